	.target	sm_90

	.elftype	@"ET_EXEC"


//--------------------- .note.nv.tkinfo           --------------------------
	.section	.note.nv.tkinfo,"",@"SHT_NOTE"
	.sectionflags	@"SHF_NOTE_NV_TKINFO"
	.tkinfo
        /*0018*/ 	.word	0x00000002
        /*0030*/ 	.string	""
        /*0030*/ 	.string	"ptxas"
        /*0030*/ 	.string	"Cuda compilation tools, release 13.0, V13.0.88"
        /*0030*/ 	.string	"Build cuda_13.0.r13.0/compiler.36424714_0"
        /*0030*/ 	.string	"-arch sm_90 -m 64 "



//--------------------- .note.nv.cuinfo           --------------------------
	.section	.note.nv.cuinfo,"",@"SHT_NOTE"
	.sectionflags	@"SHF_NOTE_NV_CUINFO"
        /*0018*/ 	.short	0x0002
        /*001a*/ 	.short	0x005a
        /*001c*/ 	.short	0x0082
	.zero		2


//--------------------- .nv.info                  --------------------------
	.section	.nv.info,"",@"SHT_CUDA_INFO"
	.align	4


	//----- nvinfo : EIATTR_REGCOUNT
	.align		4
        /*0000*/ 	.byte	0x04, 0x2f
        /*0002*/ 	.short	(.L_100 - .L_99)
	.align		4
.L_99:
        /*0004*/ 	.word	index@(_ZN2at6native29vectorized_elementwise_kernelILi8EZZZN37_INTERNAL_cee6930f_7_Loss_cu_5b0651e139_GLOBAL__N__cee6930f_7_Loss_cu_5b0651e140binary_cross_entropy_backward_out_kernelERNS_6TensorERKS4_S7_S7_ENKUlvE_clEvENKUlvE_clEvEUldddE_St5arrayIPcLm4EEEEviT0_T1_)
        /*0008*/ 	.word	0x00000048


	//----- nvinfo : EIATTR_FRAME_SIZE
	.align		4
.L_100:
        /*000c*/ 	.byte	0x04, 0x11
        /*000e*/ 	.short	(.L_102 - .L_101)
	.align		4
.L_101:
        /*0010*/ 	.word	index@($__internal_19_$__cuda_sm20_div_rn_f64_full)
        /*0014*/ 	.word	0x00000000


	//----- nvinfo : EIATTR_FRAME_SIZE
	.align		4
.L_102:
        /*0018*/ 	.byte	0x04, 0x11
        /*001a*/ 	.short	(.L_104 - .L_103)
	.align		4
.L_103:
        /*001c*/ 	.word	index@(_ZN2at6native29vectorized_elementwise_kernelILi8EZZZN37_INTERNAL_cee6930f_7_Loss_cu_5b0651e139_GLOBAL__N__cee6930f_7_Loss_cu_5b0651e140binary_cross_entropy_backward_out_kernelERNS_6TensorERKS4_S7_S7_ENKUlvE_clEvENKUlvE_clEvEUldddE_St5arrayIPcLm4EEEEviT0_T1_)
        /*0020*/ 	.word	0x00000000


	//----- nvinfo : EIATTR_REGCOUNT
	.align		4
.L_104:
        /*0024*/ 	.byte	0x04, 0x2f
        /*0026*/ 	.short	(.L_106 - .L_105)
	.align		4
.L_105:
        /*0028*/ 	.word	index@(_ZN2at6native29vectorized_elementwise_kernelILi4EZZZN37_INTERNAL_cee6930f_7_Loss_cu_5b0651e139_GLOBAL__N__cee6930f_7_Loss_cu_5b0651e140binary_cross_entropy_backward_out_kernelERNS_6TensorERKS4_S7_S7_ENKUlvE_clEvENKUlvE_clEvEUldddE_St5arrayIPcLm4EEEEviT0_T1_)
        /*002c*/ 	.word	0x00000048


	//----- nvinfo : EIATTR_FRAME_SIZE
	.align		4
.L_106:
        /*0030*/ 	.byte	0x04, 0x11
        /*0032*/ 	.short	(.L_108 - .L_107)
	.align		4
.L_107:
        /*0034*/ 	.word	index@($__internal_18_$__cuda_sm20_div_rn_f64_full)
        /*0038*/ 	.word	0x00000000


	//----- nvinfo : EIATTR_FRAME_SIZE
	.align		4
.L_108:
        /*003c*/ 	.byte	0x04, 0x11
        /*003e*/ 	.short	(.L_110 - .L_109)
	.align		4
.L_109:
        /*0040*/ 	.word	index@(_ZN2at6native29vectorized_elementwise_kernelILi4EZZZN37_INTERNAL_cee6930f_7_Loss_cu_5b0651e139_GLOBAL__N__cee6930f_7_Loss_cu_5b0651e140binary_cross_entropy_backward_out_kernelERNS_6TensorERKS4_S7_S7_ENKUlvE_clEvENKUlvE_clEvEUldddE_St5arrayIPcLm4EEEEviT0_T1_)
        /*0044*/ 	.word	0x00000000


	//----- nvinfo : EIATTR_REGCOUNT
	.align		4
.L_110:
        /*0048*/ 	.byte	0x04, 0x2f
        /*004a*/ 	.short	(.L_112 - .L_111)
	.align		4
.L_111:
        /*004c*/ 	.word	index@(_ZN2at6native29vectorized_elementwise_kernelILi2EZZZN37_INTERNAL_cee6930f_7_Loss_cu_5b0651e139_GLOBAL__N__cee6930f_7_Loss_cu_5b0651e140binary_cross_entropy_backward_out_kernelERNS_6TensorERKS4_S7_S7_ENKUlvE_clEvENKUlvE_clEvEUldddE_St5arrayIPcLm4EEEEviT0_T1_)
        /*0050*/ 	.word	0x00000048


	//----- nvinfo : EIATTR_FRAME_SIZE
	.align		4
.L_112:
        /*0054*/ 	.byte	0x04, 0x11
        /*0056*/ 	.short	(.L_114 - .L_113)
	.align		4
.L_113:
        /*0058*/ 	.word	index@($__internal_17_$__cuda_sm20_div_rn_f64_full)
        /*005c*/ 	.word	0x00000000


	//----- nvinfo : EIATTR_FRAME_SIZE
	.align		4
.L_114:
        /*0060*/ 	.byte	0x04, 0x11
        /*0062*/ 	.short	(.L_116 - .L_115)
	.align		4
.L_115:
        /*0064*/ 	.word	index@(_ZN2at6native29vectorized_elementwise_kernelILi2EZZZN37_INTERNAL_cee6930f_7_Loss_cu_5b0651e139_GLOBAL__N__cee6930f_7_Loss_cu_5b0651e140binary_cross_entropy_backward_out_kernelERNS_6TensorERKS4_S7_S7_ENKUlvE_clEvENKUlvE_clEvEUldddE_St5arrayIPcLm4EEEEviT0_T1_)
        /*0068*/ 	.word	0x00000000


	//----- nvinfo : EIATTR_REGCOUNT
	.align		4
.L_116:
        /*006c*/ 	.byte	0x04, 0x2f
        /*006e*/ 	.short	(.L_118 - .L_117)
	.align		4
.L_117:
        /*0070*/ 	.word	index@(_ZN2at6native27unrolled_elementwise_kernelIZZZN37_INTERNAL_cee6930f_7_Loss_cu_5b0651e139_GLOBAL__N__cee6930f_7_Loss_cu_5b0651e140binary_cross_entropy_backward_out_kernelERNS_6TensorERKS4_S7_S7_ENKUlvE_clEvENKUlvE_clEvEUldddE_St5arrayIPcLm4EELi4E23TrivialOffsetCalculatorILi3EjESE_ILi1EjENS0_6memory15LoadWithoutCastENSH_16StoreWithoutCastEEEviT_T0_T2_T3_T4_T5_)
        /*0074*/ 	.word	0x00000030


	//----- nvinfo : EIATTR_FRAME_SIZE
	.align		4
.L_118:
        /*0078*/ 	.byte	0x04, 0x11
        /*007a*/ 	.short	(.L_120 - .L_119)
	.align		4
.L_119:
        /*007c*/ 	.word	index@($__internal_16_$__cuda_sm20_div_rn_f64_full)
        /*0080*/ 	.word	0x00000000


	//----- nvinfo : EIATTR_FRAME_SIZE
	.align		4
.L_120:
        /*0084*/ 	.byte	0x04, 0x11
        /*0086*/ 	.short	(.L_122 - .L_121)
	.align		4
.L_121:
        /*0088*/ 	.word	index@(_ZN2at6native27unrolled_elementwise_kernelIZZZN37_INTERNAL_cee6930f_7_Loss_cu_5b0651e139_GLOBAL__N__cee6930f_7_Loss_cu_5b0651e140binary_cross_entropy_backward_out_kernelERNS_6TensorERKS4_S7_S7_ENKUlvE_clEvENKUlvE_clEvEUldddE_St5arrayIPcLm4EELi4E23TrivialOffsetCalculatorILi3EjESE_ILi1EjENS0_6memory15LoadWithoutCastENSH_16StoreWithoutCastEEEviT_T0_T2_T3_T4_T5_)
        /*008c*/ 	.word	0x00000000


	//----- nvinfo : EIATTR_REGCOUNT
	.align		4
.L_122:
        /*0090*/ 	.byte	0x04, 0x2f
        /*0092*/ 	.short	(.L_124 - .L_123)
	.align		4
.L_123:
        /*0094*/ 	.word	index@(_ZN2at6native18elementwise_kernelILi128ELi2EZNS0_22gpu_kernel_impl_nocastIZZZN37_INTERNAL_cee6930f_7_Loss_cu_5b0651e139_GLOBAL__N__cee6930f_7_Loss_cu_5b0651e140binary_cross_entropy_backward_out_kernelERNS_6TensorERKS5_S8_S8_ENKUlvE_clEvENKUlvE_clEvEUldddE_EEvRNS_18TensorIteratorBaseERKT_EUliE_EEviT1_)
        /*0098*/ 	.word	0x0000001c


	//----- nvinfo : EIATTR_FRAME_SIZE
	.align		4
.L_124:
        /*009c*/ 	.byte	0x04, 0x11
        /*009e*/ 	.short	(.L_126 - .L_125)
	.align		4
.L_125:
        /*00a0*/ 	.word	index@($__internal_15_$__cuda_sm20_div_rn_f64_full)
        /*00a4*/ 	.word	0x00000000


	//----- nvinfo : EIATTR_FRAME_SIZE
	.align		4
.L_126:
        /*00a8*/ 	.byte	0x04, 0x11
        /*00aa*/ 	.short	(.L_128 - .L_127)
	.align		4
.L_127:
        /*00ac*/ 	.word	index@(_ZN2at6native18elementwise_kernelILi128ELi2EZNS0_22gpu_kernel_impl_nocastIZZZN37_INTERNAL_cee6930f_7_Loss_cu_5b0651e139_GLOBAL__N__cee6930f_7_Loss_cu_5b0651e140binary_cross_entropy_backward_out_kernelERNS_6TensorERKS5_S8_S8_ENKUlvE_clEvENKUlvE_clEvEUldddE_EEvRNS_18TensorIteratorBaseERKT_EUliE_EEviT1_)
        /*00b0*/ 	.word	0x00000000


	//----- nvinfo : EIATTR_REGCOUNT
	.align		4
.L_128:
        /*00b4*/ 	.byte	0x04, 0x2f
        /*00b6*/ 	.short	(.L_130 - .L_129)
	.align		4
.L_129:
        /*00b8*/ 	.word	index@(_ZN2at6native27unrolled_elementwise_kernelIZZZN37_INTERNAL_cee6930f_7_Loss_cu_5b0651e139_GLOBAL__N__cee6930f_7_Loss_cu_5b0651e140binary_cross_entropy_backward_out_kernelERNS_6TensorERKS4_S7_S7_ENKUlvE_clEvENKUlvE_clEvEUldddE_St5arrayIPcLm4EELi4E23TrivialOffsetCalculatorILi3EjESE_ILi1EjENS0_6memory12LoadWithCastILi3EEENSH_13StoreWithCastILi1EEEEEviT_T0_T2_T3_T4_T5_)
        /*00bc*/ 	.word	0x00000030


	//----- nvinfo : EIATTR_FRAME_SIZE
	.align		4
.L_130:
        /*00c0*/ 	.byte	0x04, 0x11
        /*00c2*/ 	.short	(.L_132 - .L_131)
	.align		4
.L_131:
        /*00c4*/ 	.word	index@($__internal_14_$__cuda_sm20_div_rn_f64_full)
        /*00c8*/ 	.word	0x00000000


	//----- nvinfo : EIATTR_FRAME_SIZE
	.align		4
.L_132:
        /*00cc*/ 	.byte	0x04, 0x11
        /*00ce*/ 	.short	(.L_134 - .L_133)
	.align		4
.L_133:
        /*00d0*/ 	.word	index@(_ZN2at6native27unrolled_elementwise_kernelIZZZN37_INTERNAL_cee6930f_7_Loss_cu_5b0651e139_GLOBAL__N__cee6930f_7_Loss_cu_5b0651e140binary_cross_entropy_backward_out_kernelERNS_6TensorERKS4_S7_S7_ENKUlvE_clEvENKUlvE_clEvEUldddE_St5arrayIPcLm4EELi4E23TrivialOffsetCalculatorILi3EjESE_ILi1EjENS0_6memory12LoadWithCastILi3EEENSH_13StoreWithCastILi1EEEEEviT_T0_T2_T3_T4_T5_)
        /*00d4*/ 	.word	0x00000000


	//----- nvinfo : EIATTR_REGCOUNT
	.align		4
.L_134:
        /*00d8*/ 	.byte	0x04, 0x2f
        /*00da*/ 	.short	(.L_136 - .L_135)
	.align		4
.L_135:
        /*00dc*/ 	.word	index@(_ZN2at6native18elementwise_kernelILi128ELi4EZNS0_15gpu_kernel_implIZZZN37_INTERNAL_cee6930f_7_Loss_cu_5b0651e139_GLOBAL__N__cee6930f_7_Loss_cu_5b0651e140binary_cross_entropy_backward_out_kernelERNS_6TensorERKS5_S8_S8_ENKUlvE_clEvENKUlvE_clEvEUldddE_EEvRNS_18TensorIteratorBaseERKT_EUliE_EEviT1_)
        /*00e0*/ 	.word	0x0000001e


	//----- nvinfo : EIATTR_FRAME_SIZE
	.align		4
.L_136:
        /*00e4*/ 	.byte	0x04, 0x11
        /*00e6*/ 	.short	(.L_138 - .L_137)
	.align		4
.L_137:
        /*00e8*/ 	.word	index@($__internal_13_$__cuda_sm20_div_rn_f64_full)
        /*00ec*/ 	.word	0x00000000


	//----- nvinfo : EIATTR_FRAME_SIZE
	.align		4
.L_138:
        /*00f0*/ 	.byte	0x04, 0x11
        /*00f2*/ 	.short	(.L_140 - .L_139)
	.align		4
.L_139:
        /*00f4*/ 	.word	index@(_ZN2at6native18elementwise_kernelILi128ELi4EZNS0_15gpu_kernel_implIZZZN37_INTERNAL_cee6930f_7_Loss_cu_5b0651e139_GLOBAL__N__cee6930f_7_Loss_cu_5b0651e140binary_cross_entropy_backward_out_kernelERNS_6TensorERKS5_S8_S8_ENKUlvE_clEvENKUlvE_clEvEUldddE_EEvRNS_18TensorIteratorBaseERKT_EUliE_EEviT1_)
        /*00f8*/ 	.word	0x00000000


	//----- nvinfo : EIATTR_REGCOUNT
	.align		4
.L_140:
        /*00fc*/ 	.byte	0x04, 0x2f
        /*00fe*/ 	.short	(.L_142 - .L_141)
	.align		4
.L_141:
        /*0100*/ 	.word	index@(_ZN2at6native29vectorized_elementwise_kernelILi8EZZZN37_INTERNAL_cee6930f_7_Loss_cu_5b0651e139_GLOBAL__N__cee6930f_7_Loss_cu_5b0651e140binary_cross_entropy_backward_out_kernelERNS_6TensorERKS4_S7_S7_ENKUlvE_clEvENKUlvE0_clEvEUlfffE_St5arrayIPcLm4EEEEviT0_T1_)
        /*0104*/ 	.word	0x00000028


	//----- nvinfo : EIATTR_FRAME_SIZE
	.align		4
.L_142:
        /*0108*/ 	.byte	0x04, 0x11
        /*010a*/ 	.short	(.L_144 - .L_143)
	.align		4
.L_143:
        /*010c*/ 	.word	index@(_ZN2at6native29vectorized_elementwise_kernelILi8EZZZN37_INTERNAL_cee6930f_7_Loss_cu_5b0651e139_GLOBAL__N__cee6930f_7_Loss_cu_5b0651e140binary_cross_entropy_backward_out_kernelERNS_6TensorERKS4_S7_S7_ENKUlvE_clEvENKUlvE0_clEvEUlfffE_St5arrayIPcLm4EEEEviT0_T1_)
        /*0110*/ 	.word	0x00000000


	//----- nvinfo : EIATTR_REGCOUNT
	.align		4
.L_144:
        /*0114*/ 	.byte	0x04, 0x2f
        /*0116*/ 	.short	(.L_146 - .L_145)
	.align		4
.L_145:
        /*0118*/ 	.word	index@(_ZN2at6native29vectorized_elementwise_kernelILi4EZZZN37_INTERNAL_cee6930f_7_Loss_cu_5b0651e139_GLOBAL__N__cee6930f_7_Loss_cu_5b0651e140binary_cross_entropy_backward_out_kernelERNS_6TensorERKS4_S7_S7_ENKUlvE_clEvENKUlvE0_clEvEUlfffE_St5arrayIPcLm4EEEEviT0_T1_)
        /*011c*/ 	.word	0x00000028


	//----- nvinfo : EIATTR_FRAME_SIZE
	.align		4
.L_146:
        /*0120*/ 	.byte	0x04, 0x11
        /*0122*/ 	.short	(.L_148 - .L_147)
	.align		4
.L_147:
        /*0124*/ 	.word	index@(_ZN2at6native29vectorized_elementwise_kernelILi4EZZZN37_INTERNAL_cee6930f_7_Loss_cu_5b0651e139_GLOBAL__N__cee6930f_7_Loss_cu_5b0651e140binary_cross_entropy_backward_out_kernelERNS_6TensorERKS4_S7_S7_ENKUlvE_clEvENKUlvE0_clEvEUlfffE_St5arrayIPcLm4EEEEviT0_T1_)
        /*0128*/ 	.word	0x00000000


	//----- nvinfo : EIATTR_REGCOUNT
	.align		4
.L_148:
        /*012c*/ 	.byte	0x04, 0x2f
        /*012e*/ 	.short	(.L_150 - .L_149)
	.align		4
.L_149:
        /*0130*/ 	.word	index@(_ZN2at6native29vectorized_elementwise_kernelILi2EZZZN37_INTERNAL_cee6930f_7_Loss_cu_5b0651e139_GLOBAL__N__cee6930f_7_Loss_cu_5b0651e140binary_cross_entropy_backward_out_kernelERNS_6TensorERKS4_S7_S7_ENKUlvE_clEvENKUlvE0_clEvEUlfffE_St5arrayIPcLm4EEEEviT0_T1_)
        /*0134*/ 	.word	0x00000028


	//----- nvinfo : EIATTR_FRAME_SIZE
	.align		4
.L_150:
        /*0138*/ 	.byte	0x04, 0x11
        /*013a*/ 	.short	(.L_152 - .L_151)
	.align		4
.L_151:
        /*013c*/ 	.word	index@(_ZN2at6native29vectorized_elementwise_kernelILi2EZZZN37_INTERNAL_cee6930f_7_Loss_cu_5b0651e139_GLOBAL__N__cee6930f_7_Loss_cu_5b0651e140binary_cross_entropy_backward_out_kernelERNS_6TensorERKS4_S7_S7_ENKUlvE_clEvENKUlvE0_clEvEUlfffE_St5arrayIPcLm4EEEEviT0_T1_)
        /*0140*/ 	.word	0x00000000


	//----- nvinfo : EIATTR_REGCOUNT
	.align		4
.L_152:
        /*0144*/ 	.byte	0x04, 0x2f
        /*0146*/ 	.short	(.L_154 - .L_153)
	.align		4
.L_153:
        /*0148*/ 	.word	index@(_ZN2at6native27unrolled_elementwise_kernelIZZZN37_INTERNAL_cee6930f_7_Loss_cu_5b0651e139_GLOBAL__N__cee6930f_7_Loss_cu_5b0651e140binary_cross_entropy_backward_out_kernelERNS_6TensorERKS4_S7_S7_ENKUlvE_clEvENKUlvE0_clEvEUlfffE_St5arrayIPcLm4EELi4E23TrivialOffsetCalculatorILi3EjESE_ILi1EjENS0_6memory15LoadWithoutCastENSH_16StoreWithoutCastEEEviT_T0_T2_T3_T4_T5_)
        /*014c*/ 	.word	0x00000020


	//----- nvinfo : EIATTR_FRAME_SIZE
	.align		4
.L_154:
        /*0150*/ 	.byte	0x04, 0x11
        /*0152*/ 	.short	(.L_156 - .L_155)
	.align		4
.L_155:
        /*0154*/ 	.word	index@(_ZN2at6native27unrolled_elementwise_kernelIZZZN37_INTERNAL_cee6930f_7_Loss_cu_5b0651e139_GLOBAL__N__cee6930f_7_Loss_cu_5b0651e140binary_cross_entropy_backward_out_kernelERNS_6TensorERKS4_S7_S7_ENKUlvE_clEvENKUlvE0_clEvEUlfffE_St5arrayIPcLm4EELi4E23TrivialOffsetCalculatorILi3EjESE_ILi1EjENS0_6memory15LoadWithoutCastENSH_16StoreWithoutCastEEEviT_T0_T2_T3_T4_T5_)
        /*0158*/ 	.word	0x00000000


	//----- nvinfo : EIATTR_REGCOUNT
	.align		4
.L_156:
        /*015c*/ 	.byte	0x04, 0x2f
        /*015e*/ 	.short	(.L_158 - .L_157)
	.align		4
.L_157:
        /*0160*/ 	.word	index@(_ZN2at6native18elementwise_kernelILi128ELi2EZNS0_22gpu_kernel_impl_nocastIZZZN37_INTERNAL_cee6930f_7_Loss_cu_5b0651e139_GLOBAL__N__cee6930f_7_Loss_cu_5b0651e140binary_cross_entropy_backward_out_kernelERNS_6TensorERKS5_S8_S8_ENKUlvE_clEvENKUlvE0_clEvEUlfffE_EEvRNS_18TensorIteratorBaseERKT_EUliE_EEviT1_)
        /*0164*/ 	.word	0x00000014


	//----- nvinfo : EIATTR_FRAME_SIZE
	.align		4
.L_158:
        /*0168*/ 	.byte	0x04, 0x11
        /*016a*/ 	.short	(.L_160 - .L_159)
	.align		4
.L_159:
        /*016c*/ 	.word	index@(_ZN2at6native18elementwise_kernelILi128ELi2EZNS0_22gpu_kernel_impl_nocastIZZZN37_INTERNAL_cee6930f_7_Loss_cu_5b0651e139_GLOBAL__N__cee6930f_7_Loss_cu_5b0651e140binary_cross_entropy_backward_out_kernelERNS_6TensorERKS5_S8_S8_ENKUlvE_clEvENKUlvE0_clEvEUlfffE_EEvRNS_18TensorIteratorBaseERKT_EUliE_EEviT1_)
        /*0170*/ 	.word	0x00000000


	//----- nvinfo : EIATTR_REGCOUNT
	.align		4
.L_160:
        /*0174*/ 	.byte	0x04, 0x2f
        /*0176*/ 	.short	(.L_162 - .L_161)
	.align		4
.L_161:
        /*0178*/ 	.word	index@(_ZN2at6native27unrolled_elementwise_kernelIZZZN37_INTERNAL_cee6930f_7_Loss_cu_5b0651e139_GLOBAL__N__cee6930f_7_Loss_cu_5b0651e140binary_cross_entropy_backward_out_kernelERNS_6TensorERKS4_S7_S7_ENKUlvE_clEvENKUlvE0_clEvEUlfffE_St5arrayIPcLm4EELi4E23TrivialOffsetCalculatorILi3EjESE_ILi1EjENS0_6memory12LoadWithCastILi3EEENSH_13StoreWithCastILi1EEEEEviT_T0_T2_T3_T4_T5_)
        /*017c*/ 	.word	0x00000024


	//----- nvinfo : EIATTR_FRAME_SIZE
	.align		4
.L_162:
        /*0180*/ 	.byte	0x04, 0x11
        /*0182*/ 	.short	(.L_164 - .L_163)
	.align		4
.L_163:
        /*0184*/ 	.word	index@(_ZN2at6native27unrolled_elementwise_kernelIZZZN37_INTERNAL_cee6930f_7_Loss_cu_5b0651e139_GLOBAL__N__cee6930f_7_Loss_cu_5b0651e140binary_cross_entropy_backward_out_kernelERNS_6TensorERKS4_S7_S7_ENKUlvE_clEvENKUlvE0_clEvEUlfffE_St5arrayIPcLm4EELi4E23TrivialOffsetCalculatorILi3EjESE_ILi1EjENS0_6memory12LoadWithCastILi3EEENSH_13StoreWithCastILi1EEEEEviT_T0_T2_T3_T4_T5_)
        /*0188*/ 	.word	0x00000000


	//----- nvinfo : EIATTR_REGCOUNT
	.align		4
.L_164:
        /*018c*/ 	.byte	0x04, 0x2f
        /*018e*/ 	.short	(.L_166 - .L_165)
	.align		4
.L_165:
        /*0190*/ 	.word	index@(_ZN2at6native18elementwise_kernelILi128ELi4EZNS0_15gpu_kernel_implIZZZN37_INTERNAL_cee6930f_7_Loss_cu_5b0651e139_GLOBAL__N__cee6930f_7_Loss_cu_5b0651e140binary_cross_entropy_backward_out_kernelERNS_6TensorERKS5_S8_S8_ENKUlvE_clEvENKUlvE0_clEvEUlfffE_EEvRNS_18TensorIteratorBaseERKT_EUliE_EEviT1_)
        /*0194*/ 	.word	0x0000001c


	//----- nvinfo : EIATTR_FRAME_SIZE
	.align		4
.L_166:
        /*0198*/ 	.byte	0x04, 0x11
        /*019a*/ 	.short	(.L_168 - .L_167)
	.align		4
.L_167:
        /*019c*/ 	.word	index@(_ZN2at6native18elementwise_kernelILi128ELi4EZNS0_15gpu_kernel_implIZZZN37_INTERNAL_cee6930f_7_Loss_cu_5b0651e139_GLOBAL__N__cee6930f_7_Loss_cu_5b0651e140binary_cross_entropy_backward_out_kernelERNS_6TensorERKS5_S8_S8_ENKUlvE_clEvENKUlvE0_clEvEUlfffE_EEvRNS_18TensorIteratorBaseERKT_EUliE_EEviT1_)
        /*01a0*/ 	.word	0x00000000


	//----- nvinfo : EIATTR_REGCOUNT
	.align		4
.L_168:
        /*01a4*/ 	.byte	0x04, 0x2f
        /*01a6*/ 	.short	(.L_170 - .L_169)
	.align		4
.L_169:
        /*01a8*/ 	.word	index@(_ZN2at6native29vectorized_elementwise_kernelILi8EZZZN37_INTERNAL_cee6930f_7_Loss_cu_5b0651e139_GLOBAL__N__cee6930f_7_Loss_cu_5b0651e140binary_cross_entropy_backward_out_kernelERNS_6TensorERKS4_S7_S7_ENKUlvE_clEvENKUlvE1_clEvEUlN3c104HalfESB_SB_E_St5arrayIPcLm4EEEEviT0_T1_)
        /*01ac*/ 	.word	0x00000020


	//----- nvinfo : EIATTR_FRAME_SIZE
	.align		4
.L_170:
        /*01b0*/ 	.byte	0x04, 0x11
        /*01b2*/ 	.short	(.L_172 - .L_171)
	.align		4
.L_171:
        /*01b4*/ 	.word	index@(_ZN2at6native29vectorized_elementwise_kernelILi8EZZZN37_INTERNAL_cee6930f_7_Loss_cu_5b0651e139_GLOBAL__N__cee6930f_7_Loss_cu_5b0651e140binary_cross_entropy_backward_out_kernelERNS_6TensorERKS4_S7_S7_ENKUlvE_clEvENKUlvE1_clEvEUlN3c104HalfESB_SB_E_St5arrayIPcLm4EEEEviT0_T1_)
        /*01b8*/ 	.word	0x00000000


	//----- nvinfo : EIATTR_REGCOUNT
	.align		4
.L_172:
        /*01bc*/ 	.byte	0x04, 0x2f
        /*01be*/ 	.short	(.L_174 - .L_173)
	.align		4
.L_173:
        /*01c0*/ 	.word	index@(_ZN2at6native29vectorized_elementwise_kernelILi4EZZZN37_INTERNAL_cee6930f_7_Loss_cu_5b0651e139_GLOBAL__N__cee6930f_7_Loss_cu_5b0651e140binary_cross_entropy_backward_out_kernelERNS_6TensorERKS4_S7_S7_ENKUlvE_clEvENKUlvE1_clEvEUlN3c104HalfESB_SB_E_St5arrayIPcLm4EEEEviT0_T1_)
        /*01c4*/ 	.word	0x00000020


	//----- nvinfo : EIATTR_FRAME_SIZE
	.align		4
.L_174:
        /*01c8*/ 	.byte	0x04, 0x11
        /*01ca*/ 	.short	(.L_176 - .L_175)
	.align		4
.L_175:
        /*01cc*/ 	.word	index@(_ZN2at6native29vectorized_elementwise_kernelILi4EZZZN37_INTERNAL_cee6930f_7_Loss_cu_5b0651e139_GLOBAL__N__cee6930f_7_Loss_cu_5b0651e140binary_cross_entropy_backward_out_kernelERNS_6TensorERKS4_S7_S7_ENKUlvE_clEvENKUlvE1_clEvEUlN3c104HalfESB_SB_E_St5arrayIPcLm4EEEEviT0_T1_)
        /*01d0*/ 	.word	0x00000000


	//----- nvinfo : EIATTR_REGCOUNT
	.align		4
.L_176:
        /*01d4*/ 	.byte	0x04, 0x2f
        /*01d6*/ 	.short	(.L_178 - .L_177)
	.align		4
.L_177:
        /*01d8*/ 	.word	index@(_ZN2at6native29vectorized_elementwise_kernelILi2EZZZN37_INTERNAL_cee6930f_7_Loss_cu_5b0651e139_GLOBAL__N__cee6930f_7_Loss_cu_5b0651e140binary_cross_entropy_backward_out_kernelERNS_6TensorERKS4_S7_S7_ENKUlvE_clEvENKUlvE1_clEvEUlN3c104HalfESB_SB_E_St5arrayIPcLm4EEEEviT0_T1_)
        /*01dc*/ 	.word	0x00000020


	//----- nvinfo : EIATTR_FRAME_SIZE
	.align		4
.L_178:
        /*01e0*/ 	.byte	0x04, 0x11
        /*01e2*/ 	.short	(.L_180 - .L_179)
	.align		4
.L_179:
        /*01e4*/ 	.word	index@(_ZN2at6native29vectorized_elementwise_kernelILi2EZZZN37_INTERNAL_cee6930f_7_Loss_cu_5b0651e139_GLOBAL__N__cee6930f_7_Loss_cu_5b0651e140binary_cross_entropy_backward_out_kernelERNS_6TensorERKS4_S7_S7_ENKUlvE_clEvENKUlvE1_clEvEUlN3c104HalfESB_SB_E_St5arrayIPcLm4EEEEviT0_T1_)
        /*01e8*/ 	.word	0x00000000


	//----- nvinfo : EIATTR_REGCOUNT
	.align		4
.L_180:
        /*01ec*/ 	.byte	0x04, 0x2f
        /*01ee*/ 	.short	(.L_182 - .L_181)
	.align		4
.L_181:
        /*01f0*/ 	.word	index@(_ZN2at6native27unrolled_elementwise_kernelIZZZN37_INTERNAL_cee6930f_7_Loss_cu_5b0651e139_GLOBAL__N__cee6930f_7_Loss_cu_5b0651e140binary_cross_entropy_backward_out_kernelERNS_6TensorERKS4_S7_S7_ENKUlvE_clEvENKUlvE1_clEvEUlN3c104HalfESB_SB_E_St5arrayIPcLm4EELi4E23TrivialOffsetCalculatorILi3EjESG_ILi1EjENS0_6memory15LoadWithoutCastENSJ_16StoreWithoutCastEEEviT_T0_T2_T3_T4_T5_)
        /*01f4*/ 	.word	0x00000020


	//----- nvinfo : EIATTR_FRAME_SIZE
	.align		4
.L_182:
        /*01f8*/ 	.byte	0x04, 0x11
        /*01fa*/ 	.short	(.L_184 - .L_183)
	.align		4
.L_183:
        /*01fc*/ 	.word	index@(_ZN2at6native27unrolled_elementwise_kernelIZZZN37_INTERNAL_cee6930f_7_Loss_cu_5b0651e139_GLOBAL__N__cee6930f_7_Loss_cu_5b0651e140binary_cross_entropy_backward_out_kernelERNS_6TensorERKS4_S7_S7_ENKUlvE_clEvENKUlvE1_clEvEUlN3c104HalfESB_SB_E_St5arrayIPcLm4EELi4E23TrivialOffsetCalculatorILi3EjESG_ILi1EjENS0_6memory15LoadWithoutCastENSJ_16StoreWithoutCastEEEviT_T0_T2_T3_T4_T5_)
        /*0200*/ 	.word	0x00000000


	//----- nvinfo : EIATTR_REGCOUNT
	.align		4
.L_184:
        /*0204*/ 	.byte	0x04, 0x2f
        /*0206*/ 	.short	(.L_186 - .L_185)
	.align		4
.L_185:
        /*0208*/ 	.word	index@(_ZN2at6native18elementwise_kernelILi128ELi4EZNS0_22gpu_kernel_impl_nocastIZZZN37_INTERNAL_cee6930f_7_Loss_cu_5b0651e139_GLOBAL__N__cee6930f_7_Loss_cu_5b0651e140binary_cross_entropy_backward_out_kernelERNS_6TensorERKS5_S8_S8_ENKUlvE_clEvENKUlvE1_clEvEUlN3c104HalfESC_SC_E_EEvRNS_18TensorIteratorBaseERKT_EUliE_EEviT1_)
        /*020c*/ 	.word	0x00000016


	//----- nvinfo : EIATTR_FRAME_SIZE
	.align		4
.L_186:
        /*0210*/ 	.byte	0x04, 0x11
        /*0212*/ 	.short	(.L_188 - .L_187)
	.align		4
.L_187:
        /*0214*/ 	.word	index@(_ZN2at6native18elementwise_kernelILi128ELi4EZNS0_22gpu_kernel_impl_nocastIZZZN37_INTERNAL_cee6930f_7_Loss_cu_5b0651e139_GLOBAL__N__cee6930f_7_Loss_cu_5b0651e140binary_cross_entropy_backward_out_kernelERNS_6TensorERKS5_S8_S8_ENKUlvE_clEvENKUlvE1_clEvEUlN3c104HalfESC_SC_E_EEvRNS_18TensorIteratorBaseERKT_EUliE_EEviT1_)
        /*0218*/ 	.word	0x00000000


	//----- nvinfo : EIATTR_REGCOUNT
	.align		4
.L_188:
        /*021c*/ 	.byte	0x04, 0x2f
        /*021e*/ 	.short	(.L_190 - .L_189)
	.align		4
.L_189:
        /*0220*/ 	.word	index@(_ZN2at6native27unrolled_elementwise_kernelIZZZN37_INTERNAL_cee6930f_7_Loss_cu_5b0651e139_GLOBAL__N__cee6930f_7_Loss_cu_5b0651e140binary_cross_entropy_backward_out_kernelERNS_6TensorERKS4_S7_S7_ENKUlvE_clEvENKUlvE1_clEvEUlN3c104HalfESB_SB_E_St5arrayIPcLm4EELi4E23TrivialOffsetCalculatorILi3EjESG_ILi1EjENS0_6memory12LoadWithCastILi3EEENSJ_13StoreWithCastILi1EEEEEviT_T0_T2_T3_T4_T5_)
        /*0224*/ 	.word	0x00000020


	//----- nvinfo : EIATTR_FRAME_SIZE
	.align		4
.L_190:
        /*0228*/ 	.byte	0x04, 0x11
        /*022a*/ 	.short	(.L_192 - .L_191)
	.align		4
.L_191:
        /*022c*/ 	.word	index@(_ZN2at6native27unrolled_elementwise_kernelIZZZN37_INTERNAL_cee6930f_7_Loss_cu_5b0651e139_GLOBAL__N__cee6930f_7_Loss_cu_5b0651e140binary_cross_entropy_backward_out_kernelERNS_6TensorERKS4_S7_S7_ENKUlvE_clEvENKUlvE1_clEvEUlN3c104HalfESB_SB_E_St5arrayIPcLm4EELi4E23TrivialOffsetCalculatorILi3EjESG_ILi1EjENS0_6memory12LoadWithCastILi3EEENSJ_13StoreWithCastILi1EEEEEviT_T0_T2_T3_T4_T5_)
        /*0230*/ 	.word	0x00000000


	//----- nvinfo : EIATTR_REGCOUNT
	.align		4
.L_192:
        /*0234*/ 	.byte	0x04, 0x2f
        /*0236*/ 	.short	(.L_194 - .L_193)
	.align		4
.L_193:
        /*0238*/ 	.word	index@(_ZN2at6native18elementwise_kernelILi128ELi4EZNS0_15gpu_kernel_implIZZZN37_INTERNAL_cee6930f_7_Loss_cu_5b0651e139_GLOBAL__N__cee6930f_7_Loss_cu_5b0651e140binary_cross_entropy_backward_out_kernelERNS_6TensorERKS5_S8_S8_ENKUlvE_clEvENKUlvE1_clEvEUlN3c104HalfESC_SC_E_EEvRNS_18TensorIteratorBaseERKT_EUliE_EEviT1_)
        /*023c*/ 	.word	0x0000001b


	//----- nvinfo : EIATTR_FRAME_SIZE
	.align		4
.L_194:
        /*0240*/ 	.byte	0x04, 0x11
        /*0242*/ 	.short	(.L_196 - .L_195)
	.align		4
.L_195:
        /*0244*/ 	.word	index@(_ZN2at6native18elementwise_kernelILi128ELi4EZNS0_15gpu_kernel_implIZZZN37_INTERNAL_cee6930f_7_Loss_cu_5b0651e139_GLOBAL__N__cee6930f_7_Loss_cu_5b0651e140binary_cross_entropy_backward_out_kernelERNS_6TensorERKS5_S8_S8_ENKUlvE_clEvENKUlvE1_clEvEUlN3c104HalfESC_SC_E_EEvRNS_18TensorIteratorBaseERKT_EUliE_EEviT1_)
        /*0248*/ 	.word	0x00000000


	//----- nvinfo : EIATTR_REGCOUNT
	.align		4
.L_196:
        /*024c*/ 	.byte	0x04, 0x2f
        /*024e*/ 	.short	(.L_198 - .L_197)
	.align		4
.L_197:
        /*0250*/ 	.word	index@(_ZN2at6native29vectorized_elementwise_kernelILi8EZZZN37_INTERNAL_cee6930f_7_Loss_cu_5b0651e139_GLOBAL__N__cee6930f_7_Loss_cu_5b0651e140binary_cross_entropy_backward_out_kernelERNS_6TensorERKS4_S7_S7_ENKUlvE_clEvENKUlvE2_clEvEUlN3c108BFloat16ESB_SB_E_St5arrayIPcLm4EEEEviT0_T1_)
        /*0254*/ 	.word	0x00000020


	//----- nvinfo : EIATTR_FRAME_SIZE
	.align		4
.L_198:
        /*0258*/ 	.byte	0x04, 0x11
        /*025a*/ 	.short	(.L_200 - .L_199)
	.align		4
.L_199:
        /*025c*/ 	.word	index@(_ZN2at6native29vectorized_elementwise_kernelILi8EZZZN37_INTERNAL_cee6930f_7_Loss_cu_5b0651e139_GLOBAL__N__cee6930f_7_Loss_cu_5b0651e140binary_cross_entropy_backward_out_kernelERNS_6TensorERKS4_S7_S7_ENKUlvE_clEvENKUlvE2_clEvEUlN3c108BFloat16ESB_SB_E_St5arrayIPcLm4EEEEviT0_T1_)
        /*0260*/ 	.word	0x00000000


	//----- nvinfo : EIATTR_REGCOUNT
	.align		4
.L_200:
        /*0264*/ 	.byte	0x04, 0x2f
        /*0266*/ 	.short	(.L_202 - .L_201)
	.align		4
.L_201:
        /*0268*/ 	.word	index@(_ZN2at6native29vectorized_elementwise_kernelILi4EZZZN37_INTERNAL_cee6930f_7_Loss_cu_5b0651e139_GLOBAL__N__cee6930f_7_Loss_cu_5b0651e140binary_cross_entropy_backward_out_kernelERNS_6TensorERKS4_S7_S7_ENKUlvE_clEvENKUlvE2_clEvEUlN3c108BFloat16ESB_SB_E_St5arrayIPcLm4EEEEviT0_T1_)
        /*026c*/ 	.word	0x00000020


	//----- nvinfo : EIATTR_FRAME_SIZE
	.align		4
.L_202:
        /*0270*/ 	.byte	0x04, 0x11
        /*0272*/ 	.short	(.L_204 - .L_203)
	.align		4
.L_203:
        /*0274*/ 	.word	index@(_ZN2at6native29vectorized_elementwise_kernelILi4EZZZN37_INTERNAL_cee6930f_7_Loss_cu_5b0651e139_GLOBAL__N__cee6930f_7_Loss_cu_5b0651e140binary_cross_entropy_backward_out_kernelERNS_6TensorERKS4_S7_S7_ENKUlvE_clEvENKUlvE2_clEvEUlN3c108BFloat16ESB_SB_E_St5arrayIPcLm4EEEEviT0_T1_)
        /*0278*/ 	.word	0x00000000


	//----- nvinfo : EIATTR_REGCOUNT
	.align		4
.L_204:
        /*027c*/ 	.byte	0x04, 0x2f
        /*027e*/ 	.short	(.L_206 - .L_205)
	.align		4
.L_205:
        /*0280*/ 	.word	index@(_ZN2at6native29vectorized_elementwise_kernelILi2EZZZN37_INTERNAL_cee6930f_7_Loss_cu_5b0651e139_GLOBAL__N__cee6930f_7_Loss_cu_5b0651e140binary_cross_entropy_backward_out_kernelERNS_6TensorERKS4_S7_S7_ENKUlvE_clEvENKUlvE2_clEvEUlN3c108BFloat16ESB_SB_E_St5arrayIPcLm4EEEEviT0_T1_)
        /*0284*/ 	.word	0x00000020


	//----- nvinfo : EIATTR_FRAME_SIZE
	.align		4
.L_206:
        /*0288*/ 	.byte	0x04, 0x11
        /*028a*/ 	.short	(.L_208 - .L_207)
	.align		4
.L_207:
        /*028c*/ 	.word	index@(_ZN2at6native29vectorized_elementwise_kernelILi2EZZZN37_INTERNAL_cee6930f_7_Loss_cu_5b0651e139_GLOBAL__N__cee6930f_7_Loss_cu_5b0651e140binary_cross_entropy_backward_out_kernelERNS_6TensorERKS4_S7_S7_ENKUlvE_clEvENKUlvE2_clEvEUlN3c108BFloat16ESB_SB_E_St5arrayIPcLm4EEEEviT0_T1_)
        /*0290*/ 	.word	0x00000000


	//----- nvinfo : EIATTR_REGCOUNT
	.align		4
.L_208:
        /*0294*/ 	.byte	0x04, 0x2f
        /*0296*/ 	.short	(.L_210 - .L_209)
	.align		4
.L_209:
        /*0298*/ 	.word	index@(_ZN2at6native27unrolled_elementwise_kernelIZZZN37_INTERNAL_cee6930f_7_Loss_cu_5b0651e139_GLOBAL__N__cee6930f_7_Loss_cu_5b0651e140binary_cross_entropy_backward_out_kernelERNS_6TensorERKS4_S7_S7_ENKUlvE_clEvENKUlvE2_clEvEUlN3c108BFloat16ESB_SB_E_St5arrayIPcLm4EELi4E23TrivialOffsetCalculatorILi3EjESG_ILi1EjENS0_6memory15LoadWithoutCastENSJ_16StoreWithoutCastEEEviT_T0_T2_T3_T4_T5_)
        /*029c*/ 	.word	0x00000020


	//----- nvinfo : EIATTR_FRAME_SIZE
	.align		4
.L_210:
        /*02a0*/ 	.byte	0x04, 0x11
        /*02a2*/ 	.short	(.L_212 - .L_211)
	.align		4
.L_211:
        /*02a4*/ 	.word	index@(_ZN2at6native27unrolled_elementwise_kernelIZZZN37_INTERNAL_cee6930f_7_Loss_cu_5b0651e139_GLOBAL__N__cee6930f_7_Loss_cu_5b0651e140binary_cross_entropy_backward_out_kernelERNS_6TensorERKS4_S7_S7_ENKUlvE_clEvENKUlvE2_clEvEUlN3c108BFloat16ESB_SB_E_St5arrayIPcLm4EELi4E23TrivialOffsetCalculatorILi3EjESG_ILi1EjENS0_6memory15LoadWithoutCastENSJ_16StoreWithoutCastEEEviT_T0_T2_T3_T4_T5_)
        /*02a8*/ 	.word	0x00000000


	//----- nvinfo : EIATTR_REGCOUNT
	.align		4
.L_212:
        /*02ac*/ 	.byte	0x04, 0x2f
        /*02ae*/ 	.short	(.L_214 - .L_213)
	.align		4
.L_213:
        /*02b0*/ 	.word	index@(_ZN2at6native18elementwise_kernelILi128ELi4EZNS0_22gpu_kernel_impl_nocastIZZZN37_INTERNAL_cee6930f_7_Loss_cu_5b0651e139_GLOBAL__N__cee6930f_7_Loss_cu_5b0651e140binary_cross_entropy_backward_out_kernelERNS_6TensorERKS5_S8_S8_ENKUlvE_clEvENKUlvE2_clEvEUlN3c108BFloat16ESC_SC_E_EEvRNS_18TensorIteratorBaseERKT_EUliE_EEviT1_)
        /*02b4*/ 	.word	0x00000016


	//----- nvinfo : EIATTR_FRAME_SIZE
	.align		4
.L_214:
        /*02b8*/ 	.byte	0x04, 0x11
        /*02ba*/ 	.short	(.L_216 - .L_215)
	.align		4
.L_215:
        /*02bc*/ 	.word	index@(_ZN2at6native18elementwise_kernelILi128ELi4EZNS0_22gpu_kernel_impl_nocastIZZZN37_INTERNAL_cee6930f_7_Loss_cu_5b0651e139_GLOBAL__N__cee6930f_7_Loss_cu_5b0651e140binary_cross_entropy_backward_out_kernelERNS_6TensorERKS5_S8_S8_ENKUlvE_clEvENKUlvE2_clEvEUlN3c108BFloat16ESC_SC_E_EEvRNS_18TensorIteratorBaseERKT_EUliE_EEviT1_)
        /*02c0*/ 	.word	0x00000000


	//----- nvinfo : EIATTR_REGCOUNT
	.align		4
.L_216:
        /*02c4*/ 	.byte	0x04, 0x2f
        /*02c6*/ 	.short	(.L_218 - .L_217)
	.align		4
.L_217:
        /*02c8*/ 	.word	index@(_ZN2at6native27unrolled_elementwise_kernelIZZZN37_INTERNAL_cee6930f_7_Loss_cu_5b0651e139_GLOBAL__N__cee6930f_7_Loss_cu_5b0651e140binary_cross_entropy_backward_out_kernelERNS_6TensorERKS4_S7_S7_ENKUlvE_clEvENKUlvE2_clEvEUlN3c108BFloat16ESB_SB_E_St5arrayIPcLm4EELi4E23TrivialOffsetCalculatorILi3EjESG_ILi1EjENS0_6memory12LoadWithCastILi3EEENSJ_13StoreWithCastILi1EEEEEviT_T0_T2_T3_T4_T5_)
        /*02cc*/ 	.word	0x00000020


	//----- nvinfo : EIATTR_FRAME_SIZE
	.align		4
.L_218:
        /*02d0*/ 	.byte	0x04, 0x11
        /*02d2*/ 	.short	(.L_220 - .L_219)
	.align		4
.L_219:
        /*02d4*/ 	.word	index@(_ZN2at6native27unrolled_elementwise_kernelIZZZN37_INTERNAL_cee6930f_7_Loss_cu_5b0651e139_GLOBAL__N__cee6930f_7_Loss_cu_5b0651e140binary_cross_entropy_backward_out_kernelERNS_6TensorERKS4_S7_S7_ENKUlvE_clEvENKUlvE2_clEvEUlN3c108BFloat16ESB_SB_E_St5arrayIPcLm4EELi4E23TrivialOffsetCalculatorILi3EjESG_ILi1EjENS0_6memory12LoadWithCastILi3EEENSJ_13StoreWithCastILi1EEEEEviT_T0_T2_T3_T4_T5_)
        /*02d8*/ 	.word	0x00000000


	//----- nvinfo : EIATTR_REGCOUNT
	.align		4
.L_220:
        /*02dc*/ 	.byte	0x04, 0x2f
        /*02de*/ 	.short	(.L_222 - .L_221)
	.align		4
.L_221:
        /*02e0*/ 	.word	index@(_ZN2at6native18elementwise_kernelILi128ELi4EZNS0_15gpu_kernel_implIZZZN37_INTERNAL_cee6930f_7_Loss_cu_5b0651e139_GLOBAL__N__cee6930f_7_Loss_cu_5b0651e140binary_cross_entropy_backward_out_kernelERNS_6TensorERKS5_S8_S8_ENKUlvE_clEvENKUlvE2_clEvEUlN3c108BFloat16ESC_SC_E_EEvRNS_18TensorIteratorBaseERKT_EUliE_EEviT1_)
        /*02e4*/ 	.word	0x0000001b


	//----- nvinfo : EIATTR_FRAME_SIZE
	.align		4
.L_222:
        /*02e8*/ 	.byte	0x04, 0x11
        /*02ea*/ 	.short	(.L_224 - .L_223)
	.align		4
.L_223:
        /*02ec*/ 	.word	index@(_ZN2at6native18elementwise_kernelILi128ELi4EZNS0_15gpu_kernel_implIZZZN37_INTERNAL_cee6930f_7_Loss_cu_5b0651e139_GLOBAL__N__cee6930f_7_Loss_cu_5b0651e140binary_cross_entropy_backward_out_kernelERNS_6TensorERKS5_S8_S8_ENKUlvE_clEvENKUlvE2_clEvEUlN3c108BFloat16ESC_SC_E_EEvRNS_18TensorIteratorBaseERKT_EUliE_EEviT1_)
        /*02f0*/ 	.word	0x00000000


	//----- nvinfo : EIATTR_REGCOUNT
	.align		4
.L_224:
        /*02f4*/ 	.byte	0x04, 0x2f
        /*02f6*/ 	.short	(.L_226 - .L_225)
	.align		4
.L_225:
        /*02f8*/ 	.word	index@(_ZN2at6native29vectorized_elementwise_kernelILi8EZZZNS0_29binary_cross_entropy_out_cudaERKNS_6TensorES4_RKSt8optionalIS2_ElRS2_ENKUlvE_clEvENKUlvE_clEvEUlddE_St5arrayIPcLm3EEEEviT0_T1_)
        /*02fc*/ 	.word	0x0000003c


	//----- nvinfo : EIATTR_FRAME_SIZE
	.align		4
.L_226:
        /*0300*/ 	.byte	0x04, 0x11
        /*0302*/ 	.short	(.L_228 - .L_227)
	.align		4
.L_227:
        /*0304*/ 	.word	index@($__internal_12_$__cuda_sm20_div_rn_f64_full)
        /*0308*/ 	.word	0x00000000


	//----- nvinfo : EIATTR_FRAME_SIZE
	.align		4
.L_228:
        /*030c*/ 	.byte	0x04, 0x11
        /*030e*/ 	.short	(.L_230 - .L_229)
	.align		4
.L_229:
        /*0310*/ 	.word	index@(_ZN2at6native29vectorized_elementwise_kernelILi8EZZZNS0_29binary_cross_entropy_out_cudaERKNS_6TensorES4_RKSt8optionalIS2_ElRS2_ENKUlvE_clEvENKUlvE_clEvEUlddE_St5arrayIPcLm3EEEEviT0_T1_)
        /*0314*/ 	.word	0x00000000


	//----- nvinfo : EIATTR_REGCOUNT
	.align		4
.L_230:
        /*0318*/ 	.byte	0x04, 0x2f
        /*031a*/ 	.short	(.L_232 - .L_231)
	.align		4
.L_231:
        /*031c*/ 	.word	index@(_ZN2at6native29vectorized_elementwise_kernelILi4EZZZNS0_29binary_cross_entropy_out_cudaERKNS_6TensorES4_RKSt8optionalIS2_ElRS2_ENKUlvE_clEvENKUlvE_clEvEUlddE_St5arrayIPcLm3EEEEviT0_T1_)
        /*0320*/ 	.word	0x0000003c


	//----- nvinfo : EIATTR_FRAME_SIZE
	.align		4
.L_232:
        /*0324*/ 	.byte	0x04, 0x11
        /*0326*/ 	.short	(.L_234 - .L_233)
	.align		4
.L_233:
        /*0328*/ 	.word	index@($__internal_11_$__cuda_sm20_div_rn_f64_full)
        /*032c*/ 	.word	0x00000000


	//----- nvinfo : EIATTR_FRAME_SIZE
	.align		4
.L_234:
        /*0330*/ 	.byte	0x04, 0x11
        /*0332*/ 	.short	(.L_236 - .L_235)
	.align		4
.L_235:
        /*0334*/ 	.word	index@(_ZN2at6native29vectorized_elementwise_kernelILi4EZZZNS0_29binary_cross_entropy_out_cudaERKNS_6TensorES4_RKSt8optionalIS2_ElRS2_ENKUlvE_clEvENKUlvE_clEvEUlddE_St5arrayIPcLm3EEEEviT0_T1_)
        /*0338*/ 	.word	0x00000000


	//----- nvinfo : EIATTR_REGCOUNT
	.align		4
.L_236:
        /*033c*/ 	.byte	0x04, 0x2f
        /*033e*/ 	.short	(.L_238 - .L_237)
	.align		4
.L_237:
        /*0340*/ 	.word	index@(_ZN2at6native29vectorized_elementwise_kernelILi2EZZZNS0_29binary_cross_entropy_out_cudaERKNS_6TensorES4_RKSt8optionalIS2_ElRS2_ENKUlvE_clEvENKUlvE_clEvEUlddE_St5arrayIPcLm3EEEEviT0_T1_)
        /*0344*/ 	.word	0x0000003c


	//----- nvinfo : EIATTR_FRAME_SIZE
	.align		4
.L_238:
        /*0348*/ 	.byte	0x04, 0x11
        /*034a*/ 	.short	(.L_240 - .L_239)
	.align		4
.L_239:
        /*034c*/ 	.word	index@($__internal_10_$__cuda_sm20_div_rn_f64_full)
        /*0350*/ 	.word	0x00000000


	//----- nvinfo : EIATTR_FRAME_SIZE
	.align		4
.L_240:
        /*0354*/ 	.byte	0x04, 0x11
        /*0356*/ 	.short	(.L_242 - .L_241)
	.align		4
.L_241:
        /*0358*/ 	.word	index@(_ZN2at6native29vectorized_elementwise_kernelILi2EZZZNS0_29binary_cross_entropy_out_cudaERKNS_6TensorES4_RKSt8optionalIS2_ElRS2_ENKUlvE_clEvENKUlvE_clEvEUlddE_St5arrayIPcLm3EEEEviT0_T1_)
        /*035c*/ 	.word	0x00000000


	//----- nvinfo : EIATTR_REGCOUNT
	.align		4
.L_242:
        /*0360*/ 	.byte	0x04, 0x2f
        /*0362*/ 	.short	(.L_244 - .L_243)
	.align		4
.L_243:
        /*0364*/ 	.word	index@(_ZN2at6native27unrolled_elementwise_kernelIZZZNS0_29binary_cross_entropy_out_cudaERKNS_6TensorES4_RKSt8optionalIS2_ElRS2_ENKUlvE_clEvENKUlvE_clEvEUlddE_St5arrayIPcLm3EELi4E23TrivialOffsetCalculatorILi2EjESG_ILi1EjENS0_6memory15LoadWithoutCastENSJ_16StoreWithoutCastEEEviT_T0_T2_T3_T4_T5_)
        /*0368*/ 	.word	0x0000002e


	//----- nvinfo : EIATTR_FRAME_SIZE
	.align		4
.L_244:
        /*036c*/ 	.byte	0x04, 0x11
        /*036e*/ 	.short	(.L_246 - .L_245)
	.align		4
.L_245:
        /*0370*/ 	.word	index@($__internal_9_$__cuda_sm20_div_rn_f64_full)
        /*0374*/ 	.word	0x00000000


	//----- nvinfo : EIATTR_FRAME_SIZE
	.align		4
.L_246:
        /*0378*/ 	.byte	0x04, 0x11
        /*037a*/ 	.short	(.L_248 - .L_247)
	.align		4
.L_247:
        /*037c*/ 	.word	index@(_ZN2at6native27unrolled_elementwise_kernelIZZZNS0_29binary_cross_entropy_out_cudaERKNS_6TensorES4_RKSt8optionalIS2_ElRS2_ENKUlvE_clEvENKUlvE_clEvEUlddE_St5arrayIPcLm3EELi4E23TrivialOffsetCalculatorILi2EjESG_ILi1EjENS0_6memory15LoadWithoutCastENSJ_16StoreWithoutCastEEEviT_T0_T2_T3_T4_T5_)
        /*0380*/ 	.word	0x00000000


	//----- nvinfo : EIATTR_REGCOUNT
	.align		4
.L_248:
        /*0384*/ 	.byte	0x04, 0x2f
        /*0386*/ 	.short	(.L_250 - .L_249)
	.align		4
.L_249:
        /*0388*/ 	.word	index@(_ZN2at6native18elementwise_kernelILi128ELi2EZNS0_22gpu_kernel_impl_nocastIZZZNS0_29binary_cross_entropy_out_cudaERKNS_6TensorES5_RKSt8optionalIS3_ElRS3_ENKUlvE_clEvENKUlvE_clEvEUlddE_EEvRNS_18TensorIteratorBaseERKT_EUliE_EEviT1_)
        /*038c*/ 	.word	0x00000022


	//----- nvinfo : EIATTR_FRAME_SIZE
	.align		4
.L_250:
        /*0390*/ 	.byte	0x04, 0x11
        /*0392*/ 	.short	(.L_252 - .L_251)
	.align		4
.L_251:
        /*0394*/ 	.word	index@($__internal_8_$__cuda_sm20_div_rn_f64_full)
        /*0398*/ 	.word	0x00000000


	//----- nvinfo : EIATTR_FRAME_SIZE
	.align		4
.L_252:
        /*039c*/ 	.byte	0x04, 0x11
        /*039e*/ 	.short	(.L_254 - .L_253)
	.align		4
.L_253:
        /*03a0*/ 	.word	index@(_ZN2at6native18elementwise_kernelILi128ELi2EZNS0_22gpu_kernel_impl_nocastIZZZNS0_29binary_cross_entropy_out_cudaERKNS_6TensorES5_RKSt8optionalIS3_ElRS3_ENKUlvE_clEvENKUlvE_clEvEUlddE_EEvRNS_18TensorIteratorBaseERKT_EUliE_EEviT1_)
        /*03a4*/ 	.word	0x00000000


	//----- nvinfo : EIATTR_REGCOUNT
	.align		4
.L_254:
        /*03a8*/ 	.byte	0x04, 0x2f
        /*03aa*/ 	.short	(.L_256 - .L_255)
	.align		4
.L_255:
        /*03ac*/ 	.word	index@(_ZN2at6native27unrolled_elementwise_kernelIZZZNS0_29binary_cross_entropy_out_cudaERKNS_6TensorES4_RKSt8optionalIS2_ElRS2_ENKUlvE_clEvENKUlvE_clEvEUlddE_St5arrayIPcLm3EELi4E23TrivialOffsetCalculatorILi2EjESG_ILi1EjENS0_6memory12LoadWithCastILi2EEENSJ_13StoreWithCastILi1EEEEEviT_T0_T2_T3_T4_T5_)
        /*03b0*/ 	.word	0x0000002e


	//----- nvinfo : EIATTR_FRAME_SIZE
	.align		4
.L_256:
        /*03b4*/ 	.byte	0x04, 0x11
        /*03b6*/ 	.short	(.L_258 - .L_257)
	.align		4
.L_257:
        /*03b8*/ 	.word	index@($__internal_7_$__cuda_sm20_div_rn_f64_full)
        /*03bc*/ 	.word	0x00000000


	//----- nvinfo : EIATTR_FRAME_SIZE
	.align		4
.L_258:
        /*03c0*/ 	.byte	0x04, 0x11
        /*03c2*/ 	.short	(.L_260 - .L_259)
	.align		4
.L_259:
        /*03c4*/ 	.word	index@(_ZN2at6native27unrolled_elementwise_kernelIZZZNS0_29binary_cross_entropy_out_cudaERKNS_6TensorES4_RKSt8optionalIS2_ElRS2_ENKUlvE_clEvENKUlvE_clEvEUlddE_St5arrayIPcLm3EELi4E23TrivialOffsetCalculatorILi2EjESG_ILi1EjENS0_6memory12LoadWithCastILi2EEENSJ_13StoreWithCastILi1EEEEEviT_T0_T2_T3_T4_T5_)
        /*03c8*/ 	.word	0x00000000


	//----- nvinfo : EIATTR_REGCOUNT
	.align		4
.L_260:
        /*03cc*/ 	.byte	0x04, 0x2f
        /*03ce*/ 	.short	(.L_262 - .L_261)
	.align		4
.L_261:
        /*03d0*/ 	.word	index@(_ZN2at6native18elementwise_kernelILi128ELi4EZNS0_15gpu_kernel_implIZZZNS0_29binary_cross_entropy_out_cudaERKNS_6TensorES5_RKSt8optionalIS3_ElRS3_ENKUlvE_clEvENKUlvE_clEvEUlddE_EEvRNS_18TensorIteratorBaseERKT_EUliE_EEviT1_)
        /*03d4*/ 	.word	0x00000026


	//----- nvinfo : EIATTR_FRAME_SIZE
	.align		4
.L_262:
        /*03d8*/ 	.byte	0x04, 0x11
        /*03da*/ 	.short	(.L_264 - .L_263)
	.align		4
.L_263:
        /*03dc*/ 	.word	index@($__internal_6_$__cuda_sm20_div_rn_f64_full)
        /*03e0*/ 	.word	0x00000000


	//----- nvinfo : EIATTR_FRAME_SIZE
	.align		4
.L_264:
        /*03e4*/ 	.byte	0x04, 0x11
        /*03e6*/ 	.short	(.L_266 - .L_265)
	.align		4
.L_265:
        /*03e8*/ 	.word	index@(_ZN2at6native18elementwise_kernelILi128ELi4EZNS0_15gpu_kernel_implIZZZNS0_29binary_cross_entropy_out_cudaERKNS_6TensorES5_RKSt8optionalIS3_ElRS3_ENKUlvE_clEvENKUlvE_clEvEUlddE_EEvRNS_18TensorIteratorBaseERKT_EUliE_EEviT1_)
        /*03ec*/ 	.word	0x00000000


	//----- nvinfo : EIATTR_REGCOUNT
	.align		4
.L_266:
        /*03f0*/ 	.byte	0x04, 0x2f
        /*03f2*/ 	.short	(.L_268 - .L_267)
	.align		4
.L_267:
        /*03f4*/ 	.word	index@(_ZN2at6native29vectorized_elementwise_kernelILi8EZZZNS0_29binary_cross_entropy_out_cudaERKNS_6TensorES4_RKSt8optionalIS2_ElRS2_ENKUlvE_clEvENKUlvE0_clEvEUlffE_St5arrayIPcLm3EEEEviT0_T1_)
        /*03f8*/ 	.word	0x00000028


	//----- nvinfo : EIATTR_FRAME_SIZE
	.align		4
.L_268:
        /*03fc*/ 	.byte	0x04, 0x11
        /*03fe*/ 	.short	(.L_270 - .L_269)
	.align		4
.L_269:
        /*0400*/ 	.word	index@(_ZN2at6native29vectorized_elementwise_kernelILi8EZZZNS0_29binary_cross_entropy_out_cudaERKNS_6TensorES4_RKSt8optionalIS2_ElRS2_ENKUlvE_clEvENKUlvE0_clEvEUlffE_St5arrayIPcLm3EEEEviT0_T1_)
        /*0404*/ 	.word	0x00000000


	//----- nvinfo : EIATTR_REGCOUNT
	.align		4
.L_270:
        /*0408*/ 	.byte	0x04, 0x2f
        /*040a*/ 	.short	(.L_272 - .L_271)
	.align		4
.L_271:
        /*040c*/ 	.word	index@(_ZN2at6native29vectorized_elementwise_kernelILi4EZZZNS0_29binary_cross_entropy_out_cudaERKNS_6TensorES4_RKSt8optionalIS2_ElRS2_ENKUlvE_clEvENKUlvE0_clEvEUlffE_St5arrayIPcLm3EEEEviT0_T1_)
        /*0410*/ 	.word	0x00000028


	//----- nvinfo : EIATTR_FRAME_SIZE
	.align		4
.L_272:
        /*0414*/ 	.byte	0x04, 0x11
        /*0416*/ 	.short	(.L_274 - .L_273)
	.align		4
.L_273:
        /*0418*/ 	.word	index@(_ZN2at6native29vectorized_elementwise_kernelILi4EZZZNS0_29binary_cross_entropy_out_cudaERKNS_6TensorES4_RKSt8optionalIS2_ElRS2_ENKUlvE_clEvENKUlvE0_clEvEUlffE_St5arrayIPcLm3EEEEviT0_T1_)
        /*041c*/ 	.word	0x00000000


	//----- nvinfo : EIATTR_REGCOUNT
	.align		4
.L_274:
        /*0420*/ 	.byte	0x04, 0x2f
        /*0422*/ 	.short	(.L_276 - .L_275)
	.align		4
.L_275:
        /*0424*/ 	.word	index@(_ZN2at6native29vectorized_elementwise_kernelILi2EZZZNS0_29binary_cross_entropy_out_cudaERKNS_6TensorES4_RKSt8optionalIS2_ElRS2_ENKUlvE_clEvENKUlvE0_clEvEUlffE_St5arrayIPcLm3EEEEviT0_T1_)
        /*0428*/ 	.word	0x00000026


	//----- nvinfo : EIATTR_FRAME_SIZE
	.align		4
.L_276:
        /*042c*/ 	.byte	0x04, 0x11
        /*042e*/ 	.short	(.L_278 - .L_277)
	.align		4
.L_277:
        /*0430*/ 	.word	index@(_ZN2at6native29vectorized_elementwise_kernelILi2EZZZNS0_29binary_cross_entropy_out_cudaERKNS_6TensorES4_RKSt8optionalIS2_ElRS2_ENKUlvE_clEvENKUlvE0_clEvEUlffE_St5arrayIPcLm3EEEEviT0_T1_)
        /*0434*/ 	.word	0x00000000


	//----- nvinfo : EIATTR_REGCOUNT
	.align		4
.L_278:
        /*0438*/ 	.byte	0x04, 0x2f
        /*043a*/ 	.short	(.L_280 - .L_279)
	.align		4
.L_279:
        /*043c*/ 	.word	index@(_ZN2at6native27unrolled_elementwise_kernelIZZZNS0_29binary_cross_entropy_out_cudaERKNS_6TensorES4_RKSt8optionalIS2_ElRS2_ENKUlvE_clEvENKUlvE0_clEvEUlffE_St5arrayIPcLm3EELi4E23TrivialOffsetCalculatorILi2EjESG_ILi1EjENS0_6memory15LoadWithoutCastENSJ_16StoreWithoutCastEEEviT_T0_T2_T3_T4_T5_)
        /*0440*/ 	.word	0x00000020


	//----- nvinfo : EIATTR_FRAME_SIZE
	.align		4
.L_280:
        /*0444*/ 	.byte	0x04, 0x11
        /*0446*/ 	.short	(.L_282 - .L_281)
	.align		4
.L_281:
        /*0448*/ 	.word	index@(_ZN2at6native27unrolled_elementwise_kernelIZZZNS0_29binary_cross_entropy_out_cudaERKNS_6TensorES4_RKSt8optionalIS2_ElRS2_ENKUlvE_clEvENKUlvE0_clEvEUlffE_St5arrayIPcLm3EELi4E23TrivialOffsetCalculatorILi2EjESG_ILi1EjENS0_6memory15LoadWithoutCastENSJ_16StoreWithoutCastEEEviT_T0_T2_T3_T4_T5_)
        /*044c*/ 	.word	0x00000000


	//----- nvinfo : EIATTR_REGCOUNT
	.align		4
.L_282:
        /*0450*/ 	.byte	0x04, 0x2f
        /*0452*/ 	.short	(.L_284 - .L_283)
	.align		4
.L_283:
        /*0454*/ 	.word	index@(_ZN2at6native18elementwise_kernelILi128ELi2EZNS0_22gpu_kernel_impl_nocastIZZZNS0_29binary_cross_entropy_out_cudaERKNS_6TensorES5_RKSt8optionalIS3_ElRS3_ENKUlvE_clEvENKUlvE0_clEvEUlffE_EEvRNS_18TensorIteratorBaseERKT_EUliE_EEviT1_)
        /*0458*/ 	.word	0x0000001a


	//----- nvinfo : EIATTR_FRAME_SIZE
	.align		4
.L_284:
        /*045c*/ 	.byte	0x04, 0x11
        /*045e*/ 	.short	(.L_286 - .L_285)
	.align		4
.L_285:
        /*0460*/ 	.word	index@(_ZN2at6native18elementwise_kernelILi128ELi2EZNS0_22gpu_kernel_impl_nocastIZZZNS0_29binary_cross_entropy_out_cudaERKNS_6TensorES5_RKSt8optionalIS3_ElRS3_ENKUlvE_clEvENKUlvE0_clEvEUlffE_EEvRNS_18TensorIteratorBaseERKT_EUliE_EEviT1_)
        /*0464*/ 	.word	0x00000000


	//----- nvinfo : EIATTR_REGCOUNT
	.align		4
.L_286:
        /*0468*/ 	.byte	0x04, 0x2f
        /*046a*/ 	.short	(.L_288 - .L_287)
	.align		4
.L_287:
        /*046c*/ 	.word	index@(_ZN2at6native27unrolled_elementwise_kernelIZZZNS0_29binary_cross_entropy_out_cudaERKNS_6TensorES4_RKSt8optionalIS2_ElRS2_ENKUlvE_clEvENKUlvE0_clEvEUlffE_St5arrayIPcLm3EELi4E23TrivialOffsetCalculatorILi2EjESG_ILi1EjENS0_6memory12LoadWithCastILi2EEENSJ_13StoreWithCastILi1EEEEEviT_T0_T2_T3_T4_T5_)
        /*0470*/ 	.word	0x00000020


	//----- nvinfo : EIATTR_FRAME_SIZE
	.align		4
.L_288:
        /*0474*/ 	.byte	0x04, 0x11
        /*0476*/ 	.short	(.L_290 - .L_289)
	.align		4
.L_289:
        /*0478*/ 	.word	index@(_ZN2at6native27unrolled_elementwise_kernelIZZZNS0_29binary_cross_entropy_out_cudaERKNS_6TensorES4_RKSt8optionalIS2_ElRS2_ENKUlvE_clEvENKUlvE0_clEvEUlffE_St5arrayIPcLm3EELi4E23TrivialOffsetCalculatorILi2EjESG_ILi1EjENS0_6memory12LoadWithCastILi2EEENSJ_13StoreWithCastILi1EEEEEviT_T0_T2_T3_T4_T5_)
        /*047c*/ 	.word	0x00000000


	//----- nvinfo : EIATTR_REGCOUNT
	.align		4
.L_290:
        /*0480*/ 	.byte	0x04, 0x2f
        /*0482*/ 	.short	(.L_292 - .L_291)
	.align		4
.L_291:
        /*0484*/ 	.word	index@(_ZN2at6native18elementwise_kernelILi128ELi4EZNS0_15gpu_kernel_implIZZZNS0_29binary_cross_entropy_out_cudaERKNS_6TensorES5_RKSt8optionalIS3_ElRS3_ENKUlvE_clEvENKUlvE0_clEvEUlffE_EEvRNS_18TensorIteratorBaseERKT_EUliE_EEviT1_)
        /*0488*/ 	.word	0x0000001b


	//----- nvinfo : EIATTR_FRAME_SIZE
	.align		4
.L_292:
        /*048c*/ 	.byte	0x04, 0x11
        /*048e*/ 	.short	(.L_294 - .L_293)
	.align		4
.L_293:
        /*0490*/ 	.word	index@(_ZN2at6native18elementwise_kernelILi128ELi4EZNS0_15gpu_kernel_implIZZZNS0_29binary_cross_entropy_out_cudaERKNS_6TensorES5_RKSt8optionalIS3_ElRS3_ENKUlvE_clEvENKUlvE0_clEvEUlffE_EEvRNS_18TensorIteratorBaseERKT_EUliE_EEviT1_)
        /*0494*/ 	.word	0x00000000


	//----- nvinfo : EIATTR_REGCOUNT
	.align		4
.L_294:
        /*0498*/ 	.byte	0x04, 0x2f
        /*049a*/ 	.short	(.L_296 - .L_295)
	.align		4
.L_295:
        /*049c*/ 	.word	index@(_ZN2at6native29vectorized_elementwise_kernelILi8EZZZNS0_29binary_cross_entropy_out_cudaERKNS_6TensorES4_RKSt8optionalIS2_ElRS2_ENKUlvE_clEvENKUlvE1_clEvEUlN3c104HalfESD_E_St5arrayIPcLm3EEEEviT0_T1_)
        /*04a0*/ 	.word	0x00000025


	//----- nvinfo : EIATTR_FRAME_SIZE
	.align		4
.L_296:
        /*04a4*/ 	.byte	0x04, 0x11
        /*04a6*/ 	.short	(.L_298 - .L_297)
	.align		4
.L_297:
        /*04a8*/ 	.word	index@(_ZN2at6native29vectorized_elementwise_kernelILi8EZZZNS0_29binary_cross_entropy_out_cudaERKNS_6TensorES4_RKSt8optionalIS2_ElRS2_ENKUlvE_clEvENKUlvE1_clEvEUlN3c104HalfESD_E_St5arrayIPcLm3EEEEviT0_T1_)
        /*04ac*/ 	.word	0x00000000


	//----- nvinfo : EIATTR_REGCOUNT
	.align		4
.L_298:
        /*04b0*/ 	.byte	0x04, 0x2f
        /*04b2*/ 	.short	(.L_300 - .L_299)
	.align		4
.L_299:
        /*04b4*/ 	.word	index@(_ZN2at6native29vectorized_elementwise_kernelILi4EZZZNS0_29binary_cross_entropy_out_cudaERKNS_6TensorES4_RKSt8optionalIS2_ElRS2_ENKUlvE_clEvENKUlvE1_clEvEUlN3c104HalfESD_E_St5arrayIPcLm3EEEEviT0_T1_)
        /*04b8*/ 	.word	0x00000025


	//----- nvinfo : EIATTR_FRAME_SIZE
	.align		4
.L_300:
        /*04bc*/ 	.byte	0x04, 0x11
        /*04be*/ 	.short	(.L_302 - .L_301)
	.align		4
.L_301:
        /*04c0*/ 	.word	index@(_ZN2at6native29vectorized_elementwise_kernelILi4EZZZNS0_29binary_cross_entropy_out_cudaERKNS_6TensorES4_RKSt8optionalIS2_ElRS2_ENKUlvE_clEvENKUlvE1_clEvEUlN3c104HalfESD_E_St5arrayIPcLm3EEEEviT0_T1_)
        /*04c4*/ 	.word	0x00000000


	//----- nvinfo : EIATTR_REGCOUNT
	.align		4
.L_302:
        /*04c8*/ 	.byte	0x04, 0x2f
        /*04ca*/ 	.short	(.L_304 - .L_303)
	.align		4
.L_303:
        /*04cc*/ 	.word	index@(_ZN2at6native29vectorized_elementwise_kernelILi2EZZZNS0_29binary_cross_entropy_out_cudaERKNS_6TensorES4_RKSt8optionalIS2_ElRS2_ENKUlvE_clEvENKUlvE1_clEvEUlN3c104HalfESD_E_St5arrayIPcLm3EEEEviT0_T1_)
        /*04d0*/ 	.word	0x00000025


	//----- nvinfo : EIATTR_FRAME_SIZE
	.align		4
.L_304:
        /*04d4*/ 	.byte	0x04, 0x11
        /*04d6*/ 	.short	(.L_306 - .L_305)
	.align		4
.L_305:
        /*04d8*/ 	.word	index@(_ZN2at6native29vectorized_elementwise_kernelILi2EZZZNS0_29binary_cross_entropy_out_cudaERKNS_6TensorES4_RKSt8optionalIS2_ElRS2_ENKUlvE_clEvENKUlvE1_clEvEUlN3c104HalfESD_E_St5arrayIPcLm3EEEEviT0_T1_)
        /*04dc*/ 	.word	0x00000000


	//----- nvinfo : EIATTR_REGCOUNT
	.align		4
.L_306:
        /*04e0*/ 	.byte	0x04, 0x2f
        /*04e2*/ 	.short	(.L_308 - .L_307)
	.align		4
.L_307:
        /*04e4*/ 	.word	index@(_ZN2at6native27unrolled_elementwise_kernelIZZZNS0_29binary_cross_entropy_out_cudaERKNS_6TensorES4_RKSt8optionalIS2_ElRS2_ENKUlvE_clEvENKUlvE1_clEvEUlN3c104HalfESD_E_St5arrayIPcLm3EELi4E23TrivialOffsetCalculatorILi2EjESI_ILi1EjENS0_6memory15LoadWithoutCastENSL_16StoreWithoutCastEEEviT_T0_T2_T3_T4_T5_)
        /*04e8*/ 	.word	0x0000001e


	//----- nvinfo : EIATTR_FRAME_SIZE
	.align		4
.L_308:
        /*04ec*/ 	.byte	0x04, 0x11
        /*04ee*/ 	.short	(.L_310 - .L_309)
	.align		4
.L_309:
        /*04f0*/ 	.word	index@(_ZN2at6native27unrolled_elementwise_kernelIZZZNS0_29binary_cross_entropy_out_cudaERKNS_6TensorES4_RKSt8optionalIS2_ElRS2_ENKUlvE_clEvENKUlvE1_clEvEUlN3c104HalfESD_E_St5arrayIPcLm3EELi4E23TrivialOffsetCalculatorILi2EjESI_ILi1EjENS0_6memory15LoadWithoutCastENSL_16StoreWithoutCastEEEviT_T0_T2_T3_T4_T5_)
        /*04f4*/ 	.word	0x00000000


	//----- nvinfo : EIATTR_REGCOUNT
	.align		4
.L_310:
        /*04f8*/ 	.byte	0x04, 0x2f
        /*04fa*/ 	.short	(.L_312 - .L_311)
	.align		4
.L_311:
        /*04fc*/ 	.word	index@(_ZN2at6native18elementwise_kernelILi128ELi4EZNS0_22gpu_kernel_impl_nocastIZZZNS0_29binary_cross_entropy_out_cudaERKNS_6TensorES5_RKSt8optionalIS3_ElRS3_ENKUlvE_clEvENKUlvE1_clEvEUlN3c104HalfESE_E_EEvRNS_18TensorIteratorBaseERKT_EUliE_EEviT1_)
        /*0500*/ 	.word	0x0000001a


	//----- nvinfo : EIATTR_FRAME_SIZE
	.align		4
.L_312:
        /*0504*/ 	.byte	0x04, 0x11
        /*0506*/ 	.short	(.L_314 - .L_313)
	.align		4
.L_313:
        /*0508*/ 	.word	index@(_ZN2at6native18elementwise_kernelILi128ELi4EZNS0_22gpu_kernel_impl_nocastIZZZNS0_29binary_cross_entropy_out_cudaERKNS_6TensorES5_RKSt8optionalIS3_ElRS3_ENKUlvE_clEvENKUlvE1_clEvEUlN3c104HalfESE_E_EEvRNS_18TensorIteratorBaseERKT_EUliE_EEviT1_)
        /*050c*/ 	.word	0x00000000


	//----- nvinfo : EIATTR_REGCOUNT
	.align		4
.L_314:
        /*0510*/ 	.byte	0x04, 0x2f
        /*0512*/ 	.short	(.L_316 - .L_315)
	.align		4
.L_315:
        /*0514*/ 	.word	index@(_ZN2at6native27unrolled_elementwise_kernelIZZZNS0_29binary_cross_entropy_out_cudaERKNS_6TensorES4_RKSt8optionalIS2_ElRS2_ENKUlvE_clEvENKUlvE1_clEvEUlN3c104HalfESD_E_St5arrayIPcLm3EELi4E23TrivialOffsetCalculatorILi2EjESI_ILi1EjENS0_6memory12LoadWithCastILi2EEENSL_13StoreWithCastILi1EEEEEviT_T0_T2_T3_T4_T5_)
        /*0518*/ 	.word	0x00000020


	//----- nvinfo : EIATTR_FRAME_SIZE
	.align		4
.L_316:
        /*051c*/ 	.byte	0x04, 0x11
        /*051e*/ 	.short	(.L_318 - .L_317)
	.align		4
.L_317:
        /*0520*/ 	.word	index@(_ZN2at6native27unrolled_elementwise_kernelIZZZNS0_29binary_cross_entropy_out_cudaERKNS_6TensorES4_RKSt8optionalIS2_ElRS2_ENKUlvE_clEvENKUlvE1_clEvEUlN3c104HalfESD_E_St5arrayIPcLm3EELi4E23TrivialOffsetCalculatorILi2EjESI_ILi1EjENS0_6memory12LoadWithCastILi2EEENSL_13StoreWithCastILi1EEEEEviT_T0_T2_T3_T4_T5_)
        /*0524*/ 	.word	0x00000000


	//----- nvinfo : EIATTR_REGCOUNT
	.align		4
.L_318:
        /*0528*/ 	.byte	0x04, 0x2f
        /*052a*/ 	.short	(.L_320 - .L_319)
	.align		4
.L_319:
        /*052c*/ 	.word	index@(_ZN2at6native18elementwise_kernelILi128ELi4EZNS0_15gpu_kernel_implIZZZNS0_29binary_cross_entropy_out_cudaERKNS_6TensorES5_RKSt8optionalIS3_ElRS3_ENKUlvE_clEvENKUlvE1_clEvEUlN3c104HalfESE_E_EEvRNS_18TensorIteratorBaseERKT_EUliE_EEviT1_)
        /*0530*/ 	.word	0x0000001b


	//----- nvinfo : EIATTR_FRAME_SIZE
	.align		4
.L_320:
        /*0534*/ 	.byte	0x04, 0x11
        /*0536*/ 	.short	(.L_322 - .L_321)
	.align		4
.L_321:
        /*0538*/ 	.word	index@(_ZN2at6native18elementwise_kernelILi128ELi4EZNS0_15gpu_kernel_implIZZZNS0_29binary_cross_entropy_out_cudaERKNS_6TensorES5_RKSt8optionalIS3_ElRS3_ENKUlvE_clEvENKUlvE1_clEvEUlN3c104HalfESE_E_EEvRNS_18TensorIteratorBaseERKT_EUliE_EEviT1_)
        /*053c*/ 	.word	0x00000000


	//----- nvinfo : EIATTR_REGCOUNT
	.align		4
.L_322:
        /*0540*/ 	.byte	0x04, 0x2f
        /*0542*/ 	.short	(.L_324 - .L_323)
	.align		4
.L_323:
        /*0544*/ 	.word	index@(_ZN2at6native29vectorized_elementwise_kernelILi8EZZZNS0_29binary_cross_entropy_out_cudaERKNS_6TensorES4_RKSt8optionalIS2_ElRS2_ENKUlvE_clEvENKUlvE2_clEvEUlN3c108BFloat16ESD_E_St5arrayIPcLm3EEEEviT0_T1_)
        /*0548*/ 	.word	0x00000026


	//----- nvinfo : EIATTR_FRAME_SIZE
	.align		4
.L_324:
        /*054c*/ 	.byte	0x04, 0x11
        /*054e*/ 	.short	(.L_326 - .L_325)
	.align		4
.L_325:
        /*0550*/ 	.word	index@(_ZN2at6native29vectorized_elementwise_kernelILi8EZZZNS0_29binary_cross_entropy_out_cudaERKNS_6TensorES4_RKSt8optionalIS2_ElRS2_ENKUlvE_clEvENKUlvE2_clEvEUlN3c108BFloat16ESD_E_St5arrayIPcLm3EEEEviT0_T1_)
        /*0554*/ 	.word	0x00000000


	//----- nvinfo : EIATTR_REGCOUNT
	.align		4
.L_326:
        /*0558*/ 	.byte	0x04, 0x2f
        /*055a*/ 	.short	(.L_328 - .L_327)
	.align		4
.L_327:
        /*055c*/ 	.word	index@(_ZN2at6native29vectorized_elementwise_kernelILi4EZZZNS0_29binary_cross_entropy_out_cudaERKNS_6TensorES4_RKSt8optionalIS2_ElRS2_ENKUlvE_clEvENKUlvE2_clEvEUlN3c108BFloat16ESD_E_St5arrayIPcLm3EEEEviT0_T1_)
        /*0560*/ 	.word	0x00000026


	//----- nvinfo : EIATTR_FRAME_SIZE
	.align		4
.L_328:
        /*0564*/ 	.byte	0x04, 0x11
        /*0566*/ 	.short	(.L_330 - .L_329)
	.align		4
.L_329:
        /*0568*/ 	.word	index@(_ZN2at6native29vectorized_elementwise_kernelILi4EZZZNS0_29binary_cross_entropy_out_cudaERKNS_6TensorES4_RKSt8optionalIS2_ElRS2_ENKUlvE_clEvENKUlvE2_clEvEUlN3c108BFloat16ESD_E_St5arrayIPcLm3EEEEviT0_T1_)
        /*056c*/ 	.word	0x00000000


	//----- nvinfo : EIATTR_REGCOUNT
	.align		4
.L_330:
        /*0570*/ 	.byte	0x04, 0x2f
        /*0572*/ 	.short	(.L_332 - .L_331)
	.align		4
.L_331:
        /*0574*/ 	.word	index@(_ZN2at6native29vectorized_elementwise_kernelILi2EZZZNS0_29binary_cross_entropy_out_cudaERKNS_6TensorES4_RKSt8optionalIS2_ElRS2_ENKUlvE_clEvENKUlvE2_clEvEUlN3c108BFloat16ESD_E_St5arrayIPcLm3EEEEviT0_T1_)
        /*0578*/ 	.word	0x00000026


	//----- nvinfo : EIATTR_FRAME_SIZE
	.align		4
.L_332:
        /*057c*/ 	.byte	0x04, 0x11
        /*057e*/ 	.short	(.L_334 - .L_333)
	.align		4
.L_333:
        /*0580*/ 	.word	index@(_ZN2at6native29vectorized_elementwise_kernelILi2EZZZNS0_29binary_cross_entropy_out_cudaERKNS_6TensorES4_RKSt8optionalIS2_ElRS2_ENKUlvE_clEvENKUlvE2_clEvEUlN3c108BFloat16ESD_E_St5arrayIPcLm3EEEEviT0_T1_)
        /*0584*/ 	.word	0x00000000


	//----- nvinfo : EIATTR_REGCOUNT
	.align		4
.L_334:
        /*0588*/ 	.byte	0x04, 0x2f
        /*058a*/ 	.short	(.L_336 - .L_335)
	.align		4
.L_335:
        /*058c*/ 	.word	index@(_ZN2at6native27unrolled_elementwise_kernelIZZZNS0_29binary_cross_entropy_out_cudaERKNS_6TensorES4_RKSt8optionalIS2_ElRS2_ENKUlvE_clEvENKUlvE2_clEvEUlN3c108BFloat16ESD_E_St5arrayIPcLm3EELi4E23TrivialOffsetCalculatorILi2EjESI_ILi1EjENS0_6memory15LoadWithoutCastENSL_16StoreWithoutCastEEEviT_T0_T2_T3_T4_T5_)
        /*0590*/ 	.word	0x0000001e


	//----- nvinfo : EIATTR_FRAME_SIZE
	.align		4
.L_336:
        /*0594*/ 	.byte	0x04, 0x11
        /*0596*/ 	.short	(.L_338 - .L_337)
	.align		4
.L_337:
        /*0598*/ 	.word	index@(_ZN2at6native27unrolled_elementwise_kernelIZZZNS0_29binary_cross_entropy_out_cudaERKNS_6TensorES4_RKSt8optionalIS2_ElRS2_ENKUlvE_clEvENKUlvE2_clEvEUlN3c108BFloat16ESD_E_St5arrayIPcLm3EELi4E23TrivialOffsetCalculatorILi2EjESI_ILi1EjENS0_6memory15LoadWithoutCastENSL_16StoreWithoutCastEEEviT_T0_T2_T3_T4_T5_)
        /*059c*/ 	.word	0x00000000


	//----- nvinfo : EIATTR_REGCOUNT
	.align		4
.L_338:
        /*05a0*/ 	.byte	0x04, 0x2f
        /*05a2*/ 	.short	(.L_340 - .L_339)
	.align		4
.L_339:
        /*05a4*/ 	.word	index@(_ZN2at6native18elementwise_kernelILi128ELi4EZNS0_22gpu_kernel_impl_nocastIZZZNS0_29binary_cross_entropy_out_cudaERKNS_6TensorES5_RKSt8optionalIS3_ElRS3_ENKUlvE_clEvENKUlvE2_clEvEUlN3c108BFloat16ESE_E_EEvRNS_18TensorIteratorBaseERKT_EUliE_EEviT1_)
        /*05a8*/ 	.word	0x0000001a


	//----- nvinfo : EIATTR_FRAME_SIZE
	.align		4
.L_340:
        /*05ac*/ 	.byte	0x04, 0x11
        /*05ae*/ 	.short	(.L_342 - .L_341)
	.align		4
.L_341:
        /*05b0*/ 	.word	index@(_ZN2at6native18elementwise_kernelILi128ELi4EZNS0_22gpu_kernel_impl_nocastIZZZNS0_29binary_cross_entropy_out_cudaERKNS_6TensorES5_RKSt8optionalIS3_ElRS3_ENKUlvE_clEvENKUlvE2_clEvEUlN3c108BFloat16ESE_E_EEvRNS_18TensorIteratorBaseERKT_EUliE_EEviT1_)
        /*05b4*/ 	.word	0x00000000


	//----- nvinfo : EIATTR_REGCOUNT
	.align		4
.L_342:
        /*05b8*/ 	.byte	0x04, 0x2f
        /*05ba*/ 	.short	(.L_344 - .L_343)
	.align		4
.L_343:
        /*05bc*/ 	.word	index@(_ZN2at6native27unrolled_elementwise_kernelIZZZNS0_29binary_cross_entropy_out_cudaERKNS_6TensorES4_RKSt8optionalIS2_ElRS2_ENKUlvE_clEvENKUlvE2_clEvEUlN3c108BFloat16ESD_E_St5arrayIPcLm3EELi4E23TrivialOffsetCalculatorILi2EjESI_ILi1EjENS0_6memory12LoadWithCastILi2EEENSL_13StoreWithCastILi1EEEEEviT_T0_T2_T3_T4_T5_)
        /*05c0*/ 	.word	0x00000020


	//----- nvinfo : EIATTR_FRAME_SIZE
	.align		4
.L_344:
        /*05c4*/ 	.byte	0x04, 0x11
        /*05c6*/ 	.short	(.L_346 - .L_345)
	.align		4
.L_345:
        /*05c8*/ 	.word	index@(_ZN2at6native27unrolled_elementwise_kernelIZZZNS0_29binary_cross_entropy_out_cudaERKNS_6TensorES4_RKSt8optionalIS2_ElRS2_ENKUlvE_clEvENKUlvE2_clEvEUlN3c108BFloat16ESD_E_St5arrayIPcLm3EELi4E23TrivialOffsetCalculatorILi2EjESI_ILi1EjENS0_6memory12LoadWithCastILi2EEENSL_13StoreWithCastILi1EEEEEviT_T0_T2_T3_T4_T5_)
        /*05cc*/ 	.word	0x00000000


	//----- nvinfo : EIATTR_REGCOUNT
	.align		4
.L_346:
        /*05d0*/ 	.byte	0x04, 0x2f
        /*05d2*/ 	.short	(.L_348 - .L_347)
	.align		4
.L_347:
        /*05d4*/ 	.word	index@(_ZN2at6native18elementwise_kernelILi128ELi4EZNS0_15gpu_kernel_implIZZZNS0_29binary_cross_entropy_out_cudaERKNS_6TensorES5_RKSt8optionalIS3_ElRS3_ENKUlvE_clEvENKUlvE2_clEvEUlN3c108BFloat16ESE_E_EEvRNS_18TensorIteratorBaseERKT_EUliE_EEviT1_)
        /*05d8*/ 	.word	0x0000001b


	//----- nvinfo : EIATTR_FRAME_SIZE
	.align		4
.L_348:
        /*05dc*/ 	.byte	0x04, 0x11
        /*05de*/ 	.short	(.L_350 - .L_349)
	.align		4
.L_349:
        /*05e0*/ 	.word	index@(_ZN2at6native18elementwise_kernelILi128ELi4EZNS0_15gpu_kernel_implIZZZNS0_29binary_cross_entropy_out_cudaERKNS_6TensorES5_RKSt8optionalIS3_ElRS3_ENKUlvE_clEvENKUlvE2_clEvEUlN3c108BFloat16ESE_E_EEvRNS_18TensorIteratorBaseERKT_EUliE_EEviT1_)
        /*05e4*/ 	.word	0x00000000


	//----- nvinfo : EIATTR_REGCOUNT
	.align		4
.L_350:
        /*05e8*/ 	.byte	0x04, 0x2f
        /*05ea*/ 	.short	(.L_352 - .L_351)
	.align		4
.L_351:
        /*05ec*/ 	.word	index@(_ZN2at6native39_GLOBAL__N__cee6930f_7_Loss_cu_5b0651e138nll_loss_forward_no_reduce_cuda_kernelIdhEEvlNS_27GenericPackedTensorAccessorIT_Lm2ENS_16DefaultPtrTraitsElEEPKT0_PS4_PKS4_ll)
        /*05f0*/ 	.word	0x0000001d


	//----- nvinfo : EIATTR_FRAME_SIZE
	.align		4
.L_352:
        /*05f4*/ 	.byte	0x04, 0x11
        /*05f6*/ 	.short	(.L_354 - .L_353)
	.align		4
.L_353:
        /*05f8*/ 	.word	index@(_ZN2at6native39_GLOBAL__N__cee6930f_7_Loss_cu_5b0651e138nll_loss_forward_no_reduce_cuda_kernelIdhEEvlNS_27GenericPackedTensorAccessorIT_Lm2ENS_16DefaultPtrTraitsElEEPKT0_PS4_PKS4_ll)
        /*05fc*/ 	.word	0x00000000


	//----- nvinfo : EIATTR_REGCOUNT
	.align		4
.L_354:
        /*0600*/ 	.byte	0x04, 0x2f
        /*0602*/ 	.short	(.L_356 - .L_355)
	.align		4
.L_355:
        /*0604*/ 	.word	index@(_ZN2at6native39_GLOBAL__N__cee6930f_7_Loss_cu_5b0651e138nll_loss_forward_no_reduce_cuda_kernelIdlEEvlNS_27GenericPackedTensorAccessorIT_Lm2ENS_16DefaultPtrTraitsElEEPKT0_PS4_PKS4_ll)
        /*0608*/ 	.word	0x0000001d


	//----- nvinfo : EIATTR_FRAME_SIZE
	.align		4
.L_356:
        /*060c*/ 	.byte	0x04, 0x11
        /*060e*/ 	.short	(.L_358 - .L_357)
	.align		4
.L_357:
        /*0610*/ 	.word	index@(_ZN2at6native39_GLOBAL__N__cee6930f_7_Loss_cu_5b0651e138nll_loss_forward_no_reduce_cuda_kernelIdlEEvlNS_27GenericPackedTensorAccessorIT_Lm2ENS_16DefaultPtrTraitsElEEPKT0_PS4_PKS4_ll)
        /*0614*/ 	.word	0x00000000


	//----- nvinfo : EIATTR_REGCOUNT
	.align		4
.L_358:
        /*0618*/ 	.byte	0x04, 0x2f
        /*061a*/ 	.short	(.L_360 - .L_359)
	.align		4
.L_359:
        /*061c*/ 	.word	index@(_ZN2at6native39_GLOBAL__N__cee6930f_7_Loss_cu_5b0651e138nll_loss_forward_no_reduce_cuda_kernelIfhEEvlNS_27GenericPackedTensorAccessorIT_Lm2ENS_16DefaultPtrTraitsElEEPKT0_PS4_PKS4_ll)
        /*0620*/ 	.word	0x0000001d


	//----- nvinfo : EIATTR_FRAME_SIZE
	.align		4
.L_360:
        /*0624*/ 	.byte	0x04, 0x11
        /*0626*/ 	.short	(.L_362 - .L_361)
	.align		4
.L_361:
        /*0628*/ 	.word	index@(_ZN2at6native39_GLOBAL__N__cee6930f_7_Loss_cu_5b0651e138nll_loss_forward_no_reduce_cuda_kernelIfhEEvlNS_27GenericPackedTensorAccessorIT_Lm2ENS_16DefaultPtrTraitsElEEPKT0_PS4_PKS4_ll)
        /*062c*/ 	.word	0x00000000


	//----- nvinfo : EIATTR_REGCOUNT
	.align		4
.L_362:
        /*0630*/ 	.byte	0x04, 0x2f
        /*0632*/ 	.short	(.L_364 - .L_363)
	.align		4
.L_363:
        /*0634*/ 	.word	index@(_ZN2at6native39_GLOBAL__N__cee6930f_7_Loss_cu_5b0651e138nll_loss_forward_no_reduce_cuda_kernelIflEEvlNS_27GenericPackedTensorAccessorIT_Lm2ENS_16DefaultPtrTraitsElEEPKT0_PS4_PKS4_ll)
        /*0638*/ 	.word	0x0000001d


	//----- nvinfo : EIATTR_FRAME_SIZE
	.align		4
.L_364:
        /*063c*/ 	.byte	0x04, 0x11
        /*063e*/ 	.short	(.L_366 - .L_365)
	.align		4
.L_365:
        /*0640*/ 	.word	index@(_ZN2at6native39_GLOBAL__N__cee6930f_7_Loss_cu_5b0651e138nll_loss_forward_no_reduce_cuda_kernelIflEEvlNS_27GenericPackedTensorAccessorIT_Lm2ENS_16DefaultPtrTraitsElEEPKT0_PS4_PKS4_ll)
        /*0644*/ 	.word	0x00000000


	//----- nvinfo : EIATTR_REGCOUNT
	.align		4
.L_366:
        /*0648*/ 	.byte	0x04, 0x2f
        /*064a*/ 	.short	(.L_368 - .L_367)
	.align		4
.L_367:
        /*064c*/ 	.word	index@(_ZN2at6native39_GLOBAL__N__cee6930f_7_Loss_cu_5b0651e138nll_loss_forward_no_reduce_cuda_kernelIN3c104HalfEhEEvlNS_27GenericPackedTensorAccessorIT_Lm2ENS_16DefaultPtrTraitsElEEPKT0_PS6_PKS6_ll)
        /*0650*/ 	.word	0x0000001a


	//----- nvinfo : EIATTR_FRAME_SIZE
	.align		4
.L_368:
        /*0654*/ 	.byte	0x04, 0x11
        /*0656*/ 	.short	(.L_370 - .L_369)
	.align		4
.L_369:
        /*0658*/ 	.word	index@(_ZN2at6native39_GLOBAL__N__cee6930f_7_Loss_cu_5b0651e138nll_loss_forward_no_reduce_cuda_kernelIN3c104HalfEhEEvlNS_27GenericPackedTensorAccessorIT_Lm2ENS_16DefaultPtrTraitsElEEPKT0_PS6_PKS6_ll)
        /*065c*/ 	.word	0x00000000


	//----- nvinfo : EIATTR_REGCOUNT
	.align		4
.L_370:
        /*0660*/ 	.byte	0x04, 0x2f
        /*0662*/ 	.short	(.L_372 - .L_371)
	.align		4
.L_371:
        /*0664*/ 	.word	index@(_ZN2at6native39_GLOBAL__N__cee6930f_7_Loss_cu_5b0651e138nll_loss_forward_no_reduce_cuda_kernelIN3c104HalfElEEvlNS_27GenericPackedTensorAccessorIT_Lm2ENS_16DefaultPtrTraitsElEEPKT0_PS6_PKS6_ll)
        /*0668*/ 	.word	0x0000001b


	//----- nvinfo : EIATTR_FRAME_SIZE
	.align		4
.L_372:
        /*066c*/ 	.byte	0x04, 0x11
        /*066e*/ 	.short	(.L_374 - .L_373)
	.align		4
.L_373:
        /*0670*/ 	.word	index@(_ZN2at6native39_GLOBAL__N__cee6930f_7_Loss_cu_5b0651e138nll_loss_forward_no_reduce_cuda_kernelIN3c104HalfElEEvlNS_27GenericPackedTensorAccessorIT_Lm2ENS_16DefaultPtrTraitsElEEPKT0_PS6_PKS6_ll)
        /*0674*/ 	.word	0x00000000


	//----- nvinfo : EIATTR_REGCOUNT
	.align		4
.L_374:
        /*0678*/ 	.byte	0x04, 0x2f
        /*067a*/ 	.short	(.L_376 - .L_375)
	.align		4
.L_375:
        /*067c*/ 	.word	index@(_ZN2at6native39_GLOBAL__N__cee6930f_7_Loss_cu_5b0651e138nll_loss_forward_no_reduce_cuda_kernelIN3c108BFloat16EhEEvlNS_27GenericPackedTensorAccessorIT_Lm2ENS_16DefaultPtrTraitsElEEPKT0_PS6_PKS6_ll)
        /*0680*/ 	.word	0x0000001a


	//----- nvinfo : EIATTR_FRAME_SIZE
	.align		4
.L_376:
        /*0684*/ 	.byte	0x04, 0x11
        /*0686*/ 	.short	(.L_378 - .L_377)
	.align		4
.L_377:
        /*0688*/ 	.word	index@(_ZN2at6native39_GLOBAL__N__cee6930f_7_Loss_cu_5b0651e138nll_loss_forward_no_reduce_cuda_kernelIN3c108BFloat16EhEEvlNS_27GenericPackedTensorAccessorIT_Lm2ENS_16DefaultPtrTraitsElEEPKT0_PS6_PKS6_ll)
        /*068c*/ 	.word	0x00000000


	//----- nvinfo : EIATTR_REGCOUNT
	.align		4
.L_378:
        /*0690*/ 	.byte	0x04, 0x2f
        /*0692*/ 	.short	(.L_380 - .L_379)
	.align		4
.L_379:
        /*0694*/ 	.word	index@(_ZN2at6native39_GLOBAL__N__cee6930f_7_Loss_cu_5b0651e138nll_loss_forward_no_reduce_cuda_kernelIN3c108BFloat16ElEEvlNS_27GenericPackedTensorAccessorIT_Lm2ENS_16DefaultPtrTraitsElEEPKT0_PS6_PKS6_ll)
        /*0698*/ 	.word	0x0000001b


	//----- nvinfo : EIATTR_FRAME_SIZE
	.align		4
.L_380:
        /*069c*/ 	.byte	0x04, 0x11
        /*069e*/ 	.short	(.L_382 - .L_381)
	.align		4
.L_381:
        /*06a0*/ 	.word	index@(_ZN2at6native39_GLOBAL__N__cee6930f_7_Loss_cu_5b0651e138nll_loss_forward_no_reduce_cuda_kernelIN3c108BFloat16ElEEvlNS_27GenericPackedTensorAccessorIT_Lm2ENS_16DefaultPtrTraitsElEEPKT0_PS6_PKS6_ll)
        /*06a4*/ 	.word	0x00000000


	//----- nvinfo : EIATTR_REGCOUNT
	.align		4
.L_382:
        /*06a8*/ 	.byte	0x04, 0x2f
        /*06aa*/ 	.short	(.L_384 - .L_383)
	.align		4
.L_383:
        /*06ac*/ 	.word	index@(_ZN2at6native39_GLOBAL__N__cee6930f_7_Loss_cu_5b0651e138nll_loss_forward_reduce_cuda_kernel_1dIdhEEvPT_S4_PKS3_PKT0_S6_bll)
        /*06b0*/ 	.word	0x00000018


	//----- nvinfo : EIATTR_FRAME_SIZE
	.align		4
.L_384:
        /*06b4*/ 	.byte	0x04, 0x11
        /*06b6*/ 	.short	(.L_386 - .L_385)
	.align		4
.L_385:
        /*06b8*/ 	.word	index@(_ZN2at6native39_GLOBAL__N__cee6930f_7_Loss_cu_5b0651e138nll_loss_forward_reduce_cuda_kernel_1dIdhEEvPT_S4_PKS3_PKT0_S6_bll)
        /*06bc*/ 	.word	0x00000000


	//----- nvinfo : EIATTR_REGCOUNT
	.align		4
.L_386:
        /*06c0*/ 	.byte	0x04, 0x2f
        /*06c2*/ 	.short	(.L_388 - .L_387)
	.align		4
.L_387:
        /*06c4*/ 	.word	index@(_ZN2at6native39_GLOBAL__N__cee6930f_7_Loss_cu_5b0651e138nll_loss_forward_reduce_cuda_kernel_1dIdlEEvPT_S4_PKS3_PKT0_S6_bll)
        /*06c8*/ 	.word	0x00000018


	//----- nvinfo : EIATTR_FRAME_SIZE
	.align		4
.L_388:
        /*06cc*/ 	.byte	0x04, 0x11
        /*06ce*/ 	.short	(.L_390 - .L_389)
	.align		4
.L_389:
        /*06d0*/ 	.word	index@(_ZN2at6native39_GLOBAL__N__cee6930f_7_Loss_cu_5b0651e138nll_loss_forward_reduce_cuda_kernel_1dIdlEEvPT_S4_PKS3_PKT0_S6_bll)
        /*06d4*/ 	.word	0x00000000


	//----- nvinfo : EIATTR_REGCOUNT
	.align		4
.L_390:
        /*06d8*/ 	.byte	0x04, 0x2f
        /*06da*/ 	.short	(.L_392 - .L_391)
	.align		4
.L_391:
        /*06dc*/ 	.word	index@(_ZN2at6native39_GLOBAL__N__cee6930f_7_Loss_cu_5b0651e138nll_loss_forward_reduce_cuda_kernel_1dIfhEEvPT_S4_PKS3_PKT0_S6_bll)
        /*06e0*/ 	.word	0x00000018


	//----- nvinfo : EIATTR_FRAME_SIZE
	.align		4
.L_392:
        /*06e4*/ 	.byte	0x04, 0x11
        /*06e6*/ 	.short	(.L_394 - .L_393)
	.align		4
.L_393:
        /*06e8*/ 	.word	index@(_ZN2at6native39_GLOBAL__N__cee6930f_7_Loss_cu_5b0651e138nll_loss_forward_reduce_cuda_kernel_1dIfhEEvPT_S4_PKS3_PKT0_S6_bll)
        /*06ec*/ 	.word	0x00000000


	//----- nvinfo : EIATTR_REGCOUNT
	.align		4
.L_394:
        /*06f0*/ 	.byte	0x04, 0x2f
        /*06f2*/ 	.short	(.L_396 - .L_395)
	.align		4
.L_395:
        /*06f4*/ 	.word	index@(_ZN2at6native39_GLOBAL__N__cee6930f_7_Loss_cu_5b0651e138nll_loss_forward_reduce_cuda_kernel_1dIflEEvPT_S4_PKS3_PKT0_S6_bll)
        /*06f8*/ 	.word	0x00000018


	//----- nvinfo : EIATTR_FRAME_SIZE
	.align		4
.L_396:
        /*06fc*/ 	.byte	0x04, 0x11
        /*06fe*/ 	.short	(.L_398 - .L_397)
	.align		4
.L_397:
        /*0700*/ 	.word	index@(_ZN2at6native39_GLOBAL__N__cee6930f_7_Loss_cu_5b0651e138nll_loss_forward_reduce_cuda_kernel_1dIflEEvPT_S4_PKS3_PKT0_S6_bll)
        /*0704*/ 	.word	0x00000000


	//----- nvinfo : EIATTR_REGCOUNT
	.align		4
.L_398:
        /*0708*/ 	.byte	0x04, 0x2f
        /*070a*/ 	.short	(.L_400 - .L_399)
	.align		4
.L_399:
        /*070c*/ 	.word	index@(_ZN2at6native39_GLOBAL__N__cee6930f_7_Loss_cu_5b0651e138nll_loss_forward_reduce_cuda_kernel_1dIN3c104HalfEhEEvPT_S6_PKS5_PKT0_S8_bll)
        /*0710*/ 	.word	0x00000018


	//----- nvinfo : EIATTR_FRAME_SIZE
	.align		4
.L_400:
        /*0714*/ 	.byte	0x04, 0x11
        /*0716*/ 	.short	(.L_402 - .L_401)
	.align		4
.L_401:
        /*0718*/ 	.word	index@(_ZN2at6native39_GLOBAL__N__cee6930f_7_Loss_cu_5b0651e138nll_loss_forward_reduce_cuda_kernel_1dIN3c104HalfEhEEvPT_S6_PKS5_PKT0_S8_bll)
        /*071c*/ 	.word	0x00000000


	//----- nvinfo : EIATTR_REGCOUNT
	.align		4
.L_402:
        /*0720*/ 	.byte	0x04, 0x2f
        /*0722*/ 	.short	(.L_404 - .L_403)
	.align		4
.L_403:
        /*0724*/ 	.word	index@(_ZN2at6native39_GLOBAL__N__cee6930f_7_Loss_cu_5b0651e138nll_loss_forward_reduce_cuda_kernel_1dIN3c104HalfElEEvPT_S6_PKS5_PKT0_S8_bll)
        /*0728*/ 	.word	0x00000018


	//----- nvinfo : EIATTR_FRAME_SIZE
	.align		4
.L_404:
        /*072c*/ 	.byte	0x04, 0x11
        /*072e*/ 	.short	(.L_406 - .L_405)
	.align		4
.L_405:
        /*0730*/ 	.word	index@(_ZN2at6native39_GLOBAL__N__cee6930f_7_Loss_cu_5b0651e138nll_loss_forward_reduce_cuda_kernel_1dIN3c104HalfElEEvPT_S6_PKS5_PKT0_S8_bll)
        /*0734*/ 	.word	0x00000000


	//----- nvinfo : EIATTR_REGCOUNT
	.align		4
.L_406:
        /*0738*/ 	.byte	0x04, 0x2f
        /*073a*/ 	.short	(.L_408 - .L_407)
	.align		4
.L_407:
        /*073c*/ 	.word	index@(_ZN2at6native39_GLOBAL__N__cee6930f_7_Loss_cu_5b0651e138nll_loss_forward_reduce_cuda_kernel_1dIN3c108BFloat16EhEEvPT_S6_PKS5_PKT0_S8_bll)
        /*0740*/ 	.word	0x00000018


	//----- nvinfo : EIATTR_FRAME_SIZE
	.align		4
.L_408:
        /*0744*/ 	.byte	0x04, 0x11
        /*0746*/ 	.short	(.L_410 - .L_409)
	.align		4
.L_409:
        /*0748*/ 	.word	index@(_ZN2at6native39_GLOBAL__N__cee6930f_7_Loss_cu_5b0651e138nll_loss_forward_reduce_cuda_kernel_1dIN3c108BFloat16EhEEvPT_S6_PKS5_PKT0_S8_bll)
        /*074c*/ 	.word	0x00000000


	//----- nvinfo : EIATTR_REGCOUNT
	.align		4
.L_410:
        /*0750*/ 	.byte	0x04, 0x2f
        /*0752*/ 	.short	(.L_412 - .L_411)
	.align		4
.L_411:
        /*0754*/ 	.word	index@(_ZN2at6native39_GLOBAL__N__cee6930f_7_Loss_cu_5b0651e138nll_loss_forward_reduce_cuda_kernel_1dIN3c108BFloat16ElEEvPT_S6_PKS5_PKT0_S8_bll)
        /*0758*/ 	.word	0x00000018


	//----- nvinfo : EIATTR_FRAME_SIZE
	.align		4
.L_412:
        /*075c*/ 	.byte	0x04, 0x11
        /*075e*/ 	.short	(.L_414 - .L_413)
	.align		4
.L_413:
        /*0760*/ 	.word	index@(_ZN2at6native39_GLOBAL__N__cee6930f_7_Loss_cu_5b0651e138nll_loss_forward_reduce_cuda_kernel_1dIN3c108BFloat16ElEEvPT_S6_PKS5_PKT0_S8_bll)
        /*0764*/ 	.word	0x00000000


	//----- nvinfo : EIATTR_REGCOUNT
	.align		4
.L_414:
        /*0768*/ 	.byte	0x04, 0x2f
        /*076a*/ 	.short	(.L_416 - .L_415)
	.align		4
.L_415:
        /*076c*/ 	.word	index@(_ZN2at6native39_GLOBAL__N__cee6930f_7_Loss_cu_5b0651e138nll_loss_forward_reduce_cuda_kernel_2dIddhEEvPT_S4_PKS3_PKT1_S6_bllll)
        /*0770*/ 	.word	0x0000001c


	//----- nvinfo : EIATTR_FRAME_SIZE
	.align		4
.L_416:
        /*0774*/ 	.byte	0x04, 0x11
        /*0776*/ 	.short	(.L_418 - .L_417)
	.align		4
.L_417:
        /*0778*/ 	.word	index@($__internal_5_$__cuda_sm20_div_rn_f64_full)
        /*077c*/ 	.word	0x00000000


	//----- nvinfo : EIATTR_FRAME_SIZE
	.align		4
.L_418:
        /*0780*/ 	.byte	0x04, 0x11
        /*0782*/ 	.short	(.L_420 - .L_419)
	.align		4
.L_419:
        /*0784*/ 	.word	index@(_ZN2at6native39_GLOBAL__N__cee6930f_7_Loss_cu_5b0651e138nll_loss_forward_reduce_cuda_kernel_2dIddhEEvPT_S4_PKS3_PKT1_S6_bllll)
        /*0788*/ 	.word	0x00000000


	//----- nvinfo : EIATTR_REGCOUNT
	.align		4
.L_420:
        /*078c*/ 	.byte	0x04, 0x2f
        /*078e*/ 	.short	(.L_422 - .L_421)
	.align		4
.L_421:
        /*0790*/ 	.word	index@(_ZN2at6native39_GLOBAL__N__cee6930f_7_Loss_cu_5b0651e138nll_loss_forward_reduce_cuda_kernel_2dIddlEEvPT_S4_PKS3_PKT1_S6_bllll)
        /*0794*/ 	.word	0x0000001c


	//----- nvinfo : EIATTR_FRAME_SIZE
	.align		4
.L_422:
        /*0798*/ 	.byte	0x04, 0x11
        /*079a*/ 	.short	(.L_424 - .L_423)
	.align		4
.L_423:
        /*079c*/ 	.word	index@($__internal_4_$__cuda_sm20_div_rn_f64_full)
        /*07a0*/ 	.word	0x00000000


	//----- nvinfo : EIATTR_FRAME_SIZE
	.align		4
.L_424:
        /*07a4*/ 	.byte	0x04, 0x11
        /*07a6*/ 	.short	(.L_426 - .L_425)
	.align		4
.L_425:
        /*07a8*/ 	.word	index@(_ZN2at6native39_GLOBAL__N__cee6930f_7_Loss_cu_5b0651e138nll_loss_forward_reduce_cuda_kernel_2dIddlEEvPT_S4_PKS3_PKT1_S6_bllll)
        /*07ac*/ 	.word	0x00000000


	//----- nvinfo : EIATTR_REGCOUNT
	.align		4
.L_426:
        /*07b0*/ 	.byte	0x04, 0x2f
        /*07b2*/ 	.short	(.L_428 - .L_427)
	.align		4
.L_427:
        /*07b4*/ 	.word	index@(_ZN2at6native39_GLOBAL__N__cee6930f_7_Loss_cu_5b0651e138nll_loss_forward_reduce_cuda_kernel_2dIffhEEvPT_S4_PKS3_PKT1_S6_bllll)
        /*07b8*/ 	.word	0x0000001c


	//----- nvinfo : EIATTR_FRAME_SIZE
	.align		4
.L_428:
        /*07bc*/ 	.byte	0x04, 0x11
        /*07be*/ 	.short	(.L_430 - .L_429)
	.align		4
.L_429:
        /*07c0*/ 	.word	index@(_ZN2at6native39_GLOBAL__N__cee6930f_7_Loss_cu_5b0651e138nll_loss_forward_reduce_cuda_kernel_2dIffhEEvPT_S4_PKS3_PKT1_S6_bllll)
        /*07c4*/ 	.word	0x00000000


	//----- nvinfo : EIATTR_REGCOUNT
	.align		4
.L_430:
        /*07c8*/ 	.byte	0x04, 0x2f
        /*07ca*/ 	.short	(.L_432 - .L_431)
	.align		4
.L_431:
        /*07cc*/ 	.word	index@(_ZN2at6native39_GLOBAL__N__cee6930f_7_Loss_cu_5b0651e138nll_loss_forward_reduce_cuda_kernel_2dIfflEEvPT_S4_PKS3_PKT1_S6_bllll)
        /*07d0*/ 	.word	0x0000001c


	//----- nvinfo : EIATTR_FRAME_SIZE
	.align		4
.L_432:
        /*07d4*/ 	.byte	0x04, 0x11
        /*07d6*/ 	.short	(.L_434 - .L_433)
	.align		4
.L_433:
        /*07d8*/ 	.word	index@(_ZN2at6native39_GLOBAL__N__cee6930f_7_Loss_cu_5b0651e138nll_loss_forward_reduce_cuda_kernel_2dIfflEEvPT_S4_PKS3_PKT1_S6_bllll)
        /*07dc*/ 	.word	0x00000000


	//----- nvinfo : EIATTR_REGCOUNT
	.align		4
.L_434:
        /*07e0*/ 	.byte	0x04, 0x2f
        /*07e2*/ 	.short	(.L_436 - .L_435)
	.align		4
.L_435:
        /*07e4*/ 	.word	index@(_ZN2at6native39_GLOBAL__N__cee6930f_7_Loss_cu_5b0651e138nll_loss_forward_reduce_cuda_kernel_2dIN3c104HalfEfhEEvPT_S6_PKS5_PKT1_S8_bllll)
        /*07e8*/ 	.word	0x0000001c


	//----- nvinfo : EIATTR_FRAME_SIZE
	.align		4
.L_436:
        /*07ec*/ 	.byte	0x04, 0x11
        /*07ee*/ 	.short	(.L_438 - .L_437)
	.align		4
.L_437:
        /*07f0*/ 	.word	index@(_ZN2at6native39_GLOBAL__N__cee6930f_7_Loss_cu_5b0651e138nll_loss_forward_reduce_cuda_kernel_2dIN3c104HalfEfhEEvPT_S6_PKS5_PKT1_S8_bllll)
        /*07f4*/ 	.word	0x00000000


	//----- nvinfo : EIATTR_REGCOUNT
	.align		4
.L_438:
        /*07f8*/ 	.byte	0x04, 0x2f
        /*07fa*/ 	.short	(.L_440 - .L_439)
	.align		4
.L_439:
        /*07fc*/ 	.word	index@(_ZN2at6native39_GLOBAL__N__cee6930f_7_Loss_cu_5b0651e138nll_loss_forward_reduce_cuda_kernel_2dIN3c104HalfEflEEvPT_S6_PKS5_PKT1_S8_bllll)
        /*0800*/ 	.word	0x0000001c


	//----- nvinfo : EIATTR_FRAME_SIZE
	.align		4
.L_440:
        /*0804*/ 	.byte	0x04, 0x11
        /*0806*/ 	.short	(.L_442 - .L_441)
	.align		4
.L_441:
        /*0808*/ 	.word	index@(_ZN2at6native39_GLOBAL__N__cee6930f_7_Loss_cu_5b0651e138nll_loss_forward_reduce_cuda_kernel_2dIN3c104HalfEflEEvPT_S6_PKS5_PKT1_S8_bllll)
        /*080c*/ 	.word	0x00000000


	//----- nvinfo : EIATTR_REGCOUNT
	.align		4
.L_442:
        /*0810*/ 	.byte	0x04, 0x2f
        /*0812*/ 	.short	(.L_444 - .L_443)
	.align		4
.L_443:
        /*0814*/ 	.word	index@(_ZN2at6native39_GLOBAL__N__cee6930f_7_Loss_cu_5b0651e138nll_loss_forward_reduce_cuda_kernel_2dIN3c108BFloat16EfhEEvPT_S6_PKS5_PKT1_S8_bllll)
        /*0818*/ 	.word	0x0000001c


	//----- nvinfo : EIATTR_FRAME_SIZE
	.align		4
.L_444:
        /*081c*/ 	.byte	0x04, 0x11
        /*081e*/ 	.short	(.L_446 - .L_445)
	.align		4
.L_445:
        /*0820*/ 	.word	index@(_ZN2at6native39_GLOBAL__N__cee6930f_7_Loss_cu_5b0651e138nll_loss_forward_reduce_cuda_kernel_2dIN3c108BFloat16EfhEEvPT_S6_PKS5_PKT1_S8_bllll)
        /*0824*/ 	.word	0x00000000


	//----- nvinfo : EIATTR_REGCOUNT
	.align		4
.L_446:
        /*0828*/ 	.byte	0x04, 0x2f
        /*082a*/ 	.short	(.L_448 - .L_447)
	.align		4
.L_447:
        /*082c*/ 	.word	index@(_ZN2at6native39_GLOBAL__N__cee6930f_7_Loss_cu_5b0651e138nll_loss_forward_reduce_cuda_kernel_2dIN3c108BFloat16EflEEvPT_S6_PKS5_PKT1_S8_bllll)
        /*0830*/ 	.word	0x0000001c


	//----- nvinfo : EIATTR_FRAME_SIZE
	.align		4
.L_448:
        /*0834*/ 	.byte	0x04, 0x11
        /*0836*/ 	.short	(.L_450 - .L_449)
	.align		4
.L_449:
        /*0838*/ 	.word	index@(_ZN2at6native39_GLOBAL__N__cee6930f_7_Loss_cu_5b0651e138nll_loss_forward_reduce_cuda_kernel_2dIN3c108BFloat16EflEEvPT_S6_PKS5_PKT1_S8_bllll)
        /*083c*/ 	.word	0x00000000


	//----- nvinfo : EIATTR_REGCOUNT
	.align		4
.L_450:
        /*0840*/ 	.byte	0x04, 0x2f
        /*0842*/ 	.short	(.L_452 - .L_451)
	.align		4
.L_451:
        /*0844*/ 	.word	index@(_ZN2at6native39_GLOBAL__N__cee6930f_7_Loss_cu_5b0651e139nll_loss_backward_no_reduce_cuda_kernelIdhEEviPKT0_NS_27GenericPackedTensorAccessorIKT_Lm1ENS_16DefaultPtrTraitsElEENS6_IS7_Lm2ES9_lEEPS8_ll)
        /*0848*/ 	.word	0x0000001b


	//----- nvinfo : EIATTR_FRAME_SIZE
	.align		4
.L_452:
        /*084c*/ 	.byte	0x04, 0x11
        /*084e*/ 	.short	(.L_454 - .L_453)
	.align		4
.L_453:
        /*0850*/ 	.word	index@(_ZN2at6native39_GLOBAL__N__cee6930f_7_Loss_cu_5b0651e139nll_loss_backward_no_reduce_cuda_kernelIdhEEviPKT0_NS_27GenericPackedTensorAccessorIKT_Lm1ENS_16DefaultPtrTraitsElEENS6_IS7_Lm2ES9_lEEPS8_ll)
        /*0854*/ 	.word	0x00000000


	//----- nvinfo : EIATTR_REGCOUNT
	.align		4
.L_454:
        /*0858*/ 	.byte	0x04, 0x2f
        /*085a*/ 	.short	(.L_456 - .L_455)
	.align		4
.L_455:
        /*085c*/ 	.word	index@(_ZN2at6native39_GLOBAL__N__cee6930f_7_Loss_cu_5b0651e139nll_loss_backward_no_reduce_cuda_kernelIdlEEviPKT0_NS_27GenericPackedTensorAccessorIKT_Lm1ENS_16DefaultPtrTraitsElEENS6_IS7_Lm2ES9_lEEPS8_ll)
        /*0860*/ 	.word	0x0000001c


	//----- nvinfo : EIATTR_FRAME_SIZE
	.align		4
.L_456:
        /*0864*/ 	.byte	0x04, 0x11
        /*0866*/ 	.short	(.L_458 - .L_457)
	.align		4
.L_457:
        /*0868*/ 	.word	index@(_ZN2at6native39_GLOBAL__N__cee6930f_7_Loss_cu_5b0651e139nll_loss_backward_no_reduce_cuda_kernelIdlEEviPKT0_NS_27GenericPackedTensorAccessorIKT_Lm1ENS_16DefaultPtrTraitsElEENS6_IS7_Lm2ES9_lEEPS8_ll)
        /*086c*/ 	.word	0x00000000


	//----- nvinfo : EIATTR_REGCOUNT
	.align		4
.L_458:
        /*0870*/ 	.byte	0x04, 0x2f
        /*0872*/ 	.short	(.L_460 - .L_459)
	.align		4
.L_459:
        /*0874*/ 	.word	index@(_ZN2at6native39_GLOBAL__N__cee6930f_7_Loss_cu_5b0651e139nll_loss_backward_no_reduce_cuda_kernelIfhEEviPKT0_NS_27GenericPackedTensorAccessorIKT_Lm1ENS_16DefaultPtrTraitsElEENS6_IS7_Lm2ES9_lEEPS8_ll)
        /*0878*/ 	.word	0x0000001b


	//----- nvinfo : EIATTR_FRAME_SIZE
	.align		4
.L_460:
        /*087c*/ 	.byte	0x04, 0x11
        /*087e*/ 	.short	(.L_462 - .L_461)
	.align		4
.L_461:
        /*0880*/ 	.word	index@(_ZN2at6native39_GLOBAL__N__cee6930f_7_Loss_cu_5b0651e139nll_loss_backward_no_reduce_cuda_kernelIfhEEviPKT0_NS_27GenericPackedTensorAccessorIKT_Lm1ENS_16DefaultPtrTraitsElEENS6_IS7_Lm2ES9_lEEPS8_ll)
        /*0884*/ 	.word	0x00000000


	//----- nvinfo : EIATTR_REGCOUNT
	.align		4
.L_462:
        /*0888*/ 	.byte	0x04, 0x2f
        /*088a*/ 	.short	(.L_464 - .L_463)
	.align		4
.L_463:
        /*088c*/ 	.word	index@(_ZN2at6native39_GLOBAL__N__cee6930f_7_Loss_cu_5b0651e139nll_loss_backward_no_reduce_cuda_kernelIflEEviPKT0_NS_27GenericPackedTensorAccessorIKT_Lm1ENS_16DefaultPtrTraitsElEENS6_IS7_Lm2ES9_lEEPS8_ll)
        /*0890*/ 	.word	0x0000001c


	//----- nvinfo : EIATTR_FRAME_SIZE
	.align		4
.L_464:
        /*0894*/ 	.byte	0x04, 0x11
        /*0896*/ 	.short	(.L_466 - .L_465)
	.align		4
.L_465:
        /*0898*/ 	.word	index@(_ZN2at6native39_GLOBAL__N__cee6930f_7_Loss_cu_5b0651e139nll_loss_backward_no_reduce_cuda_kernelIflEEviPKT0_NS_27GenericPackedTensorAccessorIKT_Lm1ENS_16DefaultPtrTraitsElEENS6_IS7_Lm2ES9_lEEPS8_ll)
        /*089c*/ 	.word	0x00000000


	//----- nvinfo : EIATTR_REGCOUNT
	.align		4
.L_466:
        /*08a0*/ 	.byte	0x04, 0x2f
        /*08a2*/ 	.short	(.L_468 - .L_467)
	.align		4
.L_467:
        /*08a4*/ 	.word	index@(_ZN2at6native39_GLOBAL__N__cee6930f_7_Loss_cu_5b0651e139nll_loss_backward_no_reduce_cuda_kernelIN3c104HalfEhEEviPKT0_NS_27GenericPackedTensorAccessorIKT_Lm1ENS_16DefaultPtrTraitsElEENS8_IS9_Lm2ESB_lEEPSA_ll)
        /*08a8*/ 	.word	0x0000001b


	//----- nvinfo : EIATTR_FRAME_SIZE
	.align		4
.L_468:
        /*08ac*/ 	.byte	0x04, 0x11
        /*08ae*/ 	.short	(.L_470 - .L_469)
	.align		4
.L_469:
        /*08b0*/ 	.word	index@(_ZN2at6native39_GLOBAL__N__cee6930f_7_Loss_cu_5b0651e139nll_loss_backward_no_reduce_cuda_kernelIN3c104HalfEhEEviPKT0_NS_27GenericPackedTensorAccessorIKT_Lm1ENS_16DefaultPtrTraitsElEENS8_IS9_Lm2ESB_lEEPSA_ll)
        /*08b4*/ 	.word	0x00000000


	//----- nvinfo : EIATTR_REGCOUNT
	.align		4
.L_470:
        /*08b8*/ 	.byte	0x04, 0x2f
        /*08ba*/ 	.short	(.L_472 - .L_471)
	.align		4
.L_471:
        /*08bc*/ 	.word	index@(_ZN2at6native39_GLOBAL__N__cee6930f_7_Loss_cu_5b0651e139nll_loss_backward_no_reduce_cuda_kernelIN3c104HalfElEEviPKT0_NS_27GenericPackedTensorAccessorIKT_Lm1ENS_16DefaultPtrTraitsElEENS8_IS9_Lm2ESB_lEEPSA_ll)
        /*08c0*/ 	.word	0x0000001c


	//----- nvinfo : EIATTR_FRAME_SIZE
	.align		4
.L_472:
        /*08c4*/ 	.byte	0x04, 0x11
        /*08c6*/ 	.short	(.L_474 - .L_473)
	.align		4
.L_473:
        /*08c8*/ 	.word	index@(_ZN2at6native39_GLOBAL__N__cee6930f_7_Loss_cu_5b0651e139nll_loss_backward_no_reduce_cuda_kernelIN3c104HalfElEEviPKT0_NS_27GenericPackedTensorAccessorIKT_Lm1ENS_16DefaultPtrTraitsElEENS8_IS9_Lm2ESB_lEEPSA_ll)
        /*08cc*/ 	.word	0x00000000


	//----- nvinfo : EIATTR_REGCOUNT
	.align		4
.L_474:
        /*08d0*/ 	.byte	0x04, 0x2f
        /*08d2*/ 	.short	(.L_476 - .L_475)
	.align		4
.L_475:
        /*08d4*/ 	.word	index@(_ZN2at6native39_GLOBAL__N__cee6930f_7_Loss_cu_5b0651e139nll_loss_backward_no_reduce_cuda_kernelIN3c108BFloat16EhEEviPKT0_NS_27GenericPackedTensorAccessorIKT_Lm1ENS_16DefaultPtrTraitsElEENS8_IS9_Lm2ESB_lEEPSA_ll)
        /*08d8*/ 	.word	0x0000001b


	//----- nvinfo : EIATTR_FRAME_SIZE
	.align		4
.L_476:
        /*08dc*/ 	.byte	0x04, 0x11
        /*08de*/ 	.short	(.L_478 - .L_477)
	.align		4
.L_477:
        /*08e0*/ 	.word	index@(_ZN2at6native39_GLOBAL__N__cee6930f_7_Loss_cu_5b0651e139nll_loss_backward_no_reduce_cuda_kernelIN3c108BFloat16EhEEviPKT0_NS_27GenericPackedTensorAccessorIKT_Lm1ENS_16DefaultPtrTraitsElEENS8_IS9_Lm2ESB_lEEPSA_ll)
        /*08e4*/ 	.word	0x00000000


	//----- nvinfo : EIATTR_REGCOUNT
	.align		4
.L_478:
        /*08e8*/ 	.byte	0x04, 0x2f
        /*08ea*/ 	.short	(.L_480 - .L_479)
	.align		4
.L_479:
        /*08ec*/ 	.word	index@(_ZN2at6native39_GLOBAL__N__cee6930f_7_Loss_cu_5b0651e139nll_loss_backward_no_reduce_cuda_kernelIN3c108BFloat16ElEEviPKT0_NS_27GenericPackedTensorAccessorIKT_Lm1ENS_16DefaultPtrTraitsElEENS8_IS9_Lm2ESB_lEEPSA_ll)
        /*08f0*/ 	.word	0x0000001c


	//----- nvinfo : EIATTR_FRAME_SIZE
	.align		4
.L_480:
        /*08f4*/ 	.byte	0x04, 0x11
        /*08f6*/ 	.short	(.L_482 - .L_481)
	.align		4
.L_481:
        /*08f8*/ 	.word	index@(_ZN2at6native39_GLOBAL__N__cee6930f_7_Loss_cu_5b0651e139nll_loss_backward_no_reduce_cuda_kernelIN3c108BFloat16ElEEviPKT0_NS_27GenericPackedTensorAccessorIKT_Lm1ENS_16DefaultPtrTraitsElEENS8_IS9_Lm2ESB_lEEPSA_ll)
        /*08fc*/ 	.word	0x00000000


	//----- nvinfo : EIATTR_REGCOUNT
	.align		4
.L_482:
        /*0900*/ 	.byte	0x04, 0x2f
        /*0902*/ 	.short	(.L_484 - .L_483)
	.align		4
.L_483:
        /*0904*/ 	.word	index@(_ZN2at6native39_GLOBAL__N__cee6930f_7_Loss_cu_5b0651e139nll_loss_backward_reduce_cuda_kernel_1dIdhEEvPT_PKS3_S6_PKT0_S6_bll)
        /*0908*/ 	.word	0x00000019


	//----- nvinfo : EIATTR_FRAME_SIZE
	.align		4
.L_484:
        /*090c*/ 	.byte	0x04, 0x11
        /*090e*/ 	.short	(.L_486 - .L_485)
	.align		4
.L_485:
        /*0910*/ 	.word	index@($__internal_3_$__cuda_sm20_div_rn_f64_full)
        /*0914*/ 	.word	0x00000000


	//----- nvinfo : EIATTR_FRAME_SIZE
	.align		4
.L_486:
        /*0918*/ 	.byte	0x04, 0x11
        /*091a*/ 	.short	(.L_488 - .L_487)
	.align		4
.L_487:
        /*091c*/ 	.word	index@(_ZN2at6native39_GLOBAL__N__cee6930f_7_Loss_cu_5b0651e139nll_loss_backward_reduce_cuda_kernel_1dIdhEEvPT_PKS3_S6_PKT0_S6_bll)
        /*0920*/ 	.word	0x00000000


	//----- nvinfo : EIATTR_REGCOUNT
	.align		4
.L_488:
        /*0924*/ 	.byte	0x04, 0x2f
        /*0926*/ 	.short	(.L_490 - .L_489)
	.align		4
.L_489:
        /*0928*/ 	.word	index@(_ZN2at6native39_GLOBAL__N__cee6930f_7_Loss_cu_5b0651e139nll_loss_backward_reduce_cuda_kernel_1dIdlEEvPT_PKS3_S6_PKT0_S6_bll)
        /*092c*/ 	.word	0x0000001a


	//----- nvinfo : EIATTR_FRAME_SIZE
	.align		4
.L_490:
        /*0930*/ 	.byte	0x04, 0x11
        /*0932*/ 	.short	(.L_492 - .L_491)
	.align		4
.L_491:
        /*0934*/ 	.word	index@($__internal_2_$__cuda_sm20_div_rn_f64_full)
        /*0938*/ 	.word	0x00000000


	//----- nvinfo : EIATTR_FRAME_SIZE
	.align		4
.L_492:
        /*093c*/ 	.byte	0x04, 0x11
        /*093e*/ 	.short	(.L_494 - .L_493)
	.align		4
.L_493:
        /*0940*/ 	.word	index@(_ZN2at6native39_GLOBAL__N__cee6930f_7_Loss_cu_5b0651e139nll_loss_backward_reduce_cuda_kernel_1dIdlEEvPT_PKS3_S6_PKT0_S6_bll)
        /*0944*/ 	.word	0x00000000


	//----- nvinfo : EIATTR_REGCOUNT
	.align		4
.L_494:
        /*0948*/ 	.byte	0x04, 0x2f
        /*094a*/ 	.short	(.L_496 - .L_495)
	.align		4
.L_495:
        /*094c*/ 	.word	index@(_ZN2at6native39_GLOBAL__N__cee6930f_7_Loss_cu_5b0651e139nll_loss_backward_reduce_cuda_kernel_1dIfhEEvPT_PKS3_S6_PKT0_S6_bll)
        /*0950*/ 	.word	0x00000018


	//----- nvinfo : EIATTR_FRAME_SIZE
	.align		4
.L_496:
        /*0954*/ 	.byte	0x04, 0x11
        /*0956*/ 	.short	(.L_498 - .L_497)
	.align		4
.L_497:
        /*0958*/ 	.word	index@(_ZN2at6native39_GLOBAL__N__cee6930f_7_Loss_cu_5b0651e139nll_loss_backward_reduce_cuda_kernel_1dIfhEEvPT_PKS3_S6_PKT0_S6_bll)
        /*095c*/ 	.word	0x00000000


	//----- nvinfo : EIATTR_REGCOUNT
	.align		4
.L_498:
        /*0960*/ 	.byte	0x04, 0x2f
        /*0962*/ 	.short	(.L_500 - .L_499)
	.align		4
.L_499:
        /*0964*/ 	.word	index@(_ZN2at6native39_GLOBAL__N__cee6930f_7_Loss_cu_5b0651e139nll_loss_backward_reduce_cuda_kernel_1dIflEEvPT_PKS3_S6_PKT0_S6_bll)
        /*0968*/ 	.word	0x00000018


	//----- nvinfo : EIATTR_FRAME_SIZE
	.align		4
.L_500:
        /*096c*/ 	.byte	0x04, 0x11
        /*096e*/ 	.short	(.L_502 - .L_501)
	.align		4
.L_501:
        /*0970*/ 	.word	index@(_ZN2at6native39_GLOBAL__N__cee6930f_7_Loss_cu_5b0651e139nll_loss_backward_reduce_cuda_kernel_1dIflEEvPT_PKS3_S6_PKT0_S6_bll)
        /*0974*/ 	.word	0x00000000


	//----- nvinfo : EIATTR_REGCOUNT
	.align		4
.L_502:
        /*0978*/ 	.byte	0x04, 0x2f
        /*097a*/ 	.short	(.L_504 - .L_503)
	.align		4
.L_503:
        /*097c*/ 	.word	index@(_ZN2at6native39_GLOBAL__N__cee6930f_7_Loss_cu_5b0651e139nll_loss_backward_reduce_cuda_kernel_1dIN3c104HalfEhEEvPT_PKS5_S8_PKT0_S8_bll)
        /*0980*/ 	.word	0x00000018


	//----- nvinfo : EIATTR_FRAME_SIZE
	.align		4
.L_504:
        /*0984*/ 	.byte	0x04, 0x11
        /*0986*/ 	.short	(.L_506 - .L_505)
	.align		4
.L_505:
        /*0988*/ 	.word	index@(_ZN2at6native39_GLOBAL__N__cee6930f_7_Loss_cu_5b0651e139nll_loss_backward_reduce_cuda_kernel_1dIN3c104HalfEhEEvPT_PKS5_S8_PKT0_S8_bll)
        /*098c*/ 	.word	0x00000000


	//----- nvinfo : EIATTR_REGCOUNT
	.align		4
.L_506:
        /*0990*/ 	.byte	0x04, 0x2f
        /*0992*/ 	.short	(.L_508 - .L_507)
	.align		4
.L_507:
        /*0994*/ 	.word	index@(_ZN2at6native39_GLOBAL__N__cee6930f_7_Loss_cu_5b0651e139nll_loss_backward_reduce_cuda_kernel_1dIN3c104HalfElEEvPT_PKS5_S8_PKT0_S8_bll)
        /*0998*/ 	.word	0x00000018


	//----- nvinfo : EIATTR_FRAME_SIZE
	.align		4
.L_508:
        /*099c*/ 	.byte	0x04, 0x11
        /*099e*/ 	.short	(.L_510 - .L_509)
	.align		4
.L_509:
        /*09a0*/ 	.word	index@(_ZN2at6native39_GLOBAL__N__cee6930f_7_Loss_cu_5b0651e139nll_loss_backward_reduce_cuda_kernel_1dIN3c104HalfElEEvPT_PKS5_S8_PKT0_S8_bll)
        /*09a4*/ 	.word	0x00000000


	//----- nvinfo : EIATTR_REGCOUNT
	.align		4
.L_510:
        /*09a8*/ 	.byte	0x04, 0x2f
        /*09aa*/ 	.short	(.L_512 - .L_511)
	.align		4
.L_511:
        /*09ac*/ 	.word	index@(_ZN2at6native39_GLOBAL__N__cee6930f_7_Loss_cu_5b0651e139nll_loss_backward_reduce_cuda_kernel_1dIN3c108BFloat16EhEEvPT_PKS5_S8_PKT0_S8_bll)
        /*09b0*/ 	.word	0x00000018


	//----- nvinfo : EIATTR_FRAME_SIZE
	.align		4
.L_512:
        /*09b4*/ 	.byte	0x04, 0x11
        /*09b6*/ 	.short	(.L_514 - .L_513)
	.align		4
.L_513:
        /*09b8*/ 	.word	index@(_ZN2at6native39_GLOBAL__N__cee6930f_7_Loss_cu_5b0651e139nll_loss_backward_reduce_cuda_kernel_1dIN3c108BFloat16EhEEvPT_PKS5_S8_PKT0_S8_bll)
        /*09bc*/ 	.word	0x00000000


	//----- nvinfo : EIATTR_REGCOUNT
	.align		4
.L_514:
        /*09c0*/ 	.byte	0x04, 0x2f
        /*09c2*/ 	.short	(.L_516 - .L_515)
	.align		4
.L_515:
        /*09c4*/ 	.word	index@(_ZN2at6native39_GLOBAL__N__cee6930f_7_Loss_cu_5b0651e139nll_loss_backward_reduce_cuda_kernel_1dIN3c108BFloat16ElEEvPT_PKS5_S8_PKT0_S8_bll)
        /*09c8*/ 	.word	0x00000018


	//----- nvinfo : EIATTR_FRAME_SIZE
	.align		4
.L_516:
        /*09cc*/ 	.byte	0x04, 0x11
        /*09ce*/ 	.short	(.L_518 - .L_517)
	.align		4
.L_517:
        /*09d0*/ 	.word	index@(_ZN2at6native39_GLOBAL__N__cee6930f_7_Loss_cu_5b0651e139nll_loss_backward_reduce_cuda_kernel_1dIN3c108BFloat16ElEEvPT_PKS5_S8_PKT0_S8_bll)
        /*09d4*/ 	.word	0x00000000


	//----- nvinfo : EIATTR_REGCOUNT
	.align		4
.L_518:
        /*09d8*/ 	.byte	0x04, 0x2f
        /*09da*/ 	.short	(.L_520 - .L_519)
	.align		4
.L_519:
        /*09dc*/ 	.word	index@(_ZN2at6native39_GLOBAL__N__cee6930f_7_Loss_cu_5b0651e139nll_loss_backward_reduce_cuda_kernel_2dIdhEEvPT_PKS3_PKT0_S6_S6_biill)
        /*09e0*/ 	.word	0x00000019


	//----- nvinfo : EIATTR_FRAME_SIZE
	.align		4
.L_520:
        /*09e4*/ 	.byte	0x04, 0x11
        /*09e6*/ 	.short	(.L_522 - .L_521)
	.align		4
.L_521:
        /*09e8*/ 	.word	index@($__internal_1_$__cuda_sm20_div_rn_f64_full)
        /*09ec*/ 	.word	0x00000000


	//----- nvinfo : EIATTR_FRAME_SIZE
	.align		4
.L_522:
        /*09f0*/ 	.byte	0x04, 0x11
        /*09f2*/ 	.short	(.L_524 - .L_523)
	.align		4
.L_523:
        /*09f4*/ 	.word	index@(_ZN2at6native39_GLOBAL__N__cee6930f_7_Loss_cu_5b0651e139nll_loss_backward_reduce_cuda_kernel_2dIdhEEvPT_PKS3_PKT0_S6_S6_biill)
        /*09f8*/ 	.word	0x00000000


	//----- nvinfo : EIATTR_REGCOUNT
	.align		4
.L_524:
        /*09fc*/ 	.byte	0x04, 0x2f
        /*09fe*/ 	.short	(.L_526 - .L_525)
	.align		4
.L_525:
        /*0a00*/ 	.word	index@(_ZN2at6native39_GLOBAL__N__cee6930f_7_Loss_cu_5b0651e139nll_loss_backward_reduce_cuda_kernel_2dIdlEEvPT_PKS3_PKT0_S6_S6_biill)
        /*0a04*/ 	.word	0x0000001a


	//----- nvinfo : EIATTR_FRAME_SIZE
	.align		4
.L_526:
        /*0a08*/ 	.byte	0x04, 0x11
        /*0a0a*/ 	.short	(.L_528 - .L_527)
	.align		4
.L_527:
        /*0a0c*/ 	.word	index@($__internal_0_$__cuda_sm20_div_rn_f64_full)
        /*0a10*/ 	.word	0x00000000


	//----- nvinfo : EIATTR_FRAME_SIZE
	.align		4
.L_528:
        /*0a14*/ 	.byte	0x04, 0x11
        /*0a16*/ 	.short	(.L_530 - .L_529)
	.align		4
.L_529:
        /*0a18*/ 	.word	index@(_ZN2at6native39_GLOBAL__N__cee6930f_7_Loss_cu_5b0651e139nll_loss_backward_reduce_cuda_kernel_2dIdlEEvPT_PKS3_PKT0_S6_S6_biill)
        /*0a1c*/ 	.word	0x00000000


	//----- nvinfo : EIATTR_REGCOUNT
	.align		4
.L_530:
        /*0a20*/ 	.byte	0x04, 0x2f
        /*0a22*/ 	.short	(.L_532 - .L_531)
	.align		4
.L_531:
        /*0a24*/ 	.word	index@(_ZN2at6native39_GLOBAL__N__cee6930f_7_Loss_cu_5b0651e139nll_loss_backward_reduce_cuda_kernel_2dIfhEEvPT_PKS3_PKT0_S6_S6_biill)
        /*0a28*/ 	.word	0x00000018


	//----- nvinfo : EIATTR_FRAME_SIZE
	.align		4
.L_532:
        /*0a2c*/ 	.byte	0x04, 0x11
        /*0a2e*/ 	.short	(.L_534 - .L_533)
	.align		4
.L_533:
        /*0a30*/ 	.word	index@(_ZN2at6native39_GLOBAL__N__cee6930f_7_Loss_cu_5b0651e139nll_loss_backward_reduce_cuda_kernel_2dIfhEEvPT_PKS3_PKT0_S6_S6_biill)
        /*0a34*/ 	.word	0x00000000


	//----- nvinfo : EIATTR_REGCOUNT
	.align		4
.L_534:
        /*0a38*/ 	.byte	0x04, 0x2f
        /*0a3a*/ 	.short	(.L_536 - .L_535)
	.align		4
.L_535:
        /*0a3c*/ 	.word	index@(_ZN2at6native39_GLOBAL__N__cee6930f_7_Loss_cu_5b0651e139nll_loss_backward_reduce_cuda_kernel_2dIflEEvPT_PKS3_PKT0_S6_S6_biill)
        /*0a40*/ 	.word	0x00000019


	//----- nvinfo : EIATTR_FRAME_SIZE
	.align		4
.L_536:
        /*0a44*/ 	.byte	0x04, 0x11
        /*0a46*/ 	.short	(.L_538 - .L_537)
	.align		4
.L_537:
        /*0a48*/ 	.word	index@(_ZN2at6native39_GLOBAL__N__cee6930f_7_Loss_cu_5b0651e139nll_loss_backward_reduce_cuda_kernel_2dIflEEvPT_PKS3_PKT0_S6_S6_biill)
        /*0a4c*/ 	.word	0x00000000


	//----- nvinfo : EIATTR_REGCOUNT
	.align		4
.L_538:
        /*0a50*/ 	.byte	0x04, 0x2f
        /*0a52*/ 	.short	(.L_540 - .L_539)
	.align		4
.L_539:
        /*0a54*/ 	.word	index@(_ZN2at6native39_GLOBAL__N__cee6930f_7_Loss_cu_5b0651e139nll_loss_backward_reduce_cuda_kernel_2dIN3c104HalfEhEEvPT_PKS5_PKT0_S8_S8_biill)
        /*0a58*/ 	.word	0x00000018


	//----- nvinfo : EIATTR_FRAME_SIZE
	.align		4
.L_540:
        /*0a5c*/ 	.byte	0x04, 0x11
        /*0a5e*/ 	.short	(.L_542 - .L_541)
	.align		4
.L_541:
        /*0a60*/ 	.word	index@(_ZN2at6native39_GLOBAL__N__cee6930f_7_Loss_cu_5b0651e139nll_loss_backward_reduce_cuda_kernel_2dIN3c104HalfEhEEvPT_PKS5_PKT0_S8_S8_biill)
        /*0a64*/ 	.word	0x00000000


	//----- nvinfo : EIATTR_REGCOUNT
	.align		4
.L_542:
        /*0a68*/ 	.byte	0x04, 0x2f
        /*0a6a*/ 	.short	(.L_544 - .L_543)
	.align		4
.L_543:
        /*0a6c*/ 	.word	index@(_ZN2at6native39_GLOBAL__N__cee6930f_7_Loss_cu_5b0651e139nll_loss_backward_reduce_cuda_kernel_2dIN3c104HalfElEEvPT_PKS5_PKT0_S8_S8_biill)
        /*0a70*/ 	.word	0x00000018


	//----- nvinfo : EIATTR_FRAME_SIZE
	.align		4
.L_544:
        /*0a74*/ 	.byte	0x04, 0x11
        /*0a76*/ 	.short	(.L_546 - .L_545)
	.align		4
.L_545:
        /*0a78*/ 	.word	index@(_ZN2at6native39_GLOBAL__N__cee6930f_7_Loss_cu_5b0651e139nll_loss_backward_reduce_cuda_kernel_2dIN3c104HalfElEEvPT_PKS5_PKT0_S8_S8_biill)
        /*0a7c*/ 	.word	0x00000000


	//----- nvinfo : EIATTR_REGCOUNT
	.align		4
.L_546:
        /*0a80*/ 	.byte	0x04, 0x2f
        /*0a82*/ 	.short	(.L_548 - .L_547)
	.align		4
.L_547:
        /*0a84*/ 	.word	index@(_ZN2at6native39_GLOBAL__N__cee6930f_7_Loss_cu_5b0651e139nll_loss_backward_reduce_cuda_kernel_2dIN3c108BFloat16EhEEvPT_PKS5_PKT0_S8_S8_biill)
        /*0a88*/ 	.word	0x00000018


	//----- nvinfo : EIATTR_FRAME_SIZE
	.align		4
.L_548:
        /*0a8c*/ 	.byte	0x04, 0x11
        /*0a8e*/ 	.short	(.L_550 - .L_549)
	.align		4
.L_549:
        /*0a90*/ 	.word	index@(_ZN2at6native39_GLOBAL__N__cee6930f_7_Loss_cu_5b0651e139nll_loss_backward_reduce_cuda_kernel_2dIN3c108BFloat16EhEEvPT_PKS5_PKT0_S8_S8_biill)
        /*0a94*/ 	.word	0x00000000


	//----- nvinfo : EIATTR_REGCOUNT
	.align		4
.L_550:
        /*0a98*/ 	.byte	0x04, 0x2f
        /*0a9a*/ 	.short	(.L_552 - .L_551)
	.align		4
.L_551:
        /*0a9c*/ 	.word	index@(_ZN2at6native39_GLOBAL__N__cee6930f_7_Loss_cu_5b0651e139nll_loss_backward_reduce_cuda_kernel_2dIN3c108BFloat16ElEEvPT_PKS5_PKT0_S8_S8_biill)
        /*0aa0*/ 	.word	0x00000018


	//----- nvinfo : EIATTR_FRAME_SIZE
	.align		4
.L_552:
        /*0aa4*/ 	.byte	0x04, 0x11
        /*0aa6*/ 	.short	(.L_554 - .L_553)
	.align		4
.L_553:
        /*0aa8*/ 	.word	index@(_ZN2at6native39_GLOBAL__N__cee6930f_7_Loss_cu_5b0651e139nll_loss_backward_reduce_cuda_kernel_2dIN3c108BFloat16ElEEvPT_PKS5_PKT0_S8_S8_biill)
        /*0aac*/ 	.word	0x00000000


	//----- nvinfo : EIATTR_MIN_STACK_SIZE
	.align		4
.L_554:
        /*0ab0*/ 	.byte	0x04, 0x12
        /*0ab2*/ 	.short	(.L_556 - .L_555)
	.align		4
.L_555:
        /*0ab4*/ 	.word	index@(_ZN2at6native39_GLOBAL__N__cee6930f_7_Loss_cu_5b0651e139nll_loss_backward_reduce_cuda_kernel_2dIN3c108BFloat16ElEEvPT_PKS5_PKT0_S8_S8_biill)
        /*0ab8*/ 	.word	0x00000000


	//----- nvinfo : EIATTR_MIN_STACK_SIZE
	.align		4
.L_556:
        /*0abc*/ 	.byte	0x04, 0x12
        /*0abe*/ 	.short	(.L_558 - .L_557)
	.align		4
.L_557:
        /*0ac0*/ 	.word	index@(_ZN2at6native39_GLOBAL__N__cee6930f_7_Loss_cu_5b0651e139nll_loss_backward_reduce_cuda_kernel_2dIN3c108BFloat16EhEEvPT_PKS5_PKT0_S8_S8_biill)
        /*0ac4*/ 	.word	0x00000000


	//----- nvinfo : EIATTR_MIN_STACK_SIZE
	.align		4
.L_558:
        /*0ac8*/ 	.byte	0x04, 0x12
        /*0aca*/ 	.short	(.L_560 - .L_559)
	.align		4
.L_559:
        /*0acc*/ 	.word	index@(_ZN2at6native39_GLOBAL__N__cee6930f_7_Loss_cu_5b0651e139nll_loss_backward_reduce_cuda_kernel_2dIN3c104HalfElEEvPT_PKS5_PKT0_S8_S8_biill)
        /*0ad0*/ 	.word	0x00000000


	//----- nvinfo : EIATTR_MIN_STACK_SIZE
	.align		4
.L_560:
        /*0ad4*/ 	.byte	0x04, 0x12
        /*0ad6*/ 	.short	(.L_562 - .L_561)
	.align		4
.L_561:
        /*0ad8*/ 	.word	index@(_ZN2at6native39_GLOBAL__N__cee6930f_7_Loss_cu_5b0651e139nll_loss_backward_reduce_cuda_kernel_2dIN3c104HalfEhEEvPT_PKS5_PKT0_S8_S8_biill)
        /*0adc*/ 	.word	0x00000000


	//----- nvinfo : EIATTR_MIN_STACK_SIZE
	.align		4
.L_562:
        /*0ae0*/ 	.byte	0x04, 0x12
        /*0ae2*/ 	.short	(.L_564 - .L_563)
	.align		4
.L_563:
        /*0ae4*/ 	.word	index@(_ZN2at6native39_GLOBAL__N__cee6930f_7_Loss_cu_5b0651e139nll_loss_backward_reduce_cuda_kernel_2dIflEEvPT_PKS3_PKT0_S6_S6_biill)
        /*0ae8*/ 	.word	0x00000000


	//----- nvinfo : EIATTR_MIN_STACK_SIZE
	.align		4
.L_564:
        /*0aec*/ 	.byte	0x04, 0x12
        /*0aee*/ 	.short	(.L_566 - .L_565)
	.align		4
.L_565:
        /*0af0*/ 	.word	index@(_ZN2at6native39_GLOBAL__N__cee6930f_7_Loss_cu_5b0651e139nll_loss_backward_reduce_cuda_kernel_2dIfhEEvPT_PKS3_PKT0_S6_S6_biill)
        /*0af4*/ 	.word	0x00000000


	//----- nvinfo : EIATTR_MIN_STACK_SIZE
	.align		4
.L_566:
        /*0af8*/ 	.byte	0x04, 0x12
        /*0afa*/ 	.short	(.L_568 - .L_567)
	.align		4
.L_567:
        /*0afc*/ 	.word	index@(_ZN2at6native39_GLOBAL__N__cee6930f_7_Loss_cu_5b0651e139nll_loss_backward_reduce_cuda_kernel_2dIdlEEvPT_PKS3_PKT0_S6_S6_biill)
        /*0b00*/ 	.word	0x00000000


	//----- nvinfo : EIATTR_MIN_STACK_SIZE
	.align		4
.L_568:
        /*0b04*/ 	.byte	0x04, 0x12
        /*0b06*/ 	.short	(.L_570 - .L_569)
	.align		4
.L_569:
        /*0b08*/ 	.word	index@(_ZN2at6native39_GLOBAL__N__cee6930f_7_Loss_cu_5b0651e139nll_loss_backward_reduce_cuda_kernel_2dIdhEEvPT_PKS3_PKT0_S6_S6_biill)
        /*0b0c*/ 	.word	0x00000000


	//----- nvinfo : EIATTR_MIN_STACK_SIZE
	.align		4
.L_570:
        /*0b10*/ 	.byte	0x04, 0x12
        /*0b12*/ 	.short	(.L_572 - .L_571)
	.align		4
.L_571:
        /*0b14*/ 	.word	index@(_ZN2at6native39_GLOBAL__N__cee6930f_7_Loss_cu_5b0651e139nll_loss_backward_reduce_cuda_kernel_1dIN3c108BFloat16ElEEvPT_PKS5_S8_PKT0_S8_bll)
        /*0b18*/ 	.word	0x00000000


	//----- nvinfo : EIATTR_MIN_STACK_SIZE
	.align		4
.L_572:
        /*0b1c*/ 	.byte	0x04, 0x12
        /*0b1e*/ 	.short	(.L_574 - .L_573)
	.align		4
.L_573:
        /*0b20*/ 	.word	index@(_ZN2at6native39_GLOBAL__N__cee6930f_7_Loss_cu_5b0651e139nll_loss_backward_reduce_cuda_kernel_1dIN3c108BFloat16EhEEvPT_PKS5_S8_PKT0_S8_bll)
        /*0b24*/ 	.word	0x00000000


	//----- nvinfo : EIATTR_MIN_STACK_SIZE
	.align		4
.L_574:
        /*0b28*/ 	.byte	0x04, 0x12
        /*0b2a*/ 	.short	(.L_576 - .L_575)
	.align		4
.L_575:
        /*0b2c*/ 	.word	index@(_ZN2at6native39_GLOBAL__N__cee6930f_7_Loss_cu_5b0651e139nll_loss_backward_reduce_cuda_kernel_1dIN3c104HalfElEEvPT_PKS5_S8_PKT0_S8_bll)
        /*0b30*/ 	.word	0x00000000


	//----- nvinfo : EIATTR_MIN_STACK_SIZE
	.align		4
.L_576:
        /*0b34*/ 	.byte	0x04, 0x12
        /*0b36*/ 	.short	(.L_578 - .L_577)
	.align		4
.L_577:
        /*0b38*/ 	.word	index@(_ZN2at6native39_GLOBAL__N__cee6930f_7_Loss_cu_5b0651e139nll_loss_backward_reduce_cuda_kernel_1dIN3c104HalfEhEEvPT_PKS5_S8_PKT0_S8_bll)
        /*0b3c*/ 	.word	0x00000000


	//----- nvinfo : EIATTR_MIN_STACK_SIZE
	.align		4
.L_578:
        /*0b40*/ 	.byte	0x04, 0x12
        /*0b42*/ 	.short	(.L_580 - .L_579)
	.align		4
.L_579:
        /*0b44*/ 	.word	index@(_ZN2at6native39_GLOBAL__N__cee6930f_7_Loss_cu_5b0651e139nll_loss_backward_reduce_cuda_kernel_1dIflEEvPT_PKS3_S6_PKT0_S6_bll)
        /*0b48*/ 	.word	0x00000000


	//----- nvinfo : EIATTR_MIN_STACK_SIZE
	.align		4
.L_580:
        /*0b4c*/ 	.byte	0x04, 0x12
        /*0b4e*/ 	.short	(.L_582 - .L_581)
	.align		4
.L_581:
        /*0b50*/ 	.word	index@(_ZN2at6native39_GLOBAL__N__cee6930f_7_Loss_cu_5b0651e139nll_loss_backward_reduce_cuda_kernel_1dIfhEEvPT_PKS3_S6_PKT0_S6_bll)
        /*0b54*/ 	.word	0x00000000


	//----- nvinfo : EIATTR_MIN_STACK_SIZE
	.align		4
.L_582:
        /*0b58*/ 	.byte	0x04, 0x12
        /*0b5a*/ 	.short	(.L_584 - .L_583)
	.align		4
.L_583:
        /*0b5c*/ 	.word	index@(_ZN2at6native39_GLOBAL__N__cee6930f_7_Loss_cu_5b0651e139nll_loss_backward_reduce_cuda_kernel_1dIdlEEvPT_PKS3_S6_PKT0_S6_bll)
        /*0b60*/ 	.word	0x00000000


	//----- nvinfo : EIATTR_MIN_STACK_SIZE
	.align		4
.L_584:
        /*0b64*/ 	.byte	0x04, 0x12
        /*0b66*/ 	.short	(.L_586 - .L_585)
	.align		4
.L_585:
        /*0b68*/ 	.word	index@(_ZN2at6native39_GLOBAL__N__cee6930f_7_Loss_cu_5b0651e139nll_loss_backward_reduce_cuda_kernel_1dIdhEEvPT_PKS3_S6_PKT0_S6_bll)
        /*0b6c*/ 	.word	0x00000000


	//----- nvinfo : EIATTR_MIN_STACK_SIZE
	.align		4
.L_586:
        /*0b70*/ 	.byte	0x04, 0x12
        /*0b72*/ 	.short	(.L_588 - .L_587)
	.align		4
.L_587:
        /*0b74*/ 	.word	index@(_ZN2at6native39_GLOBAL__N__cee6930f_7_Loss_cu_5b0651e139nll_loss_backward_no_reduce_cuda_kernelIN3c108BFloat16ElEEviPKT0_NS_27GenericPackedTensorAccessorIKT_Lm1ENS_16DefaultPtrTraitsElEENS8_IS9_Lm2ESB_lEEPSA_ll)
        /*0b78*/ 	.word	0x00000000


	//----- nvinfo : EIATTR_MIN_STACK_SIZE
	.align		4
.L_588:
        /*0b7c*/ 	.byte	0x04, 0x12
        /*0b7e*/ 	.short	(.L_590 - .L_589)
	.align		4
.L_589:
        /*0b80*/ 	.word	index@(_ZN2at6native39_GLOBAL__N__cee6930f_7_Loss_cu_5b0651e139nll_loss_backward_no_reduce_cuda_kernelIN3c108BFloat16EhEEviPKT0_NS_27GenericPackedTensorAccessorIKT_Lm1ENS_16DefaultPtrTraitsElEENS8_IS9_Lm2ESB_lEEPSA_ll)
        /*0b84*/ 	.word	0x00000000


	//----- nvinfo : EIATTR_MIN_STACK_SIZE
	.align		4
.L_590:
        /*0b88*/ 	.byte	0x04, 0x12
        /*0b8a*/ 	.short	(.L_592 - .L_591)
	.align		4
.L_591:
        /*0b8c*/ 	.word	index@(_ZN2at6native39_GLOBAL__N__cee6930f_7_Loss_cu_5b0651e139nll_loss_backward_no_reduce_cuda_kernelIN3c104HalfElEEviPKT0_NS_27GenericPackedTensorAccessorIKT_Lm1ENS_16DefaultPtrTraitsElEENS8_IS9_Lm2ESB_lEEPSA_ll)
        /*0b90*/ 	.word	0x00000000


	//----- nvinfo : EIATTR_MIN_STACK_SIZE
	.align		4
.L_592:
        /*0b94*/ 	.byte	0x04, 0x12
        /*0b96*/ 	.short	(.L_594 - .L_593)
	.align		4
.L_593:
        /*0b98*/ 	.word	index@(_ZN2at6native39_GLOBAL__N__cee6930f_7_Loss_cu_5b0651e139nll_loss_backward_no_reduce_cuda_kernelIN3c104HalfEhEEviPKT0_NS_27GenericPackedTensorAccessorIKT_Lm1ENS_16DefaultPtrTraitsElEENS8_IS9_Lm2ESB_lEEPSA_ll)
        /*0b9c*/ 	.word	0x00000000


	//----- nvinfo : EIATTR_MIN_STACK_SIZE
	.align		4
.L_594:
        /*0ba0*/ 	.byte	0x04, 0x12
        /*0ba2*/ 	.short	(.L_596 - .L_595)
	.align		4
.L_595:
        /*0ba4*/ 	.word	index@(_ZN2at6native39_GLOBAL__N__cee6930f_7_Loss_cu_5b0651e139nll_loss_backward_no_reduce_cuda_kernelIflEEviPKT0_NS_27GenericPackedTensorAccessorIKT_Lm1ENS_16DefaultPtrTraitsElEENS6_IS7_Lm2ES9_lEEPS8_ll)
        /*0ba8*/ 	.word	0x00000000


	//----- nvinfo : EIATTR_MIN_STACK_SIZE
	.align		4
.L_596:
        /*0bac*/ 	.byte	0x04, 0x12
        /*0bae*/ 	.short	(.L_598 - .L_597)
	.align		4
.L_597:
        /*0bb0*/ 	.word	index@(_ZN2at6native39_GLOBAL__N__cee6930f_7_Loss_cu_5b0651e139nll_loss_backward_no_reduce_cuda_kernelIfhEEviPKT0_NS_27GenericPackedTensorAccessorIKT_Lm1ENS_16DefaultPtrTraitsElEENS6_IS7_Lm2ES9_lEEPS8_ll)
        /*0bb4*/ 	.word	0x00000000


	//----- nvinfo : EIATTR_MIN_STACK_SIZE
	.align		4
.L_598:
        /*0bb8*/ 	.byte	0x04, 0x12
        /*0bba*/ 	.short	(.L_600 - .L_599)
	.align		4
.L_599:
        /*0bbc*/ 	.word	index@(_ZN2at6native39_GLOBAL__N__cee6930f_7_Loss_cu_5b0651e139nll_loss_backward_no_reduce_cuda_kernelIdlEEviPKT0_NS_27GenericPackedTensorAccessorIKT_Lm1ENS_16DefaultPtrTraitsElEENS6_IS7_Lm2ES9_lEEPS8_ll)
        /*0bc0*/ 	.word	0x00000000


	//----- nvinfo : EIATTR_MIN_STACK_SIZE
	.align		4
.L_600:
        /*0bc4*/ 	.byte	0x04, 0x12
        /*0bc6*/ 	.short	(.L_602 - .L_601)
	.align		4
.L_601:
        /*0bc8*/ 	.word	index@(_ZN2at6native39_GLOBAL__N__cee6930f_7_Loss_cu_5b0651e139nll_loss_backward_no_reduce_cuda_kernelIdhEEviPKT0_NS_27GenericPackedTensorAccessorIKT_Lm1ENS_16DefaultPtrTraitsElEENS6_IS7_Lm2ES9_lEEPS8_ll)
        /*0bcc*/ 	.word	0x00000000


	//----- nvinfo : EIATTR_MIN_STACK_SIZE
	.align		4
.L_602:
        /*0bd0*/ 	.byte	0x04, 0x12
        /*0bd2*/ 	.short	(.L_604 - .L_603)
	.align		4
.L_603:
        /*0bd4*/ 	.word	index@(_ZN2at6native39_GLOBAL__N__cee6930f_7_Loss_cu_5b0651e138nll_loss_forward_reduce_cuda_kernel_2dIN3c108BFloat16EflEEvPT_S6_PKS5_PKT1_S8_bllll)
        /*0bd8*/ 	.word	0x00000000


	//----- nvinfo : EIATTR_MIN_STACK_SIZE
	.align		4
.L_604:
        /*0bdc*/ 	.byte	0x04, 0x12
        /*0bde*/ 	.short	(.L_606 - .L_605)
	.align		4
.L_605:
        /*0be0*/ 	.word	index@(_ZN2at6native39_GLOBAL__N__cee6930f_7_Loss_cu_5b0651e138nll_loss_forward_reduce_cuda_kernel_2dIN3c108BFloat16EfhEEvPT_S6_PKS5_PKT1_S8_bllll)
        /*0be4*/ 	.word	0x00000000


	//----- nvinfo : EIATTR_MIN_STACK_SIZE
	.align		4
.L_606:
        /*0be8*/ 	.byte	0x04, 0x12
        /*0bea*/ 	.short	(.L_608 - .L_607)
	.align		4
.L_607:
        /*0bec*/ 	.word	index@(_ZN2at6native39_GLOBAL__N__cee6930f_7_Loss_cu_5b0651e138nll_loss_forward_reduce_cuda_kernel_2dIN3c104HalfEflEEvPT_S6_PKS5_PKT1_S8_bllll)
        /*0bf0*/ 	.word	0x00000000


	//----- nvinfo : EIATTR_MIN_STACK_SIZE
	.align		4
.L_608:
        /*0bf4*/ 	.byte	0x04, 0x12
        /*0bf6*/ 	.short	(.L_610 - .L_609)
	.align		4
.L_609:
        /*0bf8*/ 	.word	index@(_ZN2at6native39_GLOBAL__N__cee6930f_7_Loss_cu_5b0651e138nll_loss_forward_reduce_cuda_kernel_2dIN3c104HalfEfhEEvPT_S6_PKS5_PKT1_S8_bllll)
        /*0bfc*/ 	.word	0x00000000


	//----- nvinfo : EIATTR_MIN_STACK_SIZE
	.align		4
.L_610:
        /*0c00*/ 	.byte	0x04, 0x12
        /*0c02*/ 	.short	(.L_612 - .L_611)
	.align		4
.L_611:
        /*0c04*/ 	.word	index@(_ZN2at6native39_GLOBAL__N__cee6930f_7_Loss_cu_5b0651e138nll_loss_forward_reduce_cuda_kernel_2dIfflEEvPT_S4_PKS3_PKT1_S6_bllll)
        /*0c08*/ 	.word	0x00000000


	//----- nvinfo : EIATTR_MIN_STACK_SIZE
	.align		4
.L_612:
        /*0c0c*/ 	.byte	0x04, 0x12
        /*0c0e*/ 	.short	(.L_614 - .L_613)
	.align		4
.L_613:
        /*0c10*/ 	.word	index@(_ZN2at6native39_GLOBAL__N__cee6930f_7_Loss_cu_5b0651e138nll_loss_forward_reduce_cuda_kernel_2dIffhEEvPT_S4_PKS3_PKT1_S6_bllll)
        /*0c14*/ 	.word	0x00000000


	//----- nvinfo : EIATTR_MIN_STACK_SIZE
	.align		4
.L_614:
        /*0c18*/ 	.byte	0x04, 0x12
        /*0c1a*/ 	.short	(.L_616 - .L_615)
	.align		4
.L_615:
        /*0c1c*/ 	.word	index@(_ZN2at6native39_GLOBAL__N__cee6930f_7_Loss_cu_5b0651e138nll_loss_forward_reduce_cuda_kernel_2dIddlEEvPT_S4_PKS3_PKT1_S6_bllll)
        /*0c20*/ 	.word	0x00000000


	//----- nvinfo : EIATTR_MIN_STACK_SIZE
	.align		4
.L_616:
        /*0c24*/ 	.byte	0x04, 0x12
        /*0c26*/ 	.short	(.L_618 - .L_617)
	.align		4
.L_617:
        /*0c28*/ 	.word	index@(_ZN2at6native39_GLOBAL__N__cee6930f_7_Loss_cu_5b0651e138nll_loss_forward_reduce_cuda_kernel_2dIddhEEvPT_S4_PKS3_PKT1_S6_bllll)
        /*0c2c*/ 	.word	0x00000000


	//----- nvinfo : EIATTR_MIN_STACK_SIZE
	.align		4
.L_618:
        /*0c30*/ 	.byte	0x04, 0x12
        /*0c32*/ 	.short	(.L_620 - .L_619)
	.align		4
.L_619:
        /*0c34*/ 	.word	index@(_ZN2at6native39_GLOBAL__N__cee6930f_7_Loss_cu_5b0651e138nll_loss_forward_reduce_cuda_kernel_1dIN3c108BFloat16ElEEvPT_S6_PKS5_PKT0_S8_bll)
        /*0c38*/ 	.word	0x00000000


	//----- nvinfo : EIATTR_MIN_STACK_SIZE
	.align		4
.L_620:
        /*0c3c*/ 	.byte	0x04, 0x12
        /*0c3e*/ 	.short	(.L_622 - .L_621)
	.align		4
.L_621:
        /*0c40*/ 	.word	index@(_ZN2at6native39_GLOBAL__N__cee6930f_7_Loss_cu_5b0651e138nll_loss_forward_reduce_cuda_kernel_1dIN3c108BFloat16EhEEvPT_S6_PKS5_PKT0_S8_bll)
        /*0c44*/ 	.word	0x00000000


	//----- nvinfo : EIATTR_MIN_STACK_SIZE
	.align		4
.L_622:
        /*0c48*/ 	.byte	0x04, 0x12
        /*0c4a*/ 	.short	(.L_624 - .L_623)
	.align		4
.L_623:
        /*0c4c*/ 	.word	index@(_ZN2at6native39_GLOBAL__N__cee6930f_7_Loss_cu_5b0651e138nll_loss_forward_reduce_cuda_kernel_1dIN3c104HalfElEEvPT_S6_PKS5_PKT0_S8_bll)
        /*0c50*/ 	.word	0x00000000


	//----- nvinfo : EIATTR_MIN_STACK_SIZE
	.align		4
.L_624:
        /*0c54*/ 	.byte	0x04, 0x12
        /*0c56*/ 	.short	(.L_626 - .L_625)
	.align		4
.L_625:
        /*0c58*/ 	.word	index@(_ZN2at6native39_GLOBAL__N__cee6930f_7_Loss_cu_5b0651e138nll_loss_forward_reduce_cuda_kernel_1dIN3c104HalfEhEEvPT_S6_PKS5_PKT0_S8_bll)
        /*0c5c*/ 	.word	0x00000000


	//----- nvinfo : EIATTR_MIN_STACK_SIZE
	.align		4
.L_626:
        /*0c60*/ 	.byte	0x04, 0x12
        /*0c62*/ 	.short	(.L_628 - .L_627)
	.align		4
.L_627:
        /*0c64*/ 	.word	index@(_ZN2at6native39_GLOBAL__N__cee6930f_7_Loss_cu_5b0651e138nll_loss_forward_reduce_cuda_kernel_1dIflEEvPT_S4_PKS3_PKT0_S6_bll)
        /*0c68*/ 	.word	0x00000000


	//----- nvinfo : EIATTR_MIN_STACK_SIZE
	.align		4
.L_628:
        /*0c6c*/ 	.byte	0x04, 0x12
        /*0c6e*/ 	.short	(.L_630 - .L_629)
	.align		4
.L_629:
        /*0c70*/ 	.word	index@(_ZN2at6native39_GLOBAL__N__cee6930f_7_Loss_cu_5b0651e138nll_loss_forward_reduce_cuda_kernel_1dIfhEEvPT_S4_PKS3_PKT0_S6_bll)
        /*0c74*/ 	.word	0x00000000


	//----- nvinfo : EIATTR_MIN_STACK_SIZE
	.align		4
.L_630:
        /*0c78*/ 	.byte	0x04, 0x12
        /*0c7a*/ 	.short	(.L_632 - .L_631)
	.align		4
.L_631:
        /*0c7c*/ 	.word	index@(_ZN2at6native39_GLOBAL__N__cee6930f_7_Loss_cu_5b0651e138nll_loss_forward_reduce_cuda_kernel_1dIdlEEvPT_S4_PKS3_PKT0_S6_bll)
        /*0c80*/ 	.word	0x00000000


	//----- nvinfo : EIATTR_MIN_STACK_SIZE
	.align		4
.L_632:
        /*0c84*/ 	.byte	0x04, 0x12
        /*0c86*/ 	.short	(.L_634 - .L_633)
	.align		4
.L_633:
        /*0c88*/ 	.word	index@(_ZN2at6native39_GLOBAL__N__cee6930f_7_Loss_cu_5b0651e138nll_loss_forward_reduce_cuda_kernel_1dIdhEEvPT_S4_PKS3_PKT0_S6_bll)
        /*0c8c*/ 	.word	0x00000000


	//----- nvinfo : EIATTR_MIN_STACK_SIZE
	.align		4
.L_634:
        /*0c90*/ 	.byte	0x04, 0x12
        /*0c92*/ 	.short	(.L_636 - .L_635)
	.align		4
.L_635:
        /*0c94*/ 	.word	index@(_ZN2at6native39_GLOBAL__N__cee6930f_7_Loss_cu_5b0651e138nll_loss_forward_no_reduce_cuda_kernelIN3c108BFloat16ElEEvlNS_27GenericPackedTensorAccessorIT_Lm2ENS_16DefaultPtrTraitsElEEPKT0_PS6_PKS6_ll)
        /*0c98*/ 	.word	0x00000000


	//----- nvinfo : EIATTR_MIN_STACK_SIZE
	.align		4
.L_636:
        /*0c9c*/ 	.byte	0x04, 0x12
        /*0c9e*/ 	.short	(.L_638 - .L_637)
	.align		4
.L_637:
        /*0ca0*/ 	.word	index@(_ZN2at6native39_GLOBAL__N__cee6930f_7_Loss_cu_5b0651e138nll_loss_forward_no_reduce_cuda_kernelIN3c108BFloat16EhEEvlNS_27GenericPackedTensorAccessorIT_Lm2ENS_16DefaultPtrTraitsElEEPKT0_PS6_PKS6_ll)
        /*0ca4*/ 	.word	0x00000000


	//----- nvinfo : EIATTR_MIN_STACK_SIZE
	.align		4
.L_638:
        /*0ca8*/ 	.byte	0x04, 0x12
        /*0caa*/ 	.short	(.L_640 - .L_639)
	.align		4
.L_639:
        /*0cac*/ 	.word	index@(_ZN2at6native39_GLOBAL__N__cee6930f_7_Loss_cu_5b0651e138nll_loss_forward_no_reduce_cuda_kernelIN3c104HalfElEEvlNS_27GenericPackedTensorAccessorIT_Lm2ENS_16DefaultPtrTraitsElEEPKT0_PS6_PKS6_ll)
        /*0cb0*/ 	.word	0x00000000


	//----- nvinfo : EIATTR_MIN_STACK_SIZE
	.align		4
.L_640:
        /*0cb4*/ 	.byte	0x04, 0x12
        /*0cb6*/ 	.short	(.L_642 - .L_641)
	.align		4
.L_641:
        /*0cb8*/ 	.word	index@(_ZN2at6native39_GLOBAL__N__cee6930f_7_Loss_cu_5b0651e138nll_loss_forward_no_reduce_cuda_kernelIN3c104HalfEhEEvlNS_27GenericPackedTensorAccessorIT_Lm2ENS_16DefaultPtrTraitsElEEPKT0_PS6_PKS6_ll)
        /*0cbc*/ 	.word	0x00000000


	//----- nvinfo : EIATTR_MIN_STACK_SIZE
	.align		4
.L_642:
        /*0cc0*/ 	.byte	0x04, 0x12
        /*0cc2*/ 	.short	(.L_644 - .L_643)
	.align		4
.L_643:
        /*0cc4*/ 	.word	index@(_ZN2at6native39_GLOBAL__N__cee6930f_7_Loss_cu_5b0651e138nll_loss_forward_no_reduce_cuda_kernelIflEEvlNS_27GenericPackedTensorAccessorIT_Lm2ENS_16DefaultPtrTraitsElEEPKT0_PS4_PKS4_ll)
        /*0cc8*/ 	.word	0x00000000


	//----- nvinfo : EIATTR_MIN_STACK_SIZE
	.align		4
.L_644:
        /*0ccc*/ 	.byte	0x04, 0x12
        /*0cce*/ 	.short	(.L_646 - .L_645)
	.align		4
.L_645:
        /*0cd0*/ 	.word	index@(_ZN2at6native39_GLOBAL__N__cee6930f_7_Loss_cu_5b0651e138nll_loss_forward_no_reduce_cuda_kernelIfhEEvlNS_27GenericPackedTensorAccessorIT_Lm2ENS_16DefaultPtrTraitsElEEPKT0_PS4_PKS4_ll)
        /*0cd4*/ 	.word	0x00000000


	//----- nvinfo : EIATTR_MIN_STACK_SIZE
	.align		4
.L_646:
        /*0cd8*/ 	.byte	0x04, 0x12
        /*0cda*/ 	.short	(.L_648 - .L_647)
	.align		4
.L_647:
        /*0cdc*/ 	.word	index@(_ZN2at6native39_GLOBAL__N__cee6930f_7_Loss_cu_5b0651e138nll_loss_forward_no_reduce_cuda_kernelIdlEEvlNS_27GenericPackedTensorAccessorIT_Lm2ENS_16DefaultPtrTraitsElEEPKT0_PS4_PKS4_ll)
        /*0ce0*/ 	.word	0x00000000


	//----- nvinfo : EIATTR_MIN_STACK_SIZE
	.align		4
.L_648:
        /*0ce4*/ 	.byte	0x04, 0x12
        /*0ce6*/ 	.short	(.L_650 - .L_649)
	.align		4
.L_649:
        /*0ce8*/ 	.word	index@(_ZN2at6native39_GLOBAL__N__cee6930f_7_Loss_cu_5b0651e138nll_loss_forward_no_reduce_cuda_kernelIdhEEvlNS_27GenericPackedTensorAccessorIT_Lm2ENS_16DefaultPtrTraitsElEEPKT0_PS4_PKS4_ll)
        /*0cec*/ 	.word	0x00000000


	//----- nvinfo : EIATTR_MIN_STACK_SIZE
	.align		4
.L_650:
        /*0cf0*/ 	.byte	0x04, 0x12
        /*0cf2*/ 	.short	(.L_652 - .L_651)
	.align		4
.L_651:
        /*0cf4*/ 	.word	index@(_ZN2at6native18elementwise_kernelILi128ELi4EZNS0_15gpu_kernel_implIZZZNS0_29binary_cross_entropy_out_cudaERKNS_6TensorES5_RKSt8optionalIS3_ElRS3_ENKUlvE_clEvENKUlvE2_clEvEUlN3c108BFloat16ESE_E_EEvRNS_18TensorIteratorBaseERKT_EUliE_EEviT1_)
        /*0cf8*/ 	.word	0x00000000


	//----- nvinfo : EIATTR_MIN_STACK_SIZE
	.align		4
.L_652:
        /*0cfc*/ 	.byte	0x04, 0x12
        /*0cfe*/ 	.short	(.L_654 - .L_653)
	.align		4
.L_653:
        /*0d00*/ 	.word	index@(_ZN2at6native27unrolled_elementwise_kernelIZZZNS0_29binary_cross_entropy_out_cudaERKNS_6TensorES4_RKSt8optionalIS2_ElRS2_ENKUlvE_clEvENKUlvE2_clEvEUlN3c108BFloat16ESD_E_St5arrayIPcLm3EELi4E23TrivialOffsetCalculatorILi2EjESI_ILi1EjENS0_6memory12LoadWithCastILi2EEENSL_13StoreWithCastILi1EEEEEviT_T0_T2_T3_T4_T5_)
        /*0d04*/ 	.word	0x00000000


	//----- nvinfo : EIATTR_MIN_STACK_SIZE
	.align		4
.L_654:
        /*0d08*/ 	.byte	0x04, 0x12
        /*0d0a*/ 	.short	(.L_656 - .L_655)
	.align		4
.L_655:
        /*0d0c*/ 	.word	index@(_ZN2at6native18elementwise_kernelILi128ELi4EZNS0_22gpu_kernel_impl_nocastIZZZNS0_29binary_cross_entropy_out_cudaERKNS_6TensorES5_RKSt8optionalIS3_ElRS3_ENKUlvE_clEvENKUlvE2_clEvEUlN3c108BFloat16ESE_E_EEvRNS_18TensorIteratorBaseERKT_EUliE_EEviT1_)
        /*0d10*/ 	.word	0x00000000


	//----- nvinfo : EIATTR_MIN_STACK_SIZE
	.align		4
.L_656:
        /*0d14*/ 	.byte	0x04, 0x12
        /*0d16*/ 	.short	(.L_658 - .L_657)
	.align		4
.L_657:
        /*0d18*/ 	.word	index@(_ZN2at6native27unrolled_elementwise_kernelIZZZNS0_29binary_cross_entropy_out_cudaERKNS_6TensorES4_RKSt8optionalIS2_ElRS2_ENKUlvE_clEvENKUlvE2_clEvEUlN3c108BFloat16ESD_E_St5arrayIPcLm3EELi4E23TrivialOffsetCalculatorILi2EjESI_ILi1EjENS0_6memory15LoadWithoutCastENSL_16StoreWithoutCastEEEviT_T0_T2_T3_T4_T5_)
        /*0d1c*/ 	.word	0x00000000


	//----- nvinfo : EIATTR_MIN_STACK_SIZE
	.align		4
.L_658:
        /*0d20*/ 	.byte	0x04, 0x12
        /*0d22*/ 	.short	(.L_660 - .L_659)
	.align		4
.L_659:
        /*0d24*/ 	.word	index@(_ZN2at6native29vectorized_elementwise_kernelILi2EZZZNS0_29binary_cross_entropy_out_cudaERKNS_6TensorES4_RKSt8optionalIS2_ElRS2_ENKUlvE_clEvENKUlvE2_clEvEUlN3c108BFloat16ESD_E_St5arrayIPcLm3EEEEviT0_T1_)
        /*0d28*/ 	.word	0x00000000


	//----- nvinfo : EIATTR_MIN_STACK_SIZE
	.align		4
.L_660:
        /*0d2c*/ 	.byte	0x04, 0x12
        /*0d2e*/ 	.short	(.L_662 - .L_661)
	.align		4
.L_661:
        /*0d30*/ 	.word	index@(_ZN2at6native29vectorized_elementwise_kernelILi4EZZZNS0_29binary_cross_entropy_out_cudaERKNS_6TensorES4_RKSt8optionalIS2_ElRS2_ENKUlvE_clEvENKUlvE2_clEvEUlN3c108BFloat16ESD_E_St5arrayIPcLm3EEEEviT0_T1_)
        /*0d34*/ 	.word	0x00000000


	//----- nvinfo : EIATTR_MIN_STACK_SIZE
	.align		4
.L_662:
        /*0d38*/ 	.byte	0x04, 0x12
        /*0d3a*/ 	.short	(.L_664 - .L_663)
	.align		4
.L_663:
        /*0d3c*/ 	.word	index@(_ZN2at6native29vectorized_elementwise_kernelILi8EZZZNS0_29binary_cross_entropy_out_cudaERKNS_6TensorES4_RKSt8optionalIS2_ElRS2_ENKUlvE_clEvENKUlvE2_clEvEUlN3c108BFloat16ESD_E_St5arrayIPcLm3EEEEviT0_T1_)
        /*0d40*/ 	.word	0x00000000


	//----- nvinfo : EIATTR_MIN_STACK_SIZE
	.align		4
.L_664:
        /*0d44*/ 	.byte	0x04, 0x12
        /*0d46*/ 	.short	(.L_666 - .L_665)
	.align		4
.L_665:
        /*0d48*/ 	.word	index@(_ZN2at6native18elementwise_kernelILi128ELi4EZNS0_15gpu_kernel_implIZZZNS0_29binary_cross_entropy_out_cudaERKNS_6TensorES5_RKSt8optionalIS3_ElRS3_ENKUlvE_clEvENKUlvE1_clEvEUlN3c104HalfESE_E_EEvRNS_18TensorIteratorBaseERKT_EUliE_EEviT1_)
        /*0d4c*/ 	.word	0x00000000


	//----- nvinfo : EIATTR_MIN_STACK_SIZE
	.align		4
.L_666:
        /*0d50*/ 	.byte	0x04, 0x12
        /*0d52*/ 	.short	(.L_668 - .L_667)
	.align		4
.L_667:
        /*0d54*/ 	.word	index@(_ZN2at6native27unrolled_elementwise_kernelIZZZNS0_29binary_cross_entropy_out_cudaERKNS_6TensorES4_RKSt8optionalIS2_ElRS2_ENKUlvE_clEvENKUlvE1_clEvEUlN3c104HalfESD_E_St5arrayIPcLm3EELi4E23TrivialOffsetCalculatorILi2EjESI_ILi1EjENS0_6memory12LoadWithCastILi2EEENSL_13StoreWithCastILi1EEEEEviT_T0_T2_T3_T4_T5_)
        /*0d58*/ 	.word	0x00000000


	//----- nvinfo : EIATTR_MIN_STACK_SIZE
	.align		4
.L_668:
        /*0d5c*/ 	.byte	0x04, 0x12
        /*0d5e*/ 	.short	(.L_670 - .L_669)
	.align		4
.L_669:
        /*0d60*/ 	.word	index@(_ZN2at6native18elementwise_kernelILi128ELi4EZNS0_22gpu_kernel_impl_nocastIZZZNS0_29binary_cross_entropy_out_cudaERKNS_6TensorES5_RKSt8optionalIS3_ElRS3_ENKUlvE_clEvENKUlvE1_clEvEUlN3c104HalfESE_E_EEvRNS_18TensorIteratorBaseERKT_EUliE_EEviT1_)
        /*0d64*/ 	.word	0x00000000


	//----- nvinfo : EIATTR_MIN_STACK_SIZE
	.align		4
.L_670:
        /*0d68*/ 	.byte	0x04, 0x12
        /*0d6a*/ 	.short	(.L_672 - .L_671)
	.align		4
.L_671:
        /*0d6c*/ 	.word	index@(_ZN2at6native27unrolled_elementwise_kernelIZZZNS0_29binary_cross_entropy_out_cudaERKNS_6TensorES4_RKSt8optionalIS2_ElRS2_ENKUlvE_clEvENKUlvE1_clEvEUlN3c104HalfESD_E_St5arrayIPcLm3EELi4E23TrivialOffsetCalculatorILi2EjESI_ILi1EjENS0_6memory15LoadWithoutCastENSL_16StoreWithoutCastEEEviT_T0_T2_T3_T4_T5_)
        /*0d70*/ 	.word	0x00000000


	//----- nvinfo : EIATTR_MIN_STACK_SIZE
	.align		4
.L_672:
        /*0d74*/ 	.byte	0x04, 0x12
        /*0d76*/ 	.short	(.L_674 - .L_673)
	.align		4
.L_673:
        /*0d78*/ 	.word	index@(_ZN2at6native29vectorized_elementwise_kernelILi2EZZZNS0_29binary_cross_entropy_out_cudaERKNS_6TensorES4_RKSt8optionalIS2_ElRS2_ENKUlvE_clEvENKUlvE1_clEvEUlN3c104HalfESD_E_St5arrayIPcLm3EEEEviT0_T1_)
        /*0d7c*/ 	.word	0x00000000


	//----- nvinfo : EIATTR_MIN_STACK_SIZE
	.align		4
.L_674:
        /*0d80*/ 	.byte	0x04, 0x12
        /*0d82*/ 	.short	(.L_676 - .L_675)
	.align		4
.L_675:
        /*0d84*/ 	.word	index@(_ZN2at6native29vectorized_elementwise_kernelILi4EZZZNS0_29binary_cross_entropy_out_cudaERKNS_6TensorES4_RKSt8optionalIS2_ElRS2_ENKUlvE_clEvENKUlvE1_clEvEUlN3c104HalfESD_E_St5arrayIPcLm3EEEEviT0_T1_)
        /*0d88*/ 	.word	0x00000000


	//----- nvinfo : EIATTR_MIN_STACK_SIZE
	.align		4
.L_676:
        /*0d8c*/ 	.byte	0x04, 0x12
        /*0d8e*/ 	.short	(.L_678 - .L_677)
	.align		4
.L_677:
        /*0d90*/ 	.word	index@(_ZN2at6native29vectorized_elementwise_kernelILi8EZZZNS0_29binary_cross_entropy_out_cudaERKNS_6TensorES4_RKSt8optionalIS2_ElRS2_ENKUlvE_clEvENKUlvE1_clEvEUlN3c104HalfESD_E_St5arrayIPcLm3EEEEviT0_T1_)
        /*0d94*/ 	.word	0x00000000


	//----- nvinfo : EIATTR_MIN_STACK_SIZE
	.align		4
.L_678:
        /*0d98*/ 	.byte	0x04, 0x12
        /*0d9a*/ 	.short	(.L_680 - .L_679)
	.align		4
.L_679:
        /*0d9c*/ 	.word	index@(_ZN2at6native18elementwise_kernelILi128ELi4EZNS0_15gpu_kernel_implIZZZNS0_29binary_cross_entropy_out_cudaERKNS_6TensorES5_RKSt8optionalIS3_ElRS3_ENKUlvE_clEvENKUlvE0_clEvEUlffE_EEvRNS_18TensorIteratorBaseERKT_EUliE_EEviT1_)
        /*0da0*/ 	.word	0x00000000


	//----- nvinfo : EIATTR_MIN_STACK_SIZE
	.align		4
.L_680:
        /*0da4*/ 	.byte	0x04, 0x12
        /*0da6*/ 	.short	(.L_682 - .L_681)
	.align		4
.L_681:
        /*0da8*/ 	.word	index@(_ZN2at6native27unrolled_elementwise_kernelIZZZNS0_29binary_cross_entropy_out_cudaERKNS_6TensorES4_RKSt8optionalIS2_ElRS2_ENKUlvE_clEvENKUlvE0_clEvEUlffE_St5arrayIPcLm3EELi4E23TrivialOffsetCalculatorILi2EjESG_ILi1EjENS0_6memory12LoadWithCastILi2EEENSJ_13StoreWithCastILi1EEEEEviT_T0_T2_T3_T4_T5_)
        /*0dac*/ 	.word	0x00000000


	//----- nvinfo : EIATTR_MIN_STACK_SIZE
	.align		4
.L_682:
        /*0db0*/ 	.byte	0x04, 0x12
        /*0db2*/ 	.short	(.L_684 - .L_683)
	.align		4
.L_683:
        /*0db4*/ 	.word	index@(_ZN2at6native18elementwise_kernelILi128ELi2EZNS0_22gpu_kernel_impl_nocastIZZZNS0_29binary_cross_entropy_out_cudaERKNS_6TensorES5_RKSt8optionalIS3_ElRS3_ENKUlvE_clEvENKUlvE0_clEvEUlffE_EEvRNS_18TensorIteratorBaseERKT_EUliE_EEviT1_)
        /*0db8*/ 	.word	0x00000000


	//----- nvinfo : EIATTR_MIN_STACK_SIZE
	.align		4
.L_684:
        /*0dbc*/ 	.byte	0x04, 0x12
        /*0dbe*/ 	.short	(.L_686 - .L_685)
	.align		4
.L_685:
        /*0dc0*/ 	.word	index@(_ZN2at6native27unrolled_elementwise_kernelIZZZNS0_29binary_cross_entropy_out_cudaERKNS_6TensorES4_RKSt8optionalIS2_ElRS2_ENKUlvE_clEvENKUlvE0_clEvEUlffE_St5arrayIPcLm3EELi4E23TrivialOffsetCalculatorILi2EjESG_ILi1EjENS0_6memory15LoadWithoutCastENSJ_16StoreWithoutCastEEEviT_T0_T2_T3_T4_T5_)
        /*0dc4*/ 	.word	0x00000000


	//----- nvinfo : EIATTR_MIN_STACK_SIZE
	.align		4
.L_686:
        /*0dc8*/ 	.byte	0x04, 0x12
        /*0dca*/ 	.short	(.L_688 - .L_687)
	.align		4
.L_687:
        /*0dcc*/ 	.word	index@(_ZN2at6native29vectorized_elementwise_kernelILi2EZZZNS0_29binary_cross_entropy_out_cudaERKNS_6TensorES4_RKSt8optionalIS2_ElRS2_ENKUlvE_clEvENKUlvE0_clEvEUlffE_St5arrayIPcLm3EEEEviT0_T1_)
        /*0dd0*/ 	.word	0x00000000


	//----- nvinfo : EIATTR_MIN_STACK_SIZE
	.align		4
.L_688:
        /*0dd4*/ 	.byte	0x04, 0x12
        /*0dd6*/ 	.short	(.L_690 - .L_689)
	.align		4
.L_689:
        /*0dd8*/ 	.word	index@(_ZN2at6native29vectorized_elementwise_kernelILi4EZZZNS0_29binary_cross_entropy_out_cudaERKNS_6TensorES4_RKSt8optionalIS2_ElRS2_ENKUlvE_clEvENKUlvE0_clEvEUlffE_St5arrayIPcLm3EEEEviT0_T1_)
        /*0ddc*/ 	.word	0x00000000


	//----- nvinfo : EIATTR_MIN_STACK_SIZE
	.align		4
.L_690:
        /*0de0*/ 	.byte	0x04, 0x12
        /*0de2*/ 	.short	(.L_692 - .L_691)
	.align		4
.L_691:
        /*0de4*/ 	.word	index@(_ZN2at6native29vectorized_elementwise_kernelILi8EZZZNS0_29binary_cross_entropy_out_cudaERKNS_6TensorES4_RKSt8optionalIS2_ElRS2_ENKUlvE_clEvENKUlvE0_clEvEUlffE_St5arrayIPcLm3EEEEviT0_T1_)
        /*0de8*/ 	.word	0x00000000


	//----- nvinfo : EIATTR_MIN_STACK_SIZE
	.align		4
.L_692:
        /*0dec*/ 	.byte	0x04, 0x12
        /*0dee*/ 	.short	(.L_694 - .L_693)
	.align		4
.L_693:
        /*0df0*/ 	.word	index@(_ZN2at6native18elementwise_kernelILi128ELi4EZNS0_15gpu_kernel_implIZZZNS0_29binary_cross_entropy_out_cudaERKNS_6TensorES5_RKSt8optionalIS3_ElRS3_ENKUlvE_clEvENKUlvE_clEvEUlddE_EEvRNS_18TensorIteratorBaseERKT_EUliE_EEviT1_)
        /*0df4*/ 	.word	0x00000000


	//----- nvinfo : EIATTR_MIN_STACK_SIZE
	.align		4
.L_694:
        /*0df8*/ 	.byte	0x04, 0x12
        /*0dfa*/ 	.short	(.L_696 - .L_695)
	.align		4
.L_695:
        /*0dfc*/ 	.word	index@(_ZN2at6native27unrolled_elementwise_kernelIZZZNS0_29binary_cross_entropy_out_cudaERKNS_6TensorES4_RKSt8optionalIS2_ElRS2_ENKUlvE_clEvENKUlvE_clEvEUlddE_St5arrayIPcLm3EELi4E23TrivialOffsetCalculatorILi2EjESG_ILi1EjENS0_6memory12LoadWithCastILi2EEENSJ_13StoreWithCastILi1EEEEEviT_T0_T2_T3_T4_T5_)
        /*0e00*/ 	.word	0x00000000


	//----- nvinfo : EIATTR_MIN_STACK_SIZE
	.align		4
.L_696:
        /*0e04*/ 	.byte	0x04, 0x12
        /*0e06*/ 	.short	(.L_698 - .L_697)
	.align		4
.L_697:
        /*0e08*/ 	.word	index@(_ZN2at6native18elementwise_kernelILi128ELi2EZNS0_22gpu_kernel_impl_nocastIZZZNS0_29binary_cross_entropy_out_cudaERKNS_6TensorES5_RKSt8optionalIS3_ElRS3_ENKUlvE_clEvENKUlvE_clEvEUlddE_EEvRNS_18TensorIteratorBaseERKT_EUliE_EEviT1_)
        /*0e0c*/ 	.word	0x00000000


	//----- nvinfo : EIATTR_MIN_STACK_SIZE
	.align		4
.L_698:
        /*0e10*/ 	.byte	0x04, 0x12
        /*0e12*/ 	.short	(.L_700 - .L_699)
	.align		4
.L_699:
        /*0e14*/ 	.word	index@(_ZN2at6native27unrolled_elementwise_kernelIZZZNS0_29binary_cross_entropy_out_cudaERKNS_6TensorES4_RKSt8optionalIS2_ElRS2_ENKUlvE_clEvENKUlvE_clEvEUlddE_St5arrayIPcLm3EELi4E23TrivialOffsetCalculatorILi2EjESG_ILi1EjENS0_6memory15LoadWithoutCastENSJ_16StoreWithoutCastEEEviT_T0_T2_T3_T4_T5_)
        /*0e18*/ 	.word	0x00000000


	//----- nvinfo : EIATTR_MIN_STACK_SIZE
	.align		4
.L_700:
        /*0e1c*/ 	.byte	0x04, 0x12
        /*0e1e*/ 	.short	(.L_702 - .L_701)
	.align		4
.L_701:
        /*0e20*/ 	.word	index@(_ZN2at6native29vectorized_elementwise_kernelILi2EZZZNS0_29binary_cross_entropy_out_cudaERKNS_6TensorES4_RKSt8optionalIS2_ElRS2_ENKUlvE_clEvENKUlvE_clEvEUlddE_St5arrayIPcLm3EEEEviT0_T1_)
        /*0e24*/ 	.word	0x00000000


	//----- nvinfo : EIATTR_MIN_STACK_SIZE
	.align		4
.L_702:
        /*0e28*/ 	.byte	0x04, 0x12
        /*0e2a*/ 	.short	(.L_704 - .L_703)
	.align		4
.L_703:
        /*0e2c*/ 	.word	index@(_ZN2at6native29vectorized_elementwise_kernelILi4EZZZNS0_29binary_cross_entropy_out_cudaERKNS_6TensorES4_RKSt8optionalIS2_ElRS2_ENKUlvE_clEvENKUlvE_clEvEUlddE_St5arrayIPcLm3EEEEviT0_T1_)
        /*0e30*/ 	.word	0x00000000


	//----- nvinfo : EIATTR_MIN_STACK_SIZE
	.align		4
.L_704:
        /*0e34*/ 	.byte	0x04, 0x12
        /*0e36*/ 	.short	(.L_706 - .L_705)
	.align		4
.L_705:
        /*0e38*/ 	.word	index@(_ZN2at6native29vectorized_elementwise_kernelILi8EZZZNS0_29binary_cross_entropy_out_cudaERKNS_6TensorES4_RKSt8optionalIS2_ElRS2_ENKUlvE_clEvENKUlvE_clEvEUlddE_St5arrayIPcLm3EEEEviT0_T1_)
        /*0e3c*/ 	.word	0x00000000


	//----- nvinfo : EIATTR_MIN_STACK_SIZE
	.align		4
.L_706:
        /*0e40*/ 	.byte	0x04, 0x12
        /*0e42*/ 	.short	(.L_708 - .L_707)
	.align		4
.L_707:
        /*0e44*/ 	.word	index@(_ZN2at6native18elementwise_kernelILi128ELi4EZNS0_15gpu_kernel_implIZZZN37_INTERNAL_cee6930f_7_Loss_cu_5b0651e139_GLOBAL__N__cee6930f_7_Loss_cu_5b0651e140binary_cross_entropy_backward_out_kernelERNS_6TensorERKS5_S8_S8_ENKUlvE_clEvENKUlvE2_clEvEUlN3c108BFloat16ESC_SC_E_EEvRNS_18TensorIteratorBaseERKT_EUliE_EEviT1_)
        /*0e48*/ 	.word	0x00000000


	//----- nvinfo : EIATTR_MIN_STACK_SIZE
	.align		4
.L_708:
        /*0e4c*/ 	.byte	0x04, 0x12
        /*0e4e*/ 	.short	(.L_710 - .L_709)
	.align		4
.L_709:
        /*0e50*/ 	.word	index@(_ZN2at6native27unrolled_elementwise_kernelIZZZN37_INTERNAL_cee6930f_7_Loss_cu_5b0651e139_GLOBAL__N__cee6930f_7_Loss_cu_5b0651e140binary_cross_entropy_backward_out_kernelERNS_6TensorERKS4_S7_S7_ENKUlvE_clEvENKUlvE2_clEvEUlN3c108BFloat16ESB_SB_E_St5arrayIPcLm4EELi4E23TrivialOffsetCalculatorILi3EjESG_ILi1EjENS0_6memory12LoadWithCastILi3EEENSJ_13StoreWithCastILi1EEEEEviT_T0_T2_T3_T4_T5_)
        /*0e54*/ 	.word	0x00000000


	//----- nvinfo : EIATTR_MIN_STACK_SIZE
	.align		4
.L_710:
        /*0e58*/ 	.byte	0x04, 0x12
        /*0e5a*/ 	.short	(.L_712 - .L_711)
	.align		4
.L_711:
        /*0e5c*/ 	.word	index@(_ZN2at6native18elementwise_kernelILi128ELi4EZNS0_22gpu_kernel_impl_nocastIZZZN37_INTERNAL_cee6930f_7_Loss_cu_5b0651e139_GLOBAL__N__cee6930f_7_Loss_cu_5b0651e140binary_cross_entropy_backward_out_kernelERNS_6TensorERKS5_S8_S8_ENKUlvE_clEvENKUlvE2_clEvEUlN3c108BFloat16ESC_SC_E_EEvRNS_18TensorIteratorBaseERKT_EUliE_EEviT1_)
        /*0e60*/ 	.word	0x00000000


	//----- nvinfo : EIATTR_MIN_STACK_SIZE
	.align		4
.L_712:
        /*0e64*/ 	.byte	0x04, 0x12
        /*0e66*/ 	.short	(.L_714 - .L_713)
	.align		4
.L_713:
        /*0e68*/ 	.word	index@(_ZN2at6native27unrolled_elementwise_kernelIZZZN37_INTERNAL_cee6930f_7_Loss_cu_5b0651e139_GLOBAL__N__cee6930f_7_Loss_cu_5b0651e140binary_cross_entropy_backward_out_kernelERNS_6TensorERKS4_S7_S7_ENKUlvE_clEvENKUlvE2_clEvEUlN3c108BFloat16ESB_SB_E_St5arrayIPcLm4EELi4E23TrivialOffsetCalculatorILi3EjESG_ILi1EjENS0_6memory15LoadWithoutCastENSJ_16StoreWithoutCastEEEviT_T0_T2_T3_T4_T5_)
        /*0e6c*/ 	.word	0x00000000


	//----- nvinfo : EIATTR_MIN_STACK_SIZE
	.align		4
.L_714:
        /*0e70*/ 	.byte	0x04, 0x12
        /*0e72*/ 	.short	(.L_716 - .L_715)
	.align		4
.L_715:
        /*0e74*/ 	.word	index@(_ZN2at6native29vectorized_elementwise_kernelILi2EZZZN37_INTERNAL_cee6930f_7_Loss_cu_5b0651e139_GLOBAL__N__cee6930f_7_Loss_cu_5b0651e140binary_cross_entropy_backward_out_kernelERNS_6TensorERKS4_S7_S7_ENKUlvE_clEvENKUlvE2_clEvEUlN3c108BFloat16ESB_SB_E_St5arrayIPcLm4EEEEviT0_T1_)
        /*0e78*/ 	.word	0x00000000


	//----- nvinfo : EIATTR_MIN_STACK_SIZE
	.align		4
.L_716:
        /*0e7c*/ 	.byte	0x04, 0x12
        /*0e7e*/ 	.short	(.L_718 - .L_717)
	.align		4
.L_717:
        /*0e80*/ 	.word	index@(_ZN2at6native29vectorized_elementwise_kernelILi4EZZZN37_INTERNAL_cee6930f_7_Loss_cu_5b0651e139_GLOBAL__N__cee6930f_7_Loss_cu_5b0651e140binary_cross_entropy_backward_out_kernelERNS_6TensorERKS4_S7_S7_ENKUlvE_clEvENKUlvE2_clEvEUlN3c108BFloat16ESB_SB_E_St5arrayIPcLm4EEEEviT0_T1_)
        /*0e84*/ 	.word	0x00000000


	//----- nvinfo : EIATTR_MIN_STACK_SIZE
	.align		4
.L_718:
        /*0e88*/ 	.byte	0x04, 0x12
        /*0e8a*/ 	.short	(.L_720 - .L_719)
	.align		4
.L_719:
        /*0e8c*/ 	.word	index@(_ZN2at6native29vectorized_elementwise_kernelILi8EZZZN37_INTERNAL_cee6930f_7_Loss_cu_5b0651e139_GLOBAL__N__cee6930f_7_Loss_cu_5b0651e140binary_cross_entropy_backward_out_kernelERNS_6TensorERKS4_S7_S7_ENKUlvE_clEvENKUlvE2_clEvEUlN3c108BFloat16ESB_SB_E_St5arrayIPcLm4EEEEviT0_T1_)
        /*0e90*/ 	.word	0x00000000


	//----- nvinfo : EIATTR_MIN_STACK_SIZE
	.align		4
.L_720:
        /*0e94*/ 	.byte	0x04, 0x12
        /*0e96*/ 	.short	(.L_722 - .L_721)
	.align		4
.L_721:
        /*0e98*/ 	.word	index@(_ZN2at6native18elementwise_kernelILi128ELi4EZNS0_15gpu_kernel_implIZZZN37_INTERNAL_cee6930f_7_Loss_cu_5b0651e139_GLOBAL__N__cee6930f_7_Loss_cu_5b0651e140binary_cross_entropy_backward_out_kernelERNS_6TensorERKS5_S8_S8_ENKUlvE_clEvENKUlvE1_clEvEUlN3c104HalfESC_SC_E_EEvRNS_18TensorIteratorBaseERKT_EUliE_EEviT1_)
        /*0e9c*/ 	.word	0x00000000


	//----- nvinfo : EIATTR_MIN_STACK_SIZE
	.align		4
.L_722:
        /*0ea0*/ 	.byte	0x04, 0x12
        /*0ea2*/ 	.short	(.L_724 - .L_723)
	.align		4
.L_723:
        /*0ea4*/ 	.word	index@(_ZN2at6native27unrolled_elementwise_kernelIZZZN37_INTERNAL_cee6930f_7_Loss_cu_5b0651e139_GLOBAL__N__cee6930f_7_Loss_cu_5b0651e140binary_cross_entropy_backward_out_kernelERNS_6TensorERKS4_S7_S7_ENKUlvE_clEvENKUlvE1_clEvEUlN3c104HalfESB_SB_E_St5arrayIPcLm4EELi4E23TrivialOffsetCalculatorILi3EjESG_ILi1EjENS0_6memory12LoadWithCastILi3EEENSJ_13StoreWithCastILi1EEEEEviT_T0_T2_T3_T4_T5_)
        /*0ea8*/ 	.word	0x00000000


	//----- nvinfo : EIATTR_MIN_STACK_SIZE
	.align		4
.L_724:
        /*0eac*/ 	.byte	0x04, 0x12
        /*0eae*/ 	.short	(.L_726 - .L_725)
	.align		4
.L_725:
        /*0eb0*/ 	.word	index@(_ZN2at6native18elementwise_kernelILi128ELi4EZNS0_22gpu_kernel_impl_nocastIZZZN37_INTERNAL_cee6930f_7_Loss_cu_5b0651e139_GLOBAL__N__cee6930f_7_Loss_cu_5b0651e140binary_cross_entropy_backward_out_kernelERNS_6TensorERKS5_S8_S8_ENKUlvE_clEvENKUlvE1_clEvEUlN3c104HalfESC_SC_E_EEvRNS_18TensorIteratorBaseERKT_EUliE_EEviT1_)
        /*0eb4*/ 	.word	0x00000000


	//----- nvinfo : EIATTR_MIN_STACK_SIZE
	.align		4
.L_726:
        /*0eb8*/ 	.byte	0x04, 0x12
        /*0eba*/ 	.short	(.L_728 - .L_727)
	.align		4
.L_727:
        /*0ebc*/ 	.word	index@(_ZN2at6native27unrolled_elementwise_kernelIZZZN37_INTERNAL_cee6930f_7_Loss_cu_5b0651e139_GLOBAL__N__cee6930f_7_Loss_cu_5b0651e140binary_cross_entropy_backward_out_kernelERNS_6TensorERKS4_S7_S7_ENKUlvE_clEvENKUlvE1_clEvEUlN3c104HalfESB_SB_E_St5arrayIPcLm4EELi4E23TrivialOffsetCalculatorILi3EjESG_ILi1EjENS0_6memory15LoadWithoutCastENSJ_16StoreWithoutCastEEEviT_T0_T2_T3_T4_T5_)
        /*0ec0*/ 	.word	0x00000000


	//----- nvinfo : EIATTR_MIN_STACK_SIZE
	.align		4
.L_728:
        /*0ec4*/ 	.byte	0x04, 0x12
        /*0ec6*/ 	.short	(.L_730 - .L_729)
	.align		4
.L_729:
        /*0ec8*/ 	.word	index@(_ZN2at6native29vectorized_elementwise_kernelILi2EZZZN37_INTERNAL_cee6930f_7_Loss_cu_5b0651e139_GLOBAL__N__cee6930f_7_Loss_cu_5b0651e140binary_cross_entropy_backward_out_kernelERNS_6TensorERKS4_S7_S7_ENKUlvE_clEvENKUlvE1_clEvEUlN3c104HalfESB_SB_E_St5arrayIPcLm4EEEEviT0_T1_)
        /*0ecc*/ 	.word	0x00000000


	//----- nvinfo : EIATTR_MIN_STACK_SIZE
	.align		4
.L_730:
        /*0ed0*/ 	.byte	0x04, 0x12
        /*0ed2*/ 	.short	(.L_732 - .L_731)
	.align		4
.L_731:
        /*0ed4*/ 	.word	index@(_ZN2at6native29vectorized_elementwise_kernelILi4EZZZN37_INTERNAL_cee6930f_7_Loss_cu_5b0651e139_GLOBAL__N__cee6930f_7_Loss_cu_5b0651e140binary_cross_entropy_backward_out_kernelERNS_6TensorERKS4_S7_S7_ENKUlvE_clEvENKUlvE1_clEvEUlN3c104HalfESB_SB_E_St5arrayIPcLm4EEEEviT0_T1_)
        /*0ed8*/ 	.word	0x00000000


	//----- nvinfo : EIATTR_MIN_STACK_SIZE
	.align		4
.L_732:
        /*0edc*/ 	.byte	0x04, 0x12
        /*0ede*/ 	.short	(.L_734 - .L_733)
	.align		4
.L_733:
        /*0ee0*/ 	.word	index@(_ZN2at6native29vectorized_elementwise_kernelILi8EZZZN37_INTERNAL_cee6930f_7_Loss_cu_5b0651e139_GLOBAL__N__cee6930f_7_Loss_cu_5b0651e140binary_cross_entropy_backward_out_kernelERNS_6TensorERKS4_S7_S7_ENKUlvE_clEvENKUlvE1_clEvEUlN3c104HalfESB_SB_E_St5arrayIPcLm4EEEEviT0_T1_)
        /*0ee4*/ 	.word	0x00000000


	//----- nvinfo : EIATTR_MIN_STACK_SIZE
	.align		4
.L_734:
        /*0ee8*/ 	.byte	0x04, 0x12
        /*0eea*/ 	.short	(.L_736 - .L_735)
	.align		4
.L_735:
        /*0eec*/ 	.word	index@(_ZN2at6native18elementwise_kernelILi128ELi4EZNS0_15gpu_kernel_implIZZZN37_INTERNAL_cee6930f_7_Loss_cu_5b0651e139_GLOBAL__N__cee6930f_7_Loss_cu_5b0651e140binary_cross_entropy_backward_out_kernelERNS_6TensorERKS5_S8_S8_ENKUlvE_clEvENKUlvE0_clEvEUlfffE_EEvRNS_18TensorIteratorBaseERKT_EUliE_EEviT1_)
        /*0ef0*/ 	.word	0x00000000


	//----- nvinfo : EIATTR_MIN_STACK_SIZE
	.align		4
.L_736:
        /*0ef4*/ 	.byte	0x04, 0x12
        /*0ef6*/ 	.short	(.L_738 - .L_737)
	.align		4
.L_737:
        /*0ef8*/ 	.word	index@(_ZN2at6native27unrolled_elementwise_kernelIZZZN37_INTERNAL_cee6930f_7_Loss_cu_5b0651e139_GLOBAL__N__cee6930f_7_Loss_cu_5b0651e140binary_cross_entropy_backward_out_kernelERNS_6TensorERKS4_S7_S7_ENKUlvE_clEvENKUlvE0_clEvEUlfffE_St5arrayIPcLm4EELi4E23TrivialOffsetCalculatorILi3EjESE_ILi1EjENS0_6memory12LoadWithCastILi3EEENSH_13StoreWithCastILi1EEEEEviT_T0_T2_T3_T4_T5_)
        /*0efc*/ 	.word	0x00000000


	//----- nvinfo : EIATTR_MIN_STACK_SIZE
	.align		4
.L_738:
        /*0f00*/ 	.byte	0x04, 0x12
        /*0f02*/ 	.short	(.L_740 - .L_739)
	.align		4
.L_739:
        /*0f04*/ 	.word	index@(_ZN2at6native18elementwise_kernelILi128ELi2EZNS0_22gpu_kernel_impl_nocastIZZZN37_INTERNAL_cee6930f_7_Loss_cu_5b0651e139_GLOBAL__N__cee6930f_7_Loss_cu_5b0651e140binary_cross_entropy_backward_out_kernelERNS_6TensorERKS5_S8_S8_ENKUlvE_clEvENKUlvE0_clEvEUlfffE_EEvRNS_18TensorIteratorBaseERKT_EUliE_EEviT1_)
        /*0f08*/ 	.word	0x00000000


	//----- nvinfo : EIATTR_MIN_STACK_SIZE
	.align		4
.L_740:
        /*0f0c*/ 	.byte	0x04, 0x12
        /*0f0e*/ 	.short	(.L_742 - .L_741)
	.align		4
.L_741:
        /*0f10*/ 	.word	index@(_ZN2at6native27unrolled_elementwise_kernelIZZZN37_INTERNAL_cee6930f_7_Loss_cu_5b0651e139_GLOBAL__N__cee6930f_7_Loss_cu_5b0651e140binary_cross_entropy_backward_out_kernelERNS_6TensorERKS4_S7_S7_ENKUlvE_clEvENKUlvE0_clEvEUlfffE_St5arrayIPcLm4EELi4E23TrivialOffsetCalculatorILi3EjESE_ILi1EjENS0_6memory15LoadWithoutCastENSH_16StoreWithoutCastEEEviT_T0_T2_T3_T4_T5_)
        /*0f14*/ 	.word	0x00000000


	//----- nvinfo : EIATTR_MIN_STACK_SIZE
	.align		4
.L_742:
        /*0f18*/ 	.byte	0x04, 0x12
        /*0f1a*/ 	.short	(.L_744 - .L_743)
	.align		4
.L_743:
        /*0f1c*/ 	.word	index@(_ZN2at6native29vectorized_elementwise_kernelILi2EZZZN37_INTERNAL_cee6930f_7_Loss_cu_5b0651e139_GLOBAL__N__cee6930f_7_Loss_cu_5b0651e140binary_cross_entropy_backward_out_kernelERNS_6TensorERKS4_S7_S7_ENKUlvE_clEvENKUlvE0_clEvEUlfffE_St5arrayIPcLm4EEEEviT0_T1_)
        /*0f20*/ 	.word	0x00000000


	//----- nvinfo : EIATTR_MIN_STACK_SIZE
	.align		4
.L_744:
        /*0f24*/ 	.byte	0x04, 0x12
        /*0f26*/ 	.short	(.L_746 - .L_745)
	.align		4
.L_745:
        /*0f28*/ 	.word	index@(_ZN2at6native29vectorized_elementwise_kernelILi4EZZZN37_INTERNAL_cee6930f_7_Loss_cu_5b0651e139_GLOBAL__N__cee6930f_7_Loss_cu_5b0651e140binary_cross_entropy_backward_out_kernelERNS_6TensorERKS4_S7_S7_ENKUlvE_clEvENKUlvE0_clEvEUlfffE_St5arrayIPcLm4EEEEviT0_T1_)
        /*0f2c*/ 	.word	0x00000000


	//----- nvinfo : EIATTR_MIN_STACK_SIZE
	.align		4
.L_746:
        /*0f30*/ 	.byte	0x04, 0x12
        /*0f32*/ 	.short	(.L_748 - .L_747)
	.align		4
.L_747:
        /*0f34*/ 	.word	index@(_ZN2at6native29vectorized_elementwise_kernelILi8EZZZN37_INTERNAL_cee6930f_7_Loss_cu_5b0651e139_GLOBAL__N__cee6930f_7_Loss_cu_5b0651e140binary_cross_entropy_backward_out_kernelERNS_6TensorERKS4_S7_S7_ENKUlvE_clEvENKUlvE0_clEvEUlfffE_St5arrayIPcLm4EEEEviT0_T1_)
        /*0f38*/ 	.word	0x00000000


	//----- nvinfo : EIATTR_MIN_STACK_SIZE
	.align		4
.L_748:
        /*0f3c*/ 	.byte	0x04, 0x12
        /*0f3e*/ 	.short	(.L_750 - .L_749)
	.align		4
.L_749:
        /*0f40*/ 	.word	index@(_ZN2at6native18elementwise_kernelILi128ELi4EZNS0_15gpu_kernel_implIZZZN37_INTERNAL_cee6930f_7_Loss_cu_5b0651e139_GLOBAL__N__cee6930f_7_Loss_cu_5b0651e140binary_cross_entropy_backward_out_kernelERNS_6TensorERKS5_S8_S8_ENKUlvE_clEvENKUlvE_clEvEUldddE_EEvRNS_18TensorIteratorBaseERKT_EUliE_EEviT1_)
        /*0f44*/ 	.word	0x00000000


	//----- nvinfo : EIATTR_MIN_STACK_SIZE
	.align		4
.L_750:
        /*0f48*/ 	.byte	0x04, 0x12
        /*0f4a*/ 	.short	(.L_752 - .L_751)
	.align		4
.L_751:
        /*0f4c*/ 	.word	index@(_ZN2at6native27unrolled_elementwise_kernelIZZZN37_INTERNAL_cee6930f_7_Loss_cu_5b0651e139_GLOBAL__N__cee6930f_7_Loss_cu_5b0651e140binary_cross_entropy_backward_out_kernelERNS_6TensorERKS4_S7_S7_ENKUlvE_clEvENKUlvE_clEvEUldddE_St5arrayIPcLm4EELi4E23TrivialOffsetCalculatorILi3EjESE_ILi1EjENS0_6memory12LoadWithCastILi3EEENSH_13StoreWithCastILi1EEEEEviT_T0_T2_T3_T4_T5_)
        /*0f50*/ 	.word	0x00000000


	//----- nvinfo : EIATTR_MIN_STACK_SIZE
	.align		4
.L_752:
        /*0f54*/ 	.byte	0x04, 0x12
        /*0f56*/ 	.short	(.L_754 - .L_753)
	.align		4
.L_753:
        /*0f58*/ 	.word	index@(_ZN2at6native18elementwise_kernelILi128ELi2EZNS0_22gpu_kernel_impl_nocastIZZZN37_INTERNAL_cee6930f_7_Loss_cu_5b0651e139_GLOBAL__N__cee6930f_7_Loss_cu_5b0651e140binary_cross_entropy_backward_out_kernelERNS_6TensorERKS5_S8_S8_ENKUlvE_clEvENKUlvE_clEvEUldddE_EEvRNS_18TensorIteratorBaseERKT_EUliE_EEviT1_)
        /*0f5c*/ 	.word	0x00000000


	//----- nvinfo : EIATTR_MIN_STACK_SIZE
	.align		4
.L_754:
        /*0f60*/ 	.byte	0x04, 0x12
        /*0f62*/ 	.short	(.L_756 - .L_755)
	.align		4
.L_755:
        /*0f64*/ 	.word	index@(_ZN2at6native27unrolled_elementwise_kernelIZZZN37_INTERNAL_cee6930f_7_Loss_cu_5b0651e139_GLOBAL__N__cee6930f_7_Loss_cu_5b0651e140binary_cross_entropy_backward_out_kernelERNS_6TensorERKS4_S7_S7_ENKUlvE_clEvENKUlvE_clEvEUldddE_St5arrayIPcLm4EELi4E23TrivialOffsetCalculatorILi3EjESE_ILi1EjENS0_6memory15LoadWithoutCastENSH_16StoreWithoutCastEEEviT_T0_T2_T3_T4_T5_)
        /*0f68*/ 	.word	0x00000000


	//----- nvinfo : EIATTR_MIN_STACK_SIZE
	.align		4
.L_756:
        /*0f6c*/ 	.byte	0x04, 0x12
        /*0f6e*/ 	.short	(.L_758 - .L_757)
	.align		4
.L_757:
        /*0f70*/ 	.word	index@(_ZN2at6native29vectorized_elementwise_kernelILi2EZZZN37_INTERNAL_cee6930f_7_Loss_cu_5b0651e139_GLOBAL__N__cee6930f_7_Loss_cu_5b0651e140binary_cross_entropy_backward_out_kernelERNS_6TensorERKS4_S7_S7_ENKUlvE_clEvENKUlvE_clEvEUldddE_St5arrayIPcLm4EEEEviT0_T1_)
        /*0f74*/ 	.word	0x00000000


	//----- nvinfo : EIATTR_MIN_STACK_SIZE
	.align		4
.L_758:
        /*0f78*/ 	.byte	0x04, 0x12
        /*0f7a*/ 	.short	(.L_760 - .L_759)
	.align		4
.L_759:
        /*0f7c*/ 	.word	index@(_ZN2at6native29vectorized_elementwise_kernelILi4EZZZN37_INTERNAL_cee6930f_7_Loss_cu_5b0651e139_GLOBAL__N__cee6930f_7_Loss_cu_5b0651e140binary_cross_entropy_backward_out_kernelERNS_6TensorERKS4_S7_S7_ENKUlvE_clEvENKUlvE_clEvEUldddE_St5arrayIPcLm4EEEEviT0_T1_)
        /*0f80*/ 	.word	0x00000000


	//----- nvinfo : EIATTR_MIN_STACK_SIZE
	.align		4
.L_760:
        /*0f84*/ 	.byte	0x04, 0x12
        /*0f86*/ 	.short	(.L_762 - .L_761)
	.align		4
.L_761:
        /*0f88*/ 	.word	index@(_ZN2at6native29vectorized_elementwise_kernelILi8EZZZN37_INTERNAL_cee6930f_7_Loss_cu_5b0651e139_GLOBAL__N__cee6930f_7_Loss_cu_5b0651e140binary_cross_entropy_backward_out_kernelERNS_6TensorERKS4_S7_S7_ENKUlvE_clEvENKUlvE_clEvEUldddE_St5arrayIPcLm4EEEEviT0_T1_)
        /*0f8c*/ 	.word	0x00000000
.L_762:


//--------------------- .nv.compat                --------------------------
	.section	.nv.compat,"",@"SHT_CUDA_COMPAT_INFO"
	.align	4
        /*0000*/ 	.byte	0x02, 0x09, 0x00, 0x00, 0x02, 0x02, 0x01, 0x00, 0x02, 0x05, 0x05, 0x00, 0x03, 0x07, 0x01, 0x01
        /*0010*/ 	.byte	0x02, 0x03, 0x00, 0x00, 0x02, 0x06, 0x01, 0x00, 0x04, 0x0b, 0x08, 0x00, 0x00, 0x00, 0x00, 0x00
        /*0020*/ 	.byte	0x00, 0x00, 0x00, 0x00


//--------------------- .nv.info._ZN2at6native39_GLOBAL__N__cee6930f_7_Loss_cu_5b0651e139nll_loss_backward_reduce_cuda_kernel_2dIN3c108BFloat16ElEEvPT_PKS5_PKT0_S8_S8_biill --------------------------
	.section	.nv.info._ZN2at6native39_GLOBAL__N__cee6930f_7_Loss_cu_5b0651e139nll_loss_backward_reduce_cuda_kernel_2dIN3c108BFloat16ElEEvPT_PKS5_PKT0_S8_S8_biill,"",@"SHT_CUDA_INFO"
	.sectionflags	@""
	.align	4


	//----- nvinfo : EIATTR_CUDA_API_VERSION
	.align		4
        /*0000*/ 	.byte	0x04, 0x37
        /*0002*/ 	.short	(.L_764 - .L_763)
.L_763:
        /*0004*/ 	.word	0x00000082


	//----- nvinfo : EIATTR_KPARAM_INFO
	.align		4
.L_764:
        /*0008*/ 	.byte	0x04, 0x17
        /*000a*/ 	.short	(.L_766 - .L_765)
.L_765:
        /*000c*/ 	.word	0x00000000
        /*0010*/ 	.short	0x0009
        /*0012*/ 	.short	0x0040
        /*0014*/ 	.byte	0x00, 0xf0, 0x21, 0x00


	//----- nvinfo : EIATTR_KPARAM_INFO
	.align		4
.L_766:
        /*0018*/ 	.byte	0x04, 0x17
        /*001a*/ 	.short	(.L_768 - .L_767)
.L_767:
        /*001c*/ 	.word	0x00000000
        /*0020*/ 	.short	0x0008
        /*0022*/ 	.short	0x0038
        /*0024*/ 	.byte	0x00, 0xf0, 0x21, 0x00


	//----- nvinfo : EIATTR_KPARAM_INFO
	.align		4
.L_768:
        /*0028*/ 	.byte	0x04, 0x17
        /*002a*/ 	.short	(.L_770 - .L_769)
.L_769:
        /*002c*/ 	.word	0x00000000
        /*0030*/ 	.short	0x0007
        /*0032*/ 	.short	0x0030
        /*0034*/ 	.byte	0x00, 0xf0, 0x11, 0x00


	//----- nvinfo : EIATTR_KPARAM_INFO
	.align		4
.L_770:
        /*0038*/ 	.byte	0x04, 0x17
        /*003a*/ 	.short	(.L_772 - .L_771)
.L_771:
        /*003c*/ 	.word	0x00000000
        /*0040*/ 	.short	0x0006
        /*0042*/ 	.short	0x002c
        /*0044*/ 	.byte	0x00, 0xf0, 0x11, 0x00


	//----- nvinfo : EIATTR_KPARAM_INFO
	.align		4
.L_772:
        /*0048*/ 	.byte	0x04, 0x17
        /*004a*/ 	.short	(.L_774 - .L_773)
.L_773:
        /*004c*/ 	.word	0x00000000
        /*0050*/ 	.short	0x0005
        /*0052*/ 	.short	0x0028
        /*0054*/ 	.byte	0x00, 0xf0, 0x05, 0x00


	//----- nvinfo : EIATTR_KPARAM_INFO
	.align		4
.L_774:
        /*0058*/ 	.byte	0x04, 0x17
        /*005a*/ 	.short	(.L_776 - .L_775)
.L_775:
        /*005c*/ 	.word	0x00000000
        /*0060*/ 	.short	0x0004
        /*0062*/ 	.short	0x0020
        /*0064*/ 	.byte	0x00, 0xf0, 0x21, 0x00


	//----- nvinfo : EIATTR_KPARAM_INFO
	.align		4
.L_776:
        /*0068*/ 	.byte	0x04, 0x17
        /*006a*/ 	.short	(.L_778 - .L_777)
.L_777:
        /*006c*/ 	.word	0x00000000
        /*0070*/ 	.short	0x0003
        /*0072*/ 	.short	0x0018
        /*0074*/ 	.byte	0x00, 0xf0, 0x21, 0x00


	//----- nvinfo : EIATTR_KPARAM_INFO
	.align		4
.L_778:
        /*0078*/ 	.byte	0x04, 0x17
        /*007a*/ 	.short	(.L_780 - .L_779)
.L_779:
        /*007c*/ 	.word	0x00000000
        /*0080*/ 	.short	0x0002
        /*0082*/ 	.short	0x0010
        /*0084*/ 	.byte	0x00, 0xf0, 0x21, 0x00


	//----- nvinfo : EIATTR_KPARAM_INFO
	.align		4
.L_780:
        /*0088*/ 	.byte	0x04, 0x17
        /*008a*/ 	.short	(.L_782 - .L_781)
.L_781:
        /*008c*/ 	.word	0x00000000
        /*0090*/ 	.short	0x0001
        /*0092*/ 	.short	0x0008
        /*0094*/ 	.byte	0x00, 0xf0, 0x21, 0x00


	//----- nvinfo : EIATTR_KPARAM_INFO
	.align		4
.L_782:
        /*0098*/ 	.byte	0x04, 0x17
        /*009a*/ 	.short	(.L_784 - .L_783)
.L_783:
        /*009c*/ 	.word	0x00000000
        /*00a0*/ 	.short	0x0000
        /*00a2*/ 	.short	0x0000
        /*00a4*/ 	.byte	0x00, 0xf0, 0x21, 0x00


	//----- nvinfo : EIATTR_SPARSE_MMA_MASK
	.align		4
.L_784:
        /*00a8*/ 	.byte	0x03, 0x50
        /*00aa*/ 	.short	0x0000


	//----- nvinfo : EIATTR_MAXREG_COUNT
	.align		4
        /*00ac*/ 	.byte	0x03, 0x1b
        /*00ae*/ 	.short	0x00ff


	//----- nvinfo : EIATTR_EXTERNS
	.align		4
        /*00b0*/ 	.byte	0x04, 0x0f
        /*00b2*/ 	.short	(.L_786 - .L_785)


	//   ....[0]....
	.align		4
.L_785:
        /*00b4*/ 	.word	index@(__assertfail)


	//----- nvinfo : EIATTR_MERCURY_ISA_VERSION
	.align		4
.L_786:
        /*00b8*/ 	.byte	0x03, 0x5f
        /*00ba*/ 	.short	0x0101


	//----- nvinfo : EIATTR_SYSCALL_OFFSETS
	.align		4
        /*00bc*/ 	.byte	0x04, 0x46
        /*00be*/ 	.short	(.L_788 - .L_787)


	//   ....[0]....
.L_787:
        /*00c0*/ 	.word	0x00000470


	//   ....[1]....
        /*00c4*/ 	.word	0x000007b0


	//----- nvinfo : EIATTR_EXIT_INSTR_OFFSETS
	.align		4
.L_788:
        /*00c8*/ 	.byte	0x04, 0x1c
        /*00ca*/ 	.short	(.L_790 - .L_789)


	//   ....[0]....
.L_789:
        /*00cc*/ 	.word	0x00000130


	//   ....[1]....
        /*00d0*/ 	.word	0x000005c0


	//   ....[2]....
        /*00d4*/ 	.word	0x000008a0


	//----- nvinfo : EIATTR_CRS_STACK_SIZE
	.align		4
.L_790:
        /*00d8*/ 	.byte	0x04, 0x1e
        /*00da*/ 	.short	(.L_792 - .L_791)
.L_791:
        /*00dc*/ 	.word	0x00000000


	//----- nvinfo : EIATTR_CBANK_PARAM_SIZE
	.align		4
.L_792:
        /*00e0*/ 	.byte	0x03, 0x19
        /*00e2*/ 	.short	0x0048


	//----- nvinfo : EIATTR_PARAM_CBANK
	.align		4
        /*00e4*/ 	.byte	0x04, 0x0a
        /*00e6*/ 	.short	(.L_794 - .L_793)
	.align		4
.L_793:
        /*00e8*/ 	.word	index@(.nv.constant0._ZN2at6native39_GLOBAL__N__cee6930f_7_Loss_cu_5b0651e139nll_loss_backward_reduce_cuda_kernel_2dIN3c108BFloat16ElEEvPT_PKS5_PKT0_S8_S8_biill)
        /*00ec*/ 	.short	0x0210
        /*00ee*/ 	.short	0x0048


	//----- nvinfo : EIATTR_SW_WAR
	.align		4
.L_794:
        /*00f0*/ 	.byte	0x04, 0x36
        /*00f2*/ 	.short	(.L_796 - .L_795)
.L_795:
        /*00f4*/ 	.word	0x00000008
.L_796:


//--------------------- .nv.info._ZN2at6native39_GLOBAL__N__cee6930f_7_Loss_cu_5b0651e139nll_loss_backward_reduce_cuda_kernel_2dIN3c108BFloat16EhEEvPT_PKS5_PKT0_S8_S8_biill --------------------------
	.section	.nv.info._ZN2at6native39_GLOBAL__N__cee6930f_7_Loss_cu_5b0651e139nll_loss_backward_reduce_cuda_kernel_2dIN3c108BFloat16EhEEvPT_PKS5_PKT0_S8_S8_biill,"",@"SHT_CUDA_INFO"
	.sectionflags	@""
	.align	4


	//----- nvinfo : EIATTR_CUDA_API_VERSION
	.align		4
        /*0000*/ 	.byte	0x04, 0x37
        /*0002*/ 	.short	(.L_798 - .L_797)
.L_797:
        /*0004*/ 	.word	0x00000082


	//----- nvinfo : EIATTR_KPARAM_INFO
	.align		4
.L_798:
        /*0008*/ 	.byte	0x04, 0x17
        /*000a*/ 	.short	(.L_800 - .L_799)
.L_799:
        /*000c*/ 	.word	0x00000000
        /*0010*/ 	.short	0x0009
        /*0012*/ 	.short	0x0040
        /*0014*/ 	.byte	0x00, 0xf0, 0x21, 0x00


	//----- nvinfo : EIATTR_KPARAM_INFO
	.align		4
.L_800:
        /*0018*/ 	.byte	0x04, 0x17
        /*001a*/ 	.short	(.L_802 - .L_801)
.L_801:
        /*001c*/ 	.word	0x00000000
        /*0020*/ 	.short	0x0008
        /*0022*/ 	.short	0x0038
        /*0024*/ 	.byte	0x00, 0xf0, 0x21, 0x00


	//----- nvinfo : EIATTR_KPARAM_INFO
	.align		4
.L_802:
        /*0028*/ 	.byte	0x04, 0x17
        /*002a*/ 	.short	(.L_804 - .L_803)
.L_803:
        /*002c*/ 	.word	0x00000000
        /*0030*/ 	.short	0x0007
        /*0032*/ 	.short	0x0030
        /*0034*/ 	.byte	0x00, 0xf0, 0x11, 0x00


	//----- nvinfo : EIATTR_KPARAM_INFO
	.align		4
.L_804:
        /*0038*/ 	.byte	0x04, 0x17
        /*003a*/ 	.short	(.L_806 - .L_805)
.L_805:
        /*003c*/ 	.word	0x00000000
        /*0040*/ 	.short	0x0006
        /*0042*/ 	.short	0x002c
        /*0044*/ 	.byte	0x00, 0xf0, 0x11, 0x00


	//----- nvinfo : EIATTR_KPARAM_INFO
	.align		4
.L_806:
        /*0048*/ 	.byte	0x04, 0x17
        /*004a*/ 	.short	(.L_808 - .L_807)
.L_807:
        /*004c*/ 	.word	0x00000000
        /*0050*/ 	.short	0x0005
        /*0052*/ 	.short	0x0028
        /*0054*/ 	.byte	0x00, 0xf0, 0x05, 0x00


	//----- nvinfo : EIATTR_KPARAM_INFO
	.align		4
.L_808:
        /*0058*/ 	.byte	0x04, 0x17
        /*005a*/ 	.short	(.L_810 - .L_809)
.L_809:
        /*005c*/ 	.word	0x00000000
        /*0060*/ 	.short	0x0004
        /*0062*/ 	.short	0x0020
        /*0064*/ 	.byte	0x00, 0xf0, 0x21, 0x00


	//----- nvinfo : EIATTR_KPARAM_INFO
	.align		4
.L_810:
        /*0068*/ 	.byte	0x04, 0x17
        /*006a*/ 	.short	(.L_812 - .L_811)
.L_811:
        /*006c*/ 	.word	0x00000000
        /*0070*/ 	.short	0x0003
        /*0072*/ 	.short	0x0018
        /*0074*/ 	.byte	0x00, 0xf0, 0x21, 0x00


	//----- nvinfo : EIATTR_KPARAM_INFO
	.align		4
.L_812:
        /*0078*/ 	.byte	0x04, 0x17
        /*007a*/ 	.short	(.L_814 - .L_813)
.L_813:
        /*007c*/ 	.word	0x00000000
        /*0080*/ 	.short	0x0002
        /*0082*/ 	.short	0x0010
        /*0084*/ 	.byte	0x00, 0xf0, 0x21, 0x00


	//----- nvinfo : EIATTR_KPARAM_INFO
	.align		4
.L_814:
        /*0088*/ 	.byte	0x04, 0x17
        /*008a*/ 	.short	(.L_816 - .L_815)
.L_815:
        /*008c*/ 	.word	0x00000000
        /*0090*/ 	.short	0x0001
        /*0092*/ 	.short	0x0008
        /*0094*/ 	.byte	0x00, 0xf0, 0x21, 0x00


	//----- nvinfo : EIATTR_KPARAM_INFO
	.align		4
.L_816:
        /*0098*/ 	.byte	0x04, 0x17
        /*009a*/ 	.short	(.L_818 - .L_817)
.L_817:
        /*009c*/ 	.word	0x00000000
        /*00a0*/ 	.short	0x0000
        /*00a2*/ 	.short	0x0000
        /*00a4*/ 	.byte	0x00, 0xf0, 0x21, 0x00


	//----- nvinfo : EIATTR_SPARSE_MMA_MASK
	.align		4
.L_818:
        /*00a8*/ 	.byte	0x03, 0x50
        /*00aa*/ 	.short	0x0000


	//----- nvinfo : EIATTR_MAXREG_COUNT
	.align		4
        /*00ac*/ 	.byte	0x03, 0x1b
        /*00ae*/ 	.short	0x00ff


	//----- nvinfo : EIATTR_EXTERNS
	.align		4
        /*00b0*/ 	.byte	0x04, 0x0f
        /*00b2*/ 	.short	(.L_820 - .L_819)


	//   ....[0]....
	.align		4
.L_819:
        /*00b4*/ 	.word	index@(__assertfail)


	//----- nvinfo : EIATTR_MERCURY_ISA_VERSION
	.align		4
.L_820:
        /*00b8*/ 	.byte	0x03, 0x5f
        /*00ba*/ 	.short	0x0101


	//----- nvinfo : EIATTR_SYSCALL_OFFSETS
	.align		4
        /*00bc*/ 	.byte	0x04, 0x46
        /*00be*/ 	.short	(.L_822 - .L_821)


	//   ....[0]....
.L_821:
        /*00c0*/ 	.word	0x00000430


	//   ....[1]....
        /*00c4*/ 	.word	0x00000580


	//   ....[2]....
        /*00c8*/ 	.word	0x00000840


	//   ....[3]....
        /*00cc*/ 	.word	0x00000990


	//----- nvinfo : EIATTR_EXIT_INSTR_OFFSETS
	.align		4
.L_822:
        /*00d0*/ 	.byte	0x04, 0x1c
        /*00d2*/ 	.short	(.L_824 - .L_823)


	//   ....[0]....
.L_823:
        /*00d4*/ 	.word	0x00000130


	//   ....[1]....
        /*00d8*/ 	.word	0x00000680


	//   ....[2]....
        /*00dc*/ 	.word	0x00000a20


	//----- nvinfo : EIATTR_CRS_STACK_SIZE
	.align		4
.L_824:
        /*00e0*/ 	.byte	0x04, 0x1e
        /*00e2*/ 	.short	(.L_826 - .L_825)
.L_825:
        /*00e4*/ 	.word	0x00000000


	//----- nvinfo : EIATTR_CBANK_PARAM_SIZE
	.align		4
.L_826:
        /*00e8*/ 	.byte	0x03, 0x19
        /*00ea*/ 	.short	0x0048


	//----- nvinfo : EIATTR_PARAM_CBANK
	.align		4
        /*00ec*/ 	.byte	0x04, 0x0a
        /*00ee*/ 	.short	(.L_828 - .L_827)
	.align		4
.L_827:
        /*00f0*/ 	.word	index@(.nv.constant0._ZN2at6native39_GLOBAL__N__cee6930f_7_Loss_cu_5b0651e139nll_loss_backward_reduce_cuda_kernel_2dIN3c108BFloat16EhEEvPT_PKS5_PKT0_S8_S8_biill)
        /*00f4*/ 	.short	0x0210
        /*00f6*/ 	.short	0x0048


	//----- nvinfo : EIATTR_SW_WAR
	.align		4
.L_828:
        /*00f8*/ 	.byte	0x04, 0x36
        /*00fa*/ 	.short	(.L_830 - .L_829)
.L_829:
        /*00fc*/ 	.word	0x00000008
.L_830:


//--------------------- .nv.info._ZN2at6native39_GLOBAL__N__cee6930f_7_Loss_cu_5b0651e139nll_loss_backward_reduce_cuda_kernel_2dIN3c104HalfElEEvPT_PKS5_PKT0_S8_S8_biill --------------------------
	.section	.nv.info._ZN2at6native39_GLOBAL__N__cee6930f_7_Loss_cu_5b0651e139nll_loss_backward_reduce_cuda_kernel_2dIN3c104HalfElEEvPT_PKS5_PKT0_S8_S8_biill,"",@"SHT_CUDA_INFO"
	.sectionflags	@""
	.align	4


	//----- nvinfo : EIATTR_CUDA_API_VERSION
	.align		4
        /*0000*/ 	.byte	0x04, 0x37
        /*0002*/ 	.short	(.L_832 - .L_831)
.L_831:
        /*0004*/ 	.word	0x00000082


	//----- nvinfo : EIATTR_KPARAM_INFO
	.align		4
.L_832:
        /*0008*/ 	.byte	0x04, 0x17
        /*000a*/ 	.short	(.L_834 - .L_833)
.L_833:
        /*000c*/ 	.word	0x00000000
        /*0010*/ 	.short	0x0009
        /*0012*/ 	.short	0x0040
        /*0014*/ 	.byte	0x00, 0xf0, 0x21, 0x00


	//----- nvinfo : EIATTR_KPARAM_INFO
	.align		4
.L_834:
        /*0018*/ 	.byte	0x04, 0x17
        /*001a*/ 	.short	(.L_836 - .L_835)
.L_835:
        /*001c*/ 	.word	0x00000000
        /*0020*/ 	.short	0x0008
        /*0022*/ 	.short	0x0038
        /*0024*/ 	.byte	0x00, 0xf0, 0x21, 0x00


	//----- nvinfo : EIATTR_KPARAM_INFO
	.align		4
.L_836:
        /*0028*/ 	.byte	0x04, 0x17
        /*002a*/ 	.short	(.L_838 - .L_837)
.L_837:
        /*002c*/ 	.word	0x00000000
        /*0030*/ 	.short	0x0007
        /*0032*/ 	.short	0x0030
        /*0034*/ 	.byte	0x00, 0xf0, 0x11, 0x00


	//----- nvinfo : EIATTR_KPARAM_INFO
	.align		4
.L_838:
        /*0038*/ 	.byte	0x04, 0x17
        /*003a*/ 	.short	(.L_840 - .L_839)
.L_839:
        /*003c*/ 	.word	0x00000000
        /*0040*/ 	.short	0x0006
        /*0042*/ 	.short	0x002c
        /*0044*/ 	.byte	0x00, 0xf0, 0x11, 0x00


	//----- nvinfo : EIATTR_KPARAM_INFO
	.align		4
.L_840:
        /*0048*/ 	.byte	0x04, 0x17
        /*004a*/ 	.short	(.L_842 - .L_841)
.L_841:
        /*004c*/ 	.word	0x00000000
        /*0050*/ 	.short	0x0005
        /*0052*/ 	.short	0x0028
        /*0054*/ 	.byte	0x00, 0xf0, 0x05, 0x00


	//----- nvinfo : EIATTR_KPARAM_INFO
	.align		4
.L_842:
        /*0058*/ 	.byte	0x04, 0x17
        /*005a*/ 	.short	(.L_844 - .L_843)
.L_843:
        /*005c*/ 	.word	0x00000000
        /*0060*/ 	.short	0x0004
        /*0062*/ 	.short	0x0020
        /*0064*/ 	.byte	0x00, 0xf0, 0x21, 0x00


	//----- nvinfo : EIATTR_KPARAM_INFO
	.align		4
.L_844:
        /*0068*/ 	.byte	0x04, 0x17
        /*006a*/ 	.short	(.L_846 - .L_845)
.L_845:
        /*006c*/ 	.word	0x00000000
        /*0070*/ 	.short	0x0003
        /*0072*/ 	.short	0x0018
        /*0074*/ 	.byte	0x00, 0xf0, 0x21, 0x00


	//----- nvinfo : EIATTR_KPARAM_INFO
	.align		4
.L_846:
        /*0078*/ 	.byte	0x04, 0x17
        /*007a*/ 	.short	(.L_848 - .L_847)
.L_847:
        /*007c*/ 	.word	0x00000000
        /*0080*/ 	.short	0x0002
        /*0082*/ 	.short	0x0010
        /*0084*/ 	.byte	0x00, 0xf0, 0x21, 0x00


	//----- nvinfo : EIATTR_KPARAM_INFO
	.align		4
.L_848:
        /*0088*/ 	.byte	0x04, 0x17
        /*008a*/ 	.short	(.L_850 - .L_849)
.L_849:
        /*008c*/ 	.word	0x00000000
        /*0090*/ 	.short	0x0001
        /*0092*/ 	.short	0x0008
        /*0094*/ 	.byte	0x00, 0xf0, 0x21, 0x00


	//----- nvinfo : EIATTR_KPARAM_INFO
	.align		4
.L_850:
        /*0098*/ 	.byte	0x04, 0x17
        /*009a*/ 	.short	(.L_852 - .L_851)
.L_851:
        /*009c*/ 	.word	0x00000000
        /*00a0*/ 	.short	0x0000
        /*00a2*/ 	.short	0x0000
        /*00a4*/ 	.byte	0x00, 0xf0, 0x21, 0x00


	//----- nvinfo : EIATTR_SPARSE_MMA_MASK
	.align		4
.L_852:
        /*00a8*/ 	.byte	0x03, 0x50
        /*00aa*/ 	.short	0x0000


	//----- nvinfo : EIATTR_MAXREG_COUNT
	.align		4
        /*00ac*/ 	.byte	0x03, 0x1b
        /*00ae*/ 	.short	0x00ff


	//----- nvinfo : EIATTR_EXTERNS
	.align		4
        /*00b0*/ 	.byte	0x04, 0x0f
        /*00b2*/ 	.short	(.L_854 - .L_853)


	//   ....[0]....
	.align		4
.L_853:
        /*00b4*/ 	.word	index@(__assertfail)


	//----- nvinfo : EIATTR_MERCURY_ISA_VERSION
	.align		4
.L_854:
        /*00b8*/ 	.byte	0x03, 0x5f
        /*00ba*/ 	.short	0x0101


	//----- nvinfo : EIATTR_SYSCALL_OFFSETS
	.align		4
        /*00bc*/ 	.byte	0x04, 0x46
        /*00be*/ 	.short	(.L_856 - .L_855)


	//   ....[0]....
.L_855:
        /*00c0*/ 	.word	0x00000460


	//   ....[1]....
        /*00c4*/ 	.word	0x000007a0


	//----- nvinfo : EIATTR_EXIT_INSTR_OFFSETS
	.align		4
.L_856:
        /*00c8*/ 	.byte	0x04, 0x1c
        /*00ca*/ 	.short	(.L_858 - .L_857)


	//   ....[0]....
.L_857:
        /*00cc*/ 	.word	0x00000120


	//   ....[1]....
        /*00d0*/ 	.word	0x000005b0


	//   ....[2]....
        /*00d4*/ 	.word	0x00000890


	//----- nvinfo : EIATTR_CRS_STACK_SIZE
	.align		4
.L_858:
        /*00d8*/ 	.byte	0x04, 0x1e
        /*00da*/ 	.short	(.L_860 - .L_859)
.L_859:
        /*00dc*/ 	.word	0x00000000


	//----- nvinfo : EIATTR_CBANK_PARAM_SIZE
	.align		4
.L_860:
        /*00e0*/ 	.byte	0x03, 0x19
        /*00e2*/ 	.short	0x0048


	//----- nvinfo : EIATTR_PARAM_CBANK
	.align		4
        /*00e4*/ 	.byte	0x04, 0x0a
        /*00e6*/ 	.short	(.L_862 - .L_861)
	.align		4
.L_861:
        /*00e8*/ 	.word	index@(.nv.constant0._ZN2at6native39_GLOBAL__N__cee6930f_7_Loss_cu_5b0651e139nll_loss_backward_reduce_cuda_kernel_2dIN3c104HalfElEEvPT_PKS5_PKT0_S8_S8_biill)
        /*00ec*/ 	.short	0x0210
        /*00ee*/ 	.short	0x0048


	//----- nvinfo : EIATTR_SW_WAR
	.align		4
.L_862:
        /*00f0*/ 	.byte	0x04, 0x36
        /*00f2*/ 	.short	(.L_864 - .L_863)
.L_863:
        /*00f4*/ 	.word	0x00000008
.L_864:


//--------------------- .nv.info._ZN2at6native39_GLOBAL__N__cee6930f_7_Loss_cu_5b0651e139nll_loss_backward_reduce_cuda_kernel_2dIN3c104HalfEhEEvPT_PKS5_PKT0_S8_S8_biill --------------------------
	.section	.nv.info._ZN2at6native39_GLOBAL__N__cee6930f_7_Loss_cu_5b0651e139nll_loss_backward_reduce_cuda_kernel_2dIN3c104HalfEhEEvPT_PKS5_PKT0_S8_S8_biill,"",@"SHT_CUDA_INFO"
	.sectionflags	@""
	.align	4


	//----- nvinfo : EIATTR_CUDA_API_VERSION
	.align		4
        /*0000*/ 	.byte	0x04, 0x37
        /*0002*/ 	.short	(.L_866 - .L_865)
.L_865:
        /*0004*/ 	.word	0x00000082


	//----- nvinfo : EIATTR_KPARAM_INFO
	.align		4
.L_866:
        /*0008*/ 	.byte	0x04, 0x17
        /*000a*/ 	.short	(.L_868 - .L_867)
.L_867:
        /*000c*/ 	.word	0x00000000
        /*0010*/ 	.short	0x0009
        /*0012*/ 	.short	0x0040
        /*0014*/ 	.byte	0x00, 0xf0, 0x21, 0x00


	//----- nvinfo : EIATTR_KPARAM_INFO
	.align		4
.L_868:
        /*0018*/ 	.byte	0x04, 0x17
        /*001a*/ 	.short	(.L_870 - .L_869)
.L_869:
        /*001c*/ 	.word	0x00000000
        /*0020*/ 	.short	0x0008
        /*0022*/ 	.short	0x0038
        /*0024*/ 	.byte	0x00, 0xf0, 0x21, 0x00


	//----- nvinfo : EIATTR_KPARAM_INFO
	.align		4
.L_870:
        /*0028*/ 	.byte	0x04, 0x17
        /*002a*/ 	.short	(.L_872 - .L_871)
.L_871:
        /*002c*/ 	.word	0x00000000
        /*0030*/ 	.short	0x0007
        /*0032*/ 	.short	0x0030
        /*0034*/ 	.byte	0x00, 0xf0, 0x11, 0x00


	//----- nvinfo : EIATTR_KPARAM_INFO
	.align		4
.L_872:
        /*0038*/ 	.byte	0x04, 0x17
        /*003a*/ 	.short	(.L_874 - .L_873)
.L_873:
        /*003c*/ 	.word	0x00000000
        /*0040*/ 	.short	0x0006
        /*0042*/ 	.short	0x002c
        /*0044*/ 	.byte	0x00, 0xf0, 0x11, 0x00


	//----- nvinfo : EIATTR_KPARAM_INFO
	.align		4
.L_874:
        /*0048*/ 	.byte	0x04, 0x17
        /*004a*/ 	.short	(.L_876 - .L_875)
.L_875:
        /*004c*/ 	.word	0x00000000
        /*0050*/ 	.short	0x0005
        /*0052*/ 	.short	0x0028
        /*0054*/ 	.byte	0x00, 0xf0, 0x05, 0x00


	//----- nvinfo : EIATTR_KPARAM_INFO
	.align		4
.L_876:
        /*0058*/ 	.byte	0x04, 0x17
        /*005a*/ 	.short	(.L_878 - .L_877)
.L_877:
        /*005c*/ 	.word	0x00000000
        /*0060*/ 	.short	0x0004
        /*0062*/ 	.short	0x0020
        /*0064*/ 	.byte	0x00, 0xf0, 0x21, 0x00


	//----- nvinfo : EIATTR_KPARAM_INFO
	.align		4
.L_878:
        /*0068*/ 	.byte	0x04, 0x17
        /*006a*/ 	.short	(.L_880 - .L_879)
.L_879:
        /*006c*/ 	.word	0x00000000
        /*0070*/ 	.short	0x0003
        /*0072*/ 	.short	0x0018
        /*0074*/ 	.byte	0x00, 0xf0, 0x21, 0x00


	//----- nvinfo : EIATTR_KPARAM_INFO
	.align		4
.L_880:
        /*0078*/ 	.byte	0x04, 0x17
        /*007a*/ 	.short	(.L_882 - .L_881)
.L_881:
        /*007c*/ 	.word	0x00000000
        /*0080*/ 	.short	0x0002
        /*0082*/ 	.short	0x0010
        /*0084*/ 	.byte	0x00, 0xf0, 0x21, 0x00


	//----- nvinfo : EIATTR_KPARAM_INFO
	.align		4
.L_882:
        /*0088*/ 	.byte	0x04, 0x17
        /*008a*/ 	.short	(.L_884 - .L_883)
.L_883:
        /*008c*/ 	.word	0x00000000
        /*0090*/ 	.short	0x0001
        /*0092*/ 	.short	0x0008
        /*0094*/ 	.byte	0x00, 0xf0, 0x21, 0x00


	//----- nvinfo : EIATTR_KPARAM_INFO
	.align		4
.L_884:
        /*0098*/ 	.byte	0x04, 0x17
        /*009a*/ 	.short	(.L_886 - .L_885)
.L_885:
        /*009c*/ 	.word	0x00000000
        /*00a0*/ 	.short	0x0000
        /*00a2*/ 	.short	0x0000
        /*00a4*/ 	.byte	0x00, 0xf0, 0x21, 0x00


	//----- nvinfo : EIATTR_SPARSE_MMA_MASK
	.align		4
.L_886:
        /*00a8*/ 	.byte	0x03, 0x50
        /*00aa*/ 	.short	0x0000


	//----- nvinfo : EIATTR_MAXREG_COUNT
	.align		4
        /*00ac*/ 	.byte	0x03, 0x1b
        /*00ae*/ 	.short	0x00ff


	//----- nvinfo : EIATTR_EXTERNS
	.align		4
        /*00b0*/ 	.byte	0x04, 0x0f
        /*00b2*/ 	.short	(.L_888 - .L_887)


	//   ....[0]....
	.align		4
.L_887:
        /*00b4*/ 	.word	index@(__assertfail)


	//----- nvinfo : EIATTR_MERCURY_ISA_VERSION
	.align		4
.L_888:
        /*00b8*/ 	.byte	0x03, 0x5f
        /*00ba*/ 	.short	0x0101


	//----- nvinfo : EIATTR_SYSCALL_OFFSETS
	.align		4
        /*00bc*/ 	.byte	0x04, 0x46
        /*00be*/ 	.short	(.L_890 - .L_889)


	//   ....[0]....
.L_889:
        /*00c0*/ 	.word	0x00000420


	//   ....[1]....
        /*00c4*/ 	.word	0x00000570


	//   ....[2]....
        /*00c8*/ 	.word	0x00000830


	//   ....[3]....
        /*00cc*/ 	.word	0x00000980


	//----- nvinfo : EIATTR_EXIT_INSTR_OFFSETS
	.align		4
.L_890:
        /*00d0*/ 	.byte	0x04, 0x1c
        /*00d2*/ 	.short	(.L_892 - .L_891)


	//   ....[0]....
.L_891:
        /*00d4*/ 	.word	0x00000120


	//   ....[1]....
        /*00d8*/ 	.word	0x00000670


	//   ....[2]....
        /*00dc*/ 	.word	0x00000a10


	//----- nvinfo : EIATTR_CRS_STACK_SIZE
	.align		4
.L_892:
        /*00e0*/ 	.byte	0x04, 0x1e
        /*00e2*/ 	.short	(.L_894 - .L_893)
.L_893:
        /*00e4*/ 	.word	0x00000000


	//----- nvinfo : EIATTR_CBANK_PARAM_SIZE
	.align		4
.L_894:
        /*00e8*/ 	.byte	0x03, 0x19
        /*00ea*/ 	.short	0x0048


	//----- nvinfo : EIATTR_PARAM_CBANK
	.align		4
        /*00ec*/ 	.byte	0x04, 0x0a
        /*00ee*/ 	.short	(.L_896 - .L_895)
	.align		4
.L_895:
        /*00f0*/ 	.word	index@(.nv.constant0._ZN2at6native39_GLOBAL__N__cee6930f_7_Loss_cu_5b0651e139nll_loss_backward_reduce_cuda_kernel_2dIN3c104HalfEhEEvPT_PKS5_PKT0_S8_S8_biill)
        /*00f4*/ 	.short	0x0210
        /*00f6*/ 	.short	0x0048


	//----- nvinfo : EIATTR_SW_WAR
	.align		4
.L_896:
        /*00f8*/ 	.byte	0x04, 0x36
        /*00fa*/ 	.short	(.L_898 - .L_897)
.L_897:
        /*00fc*/ 	.word	0x00000008
.L_898:


//--------------------- .nv.info._ZN2at6native39_GLOBAL__N__cee6930f_7_Loss_cu_5b0651e139nll_loss_backward_reduce_cuda_kernel_2dIflEEvPT_PKS3_PKT0_S6_S6_biill --------------------------
	.section	.nv.info._ZN2at6native39_GLOBAL__N__cee6930f_7_Loss_cu_5b0651e139nll_loss_backward_reduce_cuda_kernel_2dIflEEvPT_PKS3_PKT0_S6_S6_biill,"",@"SHT_CUDA_INFO"
	.sectionflags	@""
	.align	4


	//----- nvinfo : EIATTR_CUDA_API_VERSION
	.align		4
        /*0000*/ 	.byte	0x04, 0x37
        /*0002*/ 	.short	(.L_900 - .L_899)
.L_899:
        /*0004*/ 	.word	0x00000082


	//----- nvinfo : EIATTR_KPARAM_INFO
	.align		4
.L_900:
        /*0008*/ 	.byte	0x04, 0x17
        /*000a*/ 	.short	(.L_902 - .L_901)
.L_901:
        /*000c*/ 	.word	0x00000000
        /*0010*/ 	.short	0x0009
        /*0012*/ 	.short	0x0040
        /*0014*/ 	.byte	0x00, 0xf0, 0x21, 0x00


	//----- nvinfo : EIATTR_KPARAM_INFO
	.align		4
.L_902:
        /*0018*/ 	.byte	0x04, 0x17
        /*001a*/ 	.short	(.L_904 - .L_903)
.L_903:
        /*001c*/ 	.word	0x00000000
        /*0020*/ 	.short	0x0008
        /*0022*/ 	.short	0x0038
        /*0024*/ 	.byte	0x00, 0xf0, 0x21, 0x00


	//----- nvinfo : EIATTR_KPARAM_INFO
	.align		4
.L_904:
        /*0028*/ 	.byte	0x04, 0x17
        /*002a*/ 	.short	(.L_906 - .L_905)
.L_905:
        /*002c*/ 	.word	0x00000000
        /*0030*/ 	.short	0x0007
        /*0032*/ 	.short	0x0030
        /*0034*/ 	.byte	0x00, 0xf0, 0x11, 0x00


	//----- nvinfo : EIATTR_KPARAM_INFO
	.align		4
.L_906:
        /*0038*/ 	.byte	0x04, 0x17
        /*003a*/ 	.short	(.L_908 - .L_907)
.L_907:
        /*003c*/ 	.word	0x00000000
        /*0040*/ 	.short	0x0006
        /*0042*/ 	.short	0x002c
        /*0044*/ 	.byte	0x00, 0xf0, 0x11, 0x00


	//----- nvinfo : EIATTR_KPARAM_INFO
	.align		4
.L_908:
        /*0048*/ 	.byte	0x04, 0x17
        /*004a*/ 	.short	(.L_910 - .L_909)
.L_909:
        /*004c*/ 	.word	0x00000000
        /*0050*/ 	.short	0x0005
        /*0052*/ 	.short	0x0028
        /*0054*/ 	.byte	0x00, 0xf0, 0x05, 0x00


	//----- nvinfo : EIATTR_KPARAM_INFO
	.align		4
.L_910:
        /*0058*/ 	.byte	0x04, 0x17
        /*005a*/ 	.short	(.L_912 - .L_911)
.L_911:
        /*005c*/ 	.word	0x00000000
        /*0060*/ 	.short	0x0004
        /*0062*/ 	.short	0x0020
        /*0064*/ 	.byte	0x00, 0xf0, 0x21, 0x00


	//----- nvinfo : EIATTR_KPARAM_INFO
	.align		4
.L_912:
        /*0068*/ 	.byte	0x04, 0x17
        /*006a*/ 	.short	(.L_914 - .L_913)
.L_913:
        /*006c*/ 	.word	0x00000000
        /*0070*/ 	.short	0x0003
        /*0072*/ 	.short	0x0018
        /*0074*/ 	.byte	0x00, 0xf0, 0x21, 0x00


	//----- nvinfo : EIATTR_KPARAM_INFO
	.align		4
.L_914:
        /*0078*/ 	.byte	0x04, 0x17
        /*007a*/ 	.short	(.L_916 - .L_915)
.L_915:
        /*007c*/ 	.word	0x00000000
        /*0080*/ 	.short	0x0002
        /*0082*/ 	.short	0x0010
        /*0084*/ 	.byte	0x00, 0xf0, 0x21, 0x00


	//----- nvinfo : EIATTR_KPARAM_INFO
	.align		4
.L_916:
        /*0088*/ 	.byte	0x04, 0x17
        /*008a*/ 	.short	(.L_918 - .L_917)
.L_917:
        /*008c*/ 	.word	0x00000000
        /*0090*/ 	.short	0x0001
        /*0092*/ 	.short	0x0008
        /*0094*/ 	.byte	0x00, 0xf0, 0x21, 0x00


	//----- nvinfo : EIATTR_KPARAM_INFO
	.align		4
.L_918:
        /*0098*/ 	.byte	0x04, 0x17
        /*009a*/ 	.short	(.L_920 - .L_919)
.L_919:
        /*009c*/ 	.word	0x00000000
        /*00a0*/ 	.short	0x0000
        /*00a2*/ 	.short	0x0000
        /*00a4*/ 	.byte	0x00, 0xf0, 0x21, 0x00


	//----- nvinfo : EIATTR_SPARSE_MMA_MASK
	.align		4
.L_920:
        /*00a8*/ 	.byte	0x03, 0x50
        /*00aa*/ 	.short	0x0000


	//----- nvinfo : EIATTR_MAXREG_COUNT
	.align		4
        /*00ac*/ 	.byte	0x03, 0x1b
        /*00ae*/ 	.short	0x00ff


	//----- nvinfo : EIATTR_EXTERNS
	.align		4
        /*00b0*/ 	.byte	0x04, 0x0f
        /*00b2*/ 	.short	(.L_922 - .L_921)


	//   ....[0]....
	.align		4
.L_921:
        /*00b4*/ 	.word	index@(__assertfail)


	//----- nvinfo : EIATTR_MERCURY_ISA_VERSION
	.align		4
.L_922:
        /*00b8*/ 	.byte	0x03, 0x5f
        /*00ba*/ 	.short	0x0101


	//----- nvinfo : EIATTR_SYSCALL_OFFSETS
	.align		4
        /*00bc*/ 	.byte	0x04, 0x46
        /*00be*/ 	.short	(.L_924 - .L_923)


	//   ....[0]....
.L_923:
        /*00c0*/ 	.word	0x00000400


	//   ....[1]....
        /*00c4*/ 	.word	0x00000720


	//----- nvinfo : EIATTR_EXIT_INSTR_OFFSETS
	.align		4
.L_924:
        /*00c8*/ 	.byte	0x04, 0x1c
        /*00ca*/ 	.short	(.L_926 - .L_925)


	//   ....[0]....
.L_925:
        /*00cc*/ 	.word	0x000000d0


	//   ....[1]....
        /*00d0*/ 	.word	0x00000530


	//   ....[2]....
        /*00d4*/ 	.word	0x00000810


	//----- nvinfo : EIATTR_CRS_STACK_SIZE
	.align		4
.L_926:
        /*00d8*/ 	.byte	0x04, 0x1e
        /*00da*/ 	.short	(.L_928 - .L_927)
.L_927:
        /*00dc*/ 	.word	0x00000000


	//----- nvinfo : EIATTR_CBANK_PARAM_SIZE
	.align		4
.L_928:
        /*00e0*/ 	.byte	0x03, 0x19
        /*00e2*/ 	.short	0x0048


	//----- nvinfo : EIATTR_PARAM_CBANK
	.align		4
        /*00e4*/ 	.byte	0x04, 0x0a
        /*00e6*/ 	.short	(.L_930 - .L_929)
	.align		4
.L_929:
        /*00e8*/ 	.word	index@(.nv.constant0._ZN2at6native39_GLOBAL__N__cee6930f_7_Loss_cu_5b0651e139nll_loss_backward_reduce_cuda_kernel_2dIflEEvPT_PKS3_PKT0_S6_S6_biill)
        /*00ec*/ 	.short	0x0210
        /*00ee*/ 	.short	0x0048


	//----- nvinfo : EIATTR_SW_WAR
	.align		4
.L_930:
        /*00f0*/ 	.byte	0x04, 0x36
        /*00f2*/ 	.short	(.L_932 - .L_931)
.L_931:
        /*00f4*/ 	.word	0x00000008
.L_932:


//--------------------- .nv.info._ZN2at6native39_GLOBAL__N__cee6930f_7_Loss_cu_5b0651e139nll_loss_backward_reduce_cuda_kernel_2dIfhEEvPT_PKS3_PKT0_S6_S6_biill --------------------------
	.section	.nv.info._ZN2at6native39_GLOBAL__N__cee6930f_7_Loss_cu_5b0651e139nll_loss_backward_reduce_cuda_kernel_2dIfhEEvPT_PKS3_PKT0_S6_S6_biill,"",@"SHT_CUDA_INFO"
	.sectionflags	@""
	.align	4


	//----- nvinfo : EIATTR_CUDA_API_VERSION
	.align		4
        /*0000*/ 	.byte	0x04, 0x37
        /*0002*/ 	.short	(.L_934 - .L_933)
.L_933:
        /*0004*/ 	.word	0x00000082


	//----- nvinfo : EIATTR_KPARAM_INFO
	.align		4
.L_934:
        /*0008*/ 	.byte	0x04, 0x17
        /*000a*/ 	.short	(.L_936 - .L_935)
.L_935:
        /*000c*/ 	.word	0x00000000
        /*0010*/ 	.short	0x0009
        /*0012*/ 	.short	0x0040
        /*0014*/ 	.byte	0x00, 0xf0, 0x21, 0x00


	//----- nvinfo : EIATTR_KPARAM_INFO
	.align		4
.L_936:
        /*0018*/ 	.byte	0x04, 0x17
        /*001a*/ 	.short	(.L_938 - .L_937)
.L_937:
        /*001c*/ 	.word	0x00000000
        /*0020*/ 	.short	0x0008
        /*0022*/ 	.short	0x0038
        /*0024*/ 	.byte	0x00, 0xf0, 0x21, 0x00


	//----- nvinfo : EIATTR_KPARAM_INFO
	.align		4
.L_938:
        /*0028*/ 	.byte	0x04, 0x17
        /*002a*/ 	.short	(.L_940 - .L_939)
.L_939:
        /*002c*/ 	.word	0x00000000
        /*0030*/ 	.short	0x0007
        /*0032*/ 	.short	0x0030
        /*0034*/ 	.byte	0x00, 0xf0, 0x11, 0x00


	//----- nvinfo : EIATTR_KPARAM_INFO
	.align		4
.L_940:
        /*0038*/ 	.byte	0x04, 0x17
        /*003a*/ 	.short	(.L_942 - .L_941)
.L_941:
        /*003c*/ 	.word	0x00000000
        /*0040*/ 	.short	0x0006
        /*0042*/ 	.short	0x002c
        /*0044*/ 	.byte	0x00, 0xf0, 0x11, 0x00


	//----- nvinfo : EIATTR_KPARAM_INFO
	.align		4
.L_942:
        /*0048*/ 	.byte	0x04, 0x17
        /*004a*/ 	.short	(.L_944 - .L_943)
.L_943:
        /*004c*/ 	.word	0x00000000
        /*0050*/ 	.short	0x0005
        /*0052*/ 	.short	0x0028
        /*0054*/ 	.byte	0x00, 0xf0, 0x05, 0x00


	//----- nvinfo : EIATTR_KPARAM_INFO
	.align		4
.L_944:
        /*0058*/ 	.byte	0x04, 0x17
        /*005a*/ 	.short	(.L_946 - .L_945)
.L_945:
        /*005c*/ 	.word	0x00000000
        /*0060*/ 	.short	0x0004
        /*0062*/ 	.short	0x0020
        /*0064*/ 	.byte	0x00, 0xf0, 0x21, 0x00


	//----- nvinfo : EIATTR_KPARAM_INFO
	.align		4
.L_946:
        /*0068*/ 	.byte	0x04, 0x17
        /*006a*/ 	.short	(.L_948 - .L_947)
.L_947:
        /*006c*/ 	.word	0x00000000
        /*0070*/ 	.short	0x0003
        /*0072*/ 	.short	0x0018
        /*0074*/ 	.byte	0x00, 0xf0, 0x21, 0x00


	//----- nvinfo : EIATTR_KPARAM_INFO
	.align		4
.L_948:
        /*0078*/ 	.byte	0x04, 0x17
        /*007a*/ 	.short	(.L_950 - .L_949)
.L_949:
        /*007c*/ 	.word	0x00000000
        /*0080*/ 	.short	0x0002
        /*0082*/ 	.short	0x0010
        /*0084*/ 	.byte	0x00, 0xf0, 0x21, 0x00


	//----- nvinfo : EIATTR_KPARAM_INFO
	.align		4
.L_950:
        /*0088*/ 	.byte	0x04, 0x17
        /*008a*/ 	.short	(.L_952 - .L_951)
.L_951:
        /*008c*/ 	.word	0x00000000
        /*0090*/ 	.short	0x0001
        /*0092*/ 	.short	0x0008
        /*0094*/ 	.byte	0x00, 0xf0, 0x21, 0x00


	//----- nvinfo : EIATTR_KPARAM_INFO
	.align		4
.L_952:
        /*0098*/ 	.byte	0x04, 0x17
        /*009a*/ 	.short	(.L_954 - .L_953)
.L_953:
        /*009c*/ 	.word	0x00000000
        /*00a0*/ 	.short	0x0000
        /*00a2*/ 	.short	0x0000
        /*00a4*/ 	.byte	0x00, 0xf0, 0x21, 0x00


	//----- nvinfo : EIATTR_SPARSE_MMA_MASK
	.align		4
.L_954:
        /*00a8*/ 	.byte	0x03, 0x50
        /*00aa*/ 	.short	0x0000


	//----- nvinfo : EIATTR_MAXREG_COUNT
	.align		4
        /*00ac*/ 	.byte	0x03, 0x1b
        /*00ae*/ 	.short	0x00ff


	//----- nvinfo : EIATTR_EXTERNS
	.align		4
        /*00b0*/ 	.byte	0x04, 0x0f
        /*00b2*/ 	.short	(.L_956 - .L_955)


	//   ....[0]....
	.align		4
.L_955:
        /*00b4*/ 	.word	index@(__assertfail)


	//----- nvinfo : EIATTR_MERCURY_ISA_VERSION
	.align		4
.L_956:
        /*00b8*/ 	.byte	0x03, 0x5f
        /*00ba*/ 	.short	0x0101


	//----- nvinfo : EIATTR_SYSCALL_OFFSETS
	.align		4
        /*00bc*/ 	.byte	0x04, 0x46
        /*00be*/ 	.short	(.L_958 - .L_957)


	//   ....[0]....
.L_957:
        /*00c0*/ 	.word	0x000003c0


	//   ....[1]....
        /*00c4*/ 	.word	0x00000510


	//   ....[2]....
        /*00c8*/ 	.word	0x000007c0


	//   ....[3]....
        /*00cc*/ 	.word	0x00000910


	//----- nvinfo : EIATTR_EXIT_INSTR_OFFSETS
	.align		4
.L_958:
        /*00d0*/ 	.byte	0x04, 0x1c
        /*00d2*/ 	.short	(.L_960 - .L_959)


	//   ....[0]....
.L_959:
        /*00d4*/ 	.word	0x000000d0


	//   ....[1]....
        /*00d8*/ 	.word	0x000005f0


	//   ....[2]....
        /*00dc*/ 	.word	0x000009b0


	//----- nvinfo : EIATTR_CRS_STACK_SIZE
	.align		4
.L_960:
        /*00e0*/ 	.byte	0x04, 0x1e
        /*00e2*/ 	.short	(.L_962 - .L_961)
.L_961:
        /*00e4*/ 	.word	0x00000000


	//----- nvinfo : EIATTR_CBANK_PARAM_SIZE
	.align		4
.L_962:
        /*00e8*/ 	.byte	0x03, 0x19
        /*00ea*/ 	.short	0x0048


	//----- nvinfo : EIATTR_PARAM_CBANK
	.align		4
        /*00ec*/ 	.byte	0x04, 0x0a
        /*00ee*/ 	.short	(.L_964 - .L_963)
	.align		4
.L_963:
        /*00f0*/ 	.word	index@(.nv.constant0._ZN2at6native39_GLOBAL__N__cee6930f_7_Loss_cu_5b0651e139nll_loss_backward_reduce_cuda_kernel_2dIfhEEvPT_PKS3_PKT0_S6_S6_biill)
        /*00f4*/ 	.short	0x0210
        /*00f6*/ 	.short	0x0048


	//----- nvinfo : EIATTR_SW_WAR
	.align		4
.L_964:
        /*00f8*/ 	.byte	0x04, 0x36
        /*00fa*/ 	.short	(.L_966 - .L_965)
.L_965:
        /*00fc*/ 	.word	0x00000008
.L_966:


//--------------------- .nv.info._ZN2at6native39_GLOBAL__N__cee6930f_7_Loss_cu_5b0651e139nll_loss_backward_reduce_cuda_kernel_2dIdlEEvPT_PKS3_PKT0_S6_S6_biill --------------------------
	.section	.nv.info._ZN2at6native39_GLOBAL__N__cee6930f_7_Loss_cu_5b0651e139nll_loss_backward_reduce_cuda_kernel_2dIdlEEvPT_PKS3_PKT0_S6_S6_biill,"",@"SHT_CUDA_INFO"
	.sectionflags	@""
	.align	4


	//----- nvinfo : EIATTR_CUDA_API_VERSION
	.align		4
        /*0000*/ 	.byte	0x04, 0x37
        /*0002*/ 	.short	(.L_968 - .L_967)
.L_967:
        /*0004*/ 	.word	0x00000082


	//----- nvinfo : EIATTR_KPARAM_INFO
	.align		4
.L_968:
        /*0008*/ 	.byte	0x04, 0x17
        /*000a*/ 	.short	(.L_970 - .L_969)
.L_969:
        /*000c*/ 	.word	0x00000000
        /*0010*/ 	.short	0x0009
        /*0012*/ 	.short	0x0040
        /*0014*/ 	.byte	0x00, 0xf0, 0x21, 0x00


	//----- nvinfo : EIATTR_KPARAM_INFO
	.align		4
.L_970:
        /*0018*/ 	.byte	0x04, 0x17
        /*001a*/ 	.short	(.L_972 - .L_971)
.L_971:
        /*001c*/ 	.word	0x00000000
        /*0020*/ 	.short	0x0008
        /*0022*/ 	.short	0x0038
        /*0024*/ 	.byte	0x00, 0xf0, 0x21, 0x00


	//----- nvinfo : EIATTR_KPARAM_INFO
	.align		4
.L_972:
        /*0028*/ 	.byte	0x04, 0x17
        /*002a*/ 	.short	(.L_974 - .L_973)
.L_973:
        /*002c*/ 	.word	0x00000000
        /*0030*/ 	.short	0x0007
        /*0032*/ 	.short	0x0030
        /*0034*/ 	.byte	0x00, 0xf0, 0x11, 0x00


	//----- nvinfo : EIATTR_KPARAM_INFO
	.align		4
.L_974:
        /*0038*/ 	.byte	0x04, 0x17
        /*003a*/ 	.short	(.L_976 - .L_975)
.L_975:
        /*003c*/ 	.word	0x00000000
        /*0040*/ 	.short	0x0006
        /*0042*/ 	.short	0x002c
        /*0044*/ 	.byte	0x00, 0xf0, 0x11, 0x00


	//----- nvinfo : EIATTR_KPARAM_INFO
	.align		4
.L_976:
        /*0048*/ 	.byte	0x04, 0x17
        /*004a*/ 	.short	(.L_978 - .L_977)
.L_977:
        /*004c*/ 	.word	0x00000000
        /*0050*/ 	.short	0x0005
        /*0052*/ 	.short	0x0028
        /*0054*/ 	.byte	0x00, 0xf0, 0x05, 0x00


	//----- nvinfo : EIATTR_KPARAM_INFO
	.align		4
.L_978:
        /*0058*/ 	.byte	0x04, 0x17
        /*005a*/ 	.short	(.L_980 - .L_979)
.L_979:
        /*005c*/ 	.word	0x00000000
        /*0060*/ 	.short	0x0004
        /*0062*/ 	.short	0x0020
        /*0064*/ 	.byte	0x00, 0xf0, 0x21, 0x00


	//----- nvinfo : EIATTR_KPARAM_INFO
	.align		4
.L_980:
        /*0068*/ 	.byte	0x04, 0x17
        /*006a*/ 	.short	(.L_982 - .L_981)
.L_981:
        /*006c*/ 	.word	0x00000000
        /*0070*/ 	.short	0x0003
        /*0072*/ 	.short	0x0018
        /*0074*/ 	.byte	0x00, 0xf0, 0x21, 0x00


	//----- nvinfo : EIATTR_KPARAM_INFO
	.align		4
.L_982:
        /*0078*/ 	.byte	0x04, 0x17
        /*007a*/ 	.short	(.L_984 - .L_983)
.L_983:
        /*007c*/ 	.word	0x00000000
        /*0080*/ 	.short	0x0002
        /*0082*/ 	.short	0x0010
        /*0084*/ 	.byte	0x00, 0xf0, 0x21, 0x00


	//----- nvinfo : EIATTR_KPARAM_INFO
	.align		4
.L_984:
        /*0088*/ 	.byte	0x04, 0x17
        /*008a*/ 	.short	(.L_986 - .L_985)
.L_985:
        /*008c*/ 	.word	0x00000000
        /*0090*/ 	.short	0x0001
        /*0092*/ 	.short	0x0008
        /*0094*/ 	.byte	0x00, 0xf0, 0x21, 0x00


	//----- nvinfo : EIATTR_KPARAM_INFO
	.align		4
.L_986:
        /*0098*/ 	.byte	0x04, 0x17
        /*009a*/ 	.short	(.L_988 - .L_987)
.L_987:
        /*009c*/ 	.word	0x00000000
        /*00a0*/ 	.short	0x0000
        /*00a2*/ 	.short	0x0000
        /*00a4*/ 	.byte	0x00, 0xf0, 0x21, 0x00


	//----- nvinfo : EIATTR_SPARSE_MMA_MASK
	.align		4
.L_988:
        /*00a8*/ 	.byte	0x03, 0x50
        /*00aa*/ 	.short	0x0000


	//----- nvinfo : EIATTR_MAXREG_COUNT
	.align		4
        /*00ac*/ 	.byte	0x03, 0x1b
        /*00ae*/ 	.short	0x00ff


	//----- nvinfo : EIATTR_EXTERNS
	.align		4
        /*00b0*/ 	.byte	0x04, 0x0f
        /*00b2*/ 	.short	(.L_990 - .L_989)


	//   ....[0]....
	.align		4
.L_989:
        /*00b4*/ 	.word	index@(__assertfail)


	//----- nvinfo : EIATTR_MERCURY_ISA_VERSION
	.align		4
.L_990:
        /*00b8*/ 	.byte	0x03, 0x5f
        /*00ba*/ 	.short	0x0101


	//----- nvinfo : EIATTR_SYSCALL_OFFSETS
	.align		4
        /*00bc*/ 	.byte	0x04, 0x46
        /*00be*/ 	.short	(.L_992 - .L_991)


	//   ....[0]....
.L_991:
        /*00c0*/ 	.word	0x00000520


	//   ....[1]....
        /*00c4*/ 	.word	0x00000840


	//----- nvinfo : EIATTR_EXIT_INSTR_OFFSETS
	.align		4
.L_992:
        /*00c8*/ 	.byte	0x04, 0x1c
        /*00ca*/ 	.short	(.L_994 - .L_993)


	//   ....[0]....
.L_993:
        /*00cc*/ 	.word	0x00000210


	//   ....[1]....
        /*00d0*/ 	.word	0x00000650


	//   ....[2]....
        /*00d4*/ 	.word	0x00000940


	//----- nvinfo : EIATTR_CRS_STACK_SIZE
	.align		4
.L_994:
        /*00d8*/ 	.byte	0x04, 0x1e
        /*00da*/ 	.short	(.L_996 - .L_995)
.L_995:
        /*00dc*/ 	.word	0x00000000


	//----- nvinfo : EIATTR_CBANK_PARAM_SIZE
	.align		4
.L_996:
        /*00e0*/ 	.byte	0x03, 0x19
        /*00e2*/ 	.short	0x0048


	//----- nvinfo : EIATTR_PARAM_CBANK
	.align		4
        /*00e4*/ 	.byte	0x04, 0x0a
        /*00e6*/ 	.short	(.L_998 - .L_997)
	.align		4
.L_997:
        /*00e8*/ 	.word	index@(.nv.constant0._ZN2at6native39_GLOBAL__N__cee6930f_7_Loss_cu_5b0651e139nll_loss_backward_reduce_cuda_kernel_2dIdlEEvPT_PKS3_PKT0_S6_S6_biill)
        /*00ec*/ 	.short	0x0210
        /*00ee*/ 	.short	0x0048


	//----- nvinfo : EIATTR_SW_WAR
	.align		4
.L_998:
        /*00f0*/ 	.byte	0x04, 0x36
        /*00f2*/ 	.short	(.L_1000 - .L_999)
.L_999:
        /*00f4*/ 	.word	0x00000008
.L_1000:


//--------------------- .nv.info._ZN2at6native39_GLOBAL__N__cee6930f_7_Loss_cu_5b0651e139nll_loss_backward_reduce_cuda_kernel_2dIdhEEvPT_PKS3_PKT0_S6_S6_biill --------------------------
	.section	.nv.info._ZN2at6native39_GLOBAL__N__cee6930f_7_Loss_cu_5b0651e139nll_loss_backward_reduce_cuda_kernel_2dIdhEEvPT_PKS3_PKT0_S6_S6_biill,"",@"SHT_CUDA_INFO"
	.sectionflags	@""
	.align	4


	//----- nvinfo : EIATTR_CUDA_API_VERSION
	.align		4
        /*0000*/ 	.byte	0x04, 0x37
        /*0002*/ 	.short	(.L_1002 - .L_1001)
.L_1001:
        /*0004*/ 	.word	0x00000082


	//----- nvinfo : EIATTR_KPARAM_INFO
	.align		4
.L_1002:
        /*0008*/ 	.byte	0x04, 0x17
        /*000a*/ 	.short	(.L_1004 - .L_1003)
.L_1003:
        /*000c*/ 	.word	0x00000000
        /*0010*/ 	.short	0x0009
        /*0012*/ 	.short	0x0040
        /*0014*/ 	.byte	0x00, 0xf0, 0x21, 0x00


	//----- nvinfo : EIATTR_KPARAM_INFO
	.align		4
.L_1004:
        /*0018*/ 	.byte	0x04, 0x17
        /*001a*/ 	.short	(.L_1006 - .L_1005)
.L_1005:
        /*001c*/ 	.word	0x00000000
        /*0020*/ 	.short	0x0008
        /*0022*/ 	.short	0x0038
        /*0024*/ 	.byte	0x00, 0xf0, 0x21, 0x00


	//----- nvinfo : EIATTR_KPARAM_INFO
	.align		4
.L_1006:
        /*0028*/ 	.byte	0x04, 0x17
        /*002a*/ 	.short	(.L_1008 - .L_1007)
.L_1007:
        /*002c*/ 	.word	0x00000000
        /*0030*/ 	.short	0x0007
        /*0032*/ 	.short	0x0030
        /*0034*/ 	.byte	0x00, 0xf0, 0x11, 0x00


	//----- nvinfo : EIATTR_KPARAM_INFO
	.align		4
.L_1008:
        /*0038*/ 	.byte	0x04, 0x17
        /*003a*/ 	.short	(.L_1010 - .L_1009)
.L_1009:
        /*003c*/ 	.word	0x00000000
        /*0040*/ 	.short	0x0006
        /*0042*/ 	.short	0x002c
        /*0044*/ 	.byte	0x00, 0xf0, 0x11, 0x00


	//----- nvinfo : EIATTR_KPARAM_INFO
	.align		4
.L_1010:
        /*0048*/ 	.byte	0x04, 0x17
        /*004a*/ 	.short	(.L_1012 - .L_1011)
.L_1011:
        /*004c*/ 	.word	0x00000000
        /*0050*/ 	.short	0x0005
        /*0052*/ 	.short	0x0028
        /*0054*/ 	.byte	0x00, 0xf0, 0x05, 0x00


	//----- nvinfo : EIATTR_KPARAM_INFO
	.align		4
.L_1012:
        /*0058*/ 	.byte	0x04, 0x17
        /*005a*/ 	.short	(.L_1014 - .L_1013)
.L_1013:
        /*005c*/ 	.word	0x00000000
        /*0060*/ 	.short	0x0004
        /*0062*/ 	.short	0x0020
        /*0064*/ 	.byte	0x00, 0xf0, 0x21, 0x00


	//----- nvinfo : EIATTR_KPARAM_INFO
	.align		4
.L_1014:
        /*0068*/ 	.byte	0x04, 0x17
        /*006a*/ 	.short	(.L_1016 - .L_1015)
.L_1015:
        /*006c*/ 	.word	0x00000000
        /*0070*/ 	.short	0x0003
        /*0072*/ 	.short	0x0018
        /*0074*/ 	.byte	0x00, 0xf0, 0x21, 0x00


	//----- nvinfo : EIATTR_KPARAM_INFO
	.align		4
.L_1016:
        /*0078*/ 	.byte	0x04, 0x17
        /*007a*/ 	.short	(.L_1018 - .L_1017)
.L_1017:
        /*007c*/ 	.word	0x00000000
        /*0080*/ 	.short	0x0002
        /*0082*/ 	.short	0x0010
        /*0084*/ 	.byte	0x00, 0xf0, 0x21, 0x00


	//----- nvinfo : EIATTR_KPARAM_INFO
	.align		4
.L_1018:
        /*0088*/ 	.byte	0x04, 0x17
        /*008a*/ 	.short	(.L_1020 - .L_1019)
.L_1019:
        /*008c*/ 	.word	0x00000000
        /*0090*/ 	.short	0x0001
        /*0092*/ 	.short	0x0008
        /*0094*/ 	.byte	0x00, 0xf0, 0x21, 0x00


	//----- nvinfo : EIATTR_KPARAM_INFO
	.align		4
.L_1020:
        /*0098*/ 	.byte	0x04, 0x17
        /*009a*/ 	.short	(.L_1022 - .L_1021)
.L_1021:
        /*009c*/ 	.word	0x00000000
        /*00a0*/ 	.short	0x0000
        /*00a2*/ 	.short	0x0000
        /*00a4*/ 	.byte	0x00, 0xf0, 0x21, 0x00


	//----- nvinfo : EIATTR_SPARSE_MMA_MASK
	.align		4
.L_1022:
        /*00a8*/ 	.byte	0x03, 0x50
        /*00aa*/ 	.short	0x0000


	//----- nvinfo : EIATTR_MAXREG_COUNT
	.align		4
        /*00ac*/ 	.byte	0x03, 0x1b
        /*00ae*/ 	.short	0x00ff


	//----- nvinfo : EIATTR_EXTERNS
	.align		4
        /*00b0*/ 	.byte	0x04, 0x0f
        /*00b2*/ 	.short	(.L_1024 - .L_1023)


	//   ....[0]....
	.align		4
.L_1023:
        /*00b4*/ 	.word	index@(__assertfail)


	//----- nvinfo : EIATTR_MERCURY_ISA_VERSION
	.align		4
.L_1024:
        /*00b8*/ 	.byte	0x03, 0x5f
        /*00ba*/ 	.short	0x0101


	//----- nvinfo : EIATTR_SYSCALL_OFFSETS
	.align		4
        /*00bc*/ 	.byte	0x04, 0x46
        /*00be*/ 	.short	(.L_1026 - .L_1025)


	//   ....[0]....
.L_1025:
        /*00c0*/ 	.word	0x000004e0


	//   ....[1]....
        /*00c4*/ 	.word	0x00000630


	//   ....[2]....
        /*00c8*/ 	.word	0x000008e0


	//   ....[3]....
        /*00cc*/ 	.word	0x00000a30


	//----- nvinfo : EIATTR_EXIT_INSTR_OFFSETS
	.align		4
.L_1026:
        /*00d0*/ 	.byte	0x04, 0x1c
        /*00d2*/ 	.short	(.L_1028 - .L_1027)


	//   ....[0]....
.L_1027:
        /*00d4*/ 	.word	0x00000210


	//   ....[1]....
        /*00d8*/ 	.word	0x00000710


	//   ....[2]....
        /*00dc*/ 	.word	0x00000ae0


	//----- nvinfo : EIATTR_CRS_STACK_SIZE
	.align		4
.L_1028:
        /*00e0*/ 	.byte	0x04, 0x1e
        /*00e2*/ 	.short	(.L_1030 - .L_1029)
.L_1029:
        /*00e4*/ 	.word	0x00000000


	//----- nvinfo : EIATTR_CBANK_PARAM_SIZE
	.align		4
.L_1030:
        /*00e8*/ 	.byte	0x03, 0x19
        /*00ea*/ 	.short	0x0048


	//----- nvinfo : EIATTR_PARAM_CBANK
	.align		4
        /*00ec*/ 	.byte	0x04, 0x0a
        /*00ee*/ 	.short	(.L_1032 - .L_1031)
	.align		4
.L_1031:
        /*00f0*/ 	.word	index@(.nv.constant0._ZN2at6native39_GLOBAL__N__cee6930f_7_Loss_cu_5b0651e139nll_loss_backward_reduce_cuda_kernel_2dIdhEEvPT_PKS3_PKT0_S6_S6_biill)
        /*00f4*/ 	.short	0x0210
        /*00f6*/ 	.short	0x0048


	//----- nvinfo : EIATTR_SW_WAR
	.align		4
.L_1032:
        /*00f8*/ 	.byte	0x04, 0x36
        /*00fa*/ 	.short	(.L_1034 - .L_1033)
.L_1033:
        /*00fc*/ 	.word	0x00000008
.L_1034:


//--------------------- .nv.info._ZN2at6native39_GLOBAL__N__cee6930f_7_Loss_cu_5b0651e139nll_loss_backward_reduce_cuda_kernel_1dIN3c108BFloat16ElEEvPT_PKS5_S8_PKT0_S8_bll --------------------------
	.section	.nv.info._ZN2at6native39_GLOBAL__N__cee6930f_7_Loss_cu_5b0651e139nll_loss_backward_reduce_cuda_kernel_1dIN3c108BFloat16ElEEvPT_PKS5_S8_PKT0_S8_bll,"",@"SHT_CUDA_INFO"
	.sectionflags	@""
	.align	4


	//----- nvinfo : EIATTR_CUDA_API_VERSION
	.align		4
        /*0000*/ 	.byte	0x04, 0x37
        /*0002*/ 	.short	(.L_1036 - .L_1035)
.L_1035:
        /*0004*/ 	.word	0x00000082


	//----- nvinfo : EIATTR_KPARAM_INFO
	.align		4
.L_1036:
        /*0008*/ 	.byte	0x04, 0x17
        /*000a*/ 	.short	(.L_1038 - .L_1037)
.L_1037:
        /*000c*/ 	.word	0x00000000
        /*0010*/ 	.short	0x0007
        /*0012*/ 	.short	0x0038
        /*0014*/ 	.byte	0x00, 0xf0, 0x21, 0x00


	//----- nvinfo : EIATTR_KPARAM_INFO
	.align		4
.L_1038:
        /*0018*/ 	.byte	0x04, 0x17
        /*001a*/ 	.short	(.L_1040 - .L_1039)
.L_1039:
        /*001c*/ 	.word	0x00000000
        /*0020*/ 	.short	0x0006
        /*0022*/ 	.short	0x0030
        /*0024*/ 	.byte	0x00, 0xf0, 0x21, 0x00


	//----- nvinfo : EIATTR_KPARAM_INFO
	.align		4
.L_1040:
        /*0028*/ 	.byte	0x04, 0x17
        /*002a*/ 	.short	(.L_1042 - .L_1041)
.L_1041:
        /*002c*/ 	.word	0x00000000
        /*0030*/ 	.short	0x0005
        /*0032*/ 	.short	0x0028
        /*0034*/ 	.byte	0x00, 0xf0, 0x05, 0x00


	//----- nvinfo : EIATTR_KPARAM_INFO
	.align		4
.L_1042:
        /*0038*/ 	.byte	0x04, 0x17
        /*003a*/ 	.short	(.L_1044 - .L_1043)
.L_1043:
        /*003c*/ 	.word	0x00000000
        /*0040*/ 	.short	0x0004
        /*0042*/ 	.short	0x0020
        /*0044*/ 	.byte	0x00, 0xf0, 0x21, 0x00


	//----- nvinfo : EIATTR_KPARAM_INFO
	.align		4
.L_1044:
        /*0048*/ 	.byte	0x04, 0x17
        /*004a*/ 	.short	(.L_1046 - .L_1045)
.L_1045:
        /*004c*/ 	.word	0x00000000
        /*0050*/ 	.short	0x0003
        /*0052*/ 	.short	0x0018
        /*0054*/ 	.byte	0x00, 0xf0, 0x21, 0x00


	//----- nvinfo : EIATTR_KPARAM_INFO
	.align		4
.L_1046:
        /*0058*/ 	.byte	0x04, 0x17
        /*005a*/ 	.short	(.L_1048 - .L_1047)
.L_1047:
        /*005c*/ 	.word	0x00000000
        /*0060*/ 	.short	0x0002
        /*0062*/ 	.short	0x0010
        /*0064*/ 	.byte	0x00, 0xf0, 0x21, 0x00


	//----- nvinfo : EIATTR_KPARAM_INFO
	.align		4
.L_1048:
        /*0068*/ 	.byte	0x04, 0x17
        /*006a*/ 	.short	(.L_1050 - .L_1049)
.L_1049:
        /*006c*/ 	.word	0x00000000
        /*0070*/ 	.short	0x0001
        /*0072*/ 	.short	0x0008
        /*0074*/ 	.byte	0x00, 0xf0, 0x21, 0x00


	//----- nvinfo : EIATTR_KPARAM_INFO
	.align		4
.L_1050:
        /*0078*/ 	.byte	0x04, 0x17
        /*007a*/ 	.short	(.L_1052 - .L_1051)
.L_1051:
        /*007c*/ 	.word	0x00000000
        /*0080*/ 	.short	0x0000
        /*0082*/ 	.short	0x0000
        /*0084*/ 	.byte	0x00, 0xf0, 0x21, 0x00


	//----- nvinfo : EIATTR_SPARSE_MMA_MASK
	.align		4
.L_1052:
        /*0088*/ 	.byte	0x03, 0x50
        /*008a*/ 	.short	0x0000


	//----- nvinfo : EIATTR_MAXREG_COUNT
	.align		4
        /*008c*/ 	.byte	0x03, 0x1b
        /*008e*/ 	.short	0x00ff


	//----- nvinfo : EIATTR_EXTERNS
	.align		4
        /*0090*/ 	.byte	0x04, 0x0f
        /*0092*/ 	.short	(.L_1054 - .L_1053)


	//   ....[0]....
	.align		4
.L_1053:
        /*0094*/ 	.word	index@(__assertfail)


	//----- nvinfo : EIATTR_MERCURY_ISA_VERSION
	.align		4
.L_1054:
        /*0098*/ 	.byte	0x03, 0x5f
        /*009a*/ 	.short	0x0101


	//----- nvinfo : EIATTR_SYSCALL_OFFSETS
	.align		4
        /*009c*/ 	.byte	0x04, 0x46
        /*009e*/ 	.short	(.L_1056 - .L_1055)


	//   ....[0]....
.L_1055:
        /*00a0*/ 	.word	0x000001e0


	//----- nvinfo : EIATTR_EXIT_INSTR_OFFSETS
	.align		4
.L_1056:
        /*00a4*/ 	.byte	0x04, 0x1c
        /*00a6*/ 	.short	(.L_1058 - .L_1057)


	//   ....[0]....
.L_1057:
        /*00a8*/ 	.word	0x00000070


	//   ....[1]....
        /*00ac*/ 	.word	0x000003f0


	//----- nvinfo : EIATTR_CBANK_PARAM_SIZE
	.align		4
.L_1058:
        /*00b0*/ 	.byte	0x03, 0x19
        /*00b2*/ 	.short	0x0040


	//----- nvinfo : EIATTR_PARAM_CBANK
	.align		4
        /*00b4*/ 	.byte	0x04, 0x0a
        /*00b6*/ 	.short	(.L_1060 - .L_1059)
	.align		4
.L_1059:
        /*00b8*/ 	.word	index@(.nv.constant0._ZN2at6native39_GLOBAL__N__cee6930f_7_Loss_cu_5b0651e139nll_loss_backward_reduce_cuda_kernel_1dIN3c108BFloat16ElEEvPT_PKS5_S8_PKT0_S8_bll)
        /*00bc*/ 	.short	0x0210
        /*00be*/ 	.short	0x0040


	//----- nvinfo : EIATTR_SW_WAR
	.align		4
.L_1060:
        /*00c0*/ 	.byte	0x04, 0x36
        /*00c2*/ 	.short	(.L_1062 - .L_1061)
.L_1061:
        /*00c4*/ 	.word	0x00000008
.L_1062:


//--------------------- .nv.info._ZN2at6native39_GLOBAL__N__cee6930f_7_Loss_cu_5b0651e139nll_loss_backward_reduce_cuda_kernel_1dIN3c108BFloat16EhEEvPT_PKS5_S8_PKT0_S8_bll --------------------------
	.section	.nv.info._ZN2at6native39_GLOBAL__N__cee6930f_7_Loss_cu_5b0651e139nll_loss_backward_reduce_cuda_kernel_1dIN3c108BFloat16EhEEvPT_PKS5_S8_PKT0_S8_bll,"",@"SHT_CUDA_INFO"
	.sectionflags	@""
	.align	4


	//----- nvinfo : EIATTR_CUDA_API_VERSION
	.align		4
        /*0000*/ 	.byte	0x04, 0x37
        /*0002*/ 	.short	(.L_1064 - .L_1063)
.L_1063:
        /*0004*/ 	.word	0x00000082


	//----- nvinfo : EIATTR_KPARAM_INFO
	.align		4
.L_1064:
        /*0008*/ 	.byte	0x04, 0x17
        /*000a*/ 	.short	(.L_1066 - .L_1065)
.L_1065:
        /*000c*/ 	.word	0x00000000
        /*0010*/ 	.short	0x0007
        /*0012*/ 	.short	0x0038
        /*0014*/ 	.byte	0x00, 0xf0, 0x21, 0x00


	//----- nvinfo : EIATTR_KPARAM_INFO
	.align		4
.L_1066:
        /*0018*/ 	.byte	0x04, 0x17
        /*001a*/ 	.short	(.L_1068 - .L_1067)
.L_1067:
        /*001c*/ 	.word	0x00000000
        /*0020*/ 	.short	0x0006
        /*0022*/ 	.short	0x0030
        /*0024*/ 	.byte	0x00, 0xf0, 0x21, 0x00


	//----- nvinfo : EIATTR_KPARAM_INFO
	.align		4
.L_1068:
        /*0028*/ 	.byte	0x04, 0x17
        /*002a*/ 	.short	(.L_1070 - .L_1069)
.L_1069:
        /*002c*/ 	.word	0x00000000
        /*0030*/ 	.short	0x0005
        /*0032*/ 	.short	0x0028
        /*0034*/ 	.byte	0x00, 0xf0, 0x05, 0x00


	//----- nvinfo : EIATTR_KPARAM_INFO
	.align		4
.L_1070:
        /*0038*/ 	.byte	0x04, 0x17
        /*003a*/ 	.short	(.L_1072 - .L_1071)
.L_1071:
        /*003c*/ 	.word	0x00000000
        /*0040*/ 	.short	0x0004
        /*0042*/ 	.short	0x0020
        /*0044*/ 	.byte	0x00, 0xf0, 0x21, 0x00


	//----- nvinfo : EIATTR_KPARAM_INFO
	.align		4
.L_1072:
        /*0048*/ 	.byte	0x04, 0x17
        /*004a*/ 	.short	(.L_1074 - .L_1073)
.L_1073:
        /*004c*/ 	.word	0x00000000
        /*0050*/ 	.short	0x0003
        /*0052*/ 	.short	0x0018
        /*0054*/ 	.byte	0x00, 0xf0, 0x21, 0x00


	//----- nvinfo : EIATTR_KPARAM_INFO
	.align		4
.L_1074:
        /*0058*/ 	.byte	0x04, 0x17
        /*005a*/ 	.short	(.L_1076 - .L_1075)
.L_1075:
        /*005c*/ 	.word	0x00000000
        /*0060*/ 	.short	0x0002
        /*0062*/ 	.short	0x0010
        /*0064*/ 	.byte	0x00, 0xf0, 0x21, 0x00


	//----- nvinfo : EIATTR_KPARAM_INFO
	.align		4
.L_1076:
        /*0068*/ 	.byte	0x04, 0x17
        /*006a*/ 	.short	(.L_1078 - .L_1077)
.L_1077:
        /*006c*/ 	.word	0x00000000
        /*0070*/ 	.short	0x0001
        /*0072*/ 	.short	0x0008
        /*0074*/ 	.byte	0x00, 0xf0, 0x21, 0x00


	//----- nvinfo : EIATTR_KPARAM_INFO
	.align		4
.L_1078:
        /*0078*/ 	.byte	0x04, 0x17
        /*007a*/ 	.short	(.L_1080 - .L_1079)
.L_1079:
        /*007c*/ 	.word	0x00000000
        /*0080*/ 	.short	0x0000
        /*0082*/ 	.short	0x0000
        /*0084*/ 	.byte	0x00, 0xf0, 0x21, 0x00


	//----- nvinfo : EIATTR_SPARSE_MMA_MASK
	.align		4
.L_1080:
        /*0088*/ 	.byte	0x03, 0x50
        /*008a*/ 	.short	0x0000


	//----- nvinfo : EIATTR_MAXREG_COUNT
	.align		4
        /*008c*/ 	.byte	0x03, 0x1b
        /*008e*/ 	.short	0x00ff


	//----- nvinfo : EIATTR_EXTERNS
	.align		4
        /*0090*/ 	.byte	0x04, 0x0f
        /*0092*/ 	.short	(.L_1082 - .L_1081)


	//   ....[0]....
	.align		4
.L_1081:
        /*0094*/ 	.word	index@(__assertfail)


	//----- nvinfo : EIATTR_MERCURY_ISA_VERSION
	.align		4
.L_1082:
        /*0098*/ 	.byte	0x03, 0x5f
        /*009a*/ 	.short	0x0101


	//----- nvinfo : EIATTR_SYSCALL_OFFSETS
	.align		4
        /*009c*/ 	.byte	0x04, 0x46
        /*009e*/ 	.short	(.L_1084 - .L_1083)


	//   ....[0]....
.L_1083:
        /*00a0*/ 	.word	0x000001b0


	//----- nvinfo : EIATTR_EXIT_INSTR_OFFSETS
	.align		4
.L_1084:
        /*00a4*/ 	.byte	0x04, 0x1c
        /*00a6*/ 	.short	(.L_1086 - .L_1085)


	//   ....[0]....
.L_1085:
        /*00a8*/ 	.word	0x00000070


	//   ....[1]....
        /*00ac*/ 	.word	0x000003c0


	//----- nvinfo : EIATTR_CBANK_PARAM_SIZE
	.align		4
.L_1086:
        /*00b0*/ 	.byte	0x03, 0x19
        /*00b2*/ 	.short	0x0040


	//----- nvinfo : EIATTR_PARAM_CBANK
	.align		4
        /*00b4*/ 	.byte	0x04, 0x0a
        /*00b6*/ 	.short	(.L_1088 - .L_1087)
	.align		4
.L_1087:
        /*00b8*/ 	.word	index@(.nv.constant0._ZN2at6native39_GLOBAL__N__cee6930f_7_Loss_cu_5b0651e139nll_loss_backward_reduce_cuda_kernel_1dIN3c108BFloat16EhEEvPT_PKS5_S8_PKT0_S8_bll)
        /*00bc*/ 	.short	0x0210
        /*00be*/ 	.short	0x0040


	//----- nvinfo : EIATTR_SW_WAR
	.align		4
.L_1088:
        /*00c0*/ 	.byte	0x04, 0x36
        /*00c2*/ 	.short	(.L_1090 - .L_1089)
.L_1089:
        /*00c4*/ 	.word	0x00000008
.L_1090:


//--------------------- .nv.info._ZN2at6native39_GLOBAL__N__cee6930f_7_Loss_cu_5b0651e139nll_loss_backward_reduce_cuda_kernel_1dIN3c104HalfElEEvPT_PKS5_S8_PKT0_S8_bll --------------------------
	.section	.nv.info._ZN2at6native39_GLOBAL__N__cee6930f_7_Loss_cu_5b0651e139nll_loss_backward_reduce_cuda_kernel_1dIN3c104HalfElEEvPT_PKS5_S8_PKT0_S8_bll,"",@"SHT_CUDA_INFO"
	.sectionflags	@""
	.align	4


	//----- nvinfo : EIATTR_CUDA_API_VERSION
	.align		4
        /*0000*/ 	.byte	0x04, 0x37
        /*0002*/ 	.short	(.L_1092 - .L_1091)
.L_1091:
        /*0004*/ 	.word	0x00000082


	//----- nvinfo : EIATTR_KPARAM_INFO
	.align		4
.L_1092:
        /*0008*/ 	.byte	0x04, 0x17
        /*000a*/ 	.short	(.L_1094 - .L_1093)
.L_1093:
        /*000c*/ 	.word	0x00000000
        /*0010*/ 	.short	0x0007
        /*0012*/ 	.short	0x0038
        /*0014*/ 	.byte	0x00, 0xf0, 0x21, 0x00


	//----- nvinfo : EIATTR_KPARAM_INFO
	.align		4
.L_1094:
        /*0018*/ 	.byte	0x04, 0x17
        /*001a*/ 	.short	(.L_1096 - .L_1095)
.L_1095:
        /*001c*/ 	.word	0x00000000
        /*0020*/ 	.short	0x0006
        /*0022*/ 	.short	0x0030
        /*0024*/ 	.byte	0x00, 0xf0, 0x21, 0x00


	//----- nvinfo : EIATTR_KPARAM_INFO
	.align		4
.L_1096:
        /*0028*/ 	.byte	0x04, 0x17
        /*002a*/ 	.short	(.L_1098 - .L_1097)
.L_1097:
        /*002c*/ 	.word	0x00000000
        /*0030*/ 	.short	0x0005
        /*0032*/ 	.short	0x0028
        /*0034*/ 	.byte	0x00, 0xf0, 0x05, 0x00


	//----- nvinfo : EIATTR_KPARAM_INFO
	.align		4
.L_1098:
        /*0038*/ 	.byte	0x04, 0x17
        /*003a*/ 	.short	(.L_1100 - .L_1099)
.L_1099:
        /*003c*/ 	.word	0x00000000
        /*0040*/ 	.short	0x0004
        /*0042*/ 	.short	0x0020
        /*0044*/ 	.byte	0x00, 0xf0, 0x21, 0x00


	//----- nvinfo : EIATTR_KPARAM_INFO
	.align		4
.L_1100:
        /*0048*/ 	.byte	0x04, 0x17
        /*004a*/ 	.short	(.L_1102 - .L_1101)
.L_1101:
        /*004c*/ 	.word	0x00000000
        /*0050*/ 	.short	0x0003
        /*0052*/ 	.short	0x0018
        /*0054*/ 	.byte	0x00, 0xf0, 0x21, 0x00


	//----- nvinfo : EIATTR_KPARAM_INFO
	.align		4
.L_1102:
        /*0058*/ 	.byte	0x04, 0x17
        /*005a*/ 	.short	(.L_1104 - .L_1103)
.L_1103:
        /*005c*/ 	.word	0x00000000
        /*0060*/ 	.short	0x0002
        /*0062*/ 	.short	0x0010
        /*0064*/ 	.byte	0x00, 0xf0, 0x21, 0x00


	//----- nvinfo : EIATTR_KPARAM_INFO
	.align		4
.L_1104:
        /*0068*/ 	.byte	0x04, 0x17
        /*006a*/ 	.short	(.L_1106 - .L_1105)
.L_1105:
        /*006c*/ 	.word	0x00000000
        /*0070*/ 	.short	0x0001
        /*0072*/ 	.short	0x0008
        /*0074*/ 	.byte	0x00, 0xf0, 0x21, 0x00


	//----- nvinfo : EIATTR_KPARAM_INFO
	.align		4
.L_1106:
        /*0078*/ 	.byte	0x04, 0x17
        /*007a*/ 	.short	(.L_1108 - .L_1107)
.L_1107:
        /*007c*/ 	.word	0x00000000
        /*0080*/ 	.short	0x0000
        /*0082*/ 	.short	0x0000
        /*0084*/ 	.byte	0x00, 0xf0, 0x21, 0x00


	//----- nvinfo : EIATTR_SPARSE_MMA_MASK
	.align		4
.L_1108:
        /*0088*/ 	.byte	0x03, 0x50
        /*008a*/ 	.short	0x0000


	//----- nvinfo : EIATTR_MAXREG_COUNT
	.align		4
        /*008c*/ 	.byte	0x03, 0x1b
        /*008e*/ 	.short	0x00ff


	//----- nvinfo : EIATTR_EXTERNS
	.align		4
        /*0090*/ 	.byte	0x04, 0x0f
        /*0092*/ 	.short	(.L_1110 - .L_1109)


	//   ....[0]....
	.align		4
.L_1109:
        /*0094*/ 	.word	index@(__assertfail)


	//----- nvinfo : EIATTR_MERCURY_ISA_VERSION
	.align		4
.L_1110:
        /*0098*/ 	.byte	0x03, 0x5f
        /*009a*/ 	.short	0x0101


	//----- nvinfo : EIATTR_SYSCALL_OFFSETS
	.align		4
        /*009c*/ 	.byte	0x04, 0x46
        /*009e*/ 	.short	(.L_1112 - .L_1111)


	//   ....[0]....
.L_1111:
        /*00a0*/ 	.word	0x000001e0


	//----- nvinfo : EIATTR_EXIT_INSTR_OFFSETS
	.align		4
.L_1112:
        /*00a4*/ 	.byte	0x04, 0x1c
        /*00a6*/ 	.short	(.L_1114 - .L_1113)


	//   ....[0]....
.L_1113:
        /*00a8*/ 	.word	0x00000070


	//   ....[1]....
        /*00ac*/ 	.word	0x000003d0


	//----- nvinfo : EIATTR_CBANK_PARAM_SIZE
	.align		4
.L_1114:
        /*00b0*/ 	.byte	0x03, 0x19
        /*00b2*/ 	.short	0x0040


	//----- nvinfo : EIATTR_PARAM_CBANK
	.align		4
        /*00b4*/ 	.byte	0x04, 0x0a
        /*00b6*/ 	.short	(.L_1116 - .L_1115)
	.align		4
.L_1115:
        /*00b8*/ 	.word	index@(.nv.constant0._ZN2at6native39_GLOBAL__N__cee6930f_7_Loss_cu_5b0651e139nll_loss_backward_reduce_cuda_kernel_1dIN3c104HalfElEEvPT_PKS5_S8_PKT0_S8_bll)
        /*00bc*/ 	.short	0x0210
        /*00be*/ 	.short	0x0040


	//----- nvinfo : EIATTR_SW_WAR
	.align		4
.L_1116:
        /*00c0*/ 	.byte	0x04, 0x36
        /*00c2*/ 	.short	(.L_1118 - .L_1117)
.L_1117:
        /*00c4*/ 	.word	0x00000008
.L_1118:


//--------------------- .nv.info._ZN2at6native39_GLOBAL__N__cee6930f_7_Loss_cu_5b0651e139nll_loss_backward_reduce_cuda_kernel_1dIN3c104HalfEhEEvPT_PKS5_S8_PKT0_S8_bll --------------------------
	.section	.nv.info._ZN2at6native39_GLOBAL__N__cee6930f_7_Loss_cu_5b0651e139nll_loss_backward_reduce_cuda_kernel_1dIN3c104HalfEhEEvPT_PKS5_S8_PKT0_S8_bll,"",@"SHT_CUDA_INFO"
	.sectionflags	@""
	.align	4


	//----- nvinfo : EIATTR_CUDA_API_VERSION
	.align		4
        /*0000*/ 	.byte	0x04, 0x37
        /*0002*/ 	.short	(.L_1120 - .L_1119)
.L_1119:
        /*0004*/ 	.word	0x00000082


	//----- nvinfo : EIATTR_KPARAM_INFO
	.align		4
.L_1120:
        /*0008*/ 	.byte	0x04, 0x17
        /*000a*/ 	.short	(.L_1122 - .L_1121)
.L_1121:
        /*000c*/ 	.word	0x00000000
        /*0010*/ 	.short	0x0007
        /*0012*/ 	.short	0x0038
        /*0014*/ 	.byte	0x00, 0xf0, 0x21, 0x00


	//----- nvinfo : EIATTR_KPARAM_INFO
	.align		4
.L_1122:
        /*0018*/ 	.byte	0x04, 0x17
        /*001a*/ 	.short	(.L_1124 - .L_1123)
.L_1123:
        /*001c*/ 	.word	0x00000000
        /*0020*/ 	.short	0x0006
        /*0022*/ 	.short	0x0030
        /*0024*/ 	.byte	0x00, 0xf0, 0x21, 0x00


	//----- nvinfo : EIATTR_KPARAM_INFO
	.align		4
.L_1124:
        /*0028*/ 	.byte	0x04, 0x17
        /*002a*/ 	.short	(.L_1126 - .L_1125)
.L_1125:
        /*002c*/ 	.word	0x00000000
        /*0030*/ 	.short	0x0005
        /*0032*/ 	.short	0x0028
        /*0034*/ 	.byte	0x00, 0xf0, 0x05, 0x00


	//----- nvinfo : EIATTR_KPARAM_INFO
	.align		4
.L_1126:
        /*0038*/ 	.byte	0x04, 0x17
        /*003a*/ 	.short	(.L_1128 - .L_1127)
.L_1127:
        /*003c*/ 	.word	0x00000000
        /*0040*/ 	.short	0x0004
        /*0042*/ 	.short	0x0020
        /*0044*/ 	.byte	0x00, 0xf0, 0x21, 0x00


	//----- nvinfo : EIATTR_KPARAM_INFO
	.align		4
.L_1128:
        /*0048*/ 	.byte	0x04, 0x17
        /*004a*/ 	.short	(.L_1130 - .L_1129)
.L_1129:
        /*004c*/ 	.word	0x00000000
        /*0050*/ 	.short	0x0003
        /*0052*/ 	.short	0x0018
        /*0054*/ 	.byte	0x00, 0xf0, 0x21, 0x00


	//----- nvinfo : EIATTR_KPARAM_INFO
	.align		4
.L_1130:
        /*0058*/ 	.byte	0x04, 0x17
        /*005a*/ 	.short	(.L_1132 - .L_1131)
.L_1131:
        /*005c*/ 	.word	0x00000000
        /*0060*/ 	.short	0x0002
        /*0062*/ 	.short	0x0010
        /*0064*/ 	.byte	0x00, 0xf0, 0x21, 0x00


	//----- nvinfo : EIATTR_KPARAM_INFO
	.align		4
.L_1132:
        /*0068*/ 	.byte	0x04, 0x17
        /*006a*/ 	.short	(.L_1134 - .L_1133)
.L_1133:
        /*006c*/ 	.word	0x00000000
        /*0070*/ 	.short	0x0001
        /*0072*/ 	.short	0x0008
        /*0074*/ 	.byte	0x00, 0xf0, 0x21, 0x00


	//----- nvinfo : EIATTR_KPARAM_INFO
	.align		4
.L_1134:
        /*0078*/ 	.byte	0x04, 0x17
        /*007a*/ 	.short	(.L_1136 - .L_1135)
.L_1135:
        /*007c*/ 	.word	0x00000000
        /*0080*/ 	.short	0x0000
        /*0082*/ 	.short	0x0000
        /*0084*/ 	.byte	0x00, 0xf0, 0x21, 0x00


	//----- nvinfo : EIATTR_SPARSE_MMA_MASK
	.align		4
.L_1136:
        /*0088*/ 	.byte	0x03, 0x50
        /*008a*/ 	.short	0x0000


	//----- nvinfo : EIATTR_MAXREG_COUNT
	.align		4
        /*008c*/ 	.byte	0x03, 0x1b
        /*008e*/ 	.short	0x00ff


	//----- nvinfo : EIATTR_EXTERNS
	.align		4
        /*0090*/ 	.byte	0x04, 0x0f
        /*0092*/ 	.short	(.L_1138 - .L_1137)


	//   ....[0]....
	.align		4
.L_1137:
        /*0094*/ 	.word	index@(__assertfail)


	//----- nvinfo : EIATTR_MERCURY_ISA_VERSION
	.align		4
.L_1138:
        /*0098*/ 	.byte	0x03, 0x5f
        /*009a*/ 	.short	0x0101


	//----- nvinfo : EIATTR_SYSCALL_OFFSETS
	.align		4
        /*009c*/ 	.byte	0x04, 0x46
        /*009e*/ 	.short	(.L_1140 - .L_1139)


	//   ....[0]....
.L_1139:
        /*00a0*/ 	.word	0x000001b0


	//----- nvinfo : EIATTR_EXIT_INSTR_OFFSETS
	.align		4
.L_1140:
        /*00a4*/ 	.byte	0x04, 0x1c
        /*00a6*/ 	.short	(.L_1142 - .L_1141)


	//   ....[0]....
.L_1141:
        /*00a8*/ 	.word	0x00000070


	//   ....[1]....
        /*00ac*/ 	.word	0x000003a0


	//----- nvinfo : EIATTR_CBANK_PARAM_SIZE
	.align		4
.L_1142:
        /*00b0*/ 	.byte	0x03, 0x19
        /*00b2*/ 	.short	0x0040


	//----- nvinfo : EIATTR_PARAM_CBANK
	.align		4
        /*00b4*/ 	.byte	0x04, 0x0a
        /*00b6*/ 	.short	(.L_1144 - .L_1143)
	.align		4
.L_1143:
        /*00b8*/ 	.word	index@(.nv.constant0._ZN2at6native39_GLOBAL__N__cee6930f_7_Loss_cu_5b0651e139nll_loss_backward_reduce_cuda_kernel_1dIN3c104HalfEhEEvPT_PKS5_S8_PKT0_S8_bll)
        /*00bc*/ 	.short	0x0210
        /*00be*/ 	.short	0x0040


	//----- nvinfo : EIATTR_SW_WAR
	.align		4
.L_1144:
        /*00c0*/ 	.byte	0x04, 0x36
        /*00c2*/ 	.short	(.L_1146 - .L_1145)
.L_1145:
        /*00c4*/ 	.word	0x00000008
.L_1146:


//--------------------- .nv.info._ZN2at6native39_GLOBAL__N__cee6930f_7_Loss_cu_5b0651e139nll_loss_backward_reduce_cuda_kernel_1dIflEEvPT_PKS3_S6_PKT0_S6_bll --------------------------
	.section	.nv.info._ZN2at6native39_GLOBAL__N__cee6930f_7_Loss_cu_5b0651e139nll_loss_backward_reduce_cuda_kernel_1dIflEEvPT_PKS3_S6_PKT0_S6_bll,"",@"SHT_CUDA_INFO"
	.sectionflags	@""
	.align	4


	//----- nvinfo : EIATTR_CUDA_API_VERSION
	.align		4
        /*0000*/ 	.byte	0x04, 0x37
        /*0002*/ 	.short	(.L_1148 - .L_1147)
.L_1147:
        /*0004*/ 	.word	0x00000082


	//----- nvinfo : EIATTR_KPARAM_INFO
	.align		4
.L_1148:
        /*0008*/ 	.byte	0x04, 0x17
        /*000a*/ 	.short	(.L_1150 - .L_1149)
.L_1149:
        /*000c*/ 	.word	0x00000000
        /*0010*/ 	.short	0x0007
        /*0012*/ 	.short	0x0038
        /*0014*/ 	.byte	0x00, 0xf0, 0x21, 0x00


	//----- nvinfo : EIATTR_KPARAM_INFO
	.align		4
.L_1150:
        /*0018*/ 	.byte	0x04, 0x17
        /*001a*/ 	.short	(.L_1152 - .L_1151)
.L_1151:
        /*001c*/ 	.word	0x00000000
        /*0020*/ 	.short	0x0006
        /*0022*/ 	.short	0x0030
        /*0024*/ 	.byte	0x00, 0xf0, 0x21, 0x00


	//----- nvinfo : EIATTR_KPARAM_INFO
	.align		4
.L_1152:
        /*0028*/ 	.byte	0x04, 0x17
        /*002a*/ 	.short	(.L_1154 - .L_1153)
.L_1153:
        /*002c*/ 	.word	0x00000000
        /*0030*/ 	.short	0x0005
        /*0032*/ 	.short	0x0028
        /*0034*/ 	.byte	0x00, 0xf0, 0x05, 0x00


	//----- nvinfo : EIATTR_KPARAM_INFO
	.align		4
.L_1154:
        /*0038*/ 	.byte	0x04, 0x17
        /*003a*/ 	.short	(.L_1156 - .L_1155)
.L_1155:
        /*003c*/ 	.word	0x00000000
        /*0040*/ 	.short	0x0004
        /*0042*/ 	.short	0x0020
        /*0044*/ 	.byte	0x00, 0xf0, 0x21, 0x00


	//----- nvinfo : EIATTR_KPARAM_INFO
	.align		4
.L_1156:
        /*0048*/ 	.byte	0x04, 0x17
        /*004a*/ 	.short	(.L_1158 - .L_1157)
.L_1157:
        /*004c*/ 	.word	0x00000000
        /*0050*/ 	.short	0x0003
        /*0052*/ 	.short	0x0018
        /*0054*/ 	.byte	0x00, 0xf0, 0x21, 0x00


	//----- nvinfo : EIATTR_KPARAM_INFO
	.align		4
.L_1158:
        /*0058*/ 	.byte	0x04, 0x17
        /*005a*/ 	.short	(.L_1160 - .L_1159)
.L_1159:
        /*005c*/ 	.word	0x00000000
        /*0060*/ 	.short	0x0002
        /*0062*/ 	.short	0x0010
        /*0064*/ 	.byte	0x00, 0xf0, 0x21, 0x00


	//----- nvinfo : EIATTR_KPARAM_INFO
	.align		4
.L_1160:
        /*0068*/ 	.byte	0x04, 0x17
        /*006a*/ 	.short	(.L_1162 - .L_1161)
.L_1161:
        /*006c*/ 	.word	0x00000000
        /*0070*/ 	.short	0x0001
        /*0072*/ 	.short	0x0008
        /*0074*/ 	.byte	0x00, 0xf0, 0x21, 0x00


	//----- nvinfo : EIATTR_KPARAM_INFO
	.align		4
.L_1162:
        /*0078*/ 	.byte	0x04, 0x17
        /*007a*/ 	.short	(.L_1164 - .L_1163)
.L_1163:
        /*007c*/ 	.word	0x00000000
        /*0080*/ 	.short	0x0000
        /*0082*/ 	.short	0x0000
        /*0084*/ 	.byte	0x00, 0xf0, 0x21, 0x00


	//----- nvinfo : EIATTR_SPARSE_MMA_MASK
	.align		4
.L_1164:
        /*0088*/ 	.byte	0x03, 0x50
        /*008a*/ 	.short	0x0000


	//----- nvinfo : EIATTR_MAXREG_COUNT
	.align		4
        /*008c*/ 	.byte	0x03, 0x1b
        /*008e*/ 	.short	0x00ff


	//----- nvinfo : EIATTR_EXTERNS
	.align		4
        /*0090*/ 	.byte	0x04, 0x0f
        /*0092*/ 	.short	(.L_1166 - .L_1165)


	//   ....[0]....
	.align		4
.L_1165:
        /*0094*/ 	.word	index@(__assertfail)


	//----- nvinfo : EIATTR_MERCURY_ISA_VERSION
	.align		4
.L_1166:
        /*0098*/ 	.byte	0x03, 0x5f
        /*009a*/ 	.short	0x0101


	//----- nvinfo : EIATTR_SYSCALL_OFFSETS
	.align		4
        /*009c*/ 	.byte	0x04, 0x46
        /*009e*/ 	.short	(.L_1168 - .L_1167)


	//   ....[0]....
.L_1167:
        /*00a0*/ 	.word	0x000001e0


	//----- nvinfo : EIATTR_EXIT_INSTR_OFFSETS
	.align		4
.L_1168:
        /*00a4*/ 	.byte	0x04, 0x1c
        /*00a6*/ 	.short	(.L_1170 - .L_1169)


	//   ....[0]....
.L_1169:
        /*00a8*/ 	.word	0x00000070


	//   ....[1]....
        /*00ac*/ 	.word	0x00000340


	//----- nvinfo : EIATTR_CBANK_PARAM_SIZE
	.align		4
.L_1170:
        /*00b0*/ 	.byte	0x03, 0x19
        /*00b2*/ 	.short	0x0040


	//----- nvinfo : EIATTR_PARAM_CBANK
	.align		4
        /*00b4*/ 	.byte	0x04, 0x0a
        /*00b6*/ 	.short	(.L_1172 - .L_1171)
	.align		4
.L_1171:
        /*00b8*/ 	.word	index@(.nv.constant0._ZN2at6native39_GLOBAL__N__cee6930f_7_Loss_cu_5b0651e139nll_loss_backward_reduce_cuda_kernel_1dIflEEvPT_PKS3_S6_PKT0_S6_bll)
        /*00bc*/ 	.short	0x0210
        /*00be*/ 	.short	0x0040


	//----- nvinfo : EIATTR_SW_WAR
	.align		4
.L_1172:
        /*00c0*/ 	.byte	0x04, 0x36
        /*00c2*/ 	.short	(.L_1174 - .L_1173)
.L_1173:
        /*00c4*/ 	.word	0x00000008
.L_1174:


//--------------------- .nv.info._ZN2at6native39_GLOBAL__N__cee6930f_7_Loss_cu_5b0651e139nll_loss_backward_reduce_cuda_kernel_1dIfhEEvPT_PKS3_S6_PKT0_S6_bll --------------------------
	.section	.nv.info._ZN2at6native39_GLOBAL__N__cee6930f_7_Loss_cu_5b0651e139nll_loss_backward_reduce_cuda_kernel_1dIfhEEvPT_PKS3_S6_PKT0_S6_bll,"",@"SHT_CUDA_INFO"
	.sectionflags	@""
	.align	4


	//----- nvinfo : EIATTR_CUDA_API_VERSION
	.align		4
        /*0000*/ 	.byte	0x04, 0x37
        /*0002*/ 	.short	(.L_1176 - .L_1175)
.L_1175:
        /*0004*/ 	.word	0x00000082


	//----- nvinfo : EIATTR_KPARAM_INFO
	.align		4
.L_1176:
        /*0008*/ 	.byte	0x04, 0x17
        /*000a*/ 	.short	(.L_1178 - .L_1177)
.L_1177:
        /*000c*/ 	.word	0x00000000
        /*0010*/ 	.short	0x0007
        /*0012*/ 	.short	0x0038
        /*0014*/ 	.byte	0x00, 0xf0, 0x21, 0x00


	//----- nvinfo : EIATTR_KPARAM_INFO
	.align		4
.L_1178:
        /*0018*/ 	.byte	0x04, 0x17
        /*001a*/ 	.short	(.L_1180 - .L_1179)
.L_1179:
        /*001c*/ 	.word	0x00000000
        /*0020*/ 	.short	0x0006
        /*0022*/ 	.short	0x0030
        /*0024*/ 	.byte	0x00, 0xf0, 0x21, 0x00


	//----- nvinfo : EIATTR_KPARAM_INFO
	.align		4
.L_1180:
        /*0028*/ 	.byte	0x04, 0x17
        /*002a*/ 	.short	(.L_1182 - .L_1181)
.L_1181:
        /*002c*/ 	.word	0x00000000
        /*0030*/ 	.short	0x0005
        /*0032*/ 	.short	0x0028
        /*0034*/ 	.byte	0x00, 0xf0, 0x05, 0x00


	//----- nvinfo : EIATTR_KPARAM_INFO
	.align		4
.L_1182:
        /*0038*/ 	.byte	0x04, 0x17
        /*003a*/ 	.short	(.L_1184 - .L_1183)
.L_1183:
        /*003c*/ 	.word	0x00000000
        /*0040*/ 	.short	0x0004
        /*0042*/ 	.short	0x0020
        /*0044*/ 	.byte	0x00, 0xf0, 0x21, 0x00


	//----- nvinfo : EIATTR_KPARAM_INFO
	.align		4
.L_1184:
        /*0048*/ 	.byte	0x04, 0x17
        /*004a*/ 	.short	(.L_1186 - .L_1185)
.L_1185:
        /*004c*/ 	.word	0x00000000
        /*0050*/ 	.short	0x0003
        /*0052*/ 	.short	0x0018
        /*0054*/ 	.byte	0x00, 0xf0, 0x21, 0x00


	//----- nvinfo : EIATTR_KPARAM_INFO
	.align		4
.L_1186:
        /*0058*/ 	.byte	0x04, 0x17
        /*005a*/ 	.short	(.L_1188 - .L_1187)
.L_1187:
        /*005c*/ 	.word	0x00000000
        /*0060*/ 	.short	0x0002
        /*0062*/ 	.short	0x0010
        /*0064*/ 	.byte	0x00, 0xf0, 0x21, 0x00


	//----- nvinfo : EIATTR_KPARAM_INFO
	.align		4
.L_1188:
        /*0068*/ 	.byte	0x04, 0x17
        /*006a*/ 	.short	(.L_1190 - .L_1189)
.L_1189:
        /*006c*/ 	.word	0x00000000
        /*0070*/ 	.short	0x0001
        /*0072*/ 	.short	0x0008
        /*0074*/ 	.byte	0x00, 0xf0, 0x21, 0x00


	//----- nvinfo : EIATTR_KPARAM_INFO
	.align		4
.L_1190:
        /*0078*/ 	.byte	0x04, 0x17
        /*007a*/ 	.short	(.L_1192 - .L_1191)
.L_1191:
        /*007c*/ 	.word	0x00000000
        /*0080*/ 	.short	0x0000
        /*0082*/ 	.short	0x0000
        /*0084*/ 	.byte	0x00, 0xf0, 0x21, 0x00


	//----- nvinfo : EIATTR_SPARSE_MMA_MASK
	.align		4
.L_1192:
        /*0088*/ 	.byte	0x03, 0x50
        /*008a*/ 	.short	0x0000


	//----- nvinfo : EIATTR_MAXREG_COUNT
	.align		4
        /*008c*/ 	.byte	0x03, 0x1b
        /*008e*/ 	.short	0x00ff


	//----- nvinfo : EIATTR_EXTERNS
	.align		4
        /*0090*/ 	.byte	0x04, 0x0f
        /*0092*/ 	.short	(.L_1194 - .L_1193)


	//   ....[0]....
	.align		4
.L_1193:
        /*0094*/ 	.word	index@(__assertfail)


	//----- nvinfo : EIATTR_MERCURY_ISA_VERSION
	.align		4
.L_1194:
        /*0098*/ 	.byte	0x03, 0x5f
        /*009a*/ 	.short	0x0101


	//----- nvinfo : EIATTR_SYSCALL_OFFSETS
	.align		4
        /*009c*/ 	.byte	0x04, 0x46
        /*009e*/ 	.short	(.L_1196 - .L_1195)


	//   ....[0]....
.L_1195:
        /*00a0*/ 	.word	0x000001b0


	//----- nvinfo : EIATTR_EXIT_INSTR_OFFSETS
	.align		4
.L_1196:
        /*00a4*/ 	.byte	0x04, 0x1c
        /*00a6*/ 	.short	(.L_1198 - .L_1197)


	//   ....[0]....
.L_1197:
        /*00a8*/ 	.word	0x00000070


	//   ....[1]....
        /*00ac*/ 	.word	0x00000310


	//----- nvinfo : EIATTR_CBANK_PARAM_SIZE
	.align		4
.L_1198:
        /*00b0*/ 	.byte	0x03, 0x19
        /*00b2*/ 	.short	0x0040


	//----- nvinfo : EIATTR_PARAM_CBANK
	.align		4
        /*00b4*/ 	.byte	0x04, 0x0a
        /*00b6*/ 	.short	(.L_1200 - .L_1199)
	.align		4
.L_1199:
        /*00b8*/ 	.word	index@(.nv.constant0._ZN2at6native39_GLOBAL__N__cee6930f_7_Loss_cu_5b0651e139nll_loss_backward_reduce_cuda_kernel_1dIfhEEvPT_PKS3_S6_PKT0_S6_bll)
        /*00bc*/ 	.short	0x0210
        /*00be*/ 	.short	0x0040


	//----- nvinfo : EIATTR_SW_WAR
	.align		4
.L_1200:
        /*00c0*/ 	.byte	0x04, 0x36
        /*00c2*/ 	.short	(.L_1202 - .L_1201)
.L_1201:
        /*00c4*/ 	.word	0x00000008
.L_1202:


//--------------------- .nv.info._ZN2at6native39_GLOBAL__N__cee6930f_7_Loss_cu_5b0651e139nll_loss_backward_reduce_cuda_kernel_1dIdlEEvPT_PKS3_S6_PKT0_S6_bll --------------------------
	.section	.nv.info._ZN2at6native39_GLOBAL__N__cee6930f_7_Loss_cu_5b0651e139nll_loss_backward_reduce_cuda_kernel_1dIdlEEvPT_PKS3_S6_PKT0_S6_bll,"",@"SHT_CUDA_INFO"
	.sectionflags	@""
	.align	4


	//----- nvinfo : EIATTR_CUDA_API_VERSION
	.align		4
        /*0000*/ 	.byte	0x04, 0x37
        /*0002*/ 	.short	(.L_1204 - .L_1203)
.L_1203:
        /*0004*/ 	.word	0x00000082


	//----- nvinfo : EIATTR_KPARAM_INFO
	.align		4
.L_1204:
        /*0008*/ 	.byte	0x04, 0x17
        /*000a*/ 	.short	(.L_1206 - .L_1205)
.L_1205:
        /*000c*/ 	.word	0x00000000
        /*0010*/ 	.short	0x0007
        /*0012*/ 	.short	0x0038
        /*0014*/ 	.byte	0x00, 0xf0, 0x21, 0x00


	//----- nvinfo : EIATTR_KPARAM_INFO
	.align		4
.L_1206:
        /*0018*/ 	.byte	0x04, 0x17
        /*001a*/ 	.short	(.L_1208 - .L_1207)
.L_1207:
        /*001c*/ 	.word	0x00000000
        /*0020*/ 	.short	0x0006
        /*0022*/ 	.short	0x0030
        /*0024*/ 	.byte	0x00, 0xf0, 0x21, 0x00


	//----- nvinfo : EIATTR_KPARAM_INFO
	.align		4
.L_1208:
        /*0028*/ 	.byte	0x04, 0x17
        /*002a*/ 	.short	(.L_1210 - .L_1209)
.L_1209:
        /*002c*/ 	.word	0x00000000
        /*0030*/ 	.short	0x0005
        /*0032*/ 	.short	0x0028
        /*0034*/ 	.byte	0x00, 0xf0, 0x05, 0x00


	//----- nvinfo : EIATTR_KPARAM_INFO
	.align		4
.L_1210:
        /*0038*/ 	.byte	0x04, 0x17
        /*003a*/ 	.short	(.L_1212 - .L_1211)
.L_1211:
        /*003c*/ 	.word	0x00000000
        /*0040*/ 	.short	0x0004
        /*0042*/ 	.short	0x0020
        /*0044*/ 	.byte	0x00, 0xf0, 0x21, 0x00


	//----- nvinfo : EIATTR_KPARAM_INFO
	.align		4
.L_1212:
        /*0048*/ 	.byte	0x04, 0x17
        /*004a*/ 	.short	(.L_1214 - .L_1213)
.L_1213:
        /*004c*/ 	.word	0x00000000
        /*0050*/ 	.short	0x0003
        /*0052*/ 	.short	0x0018
        /*0054*/ 	.byte	0x00, 0xf0, 0x21, 0x00


	//----- nvinfo : EIATTR_KPARAM_INFO
	.align		4
.L_1214:
        /*0058*/ 	.byte	0x04, 0x17
        /*005a*/ 	.short	(.L_1216 - .L_1215)
.L_1215:
        /*005c*/ 	.word	0x00000000
        /*0060*/ 	.short	0x0002
        /*0062*/ 	.short	0x0010
        /*0064*/ 	.byte	0x00, 0xf0, 0x21, 0x00


	//----- nvinfo : EIATTR_KPARAM_INFO
	.align		4
.L_1216:
        /*0068*/ 	.byte	0x04, 0x17
        /*006a*/ 	.short	(.L_1218 - .L_1217)
.L_1217:
        /*006c*/ 	.word	0x00000000
        /*0070*/ 	.short	0x0001
        /*0072*/ 	.short	0x0008
        /*0074*/ 	.byte	0x00, 0xf0, 0x21, 0x00


	//----- nvinfo : EIATTR_KPARAM_INFO
	.align		4
.L_1218:
        /*0078*/ 	.byte	0x04, 0x17
        /*007a*/ 	.short	(.L_1220 - .L_1219)
.L_1219:
        /*007c*/ 	.word	0x00000000
        /*0080*/ 	.short	0x0000
        /*0082*/ 	.short	0x0000
        /*0084*/ 	.byte	0x00, 0xf0, 0x21, 0x00


	//----- nvinfo : EIATTR_SPARSE_MMA_MASK
	.align		4
.L_1220:
        /*0088*/ 	.byte	0x03, 0x50
        /*008a*/ 	.short	0x0000


	//----- nvinfo : EIATTR_MAXREG_COUNT
	.align		4
        /*008c*/ 	.byte	0x03, 0x1b
        /*008e*/ 	.short	0x00ff


	//----- nvinfo : EIATTR_EXTERNS
	.align		4
        /*0090*/ 	.byte	0x04, 0x0f
        /*0092*/ 	.short	(.L_1222 - .L_1221)


	//   ....[0]....
	.align		4
.L_1221:
        /*0094*/ 	.word	index@(__assertfail)


	//----- nvinfo : EIATTR_MERCURY_ISA_VERSION
	.align		4
.L_1222:
        /*0098*/ 	.byte	0x03, 0x5f
        /*009a*/ 	.short	0x0101


	//----- nvinfo : EIATTR_SYSCALL_OFFSETS
	.align		4
        /*009c*/ 	.byte	0x04, 0x46
        /*009e*/ 	.short	(.L_1224 - .L_1223)


	//   ....[0]....
.L_1223:
        /*00a0*/ 	.word	0x000001e0


	//----- nvinfo : EIATTR_EXIT_INSTR_OFFSETS
	.align		4
.L_1224:
        /*00a4*/ 	.byte	0x04, 0x1c
        /*00a6*/ 	.short	(.L_1226 - .L_1225)


	//   ....[0]....
.L_1225:
        /*00a8*/ 	.word	0x00000070


	//   ....[1]....
        /*00ac*/ 	.word	0x00000470


	//----- nvinfo : EIATTR_CRS_STACK_SIZE
	.align		4
.L_1226:
        /*00b0*/ 	.byte	0x04, 0x1e
        /*00b2*/ 	.short	(.L_1228 - .L_1227)
.L_1227:
        /*00b4*/ 	.word	0x00000000


	//----- nvinfo : EIATTR_CBANK_PARAM_SIZE
	.align		4
.L_1228:
        /*00b8*/ 	.byte	0x03, 0x19
        /*00ba*/ 	.short	0x0040


	//----- nvinfo : EIATTR_PARAM_CBANK
	.align		4
        /*00bc*/ 	.byte	0x04, 0x0a
        /*00be*/ 	.short	(.L_1230 - .L_1229)
	.align		4
.L_1229:
        /*00c0*/ 	.word	index@(.nv.constant0._ZN2at6native39_GLOBAL__N__cee6930f_7_Loss_cu_5b0651e139nll_loss_backward_reduce_cuda_kernel_1dIdlEEvPT_PKS3_S6_PKT0_S6_bll)
        /*00c4*/ 	.short	0x0210
        /*00c6*/ 	.short	0x0040


	//----- nvinfo : EIATTR_SW_WAR
	.align		4
.L_1230:
        /*00c8*/ 	.byte	0x04, 0x36
        /*00ca*/ 	.short	(.L_1232 - .L_1231)
.L_1231:
        /*00cc*/ 	.word	0x00000008
.L_1232:


//--------------------- .nv.info._ZN2at6native39_GLOBAL__N__cee6930f_7_Loss_cu_5b0651e139nll_loss_backward_reduce_cuda_kernel_1dIdhEEvPT_PKS3_S6_PKT0_S6_bll --------------------------
	.section	.nv.info._ZN2at6native39_GLOBAL__N__cee6930f_7_Loss_cu_5b0651e139nll_loss_backward_reduce_cuda_kernel_1dIdhEEvPT_PKS3_S6_PKT0_S6_bll,"",@"SHT_CUDA_INFO"
	.sectionflags	@""
	.align	4


	//----- nvinfo : EIATTR_CUDA_API_VERSION
	.align		4
        /*0000*/ 	.byte	0x04, 0x37
        /*0002*/ 	.short	(.L_1234 - .L_1233)
.L_1233:
        /*0004*/ 	.word	0x00000082


	//----- nvinfo : EIATTR_KPARAM_INFO
	.align		4
.L_1234:
        /*0008*/ 	.byte	0x04, 0x17
        /*000a*/ 	.short	(.L_1236 - .L_1235)
.L_1235:
        /*000c*/ 	.word	0x00000000
        /*0010*/ 	.short	0x0007
        /*0012*/ 	.short	0x0038
        /*0014*/ 	.byte	0x00, 0xf0, 0x21, 0x00


	//----- nvinfo : EIATTR_KPARAM_INFO
	.align		4
.L_1236:
        /*0018*/ 	.byte	0x04, 0x17
        /*001a*/ 	.short	(.L_1238 - .L_1237)
.L_1237:
        /*001c*/ 	.word	0x00000000
        /*0020*/ 	.short	0x0006
        /*0022*/ 	.short	0x0030
        /*0024*/ 	.byte	0x00, 0xf0, 0x21, 0x00


	//----- nvinfo : EIATTR_KPARAM_INFO
	.align		4
.L_1238:
        /*0028*/ 	.byte	0x04, 0x17
        /*002a*/ 	.short	(.L_1240 - .L_1239)
.L_1239:
        /*002c*/ 	.word	0x00000000
        /*0030*/ 	.short	0x0005
        /*0032*/ 	.short	0x0028
        /*0034*/ 	.byte	0x00, 0xf0, 0x05, 0x00


	//----- nvinfo : EIATTR_KPARAM_INFO
	.align		4
.L_1240:
        /*0038*/ 	.byte	0x04, 0x17
        /*003a*/ 	.short	(.L_1242 - .L_1241)
.L_1241:
        /*003c*/ 	.word	0x00000000
        /*0040*/ 	.short	0x0004
        /*0042*/ 	.short	0x0020
        /*0044*/ 	.byte	0x00, 0xf0, 0x21, 0x00


	//----- nvinfo : EIATTR_KPARAM_INFO
	.align		4
.L_1242:
        /*0048*/ 	.byte	0x04, 0x17
        /*004a*/ 	.short	(.L_1244 - .L_1243)
.L_1243:
        /*004c*/ 	.word	0x00000000
        /*0050*/ 	.short	0x0003
        /*0052*/ 	.short	0x0018
        /*0054*/ 	.byte	0x00, 0xf0, 0x21, 0x00


	//----- nvinfo : EIATTR_KPARAM_INFO
	.align		4
.L_1244:
        /*0058*/ 	.byte	0x04, 0x17
        /*005a*/ 	.short	(.L_1246 - .L_1245)
.L_1245:
        /*005c*/ 	.word	0x00000000
        /*0060*/ 	.short	0x0002
        /*0062*/ 	.short	0x0010
        /*0064*/ 	.byte	0x00, 0xf0, 0x21, 0x00


	//----- nvinfo : EIATTR_KPARAM_INFO
	.align		4
.L_1246:
        /*0068*/ 	.byte	0x04, 0x17
        /*006a*/ 	.short	(.L_1248 - .L_1247)
.L_1247:
        /*006c*/ 	.word	0x00000000
        /*0070*/ 	.short	0x0001
        /*0072*/ 	.short	0x0008
        /*0074*/ 	.byte	0x00, 0xf0, 0x21, 0x00


	//----- nvinfo : EIATTR_KPARAM_INFO
	.align		4
.L_1248:
        /*0078*/ 	.byte	0x04, 0x17
        /*007a*/ 	.short	(.L_1250 - .L_1249)
.L_1249:
        /*007c*/ 	.word	0x00000000
        /*0080*/ 	.short	0x0000
        /*0082*/ 	.short	0x0000
        /*0084*/ 	.byte	0x00, 0xf0, 0x21, 0x00


	//----- nvinfo : EIATTR_SPARSE_MMA_MASK
	.align		4
.L_1250:
        /*0088*/ 	.byte	0x03, 0x50
        /*008a*/ 	.short	0x0000


	//----- nvinfo : EIATTR_MAXREG_COUNT
	.align		4
        /*008c*/ 	.byte	0x03, 0x1b
        /*008e*/ 	.short	0x00ff


	//----- nvinfo : EIATTR_EXTERNS
	.align		4
        /*0090*/ 	.byte	0x04, 0x0f
        /*0092*/ 	.short	(.L_1252 - .L_1251)


	//   ....[0]....
	.align		4
.L_1251:
        /*0094*/ 	.word	index@(__assertfail)


	//----- nvinfo : EIATTR_MERCURY_ISA_VERSION
	.align		4
.L_1252:
        /*0098*/ 	.byte	0x03, 0x5f
        /*009a*/ 	.short	0x0101


	//----- nvinfo : EIATTR_SYSCALL_OFFSETS
	.align		4
        /*009c*/ 	.byte	0x04, 0x46
        /*009e*/ 	.short	(.L_1254 - .L_1253)


	//   ....[0]....
.L_1253:
        /*00a0*/ 	.word	0x000001b0


	//----- nvinfo : EIATTR_EXIT_INSTR_OFFSETS
	.align		4
.L_1254:
        /*00a4*/ 	.byte	0x04, 0x1c
        /*00a6*/ 	.short	(.L_1256 - .L_1255)


	//   ....[0]....
.L_1255:
        /*00a8*/ 	.word	0x00000070


	//   ....[1]....
        /*00ac*/ 	.word	0x00000440


	//----- nvinfo : EIATTR_CRS_STACK_SIZE
	.align		4
.L_1256:
        /*00b0*/ 	.byte	0x04, 0x1e
        /*00b2*/ 	.short	(.L_1258 - .L_1257)
.L_1257:
        /*00b4*/ 	.word	0x00000000


	//----- nvinfo : EIATTR_CBANK_PARAM_SIZE
	.align		4
.L_1258:
        /*00b8*/ 	.byte	0x03, 0x19
        /*00ba*/ 	.short	0x0040


	//----- nvinfo : EIATTR_PARAM_CBANK
	.align		4
        /*00bc*/ 	.byte	0x04, 0x0a
        /*00be*/ 	.short	(.L_1260 - .L_1259)
	.align		4
.L_1259:
        /*00c0*/ 	.word	index@(.nv.constant0._ZN2at6native39_GLOBAL__N__cee6930f_7_Loss_cu_5b0651e139nll_loss_backward_reduce_cuda_kernel_1dIdhEEvPT_PKS3_S6_PKT0_S6_bll)
        /*00c4*/ 	.short	0x0210
        /*00c6*/ 	.short	0x0040


	//----- nvinfo : EIATTR_SW_WAR
	.align		4
.L_1260:
        /*00c8*/ 	.byte	0x04, 0x36
        /*00ca*/ 	.short	(.L_1262 - .L_1261)
.L_1261:
        /*00cc*/ 	.word	0x00000008
.L_1262:


//--------------------- .nv.info._ZN2at6native39_GLOBAL__N__cee6930f_7_Loss_cu_5b0651e139nll_loss_backward_no_reduce_cuda_kernelIN3c108BFloat16ElEEviPKT0_NS_27GenericPackedTensorAccessorIKT_Lm1ENS_16DefaultPtrTraitsElEENS8_IS9_Lm2ESB_lEEPSA_ll --------------------------
	.section	.nv.info._ZN2at6native39_GLOBAL__N__cee6930f_7_Loss_cu_5b0651e139nll_loss_backward_no_reduce_cuda_kernelIN3c108BFloat16ElEEviPKT0_NS_27GenericPackedTensorAccessorIKT_Lm1ENS_16DefaultPtrTraitsElEENS8_IS9_Lm2ESB_lEEPSA_ll,"",@"SHT_CUDA_INFO"
	.sectionflags	@""
	.align	4


	//----- nvinfo : EIATTR_CUDA_API_VERSION
	.align		4
        /*0000*/ 	.byte	0x04, 0x37
        /*0002*/ 	.short	(.L_1264 - .L_1263)
.L_1263:
        /*0004*/ 	.word	0x00000082


	//----- nvinfo : EIATTR_KPARAM_INFO
	.align		4
.L_1264:
        /*0008*/ 	.byte	0x04, 0x17
        /*000a*/ 	.short	(.L_1266 - .L_1265)
.L_1265:
        /*000c*/ 	.word	0x00000000
        /*0010*/ 	.short	0x0006
        /*0012*/ 	.short	0x0060
        /*0014*/ 	.byte	0x00, 0xf0, 0x21, 0x00


	//----- nvinfo : EIATTR_KPARAM_INFO
	.align		4
.L_1266:
        /*0018*/ 	.byte	0x04, 0x17
        /*001a*/ 	.short	(.L_1268 - .L_1267)
.L_1267:
        /*001c*/ 	.word	0x00000000
        /*0020*/ 	.short	0x0005
        /*0022*/ 	.short	0x0058
        /*0024*/ 	.byte	0x00, 0xf0, 0x21, 0x00


	//----- nvinfo : EIATTR_KPARAM_INFO
	.align		4
.L_1268:
        /*0028*/ 	.byte	0x04, 0x17
        /*002a*/ 	.short	(.L_1270 - .L_1269)
.L_1269:
        /*002c*/ 	.word	0x00000000
        /*0030*/ 	.short	0x0004
        /*0032*/ 	.short	0x0050
        /*0034*/ 	.byte	0x00, 0xf0, 0x21, 0x00


	//----- nvinfo : EIATTR_KPARAM_INFO
	.align		4
.L_1270:
        /*0038*/ 	.byte	0x04, 0x17
        /*003a*/ 	.short	(.L_1272 - .L_1271)
.L_1271:
        /*003c*/ 	.word	0x00000000
        /*0040*/ 	.short	0x0003
        /*0042*/ 	.short	0x0028
        /*0044*/ 	.byte	0x00, 0xf0, 0xa1, 0x00


	//----- nvinfo : EIATTR_KPARAM_INFO
	.align		4
.L_1272:
        /*0048*/ 	.byte	0x04, 0x17
        /*004a*/ 	.short	(.L_1274 - .L_1273)
.L_1273:
        /*004c*/ 	.word	0x00000000
        /*0050*/ 	.short	0x0002
        /*0052*/ 	.short	0x0010
        /*0054*/ 	.byte	0x00, 0xf0, 0x61, 0x00


	//----- nvinfo : EIATTR_KPARAM_INFO
	.align		4
.L_1274:
        /*0058*/ 	.byte	0x04, 0x17
        /*005a*/ 	.short	(.L_1276 - .L_1275)
.L_1275:
        /*005c*/ 	.word	0x00000000
        /*0060*/ 	.short	0x0001
        /*0062*/ 	.short	0x0008
        /*0064*/ 	.byte	0x00, 0xf0, 0x21, 0x00


	//----- nvinfo : EIATTR_KPARAM_INFO
	.align		4
.L_1276:
        /*0068*/ 	.byte	0x04, 0x17
        /*006a*/ 	.short	(.L_1278 - .L_1277)
.L_1277:
        /*006c*/ 	.word	0x00000000
        /*0070*/ 	.short	0x0000
        /*0072*/ 	.short	0x0000
        /*0074*/ 	.byte	0x00, 0xf0, 0x11, 0x00


	//----- nvinfo : EIATTR_SPARSE_MMA_MASK
	.align		4
.L_1278:
        /*0078*/ 	.byte	0x03, 0x50
        /*007a*/ 	.short	0x0000


	//----- nvinfo : EIATTR_MAXREG_COUNT
	.align		4
        /*007c*/ 	.byte	0x03, 0x1b
        /*007e*/ 	.short	0x00ff


	//----- nvinfo : EIATTR_EXTERNS
	.align		4
        /*0080*/ 	.byte	0x04, 0x0f
        /*0082*/ 	.short	(.L_1280 - .L_1279)


	//   ....[0]....
	.align		4
.L_1279:
        /*0084*/ 	.word	index@(__assertfail)


	//----- nvinfo : EIATTR_MERCURY_ISA_VERSION
	.align		4
.L_1280:
        /*0088*/ 	.byte	0x03, 0x5f
        /*008a*/ 	.short	0x0101


	//----- nvinfo : EIATTR_SYSCALL_OFFSETS
	.align		4
        /*008c*/ 	.byte	0x04, 0x46
        /*008e*/ 	.short	(.L_1282 - .L_1281)


	//   ....[0]....
.L_1281:
        /*0090*/ 	.word	0x00000420


	//   ....[1]....
        /*0094*/ 	.word	0x000008f0


	//----- nvinfo : EIATTR_EXIT_INSTR_OFFSETS
	.align		4
.L_1282:
        /*0098*/ 	.byte	0x04, 0x1c
        /*009a*/ 	.short	(.L_1284 - .L_1283)


	//   ....[0]....
.L_1283:
        /*009c*/ 	.word	0x000000a0


	//   ....[1]....
        /*00a0*/ 	.word	0x00000680


	//   ....[2]....
        /*00a4*/ 	.word	0x00000af0


	//----- nvinfo : EIATTR_CRS_STACK_SIZE
	.align		4
.L_1284:
        /*00a8*/ 	.byte	0x04, 0x1e
        /*00aa*/ 	.short	(.L_1286 - .L_1285)
.L_1285:
        /*00ac*/ 	.word	0x00000000


	//----- nvinfo : EIATTR_CBANK_PARAM_SIZE
	.align		4
.L_1286:
        /*00b0*/ 	.byte	0x03, 0x19
        /*00b2*/ 	.short	0x0068


	//----- nvinfo : EIATTR_PARAM_CBANK
	.align		4
        /*00b4*/ 	.byte	0x04, 0x0a
        /*00b6*/ 	.short	(.L_1288 - .L_1287)
	.align		4
.L_1287:
        /*00b8*/ 	.word	index@(.nv.constant0._ZN2at6native39_GLOBAL__N__cee6930f_7_Loss_cu_5b0651e139nll_loss_backward_no_reduce_cuda_kernelIN3c108BFloat16ElEEviPKT0_NS_27GenericPackedTensorAccessorIKT_Lm1ENS_16DefaultPtrTraitsElEENS8_IS9_Lm2ESB_lEEPSA_ll)
        /*00bc*/ 	.short	0x0210
        /*00be*/ 	.short	0x0068


	//----- nvinfo : EIATTR_SW_WAR
	.align		4
.L_1288:
        /*00c0*/ 	.byte	0x04, 0x36
        /*00c2*/ 	.short	(.L_1290 - .L_1289)
.L_1289:
        /*00c4*/ 	.word	0x00000008
.L_1290:


//--------------------- .nv.info._ZN2at6native39_GLOBAL__N__cee6930f_7_Loss_cu_5b0651e139nll_loss_backward_no_reduce_cuda_kernelIN3c108BFloat16EhEEviPKT0_NS_27GenericPackedTensorAccessorIKT_Lm1ENS_16DefaultPtrTraitsElEENS8_IS9_Lm2ESB_lEEPSA_ll --------------------------
	.section	.nv.info._ZN2at6native39_GLOBAL__N__cee6930f_7_Loss_cu_5b0651e139nll_loss_backward_no_reduce_cuda_kernelIN3c108BFloat16EhEEviPKT0_NS_27GenericPackedTensorAccessorIKT_Lm1ENS_16DefaultPtrTraitsElEENS8_IS9_Lm2ESB_lEEPSA_ll,"",@"SHT_CUDA_INFO"
	.sectionflags	@""
	.align	4


	//----- nvinfo : EIATTR_CUDA_API_VERSION
	.align		4
        /*0000*/ 	.byte	0x04, 0x37
        /*0002*/ 	.short	(.L_1292 - .L_1291)
.L_1291:
        /*0004*/ 	.word	0x00000082


	//----- nvinfo : EIATTR_KPARAM_INFO
	.align		4
.L_1292:
        /*0008*/ 	.byte	0x04, 0x17
        /*000a*/ 	.short	(.L_1294 - .L_1293)
.L_1293:
        /*000c*/ 	.word	0x00000000
        /*0010*/ 	.short	0x0006
        /*0012*/ 	.short	0x0060
        /*0014*/ 	.byte	0x00, 0xf0, 0x21, 0x00


	//----- nvinfo : EIATTR_KPARAM_INFO
	.align		4
.L_1294:
        /*0018*/ 	.byte	0x04, 0x17
        /*001a*/ 	.short	(.L_1296 - .L_1295)
.L_1295:
        /*001c*/ 	.word	0x00000000
        /*0020*/ 	.short	0x0005
        /*0022*/ 	.short	0x0058
        /*0024*/ 	.byte	0x00, 0xf0, 0x21, 0x00


	//----- nvinfo : EIATTR_KPARAM_INFO
	.align		4
.L_1296:
        /*0028*/ 	.byte	0x04, 0x17
        /*002a*/ 	.short	(.L_1298 - .L_1297)
.L_1297:
        /*002c*/ 	.word	0x00000000
        /*0030*/ 	.short	0x0004
        /*0032*/ 	.short	0x0050
        /*0034*/ 	.byte	0x00, 0xf0, 0x21, 0x00


	//----- nvinfo : EIATTR_KPARAM_INFO
	.align		4
.L_1298:
        /*0038*/ 	.byte	0x04, 0x17
        /*003a*/ 	.short	(.L_1300 - .L_1299)
.L_1299:
        /*003c*/ 	.word	0x00000000
        /*0040*/ 	.short	0x0003
        /*0042*/ 	.short	0x0028
        /*0044*/ 	.byte	0x00, 0xf0, 0xa1, 0x00


	//----- nvinfo : EIATTR_KPARAM_INFO
	.align		4
.L_1300:
        /*0048*/ 	.byte	0x04, 0x17
        /*004a*/ 	.short	(.L_1302 - .L_1301)
.L_1301:
        /*004c*/ 	.word	0x00000000
        /*0050*/ 	.short	0x0002
        /*0052*/ 	.short	0x0010
        /*0054*/ 	.byte	0x00, 0xf0, 0x61, 0x00


	//----- nvinfo : EIATTR_KPARAM_INFO
	.align		4
.L_1302:
        /*0058*/ 	.byte	0x04, 0x17
        /*005a*/ 	.short	(.L_1304 - .L_1303)
.L_1303:
        /*005c*/ 	.word	0x00000000
        /*0060*/ 	.short	0x0001
        /*0062*/ 	.short	0x0008
        /*0064*/ 	.byte	0x00, 0xf0, 0x21, 0x00


	//----- nvinfo : EIATTR_KPARAM_INFO
	.align		4
.L_1304:
        /*0068*/ 	.byte	0x04, 0x17
        /*006a*/ 	.short	(.L_1306 - .L_1305)
.L_1305:
        /*006c*/ 	.word	0x00000000
        /*0070*/ 	.short	0x0000
        /*0072*/ 	.short	0x0000
        /*0074*/ 	.byte	0x00, 0xf0, 0x11, 0x00


	//----- nvinfo : EIATTR_SPARSE_MMA_MASK
	.align		4
.L_1306:
        /*0078*/ 	.byte	0x03, 0x50
        /*007a*/ 	.short	0x0000


	//----- nvinfo : EIATTR_MAXREG_COUNT
	.align		4
        /*007c*/ 	.byte	0x03, 0x1b
        /*007e*/ 	.short	0x00ff


	//----- nvinfo : EIATTR_EXTERNS
	.align		4
        /*0080*/ 	.byte	0x04, 0x0f
        /*0082*/ 	.short	(.L_1308 - .L_1307)


	//   ....[0]....
	.align		4
.L_1307:
        /*0084*/ 	.word	index@(__assertfail)


	//----- nvinfo : EIATTR_MERCURY_ISA_VERSION
	.align		4
.L_1308:
        /*0088*/ 	.byte	0x03, 0x5f
        /*008a*/ 	.short	0x0101


	//----- nvinfo : EIATTR_SYSCALL_OFFSETS
	.align		4
        /*008c*/ 	.byte	0x04, 0x46
        /*008e*/ 	.short	(.L_1310 - .L_1309)


	//   ....[0]....
.L_1309:
        /*0090*/ 	.word	0x000003f0


	//   ....[1]....
        /*0094*/ 	.word	0x00000860


	//----- nvinfo : EIATTR_EXIT_INSTR_OFFSETS
	.align		4
.L_1310:
        /*0098*/ 	.byte	0x04, 0x1c
        /*009a*/ 	.short	(.L_1312 - .L_1311)


	//   ....[0]....
.L_1311:
        /*009c*/ 	.word	0x000000a0


	//   ....[1]....
        /*00a0*/ 	.word	0x00000630


	//   ....[2]....
        /*00a4*/ 	.word	0x00000a40


	//----- nvinfo : EIATTR_CRS_STACK_SIZE
	.align		4
.L_1312:
        /*00a8*/ 	.byte	0x04, 0x1e
        /*00aa*/ 	.short	(.L_1314 - .L_1313)
.L_1313:
        /*00ac*/ 	.word	0x00000000


	//----- nvinfo : EIATTR_CBANK_PARAM_SIZE
	.align		4
.L_1314:
        /*00b0*/ 	.byte	0x03, 0x19
        /*00b2*/ 	.short	0x0068


	//----- nvinfo : EIATTR_PARAM_CBANK
	.align		4
        /*00b4*/ 	.byte	0x04, 0x0a
        /*00b6*/ 	.short	(.L_1316 - .L_1315)
	.align		4
.L_1315:
        /*00b8*/ 	.word	index@(.nv.constant0._ZN2at6native39_GLOBAL__N__cee6930f_7_Loss_cu_5b0651e139nll_loss_backward_no_reduce_cuda_kernelIN3c108BFloat16EhEEviPKT0_NS_27GenericPackedTensorAccessorIKT_Lm1ENS_16DefaultPtrTraitsElEENS8_IS9_Lm2ESB_lEEPSA_ll)
        /*00bc*/ 	.short	0x0210
        /*00be*/ 	.short	0x0068


	//----- nvinfo : EIATTR_SW_WAR
	.align		4
.L_1316:
        /*00c0*/ 	.byte	0x04, 0x36
        /*00c2*/ 	.short	(.L_1318 - .L_1317)
.L_1317:
        /*00c4*/ 	.word	0x00000008
.L_1318:


//--------------------- .nv.info._ZN2at6native39_GLOBAL__N__cee6930f_7_Loss_cu_5b0651e139nll_loss_backward_no_reduce_cuda_kernelIN3c104HalfElEEviPKT0_NS_27GenericPackedTensorAccessorIKT_Lm1ENS_16DefaultPtrTraitsElEENS8_IS9_Lm2ESB_lEEPSA_ll --------------------------
	.section	.nv.info._ZN2at6native39_GLOBAL__N__cee6930f_7_Loss_cu_5b0651e139nll_loss_backward_no_reduce_cuda_kernelIN3c104HalfElEEviPKT0_NS_27GenericPackedTensorAccessorIKT_Lm1ENS_16DefaultPtrTraitsElEENS8_IS9_Lm2ESB_lEEPSA_ll,"",@"SHT_CUDA_INFO"
	.sectionflags	@""
	.align	4


	//----- nvinfo : EIATTR_CUDA_API_VERSION
	.align		4
        /*0000*/ 	.byte	0x04, 0x37
        /*0002*/ 	.short	(.L_1320 - .L_1319)
.L_1319:
        /*0004*/ 	.word	0x00000082


	//----- nvinfo : EIATTR_KPARAM_INFO
	.align		4
.L_1320:
        /*0008*/ 	.byte	0x04, 0x17
        /*000a*/ 	.short	(.L_1322 - .L_1321)
.L_1321:
        /*000c*/ 	.word	0x00000000
        /*0010*/ 	.short	0x0006
        /*0012*/ 	.short	0x0060
        /*0014*/ 	.byte	0x00, 0xf0, 0x21, 0x00


	//----- nvinfo : EIATTR_KPARAM_INFO
	.align		4
.L_1322:
        /*0018*/ 	.byte	0x04, 0x17
        /*001a*/ 	.short	(.L_1324 - .L_1323)
.L_1323:
        /*001c*/ 	.word	0x00000000
        /*0020*/ 	.short	0x0005
        /*0022*/ 	.short	0x0058
        /*0024*/ 	.byte	0x00, 0xf0, 0x21, 0x00


	//----- nvinfo : EIATTR_KPARAM_INFO
	.align		4
.L_1324:
        /*0028*/ 	.byte	0x04, 0x17
        /*002a*/ 	.short	(.L_1326 - .L_1325)
.L_1325:
        /*002c*/ 	.word	0x00000000
        /*0030*/ 	.short	0x0004
        /*0032*/ 	.short	0x0050
        /*0034*/ 	.byte	0x00, 0xf0, 0x21, 0x00


	//----- nvinfo : EIATTR_KPARAM_INFO
	.align		4
.L_1326:
        /*0038*/ 	.byte	0x04, 0x17
        /*003a*/ 	.short	(.L_1328 - .L_1327)
.L_1327:
        /*003c*/ 	.word	0x00000000
        /*0040*/ 	.short	0x0003
        /*0042*/ 	.short	0x0028
        /*0044*/ 	.byte	0x00, 0xf0, 0xa1, 0x00


	//----- nvinfo : EIATTR_KPARAM_INFO
	.align		4
.L_1328:
        /*0048*/ 	.byte	0x04, 0x17
        /*004a*/ 	.short	(.L_1330 - .L_1329)
.L_1329:
        /*004c*/ 	.word	0x00000000
        /*0050*/ 	.short	0x0002
        /*0052*/ 	.short	0x0010
        /*0054*/ 	.byte	0x00, 0xf0, 0x61, 0x00


	//----- nvinfo : EIATTR_KPARAM_INFO
	.align		4
.L_1330:
        /*0058*/ 	.byte	0x04, 0x17
        /*005a*/ 	.short	(.L_1332 - .L_1331)
.L_1331:
        /*005c*/ 	.word	0x00000000
        /*0060*/ 	.short	0x0001
        /*0062*/ 	.short	0x0008
        /*0064*/ 	.byte	0x00, 0xf0, 0x21, 0x00


	//----- nvinfo : EIATTR_KPARAM_INFO
	.align		4
.L_1332:
        /*0068*/ 	.byte	0x04, 0x17
        /*006a*/ 	.short	(.L_1334 - .L_1333)
.L_1333:
        /*006c*/ 	.word	0x00000000
        /*0070*/ 	.short	0x0000
        /*0072*/ 	.short	0x0000
        /*0074*/ 	.byte	0x00, 0xf0, 0x11, 0x00


	//----- nvinfo : EIATTR_SPARSE_MMA_MASK
	.align		4
.L_1334:
        /*0078*/ 	.byte	0x03, 0x50
        /*007a*/ 	.short	0x0000


	//----- nvinfo : EIATTR_MAXREG_COUNT
	.align		4
        /*007c*/ 	.byte	0x03, 0x1b
        /*007e*/ 	.short	0x00ff


	//----- nvinfo : EIATTR_EXTERNS
	.align		4
        /*0080*/ 	.byte	0x04, 0x0f
        /*0082*/ 	.short	(.L_1336 - .L_1335)


	//   ....[0]....
	.align		4
.L_1335:
        /*0084*/ 	.word	index@(__assertfail)


	//----- nvinfo : EIATTR_MERCURY_ISA_VERSION
	.align		4
.L_1336:
        /*0088*/ 	.byte	0x03, 0x5f
        /*008a*/ 	.short	0x0101


	//----- nvinfo : EIATTR_SYSCALL_OFFSETS
	.align		4
        /*008c*/ 	.byte	0x04, 0x46
        /*008e*/ 	.short	(.L_1338 - .L_1337)


	//   ....[0]....
.L_1337:
        /*0090*/ 	.word	0x00000420


	//   ....[1]....
        /*0094*/ 	.word	0x000008c0


	//----- nvinfo : EIATTR_EXIT_INSTR_OFFSETS
	.align		4
.L_1338:
        /*0098*/ 	.byte	0x04, 0x1c
        /*009a*/ 	.short	(.L_1340 - .L_1339)


	//   ....[0]....
.L_1339:
        /*009c*/ 	.word	0x000000a0


	//   ....[1]....
        /*00a0*/ 	.word	0x00000650


	//   ....[2]....
        /*00a4*/ 	.word	0x00000ac0


	//----- nvinfo : EIATTR_CRS_STACK_SIZE
	.align		4
.L_1340:
        /*00a8*/ 	.byte	0x04, 0x1e
        /*00aa*/ 	.short	(.L_1342 - .L_1341)
.L_1341:
        /*00ac*/ 	.word	0x00000000


	//----- nvinfo : EIATTR_CBANK_PARAM_SIZE
	.align		4
.L_1342:
        /*00b0*/ 	.byte	0x03, 0x19
        /*00b2*/ 	.short	0x0068


	//----- nvinfo : EIATTR_PARAM_CBANK
	.align		4
        /*00b4*/ 	.byte	0x04, 0x0a
        /*00b6*/ 	.short	(.L_1344 - .L_1343)
	.align		4
.L_1343:
        /*00b8*/ 	.word	index@(.nv.constant0._ZN2at6native39_GLOBAL__N__cee6930f_7_Loss_cu_5b0651e139nll_loss_backward_no_reduce_cuda_kernelIN3c104HalfElEEviPKT0_NS_27GenericPackedTensorAccessorIKT_Lm1ENS_16DefaultPtrTraitsElEENS8_IS9_Lm2ESB_lEEPSA_ll)
        /*00bc*/ 	.short	0x0210
        /*00be*/ 	.short	0x0068


	//----- nvinfo : EIATTR_SW_WAR
	.align		4
.L_1344:
        /*00c0*/ 	.byte	0x04, 0x36
        /*00c2*/ 	.short	(.L_1346 - .L_1345)
.L_1345:
        /*00c4*/ 	.word	0x00000008
.L_1346:


//--------------------- .nv.info._ZN2at6native39_GLOBAL__N__cee6930f_7_Loss_cu_5b0651e139nll_loss_backward_no_reduce_cuda_kernelIN3c104HalfEhEEviPKT0_NS_27GenericPackedTensorAccessorIKT_Lm1ENS_16DefaultPtrTraitsElEENS8_IS9_Lm2ESB_lEEPSA_ll --------------------------
	.section	.nv.info._ZN2at6native39_GLOBAL__N__cee6930f_7_Loss_cu_5b0651e139nll_loss_backward_no_reduce_cuda_kernelIN3c104HalfEhEEviPKT0_NS_27GenericPackedTensorAccessorIKT_Lm1ENS_16DefaultPtrTraitsElEENS8_IS9_Lm2ESB_lEEPSA_ll,"",@"SHT_CUDA_INFO"
	.sectionflags	@""
	.align	4


	//----- nvinfo : EIATTR_CUDA_API_VERSION
	.align		4
        /*0000*/ 	.byte	0x04, 0x37
        /*0002*/ 	.short	(.L_1348 - .L_1347)
.L_1347:
        /*0004*/ 	.word	0x00000082


	//----- nvinfo : EIATTR_KPARAM_INFO
	.align		4
.L_1348:
        /*0008*/ 	.byte	0x04, 0x17
        /*000a*/ 	.short	(.L_1350 - .L_1349)
.L_1349:
        /*000c*/ 	.word	0x00000000
        /*0010*/ 	.short	0x0006
        /*0012*/ 	.short	0x0060
        /*0014*/ 	.byte	0x00, 0xf0, 0x21, 0x00


	//----- nvinfo : EIATTR_KPARAM_INFO
	.align		4
.L_1350:
        /*0018*/ 	.byte	0x04, 0x17
        /*001a*/ 	.short	(.L_1352 - .L_1351)
.L_1351:
        /*001c*/ 	.word	0x00000000
        /*0020*/ 	.short	0x0005
        /*0022*/ 	.short	0x0058
        /*0024*/ 	.byte	0x00, 0xf0, 0x21, 0x00


	//----- nvinfo : EIATTR_KPARAM_INFO
	.align		4
.L_1352:
        /*0028*/ 	.byte	0x04, 0x17
        /*002a*/ 	.short	(.L_1354 - .L_1353)
.L_1353:
        /*002c*/ 	.word	0x00000000
        /*0030*/ 	.short	0x0004
        /*0032*/ 	.short	0x0050
        /*0034*/ 	.byte	0x00, 0xf0, 0x21, 0x00


	//----- nvinfo : EIATTR_KPARAM_INFO
	.align		4
.L_1354:
        /*0038*/ 	.byte	0x04, 0x17
        /*003a*/ 	.short	(.L_1356 - .L_1355)
.L_1355:
        /*003c*/ 	.word	0x00000000
        /*0040*/ 	.short	0x0003
        /*0042*/ 	.short	0x0028
        /*0044*/ 	.byte	0x00, 0xf0, 0xa1, 0x00


	//----- nvinfo : EIATTR_KPARAM_INFO
	.align		4
.L_1356:
        /*0048*/ 	.byte	0x04, 0x17
        /*004a*/ 	.short	(.L_1358 - .L_1357)
.L_1357:
        /*004c*/ 	.word	0x00000000
        /*0050*/ 	.short	0x0002
        /*0052*/ 	.short	0x0010
        /*0054*/ 	.byte	0x00, 0xf0, 0x61, 0x00


	//----- nvinfo : EIATTR_KPARAM_INFO
	.align		4
.L_1358:
        /*0058*/ 	.byte	0x04, 0x17
        /*005a*/ 	.short	(.L_1360 - .L_1359)
.L_1359:
        /*005c*/ 	.word	0x00000000
        /*0060*/ 	.short	0x0001
        /*0062*/ 	.short	0x0008
        /*0064*/ 	.byte	0x00, 0xf0, 0x21, 0x00


	//----- nvinfo : EIATTR_KPARAM_INFO
	.align		4
.L_1360:
        /*0068*/ 	.byte	0x04, 0x17
        /*006a*/ 	.short	(.L_1362 - .L_1361)
.L_1361:
        /*006c*/ 	.word	0x00000000
        /*0070*/ 	.short	0x0000
        /*0072*/ 	.short	0x0000
        /*0074*/ 	.byte	0x00, 0xf0, 0x11, 0x00


	//----- nvinfo : EIATTR_SPARSE_MMA_MASK
	.align		4
.L_1362:
        /*0078*/ 	.byte	0x03, 0x50
        /*007a*/ 	.short	0x0000


	//----- nvinfo : EIATTR_MAXREG_COUNT
	.align		4
        /*007c*/ 	.byte	0x03, 0x1b
        /*007e*/ 	.short	0x00ff


	//----- nvinfo : EIATTR_EXTERNS
	.align		4
        /*0080*/ 	.byte	0x04, 0x0f
        /*0082*/ 	.short	(.L_1364 - .L_1363)


	//   ....[0]....
	.align		4
.L_1363:
        /*0084*/ 	.word	index@(__assertfail)


	//----- nvinfo : EIATTR_MERCURY_ISA_VERSION
	.align		4
.L_1364:
        /*0088*/ 	.byte	0x03, 0x5f
        /*008a*/ 	.short	0x0101


	//----- nvinfo : EIATTR_SYSCALL_OFFSETS
	.align		4
        /*008c*/ 	.byte	0x04, 0x46
        /*008e*/ 	.short	(.L_1366 - .L_1365)


	//   ....[0]....
.L_1365:
        /*0090*/ 	.word	0x000003f0


	//   ....[1]....
        /*0094*/ 	.word	0x00000830


	//----- nvinfo : EIATTR_EXIT_INSTR_OFFSETS
	.align		4
.L_1366:
        /*0098*/ 	.byte	0x04, 0x1c
        /*009a*/ 	.short	(.L_1368 - .L_1367)


	//   ....[0]....
.L_1367:
        /*009c*/ 	.word	0x000000a0


	//   ....[1]....
        /*00a0*/ 	.word	0x00000600


	//   ....[2]....
        /*00a4*/ 	.word	0x00000a10


	//----- nvinfo : EIATTR_CRS_STACK_SIZE
	.align		4
.L_1368:
        /*00a8*/ 	.byte	0x04, 0x1e
        /*00aa*/ 	.short	(.L_1370 - .L_1369)
.L_1369:
        /*00ac*/ 	.word	0x00000000


	//----- nvinfo : EIATTR_CBANK_PARAM_SIZE
	.align		4
.L_1370:
        /*00b0*/ 	.byte	0x03, 0x19
        /*00b2*/ 	.short	0x0068


	//----- nvinfo : EIATTR_PARAM_CBANK
	.align		4
        /*00b4*/ 	.byte	0x04, 0x0a
        /*00b6*/ 	.short	(.L_1372 - .L_1371)
	.align		4
.L_1371:
        /*00b8*/ 	.word	index@(.nv.constant0._ZN2at6native39_GLOBAL__N__cee6930f_7_Loss_cu_5b0651e139nll_loss_backward_no_reduce_cuda_kernelIN3c104HalfEhEEviPKT0_NS_27GenericPackedTensorAccessorIKT_Lm1ENS_16DefaultPtrTraitsElEENS8_IS9_Lm2ESB_lEEPSA_ll)
        /*00bc*/ 	.short	0x0210
        /*00be*/ 	.short	0x0068


	//----- nvinfo : EIATTR_SW_WAR
	.align		4
.L_1372:
        /*00c0*/ 	.byte	0x04, 0x36
        /*00c2*/ 	.short	(.L_1374 - .L_1373)
.L_1373:
        /*00c4*/ 	.word	0x00000008
.L_1374:


//--------------------- .nv.info._ZN2at6native39_GLOBAL__N__cee6930f_7_Loss_cu_5b0651e139nll_loss_backward_no_reduce_cuda_kernelIflEEviPKT0_NS_27GenericPackedTensorAccessorIKT_Lm1ENS_16DefaultPtrTraitsElEENS6_IS7_Lm2ES9_lEEPS8_ll --------------------------
	.section	.nv.info._ZN2at6native39_GLOBAL__N__cee6930f_7_Loss_cu_5b0651e139nll_loss_backward_no_reduce_cuda_kernelIflEEviPKT0_NS_27GenericPackedTensorAccessorIKT_Lm1ENS_16DefaultPtrTraitsElEENS6_IS7_Lm2ES9_lEEPS8_ll,"",@"SHT_CUDA_INFO"
	.sectionflags	@""
	.align	4


	//----- nvinfo : EIATTR_CUDA_API_VERSION
	.align		4
        /*0000*/ 	.byte	0x04, 0x37
        /*0002*/ 	.short	(.L_1376 - .L_1375)
.L_1375:
        /*0004*/ 	.word	0x00000082


	//----- nvinfo : EIATTR_KPARAM_INFO
	.align		4
.L_1376:
        /*0008*/ 	.byte	0x04, 0x17
        /*000a*/ 	.short	(.L_1378 - .L_1377)
.L_1377:
        /*000c*/ 	.word	0x00000000
        /*0010*/ 	.short	0x0006
        /*0012*/ 	.short	0x0060
        /*0014*/ 	.byte	0x00, 0xf0, 0x21, 0x00


	//----- nvinfo : EIATTR_KPARAM_INFO
	.align		4
.L_1378:
        /*0018*/ 	.byte	0x04, 0x17
        /*001a*/ 	.short	(.L_1380 - .L_1379)
.L_1379:
        /*001c*/ 	.word	0x00000000
        /*0020*/ 	.short	0x0005
        /*0022*/ 	.short	0x0058
        /*0024*/ 	.byte	0x00, 0xf0, 0x21, 0x00


	//----- nvinfo : EIATTR_KPARAM_INFO
	.align		4
.L_1380:
        /*0028*/ 	.byte	0x04, 0x17
        /*002a*/ 	.short	(.L_1382 - .L_1381)
.L_1381:
        /*002c*/ 	.word	0x00000000
        /*0030*/ 	.short	0x0004
        /*0032*/ 	.short	0x0050
        /*0034*/ 	.byte	0x00, 0xf0, 0x21, 0x00


	//----- nvinfo : EIATTR_KPARAM_INFO
	.align		4
.L_1382:
        /*0038*/ 	.byte	0x04, 0x17
        /*003a*/ 	.short	(.L_1384 - .L_1383)
.L_1383:
        /*003c*/ 	.word	0x00000000
        /*0040*/ 	.short	0x0003
        /*0042*/ 	.short	0x0028
        /*0044*/ 	.byte	0x00, 0xf0, 0xa1, 0x00


	//----- nvinfo : EIATTR_KPARAM_INFO
	.align		4
.L_1384:
        /*0048*/ 	.byte	0x04, 0x17
        /*004a*/ 	.short	(.L_1386 - .L_1385)
.L_1385:
        /*004c*/ 	.word	0x00000000
        /*0050*/ 	.short	0x0002
        /*0052*/ 	.short	0x0010
        /*0054*/ 	.byte	0x00, 0xf0, 0x61, 0x00


	//----- nvinfo : EIATTR_KPARAM_INFO
	.align		4
.L_1386:
        /*0058*/ 	.byte	0x04, 0x17
        /*005a*/ 	.short	(.L_1388 - .L_1387)
.L_1387:
        /*005c*/ 	.word	0x00000000
        /*0060*/ 	.short	0x0001
        /*0062*/ 	.short	0x0008
        /*0064*/ 	.byte	0x00, 0xf0, 0x21, 0x00


	//----- nvinfo : EIATTR_KPARAM_INFO
	.align		4
.L_1388:
        /*0068*/ 	.byte	0x04, 0x17
        /*006a*/ 	.short	(.L_1390 - .L_1389)
.L_1389:
        /*006c*/ 	.word	0x00000000
        /*0070*/ 	.short	0x0000
        /*0072*/ 	.short	0x0000
        /*0074*/ 	.byte	0x00, 0xf0, 0x11, 0x00


	//----- nvinfo : EIATTR_SPARSE_MMA_MASK
	.align		4
.L_1390:
        /*0078*/ 	.byte	0x03, 0x50
        /*007a*/ 	.short	0x0000


	//----- nvinfo : EIATTR_MAXREG_COUNT
	.align		4
        /*007c*/ 	.byte	0x03, 0x1b
        /*007e*/ 	.short	0x00ff


	//----- nvinfo : EIATTR_EXTERNS
	.align		4
        /*0080*/ 	.byte	0x04, 0x0f
        /*0082*/ 	.short	(.L_1392 - .L_1391)


	//   ....[0]....
	.align		4
.L_1391:
        /*0084*/ 	.word	index@(__assertfail)


	//----- nvinfo : EIATTR_MERCURY_ISA_VERSION
	.align		4
.L_1392:
        /*0088*/ 	.byte	0x03, 0x5f
        /*008a*/ 	.short	0x0101


	//----- nvinfo : EIATTR_SYSCALL_OFFSETS
	.align		4
        /*008c*/ 	.byte	0x04, 0x46
        /*008e*/ 	.short	(.L_1394 - .L_1393)


	//   ....[0]....
.L_1393:
        /*0090*/ 	.word	0x00000420


	//   ....[1]....
        /*0094*/ 	.word	0x00000890


	//----- nvinfo : EIATTR_EXIT_INSTR_OFFSETS
	.align		4
.L_1394:
        /*0098*/ 	.byte	0x04, 0x1c
        /*009a*/ 	.short	(.L_1396 - .L_1395)


	//   ....[0]....
.L_1395:
        /*009c*/ 	.word	0x000000a0


	//   ....[1]....
        /*00a0*/ 	.word	0x00000620


	//   ....[2]....
        /*00a4*/ 	.word	0x00000a70


	//----- nvinfo : EIATTR_CRS_STACK_SIZE
	.align		4
.L_1396:
        /*00a8*/ 	.byte	0x04, 0x1e
        /*00aa*/ 	.short	(.L_1398 - .L_1397)
.L_1397:
        /*00ac*/ 	.word	0x00000000


	//----- nvinfo : EIATTR_CBANK_PARAM_SIZE
	.align		4
.L_1398:
        /*00b0*/ 	.byte	0x03, 0x19
        /*00b2*/ 	.short	0x0068


	//----- nvinfo : EIATTR_PARAM_CBANK
	.align		4
        /*00b4*/ 	.byte	0x04, 0x0a
        /*00b6*/ 	.short	(.L_1400 - .L_1399)
	.align		4
.L_1399:
        /*00b8*/ 	.word	index@(.nv.constant0._ZN2at6native39_GLOBAL__N__cee6930f_7_Loss_cu_5b0651e139nll_loss_backward_no_reduce_cuda_kernelIflEEviPKT0_NS_27GenericPackedTensorAccessorIKT_Lm1ENS_16DefaultPtrTraitsElEENS6_IS7_Lm2ES9_lEEPS8_ll)
        /*00bc*/ 	.short	0x0210
        /*00be*/ 	.short	0x0068


	//----- nvinfo : EIATTR_SW_WAR
	.align		4
.L_1400:
        /*00c0*/ 	.byte	0x04, 0x36
        /*00c2*/ 	.short	(.L_1402 - .L_1401)
.L_1401:
        /*00c4*/ 	.word	0x00000008
.L_1402:


//--------------------- .nv.info._ZN2at6native39_GLOBAL__N__cee6930f_7_Loss_cu_5b0651e139nll_loss_backward_no_reduce_cuda_kernelIfhEEviPKT0_NS_27GenericPackedTensorAccessorIKT_Lm1ENS_16DefaultPtrTraitsElEENS6_IS7_Lm2ES9_lEEPS8_ll --------------------------
	.section	.nv.info._ZN2at6native39_GLOBAL__N__cee6930f_7_Loss_cu_5b0651e139nll_loss_backward_no_reduce_cuda_kernelIfhEEviPKT0_NS_27GenericPackedTensorAccessorIKT_Lm1ENS_16DefaultPtrTraitsElEENS6_IS7_Lm2ES9_lEEPS8_ll,"",@"SHT_CUDA_INFO"
	.sectionflags	@""
	.align	4


	//----- nvinfo : EIATTR_CUDA_API_VERSION
	.align		4
        /*0000*/ 	.byte	0x04, 0x37
        /*0002*/ 	.short	(.L_1404 - .L_1403)
.L_1403:
        /*0004*/ 	.word	0x00000082


	//----- nvinfo : EIATTR_KPARAM_INFO
	.align		4
.L_1404:
        /*0008*/ 	.byte	0x04, 0x17
        /*000a*/ 	.short	(.L_1406 - .L_1405)
.L_1405:
        /*000c*/ 	.word	0x00000000
        /*0010*/ 	.short	0x0006
        /*0012*/ 	.short	0x0060
        /*0014*/ 	.byte	0x00, 0xf0, 0x21, 0x00


	//----- nvinfo : EIATTR_KPARAM_INFO
	.align		4
.L_1406:
        /*0018*/ 	.byte	0x04, 0x17
        /*001a*/ 	.short	(.L_1408 - .L_1407)
.L_1407:
        /*001c*/ 	.word	0x00000000
        /*0020*/ 	.short	0x0005
        /*0022*/ 	.short	0x0058
        /*0024*/ 	.byte	0x00, 0xf0, 0x21, 0x00


	//----- nvinfo : EIATTR_KPARAM_INFO
	.align		4
.L_1408:
        /*0028*/ 	.byte	0x04, 0x17
        /*002a*/ 	.short	(.L_1410 - .L_1409)
.L_1409:
        /*002c*/ 	.word	0x00000000
        /*0030*/ 	.short	0x0004
        /*0032*/ 	.short	0x0050
        /*0034*/ 	.byte	0x00, 0xf0, 0x21, 0x00


	//----- nvinfo : EIATTR_KPARAM_INFO
	.align		4
.L_1410:
        /*0038*/ 	.byte	0x04, 0x17
        /*003a*/ 	.short	(.L_1412 - .L_1411)
.L_1411:
        /*003c*/ 	.word	0x00000000
        /*0040*/ 	.short	0x0003
        /*0042*/ 	.short	0x0028
        /*0044*/ 	.byte	0x00, 0xf0, 0xa1, 0x00


	//----- nvinfo : EIATTR_KPARAM_INFO
	.align		4
.L_1412:
        /*0048*/ 	.byte	0x04, 0x17
        /*004a*/ 	.short	(.L_1414 - .L_1413)
.L_1413:
        /*004c*/ 	.word	0x00000000
        /*0050*/ 	.short	0x0002
        /*0052*/ 	.short	0x0010
        /*0054*/ 	.byte	0x00, 0xf0, 0x61, 0x00


	//----- nvinfo : EIATTR_KPARAM_INFO
	.align		4
.L_1414:
        /*0058*/ 	.byte	0x04, 0x17
        /*005a*/ 	.short	(.L_1416 - .L_1415)
.L_1415:
        /*005c*/ 	.word	0x00000000
        /*0060*/ 	.short	0x0001
        /*0062*/ 	.short	0x0008
        /*0064*/ 	.byte	0x00, 0xf0, 0x21, 0x00


	//----- nvinfo : EIATTR_KPARAM_INFO
	.align		4
.L_1416:
        /*0068*/ 	.byte	0x04, 0x17
        /*006a*/ 	.short	(.L_1418 - .L_1417)
.L_1417:
        /*006c*/ 	.word	0x00000000
        /*0070*/ 	.short	0x0000
        /*0072*/ 	.short	0x0000
        /*0074*/ 	.byte	0x00, 0xf0, 0x11, 0x00


	//----- nvinfo : EIATTR_SPARSE_MMA_MASK
	.align		4
.L_1418:
        /*0078*/ 	.byte	0x03, 0x50
        /*007a*/ 	.short	0x0000


	//----- nvinfo : EIATTR_MAXREG_COUNT
	.align		4
        /*007c*/ 	.byte	0x03, 0x1b
        /*007e*/ 	.short	0x00ff


	//----- nvinfo : EIATTR_EXTERNS
	.align		4
        /*0080*/ 	.byte	0x04, 0x0f
        /*0082*/ 	.short	(.L_1420 - .L_1419)


	//   ....[0]....
	.align		4
.L_1419:
        /*0084*/ 	.word	index@(__assertfail)


	//----- nvinfo : EIATTR_MERCURY_ISA_VERSION
	.align		4
.L_1420:
        /*0088*/ 	.byte	0x03, 0x5f
        /*008a*/ 	.short	0x0101


	//----- nvinfo : EIATTR_SYSCALL_OFFSETS
	.align		4
        /*008c*/ 	.byte	0x04, 0x46
        /*008e*/ 	.short	(.L_1422 - .L_1421)


	//   ....[0]....
.L_1421:
        /*0090*/ 	.word	0x000003f0


	//   ....[1]....
        /*0094*/ 	.word	0x00000800


	//----- nvinfo : EIATTR_EXIT_INSTR_OFFSETS
	.align		4
.L_1422:
        /*0098*/ 	.byte	0x04, 0x1c
        /*009a*/ 	.short	(.L_1424 - .L_1423)


	//   ....[0]....
.L_1423:
        /*009c*/ 	.word	0x000000a0


	//   ....[1]....
        /*00a0*/ 	.word	0x000005d0


	//   ....[2]....
        /*00a4*/ 	.word	0x000009c0


	//----- nvinfo : EIATTR_CRS_STACK_SIZE
	.align		4
.L_1424:
        /*00a8*/ 	.byte	0x04, 0x1e
        /*00aa*/ 	.short	(.L_1426 - .L_1425)
.L_1425:
        /*00ac*/ 	.word	0x00000000


	//----- nvinfo : EIATTR_CBANK_PARAM_SIZE
	.align		4
.L_1426:
        /*00b0*/ 	.byte	0x03, 0x19
        /*00b2*/ 	.short	0x0068


	//----- nvinfo : EIATTR_PARAM_CBANK
	.align		4
        /*00b4*/ 	.byte	0x04, 0x0a
        /*00b6*/ 	.short	(.L_1428 - .L_1427)
	.align		4
.L_1427:
        /*00b8*/ 	.word	index@(.nv.constant0._ZN2at6native39_GLOBAL__N__cee6930f_7_Loss_cu_5b0651e139nll_loss_backward_no_reduce_cuda_kernelIfhEEviPKT0_NS_27GenericPackedTensorAccessorIKT_Lm1ENS_16DefaultPtrTraitsElEENS6_IS7_Lm2ES9_lEEPS8_ll)
        /*00bc*/ 	.short	0x0210
        /*00be*/ 	.short	0x0068


	//----- nvinfo : EIATTR_SW_WAR
	.align		4
.L_1428:
        /*00c0*/ 	.byte	0x04, 0x36
        /*00c2*/ 	.short	(.L_1430 - .L_1429)
.L_1429:
        /*00c4*/ 	.word	0x00000008
.L_1430:


//--------------------- .nv.info._ZN2at6native39_GLOBAL__N__cee6930f_7_Loss_cu_5b0651e139nll_loss_backward_no_reduce_cuda_kernelIdlEEviPKT0_NS_27GenericPackedTensorAccessorIKT_Lm1ENS_16DefaultPtrTraitsElEENS6_IS7_Lm2ES9_lEEPS8_ll --------------------------
	.section	.nv.info._ZN2at6native39_GLOBAL__N__cee6930f_7_Loss_cu_5b0651e139nll_loss_backward_no_reduce_cuda_kernelIdlEEviPKT0_NS_27GenericPackedTensorAccessorIKT_Lm1ENS_16DefaultPtrTraitsElEENS6_IS7_Lm2ES9_lEEPS8_ll,"",@"SHT_CUDA_INFO"
	.sectionflags	@""
	.align	4


	//----- nvinfo : EIATTR_CUDA_API_VERSION
	.align		4
        /*0000*/ 	.byte	0x04, 0x37
        /*0002*/ 	.short	(.L_1432 - .L_1431)
.L_1431:
        /*0004*/ 	.word	0x00000082


	//----- nvinfo : EIATTR_KPARAM_INFO
	.align		4
.L_1432:
        /*0008*/ 	.byte	0x04, 0x17
        /*000a*/ 	.short	(.L_1434 - .L_1433)
.L_1433:
        /*000c*/ 	.word	0x00000000
        /*0010*/ 	.short	0x0006
        /*0012*/ 	.short	0x0060
        /*0014*/ 	.byte	0x00, 0xf0, 0x21, 0x00


	//----- nvinfo : EIATTR_KPARAM_INFO
	.align		4
.L_1434:
        /*0018*/ 	.byte	0x04, 0x17
        /*001a*/ 	.short	(.L_1436 - .L_1435)
.L_1435:
        /*001c*/ 	.word	0x00000000
        /*0020*/ 	.short	0x0005
        /*0022*/ 	.short	0x0058
        /*0024*/ 	.byte	0x00, 0xf0, 0x21, 0x00


	//----- nvinfo : EIATTR_KPARAM_INFO
	.align		4
.L_1436:
        /*0028*/ 	.byte	0x04, 0x17
        /*002a*/ 	.short	(.L_1438 - .L_1437)
.L_1437:
        /*002c*/ 	.word	0x00000000
        /*0030*/ 	.short	0x0004
        /*0032*/ 	.short	0x0050
        /*0034*/ 	.byte	0x00, 0xf0, 0x21, 0x00


	//----- nvinfo : EIATTR_KPARAM_INFO
	.align		4
.L_1438:
        /*0038*/ 	.byte	0x04, 0x17
        /*003a*/ 	.short	(.L_1440 - .L_1439)
.L_1439:
        /*003c*/ 	.word	0x00000000
        /*0040*/ 	.short	0x0003
        /*0042*/ 	.short	0x0028
        /*0044*/ 	.byte	0x00, 0xf0, 0xa1, 0x00


	//----- nvinfo : EIATTR_KPARAM_INFO
	.align		4
.L_1440:
        /*0048*/ 	.byte	0x04, 0x17
        /*004a*/ 	.short	(.L_1442 - .L_1441)
.L_1441:
        /*004c*/ 	.word	0x00000000
        /*0050*/ 	.short	0x0002
        /*0052*/ 	.short	0x0010
        /*0054*/ 	.byte	0x00, 0xf0, 0x61, 0x00


	//----- nvinfo : EIATTR_KPARAM_INFO
	.align		4
.L_1442:
        /*0058*/ 	.byte	0x04, 0x17
        /*005a*/ 	.short	(.L_1444 - .L_1443)
.L_1443:
        /*005c*/ 	.word	0x00000000
        /*0060*/ 	.short	0x0001
        /*0062*/ 	.short	0x0008
        /*0064*/ 	.byte	0x00, 0xf0, 0x21, 0x00


	//----- nvinfo : EIATTR_KPARAM_INFO
	.align		4
.L_1444:
        /*0068*/ 	.byte	0x04, 0x17
        /*006a*/ 	.short	(.L_1446 - .L_1445)
.L_1445:
        /*006c*/ 	.word	0x00000000
        /*0070*/ 	.short	0x0000
        /*0072*/ 	.short	0x0000
        /*0074*/ 	.byte	0x00, 0xf0, 0x11, 0x00


	//----- nvinfo : EIATTR_SPARSE_MMA_MASK
	.align		4
.L_1446:
        /*0078*/ 	.byte	0x03, 0x50
        /*007a*/ 	.short	0x0000


	//----- nvinfo : EIATTR_MAXREG_COUNT
	.align		4
        /*007c*/ 	.byte	0x03, 0x1b
        /*007e*/ 	.short	0x00ff


	//----- nvinfo : EIATTR_EXTERNS
	.align		4
        /*0080*/ 	.byte	0x04, 0x0f
        /*0082*/ 	.short	(.L_1448 - .L_1447)


	//   ....[0]....
	.align		4
.L_1447:
        /*0084*/ 	.word	index@(__assertfail)


	//----- nvinfo : EIATTR_MERCURY_ISA_VERSION
	.align		4
.L_1448:
        /*0088*/ 	.byte	0x03, 0x5f
        /*008a*/ 	.short	0x0101


	//----- nvinfo : EIATTR_SYSCALL_OFFSETS
	.align		4
        /*008c*/ 	.byte	0x04, 0x46
        /*008e*/ 	.short	(.L_1450 - .L_1449)


	//   ....[0]....
.L_1449:
        /*0090*/ 	.word	0x00000420


	//   ....[1]....
        /*0094*/ 	.word	0x000008a0


	//----- nvinfo : EIATTR_EXIT_INSTR_OFFSETS
	.align		4
.L_1450:
        /*0098*/ 	.byte	0x04, 0x1c
        /*009a*/ 	.short	(.L_1452 - .L_1451)


	//   ....[0]....
.L_1451:
        /*009c*/ 	.word	0x000000a0


	//   ....[1]....
        /*00a0*/ 	.word	0x00000630


	//   ....[2]....
        /*00a4*/ 	.word	0x00000a80


	//----- nvinfo : EIATTR_CRS_STACK_SIZE
	.align		4
.L_1452:
        /*00a8*/ 	.byte	0x04, 0x1e
        /*00aa*/ 	.short	(.L_1454 - .L_1453)
.L_1453:
        /*00ac*/ 	.word	0x00000000


	//----- nvinfo : EIATTR_CBANK_PARAM_SIZE
	.align		4
.L_1454:
        /*00b0*/ 	.byte	0x03, 0x19
        /*00b2*/ 	.short	0x0068


	//----- nvinfo : EIATTR_PARAM_CBANK
	.align		4
        /*00b4*/ 	.byte	0x04, 0x0a
        /*00b6*/ 	.short	(.L_1456 - .L_1455)
	.align		4
.L_1455:
        /*00b8*/ 	.word	index@(.nv.constant0._ZN2at6native39_GLOBAL__N__cee6930f_7_Loss_cu_5b0651e139nll_loss_backward_no_reduce_cuda_kernelIdlEEviPKT0_NS_27GenericPackedTensorAccessorIKT_Lm1ENS_16DefaultPtrTraitsElEENS6_IS7_Lm2ES9_lEEPS8_ll)
        /*00bc*/ 	.short	0x0210
        /*00be*/ 	.short	0x0068


	//----- nvinfo : EIATTR_SW_WAR
	.align		4
.L_1456:
        /*00c0*/ 	.byte	0x04, 0x36
        /*00c2*/ 	.short	(.L_1458 - .L_1457)
.L_1457:
        /*00c4*/ 	.word	0x00000008
.L_1458:


//--------------------- .nv.info._ZN2at6native39_GLOBAL__N__cee6930f_7_Loss_cu_5b0651e139nll_loss_backward_no_reduce_cuda_kernelIdhEEviPKT0_NS_27GenericPackedTensorAccessorIKT_Lm1ENS_16DefaultPtrTraitsElEENS6_IS7_Lm2ES9_lEEPS8_ll --------------------------
	.section	.nv.info._ZN2at6native39_GLOBAL__N__cee6930f_7_Loss_cu_5b0651e139nll_loss_backward_no_reduce_cuda_kernelIdhEEviPKT0_NS_27GenericPackedTensorAccessorIKT_Lm1ENS_16DefaultPtrTraitsElEENS6_IS7_Lm2ES9_lEEPS8_ll,"",@"SHT_CUDA_INFO"
	.sectionflags	@""
	.align	4


	//----- nvinfo : EIATTR_CUDA_API_VERSION
	.align		4
        /*0000*/ 	.byte	0x04, 0x37
        /*0002*/ 	.short	(.L_1460 - .L_1459)
.L_1459:
        /*0004*/ 	.word	0x00000082


	//----- nvinfo : EIATTR_KPARAM_INFO
	.align		4
.L_1460:
        /*0008*/ 	.byte	0x04, 0x17
        /*000a*/ 	.short	(.L_1462 - .L_1461)
.L_1461:
        /*000c*/ 	.word	0x00000000
        /*0010*/ 	.short	0x0006
        /*0012*/ 	.short	0x0060
        /*0014*/ 	.byte	0x00, 0xf0, 0x21, 0x00


	//----- nvinfo : EIATTR_KPARAM_INFO
	.align		4
.L_1462:
        /*0018*/ 	.byte	0x04, 0x17
        /*001a*/ 	.short	(.L_1464 - .L_1463)
.L_1463:
        /*001c*/ 	.word	0x00000000
        /*0020*/ 	.short	0x0005
        /*0022*/ 	.short	0x0058
        /*0024*/ 	.byte	0x00, 0xf0, 0x21, 0x00


	//----- nvinfo : EIATTR_KPARAM_INFO
	.align		4
.L_1464:
        /*0028*/ 	.byte	0x04, 0x17
        /*002a*/ 	.short	(.L_1466 - .L_1465)
.L_1465:
        /*002c*/ 	.word	0x00000000
        /*0030*/ 	.short	0x0004
        /*0032*/ 	.short	0x0050
        /*0034*/ 	.byte	0x00, 0xf0, 0x21, 0x00


	//----- nvinfo : EIATTR_KPARAM_INFO
	.align		4
.L_1466:
        /*0038*/ 	.byte	0x04, 0x17
        /*003a*/ 	.short	(.L_1468 - .L_1467)
.L_1467:
        /*003c*/ 	.word	0x00000000
        /*0040*/ 	.short	0x0003
        /*0042*/ 	.short	0x0028
        /*0044*/ 	.byte	0x00, 0xf0, 0xa1, 0x00


	//----- nvinfo : EIATTR_KPARAM_INFO
	.align		4
.L_1468:
        /*0048*/ 	.byte	0x04, 0x17
        /*004a*/ 	.short	(.L_1470 - .L_1469)
.L_1469:
        /*004c*/ 	.word	0x00000000
        /*0050*/ 	.short	0x0002
        /*0052*/ 	.short	0x0010
        /*0054*/ 	.byte	0x00, 0xf0, 0x61, 0x00


	//----- nvinfo : EIATTR_KPARAM_INFO
	.align		4
.L_1470:
        /*0058*/ 	.byte	0x04, 0x17
        /*005a*/ 	.short	(.L_1472 - .L_1471)
.L_1471:
        /*005c*/ 	.word	0x00000000
        /*0060*/ 	.short	0x0001
        /*0062*/ 	.short	0x0008
        /*0064*/ 	.byte	0x00, 0xf0, 0x21, 0x00


	//----- nvinfo : EIATTR_KPARAM_INFO
	.align		4
.L_1472:
        /*0068*/ 	.byte	0x04, 0x17
        /*006a*/ 	.short	(.L_1474 - .L_1473)
.L_1473:
        /*006c*/ 	.word	0x00000000
        /*0070*/ 	.short	0x0000
        /*0072*/ 	.short	0x0000
        /*0074*/ 	.byte	0x00, 0xf0, 0x11, 0x00


	//----- nvinfo : EIATTR_SPARSE_MMA_MASK
	.align		4
.L_1474:
        /*0078*/ 	.byte	0x03, 0x50
        /*007a*/ 	.short	0x0000


	//----- nvinfo : EIATTR_MAXREG_COUNT
	.align		4
        /*007c*/ 	.byte	0x03, 0x1b
        /*007e*/ 	.short	0x00ff


	//----- nvinfo : EIATTR_EXTERNS
	.align		4
        /*0080*/ 	.byte	0x04, 0x0f
        /*0082*/ 	.short	(.L_1476 - .L_1475)


	//   ....[0]....
	.align		4
.L_1475:
        /*0084*/ 	.word	index@(__assertfail)


	//----- nvinfo : EIATTR_MERCURY_ISA_VERSION
	.align		4
.L_1476:
        /*0088*/ 	.byte	0x03, 0x5f
        /*008a*/ 	.short	0x0101


	//----- nvinfo : EIATTR_SYSCALL_OFFSETS
	.align		4
        /*008c*/ 	.byte	0x04, 0x46
        /*008e*/ 	.short	(.L_1478 - .L_1477)


	//   ....[0]....
.L_1477:
        /*0090*/ 	.word	0x000003f0


	//   ....[1]....
        /*0094*/ 	.word	0x00000810


	//----- nvinfo : EIATTR_EXIT_INSTR_OFFSETS
	.align		4
.L_1478:
        /*0098*/ 	.byte	0x04, 0x1c
        /*009a*/ 	.short	(.L_1480 - .L_1479)


	//   ....[0]....
.L_1479:
        /*009c*/ 	.word	0x000000a0


	//   ....[1]....
        /*00a0*/ 	.word	0x000005e0


	//   ....[2]....
        /*00a4*/ 	.word	0x000009d0


	//----- nvinfo : EIATTR_CRS_STACK_SIZE
	.align		4
.L_1480:
        /*00a8*/ 	.byte	0x04, 0x1e
        /*00aa*/ 	.short	(.L_1482 - .L_1481)
.L_1481:
        /*00ac*/ 	.word	0x00000000


	//----- nvinfo : EIATTR_CBANK_PARAM_SIZE
	.align		4
.L_1482:
        /*00b0*/ 	.byte	0x03, 0x19
        /*00b2*/ 	.short	0x0068


	//----- nvinfo : EIATTR_PARAM_CBANK
	.align		4
        /*00b4*/ 	.byte	0x04, 0x0a
        /*00b6*/ 	.short	(.L_1484 - .L_1483)
	.align		4
.L_1483:
        /*00b8*/ 	.word	index@(.nv.constant0._ZN2at6native39_GLOBAL__N__cee6930f_7_Loss_cu_5b0651e139nll_loss_backward_no_reduce_cuda_kernelIdhEEviPKT0_NS_27GenericPackedTensorAccessorIKT_Lm1ENS_16DefaultPtrTraitsElEENS6_IS7_Lm2ES9_lEEPS8_ll)
        /*00bc*/ 	.short	0x0210
        /*00be*/ 	.short	0x0068


	//----- nvinfo : EIATTR_SW_WAR
	.align		4
.L_1484:
        /*00c0*/ 	.byte	0x04, 0x36
        /*00c2*/ 	.short	(.L_1486 - .L_1485)
.L_1485:
        /*00c4*/ 	.word	0x00000008
.L_1486:


//--------------------- .nv.info._ZN2at6native39_GLOBAL__N__cee6930f_7_Loss_cu_5b0651e138nll_loss_forward_reduce_cuda_kernel_2dIN3c108BFloat16EflEEvPT_S6_PKS5_PKT1_S8_bllll --------------------------
	.section	.nv.info._ZN2at6native39_GLOBAL__N__cee6930f_7_Loss_cu_5b0651e138nll_loss_forward_reduce_cuda_kernel_2dIN3c108BFloat16EflEEvPT_S6_PKS5_PKT1_S8_bllll,"",@"SHT_CUDA_INFO"
	.sectionflags	@""
	.align	4


	//----- nvinfo : EIATTR_CUDA_API_VERSION
	.align		4
        /*0000*/ 	.byte	0x04, 0x37
        /*0002*/ 	.short	(.L_1488 - .L_1487)
.L_1487:
        /*0004*/ 	.word	0x00000082


	//----- nvinfo : EIATTR_KPARAM_INFO
	.align		4
.L_1488:
        /*0008*/ 	.byte	0x04, 0x17
        /*000a*/ 	.short	(.L_1490 - .L_1489)
.L_1489:
        /*000c*/ 	.word	0x00000000
        /*0010*/ 	.short	0x0009
        /*0012*/ 	.short	0x0048
        /*0014*/ 	.byte	0x00, 0xf0, 0x21, 0x00


	//----- nvinfo : EIATTR_KPARAM_INFO
	.align		4
.L_1490:
        /*0018*/ 	.byte	0x04, 0x17
        /*001a*/ 	.short	(.L_1492 - .L_1491)
.L_1491:
        /*001c*/ 	.word	0x00000000
        /*0020*/ 	.short	0x0008
        /*0022*/ 	.short	0x0040
        /*0024*/ 	.byte	0x00, 0xf0, 0x21, 0x00


	//----- nvinfo : EIATTR_KPARAM_INFO
	.align		4
.L_1492:
        /*0028*/ 	.byte	0x04, 0x17
        /*002a*/ 	.short	(.L_1494 - .L_1493)
.L_1493:
        /*002c*/ 	.word	0x00000000
        /*0030*/ 	.short	0x0007
        /*0032*/ 	.short	0x0038
        /*0034*/ 	.byte	0x00, 0xf0, 0x21, 0x00


	//----- nvinfo : EIATTR_KPARAM_INFO
	.align		4
.L_1494:
        /*0038*/ 	.byte	0x04, 0x17
        /*003a*/ 	.short	(.L_1496 - .L_1495)
.L_1495:
        /*003c*/ 	.word	0x00000000
        /*0040*/ 	.short	0x0006
        /*0042*/ 	.short	0x0030
        /*0044*/ 	.byte	0x00, 0xf0, 0x21, 0x00


	//----- nvinfo : EIATTR_KPARAM_INFO
	.align		4
.L_1496:
        /*0048*/ 	.byte	0x04, 0x17
        /*004a*/ 	.short	(.L_1498 - .L_1497)
.L_1497:
        /*004c*/ 	.word	0x00000000
        /*0050*/ 	.short	0x0005
        /*0052*/ 	.short	0x0028
        /*0054*/ 	.byte	0x00, 0xf0, 0x05, 0x00


	//----- nvinfo : EIATTR_KPARAM_INFO
	.align		4
.L_1498:
        /*0058*/ 	.byte	0x04, 0x17
        /*005a*/ 	.short	(.L_1500 - .L_1499)
.L_1499:
        /*005c*/ 	.word	0x00000000
        /*0060*/ 	.short	0x0004
        /*0062*/ 	.short	0x0020
        /*0064*/ 	.byte	0x00, 0xf0, 0x21, 0x00


	//----- nvinfo : EIATTR_KPARAM_INFO
	.align		4
.L_1500:
        /*0068*/ 	.byte	0x04, 0x17
        /*006a*/ 	.short	(.L_1502 - .L_1501)
.L_1501:
        /*006c*/ 	.word	0x00000000
        /*0070*/ 	.short	0x0003
        /*0072*/ 	.short	0x0018
        /*0074*/ 	.byte	0x00, 0xf0, 0x21, 0x00


	//----- nvinfo : EIATTR_KPARAM_INFO
	.align		4
.L_1502:
        /*0078*/ 	.byte	0x04, 0x17
        /*007a*/ 	.short	(.L_1504 - .L_1503)
.L_1503:
        /*007c*/ 	.word	0x00000000
        /*0080*/ 	.short	0x0002
        /*0082*/ 	.short	0x0010
        /*0084*/ 	.byte	0x00, 0xf0, 0x21, 0x00


	//----- nvinfo : EIATTR_KPARAM_INFO
	.align		4
.L_1504:
        /*0088*/ 	.byte	0x04, 0x17
        /*008a*/ 	.short	(.L_1506 - .L_1505)
.L_1505:
        /*008c*/ 	.word	0x00000000
        /*0090*/ 	.short	0x0001
        /*0092*/ 	.short	0x0008
        /*0094*/ 	.byte	0x00, 0xf0, 0x21, 0x00


	//----- nvinfo : EIATTR_KPARAM_INFO
	.align		4
.L_1506:
        /*0098*/ 	.byte	0x04, 0x17
        /*009a*/ 	.short	(.L_1508 - .L_1507)
.L_1507:
        /*009c*/ 	.word	0x00000000
        /*00a0*/ 	.short	0x0000
        /*00a2*/ 	.short	0x0000
        /*00a4*/ 	.byte	0x00, 0xf0, 0x21, 0x00


	//----- nvinfo : EIATTR_SPARSE_MMA_MASK
	.align		4
.L_1508:
        /*00a8*/ 	.byte	0x03, 0x50
        /*00aa*/ 	.short	0x0000


	//----- nvinfo : EIATTR_MAXREG_COUNT
	.align		4
        /*00ac*/ 	.byte	0x03, 0x1b
        /*00ae*/ 	.short	0x00ff


	//----- nvinfo : EIATTR_NUM_BARRIERS
	.align		4
        /*00b0*/ 	.byte	0x02, 0x4c
        /*00b2*/ 	.byte	0x01
	.zero		1


	//----- nvinfo : EIATTR_EXTERNS
	.align		4
        /*00b4*/ 	.byte	0x04, 0x0f
        /*00b6*/ 	.short	(.L_1510 - .L_1509)


	//   ....[0]....
	.align		4
.L_1509:
        /*00b8*/ 	.word	index@(__assertfail)


	//----- nvinfo : EIATTR_MERCURY_ISA_VERSION
	.align		4
.L_1510:
        /*00bc*/ 	.byte	0x03, 0x5f
        /*00be*/ 	.short	0x0101


	//----- nvinfo : EIATTR_SYSCALL_OFFSETS
	.align		4
        /*00c0*/ 	.byte	0x04, 0x46
        /*00c2*/ 	.short	(.L_1512 - .L_1511)


	//   ....[0]....
.L_1511:
        /*00c4*/ 	.word	0x000003d0


	//   ....[1]....
        /*00c8*/ 	.word	0x000007c0


	//----- nvinfo : EIATTR_EXIT_INSTR_OFFSETS
	.align		4
.L_1512:
        /*00cc*/ 	.byte	0x04, 0x1c
        /*00ce*/ 	.short	(.L_1514 - .L_1513)


	//   ....[0]....
.L_1513:
        /*00d0*/ 	.word	0x00000b10


	//   ....[1]....
        /*00d4*/ 	.word	0x00000c60


	//   ....[2]....
        /*00d8*/ 	.word	0x00000ca0


	//----- nvinfo : EIATTR_CRS_STACK_SIZE
	.align		4
.L_1514:
        /*00dc*/ 	.byte	0x04, 0x1e
        /*00de*/ 	.short	(.L_1516 - .L_1515)
.L_1515:
        /*00e0*/ 	.word	0x00000000


	//----- nvinfo : EIATTR_CBANK_PARAM_SIZE
	.align		4
.L_1516:
        /*00e4*/ 	.byte	0x03, 0x19
        /*00e6*/ 	.short	0x0050


	//----- nvinfo : EIATTR_PARAM_CBANK
	.align		4
        /*00e8*/ 	.byte	0x04, 0x0a
        /*00ea*/ 	.short	(.L_1518 - .L_1517)
	.align		4
.L_1517:
        /*00ec*/ 	.word	index@(.nv.constant0._ZN2at6native39_GLOBAL__N__cee6930f_7_Loss_cu_5b0651e138nll_loss_forward_reduce_cuda_kernel_2dIN3c108BFloat16EflEEvPT_S6_PKS5_PKT1_S8_bllll)
        /*00f0*/ 	.short	0x0210
        /*00f2*/ 	.short	0x0050


	//----- nvinfo : EIATTR_SW_WAR
	.align		4
.L_1518:
        /*00f4*/ 	.byte	0x04, 0x36
        /*00f6*/ 	.short	(.L_1520 - .L_1519)
.L_1519:
        /*00f8*/ 	.word	0x00000008
.L_1520:


//--------------------- .nv.info._ZN2at6native39_GLOBAL__N__cee6930f_7_Loss_cu_5b0651e138nll_loss_forward_reduce_cuda_kernel_2dIN3c108BFloat16EfhEEvPT_S6_PKS5_PKT1_S8_bllll --------------------------
	.section	.nv.info._ZN2at6native39_GLOBAL__N__cee6930f_7_Loss_cu_5b0651e138nll_loss_forward_reduce_cuda_kernel_2dIN3c108BFloat16EfhEEvPT_S6_PKS5_PKT1_S8_bllll,"",@"SHT_CUDA_INFO"
	.sectionflags	@""
	.align	4


	//----- nvinfo : EIATTR_CUDA_API_VERSION
	.align		4
        /*0000*/ 	.byte	0x04, 0x37
        /*0002*/ 	.short	(.L_1522 - .L_1521)
.L_1521:
        /*0004*/ 	.word	0x00000082


	//----- nvinfo : EIATTR_KPARAM_INFO
	.align		4
.L_1522:
        /*0008*/ 	.byte	0x04, 0x17
        /*000a*/ 	.short	(.L_1524 - .L_1523)
.L_1523:
        /*000c*/ 	.word	0x00000000
        /*0010*/ 	.short	0x0009
        /*0012*/ 	.short	0x0048
        /*0014*/ 	.byte	0x00, 0xf0, 0x21, 0x00


	//----- nvinfo : EIATTR_KPARAM_INFO
	.align		4
.L_1524:
        /*0018*/ 	.byte	0x04, 0x17
        /*001a*/ 	.short	(.L_1526 - .L_1525)
.L_1525:
        /*001c*/ 	.word	0x00000000
        /*0020*/ 	.short	0x0008
        /*0022*/ 	.short	0x0040
        /*0024*/ 	.byte	0x00, 0xf0, 0x21, 0x00


	//----- nvinfo : EIATTR_KPARAM_INFO
	.align		4
.L_1526:
        /*0028*/ 	.byte	0x04, 0x17
        /*002a*/ 	.short	(.L_1528 - .L_1527)
.L_1527:
        /*002c*/ 	.word	0x00000000
        /*0030*/ 	.short	0x0007
        /*0032*/ 	.short	0x0038
        /*0034*/ 	.byte	0x00, 0xf0, 0x21, 0x00


	//----- nvinfo : EIATTR_KPARAM_INFO
	.align		4
.L_1528:
        /*0038*/ 	.byte	0x04, 0x17
        /*003a*/ 	.short	(.L_1530 - .L_1529)
.L_1529:
        /*003c*/ 	.word	0x00000000
        /*0040*/ 	.short	0x0006
        /*0042*/ 	.short	0x0030
        /*0044*/ 	.byte	0x00, 0xf0, 0x21, 0x00


	//----- nvinfo : EIATTR_KPARAM_INFO
	.align		4
.L_1530:
        /*0048*/ 	.byte	0x04, 0x17
        /*004a*/ 	.short	(.L_1532 - .L_1531)
.L_1531:
        /*004c*/ 	.word	0x00000000
        /*0050*/ 	.short	0x0005
        /*0052*/ 	.short	0x0028
        /*0054*/ 	.byte	0x00, 0xf0, 0x05, 0x00


	//----- nvinfo : EIATTR_KPARAM_INFO
	.align		4
.L_1532:
        /*0058*/ 	.byte	0x04, 0x17
        /*005a*/ 	.short	(.L_1534 - .L_1533)
.L_1533:
        /*005c*/ 	.word	0x00000000
        /*0060*/ 	.short	0x0004
        /*0062*/ 	.short	0x0020
        /*0064*/ 	.byte	0x00, 0xf0, 0x21, 0x00


	//----- nvinfo : EIATTR_KPARAM_INFO
	.align		4
.L_1534:
        /*0068*/ 	.byte	0x04, 0x17
        /*006a*/ 	.short	(.L_1536 - .L_1535)
.L_1535:
        /*006c*/ 	.word	0x00000000
        /*0070*/ 	.short	0x0003
        /*0072*/ 	.short	0x0018
        /*0074*/ 	.byte	0x00, 0xf0, 0x21, 0x00


	//----- nvinfo : EIATTR_KPARAM_INFO
	.align		4
.L_1536:
        /*0078*/ 	.byte	0x04, 0x17
        /*007a*/ 	.short	(.L_1538 - .L_1537)
.L_1537:
        /*007c*/ 	.word	0x00000000
        /*0080*/ 	.short	0x0002
        /*0082*/ 	.short	0x0010
        /*0084*/ 	.byte	0x00, 0xf0, 0x21, 0x00


	//----- nvinfo : EIATTR_KPARAM_INFO
	.align		4
.L_1538:
        /*0088*/ 	.byte	0x04, 0x17
        /*008a*/ 	.short	(.L_1540 - .L_1539)
.L_1539:
        /*008c*/ 	.word	0x00000000
        /*0090*/ 	.short	0x0001
        /*0092*/ 	.short	0x0008
        /*0094*/ 	.byte	0x00, 0xf0, 0x21, 0x00


	//----- nvinfo : EIATTR_KPARAM_INFO
	.align		4
.L_1540:
        /*0098*/ 	.byte	0x04, 0x17
        /*009a*/ 	.short	(.L_1542 - .L_1541)
.L_1541:
        /*009c*/ 	.word	0x00000000
        /*00a0*/ 	.short	0x0000
        /*00a2*/ 	.short	0x0000
        /*00a4*/ 	.byte	0x00, 0xf0, 0x21, 0x00


	//----- nvinfo : EIATTR_SPARSE_MMA_MASK
	.align		4
.L_1542:
        /*00a8*/ 	.byte	0x03, 0x50
        /*00aa*/ 	.short	0x0000


	//----- nvinfo : EIATTR_MAXREG_COUNT
	.align		4
        /*00ac*/ 	.byte	0x03, 0x1b
        /*00ae*/ 	.short	0x00ff


	//----- nvinfo : EIATTR_NUM_BARRIERS
	.align		4
        /*00b0*/ 	.byte	0x02, 0x4c
        /*00b2*/ 	.byte	0x01
	.zero		1


	//----- nvinfo : EIATTR_EXTERNS
	.align		4
        /*00b4*/ 	.byte	0x04, 0x0f
        /*00b6*/ 	.short	(.L_1544 - .L_1543)


	//   ....[0]....
	.align		4
.L_1543:
        /*00b8*/ 	.word	index@(__assertfail)


	//----- nvinfo : EIATTR_MERCURY_ISA_VERSION
	.align		4
.L_1544:
        /*00bc*/ 	.byte	0x03, 0x5f
        /*00be*/ 	.short	0x0101


	//----- nvinfo : EIATTR_SYSCALL_OFFSETS
	.align		4
        /*00c0*/ 	.byte	0x04, 0x46
        /*00c2*/ 	.short	(.L_1546 - .L_1545)


	//   ....[0]....
.L_1545:
        /*00c4*/ 	.word	0x000003a0


	//   ....[1]....
        /*00c8*/ 	.word	0x00000770


	//----- nvinfo : EIATTR_EXIT_INSTR_OFFSETS
	.align		4
.L_1546:
        /*00cc*/ 	.byte	0x04, 0x1c
        /*00ce*/ 	.short	(.L_1548 - .L_1547)


	//   ....[0]....
.L_1547:
        /*00d0*/ 	.word	0x00000ae0


	//   ....[1]....
        /*00d4*/ 	.word	0x00000c30


	//   ....[2]....
        /*00d8*/ 	.word	0x00000c70


	//----- nvinfo : EIATTR_CRS_STACK_SIZE
	.align		4
.L_1548:
        /*00dc*/ 	.byte	0x04, 0x1e
        /*00de*/ 	.short	(.L_1550 - .L_1549)
.L_1549:
        /*00e0*/ 	.word	0x00000000


	//----- nvinfo : EIATTR_CBANK_PARAM_SIZE
	.align		4
.L_1550:
        /*00e4*/ 	.byte	0x03, 0x19
        /*00e6*/ 	.short	0x0050


	//----- nvinfo : EIATTR_PARAM_CBANK
	.align		4
        /*00e8*/ 	.byte	0x04, 0x0a
        /*00ea*/ 	.short	(.L_1552 - .L_1551)
	.align		4
.L_1551:
        /*00ec*/ 	.word	index@(.nv.constant0._ZN2at6native39_GLOBAL__N__cee6930f_7_Loss_cu_5b0651e138nll_loss_forward_reduce_cuda_kernel_2dIN3c108BFloat16EfhEEvPT_S6_PKS5_PKT1_S8_bllll)
        /*00f0*/ 	.short	0x0210
        /*00f2*/ 	.short	0x0050


	//----- nvinfo : EIATTR_SW_WAR
	.align		4
.L_1552:
        /*00f4*/ 	.byte	0x04, 0x36
        /*00f6*/ 	.short	(.L_1554 - .L_1553)
.L_1553:
        /*00f8*/ 	.word	0x00000008
.L_1554:


//--------------------- .nv.info._ZN2at6native39_GLOBAL__N__cee6930f_7_Loss_cu_5b0651e138nll_loss_forward_reduce_cuda_kernel_2dIN3c104HalfEflEEvPT_S6_PKS5_PKT1_S8_bllll --------------------------
	.section	.nv.info._ZN2at6native39_GLOBAL__N__cee6930f_7_Loss_cu_5b0651e138nll_loss_forward_reduce_cuda_kernel_2dIN3c104HalfEflEEvPT_S6_PKS5_PKT1_S8_bllll,"",@"SHT_CUDA_INFO"
	.sectionflags	@""
	.align	4


	//----- nvinfo : EIATTR_CUDA_API_VERSION
	.align		4
        /*0000*/ 	.byte	0x04, 0x37
        /*0002*/ 	.short	(.L_1556 - .L_1555)
.L_1555:
        /*0004*/ 	.word	0x00000082


	//----- nvinfo : EIATTR_KPARAM_INFO
	.align		4
.L_1556:
        /*0008*/ 	.byte	0x04, 0x17
        /*000a*/ 	.short	(.L_1558 - .L_1557)
.L_1557:
        /*000c*/ 	.word	0x00000000
        /*0010*/ 	.short	0x0009
        /*0012*/ 	.short	0x0048
        /*0014*/ 	.byte	0x00, 0xf0, 0x21, 0x00


	//----- nvinfo : EIATTR_KPARAM_INFO
	.align		4
.L_1558:
        /*0018*/ 	.byte	0x04, 0x17
        /*001a*/ 	.short	(.L_1560 - .L_1559)
.L_1559:
        /*001c*/ 	.word	0x00000000
        /*0020*/ 	.short	0x0008
        /*0022*/ 	.short	0x0040
        /*0024*/ 	.byte	0x00, 0xf0, 0x21, 0x00


	//----- nvinfo : EIATTR_KPARAM_INFO
	.align		4
.L_1560:
        /*0028*/ 	.byte	0x04, 0x17
        /*002a*/ 	.short	(.L_1562 - .L_1561)
.L_1561:
        /*002c*/ 	.word	0x00000000
        /*0030*/ 	.short	0x0007
        /*0032*/ 	.short	0x0038
        /*0034*/ 	.byte	0x00, 0xf0, 0x21, 0x00


	//----- nvinfo : EIATTR_KPARAM_INFO
	.align		4
.L_1562:
        /*0038*/ 	.byte	0x04, 0x17
        /*003a*/ 	.short	(.L_1564 - .L_1563)
.L_1563:
        /*003c*/ 	.word	0x00000000
        /*0040*/ 	.short	0x0006
        /*0042*/ 	.short	0x0030
        /*0044*/ 	.byte	0x00, 0xf0, 0x21, 0x00


	//----- nvinfo : EIATTR_KPARAM_INFO
	.align		4
.L_1564:
        /*0048*/ 	.byte	0x04, 0x17
        /*004a*/ 	.short	(.L_1566 - .L_1565)
.L_1565:
        /*004c*/ 	.word	0x00000000
        /*0050*/ 	.short	0x0005
        /*0052*/ 	.short	0x0028
        /*0054*/ 	.byte	0x00, 0xf0, 0x05, 0x00


	//----- nvinfo : EIATTR_KPARAM_INFO
	.align		4
.L_1566:
        /*0058*/ 	.byte	0x04, 0x17
        /*005a*/ 	.short	(.L_1568 - .L_1567)
.L_1567:
        /*005c*/ 	.word	0x00000000
        /*0060*/ 	.short	0x0004
        /*0062*/ 	.short	0x0020
        /*0064*/ 	.byte	0x00, 0xf0, 0x21, 0x00


	//----- nvinfo : EIATTR_KPARAM_INFO
	.align		4
.L_1568:
        /*0068*/ 	.byte	0x04, 0x17
        /*006a*/ 	.short	(.L_1570 - .L_1569)
.L_1569:
        /*006c*/ 	.word	0x00000000
        /*0070*/ 	.short	0x0003
        /*0072*/ 	.short	0x0018
        /*0074*/ 	.byte	0x00, 0xf0, 0x21, 0x00


	//----- nvinfo : EIATTR_KPARAM_INFO
	.align		4
.L_1570:
        /*0078*/ 	.byte	0x04, 0x17
        /*007a*/ 	.short	(.L_1572 - .L_1571)
.L_1571:
        /*007c*/ 	.word	0x00000000
        /*0080*/ 	.short	0x0002
        /*0082*/ 	.short	0x0010
        /*0084*/ 	.byte	0x00, 0xf0, 0x21, 0x00


	//----- nvinfo : EIATTR_KPARAM_INFO
	.align		4
.L_1572:
        /*0088*/ 	.byte	0x04, 0x17
        /*008a*/ 	.short	(.L_1574 - .L_1573)
.L_1573:
        /*008c*/ 	.word	0x00000000
        /*0090*/ 	.short	0x0001
        /*0092*/ 	.short	0x0008
        /*0094*/ 	.byte	0x00, 0xf0, 0x21, 0x00


	//----- nvinfo : EIATTR_KPARAM_INFO
	.align		4
.L_1574:
        /*0098*/ 	.byte	0x04, 0x17
        /*009a*/ 	.short	(.L_1576 - .L_1575)
.L_1575:
        /*009c*/ 	.word	0x00000000
        /*00a0*/ 	.short	0x0000
        /*00a2*/ 	.short	0x0000
        /*00a4*/ 	.byte	0x00, 0xf0, 0x21, 0x00


	//----- nvinfo : EIATTR_SPARSE_MMA_MASK
	.align		4
.L_1576:
        /*00a8*/ 	.byte	0x03, 0x50
        /*00aa*/ 	.short	0x0000


	//----- nvinfo : EIATTR_MAXREG_COUNT
	.align		4
        /*00ac*/ 	.byte	0x03, 0x1b
        /*00ae*/ 	.short	0x00ff


	//----- nvinfo : EIATTR_NUM_BARRIERS
	.align		4
        /*00b0*/ 	.byte	0x02, 0x4c
        /*00b2*/ 	.byte	0x01
	.zero		1


	//----- nvinfo : EIATTR_EXTERNS
	.align		4
        /*00b4*/ 	.byte	0x04, 0x0f
        /*00b6*/ 	.short	(.L_1578 - .L_1577)


	//   ....[0]....
	.align		4
.L_1577:
        /*00b8*/ 	.word	index@(__assertfail)


	//----- nvinfo : EIATTR_MERCURY_ISA_VERSION
	.align		4
.L_1578:
        /*00bc*/ 	.byte	0x03, 0x5f
        /*00be*/ 	.short	0x0101


	//----- nvinfo : EIATTR_SYSCALL_OFFSETS
	.align		4
        /*00c0*/ 	.byte	0x04, 0x46
        /*00c2*/ 	.short	(.L_1580 - .L_1579)


	//   ....[0]....
.L_1579:
        /*00c4*/ 	.word	0x000003d0


	//   ....[1]....
        /*00c8*/ 	.word	0x000007c0


	//----- nvinfo : EIATTR_EXIT_INSTR_OFFSETS
	.align		4
.L_1580:
        /*00cc*/ 	.byte	0x04, 0x1c
        /*00ce*/ 	.short	(.L_1582 - .L_1581)


	//   ....[0]....
.L_1581:
        /*00d0*/ 	.word	0x00000b10


	//   ....[1]....
        /*00d4*/ 	.word	0x00000c60


	//   ....[2]....
        /*00d8*/ 	.word	0x00000ca0


	//----- nvinfo : EIATTR_CRS_STACK_SIZE
	.align		4
.L_1582:
        /*00dc*/ 	.byte	0x04, 0x1e
        /*00de*/ 	.short	(.L_1584 - .L_1583)
.L_1583:
        /*00e0*/ 	.word	0x00000000


	//----- nvinfo : EIATTR_CBANK_PARAM_SIZE
	.align		4
.L_1584:
        /*00e4*/ 	.byte	0x03, 0x19
        /*00e6*/ 	.short	0x0050


	//----- nvinfo : EIATTR_PARAM_CBANK
	.align		4
        /*00e8*/ 	.byte	0x04, 0x0a
        /*00ea*/ 	.short	(.L_1586 - .L_1585)
	.align		4
.L_1585:
        /*00ec*/ 	.word	index@(.nv.constant0._ZN2at6native39_GLOBAL__N__cee6930f_7_Loss_cu_5b0651e138nll_loss_forward_reduce_cuda_kernel_2dIN3c104HalfEflEEvPT_S6_PKS5_PKT1_S8_bllll)
        /*00f0*/ 	.short	0x0210
        /*00f2*/ 	.short	0x0050


	//----- nvinfo : EIATTR_SW_WAR
	.align		4
.L_1586:
        /*00f4*/ 	.byte	0x04, 0x36
        /*00f6*/ 	.short	(.L_1588 - .L_1587)
.L_1587:
        /*00f8*/ 	.word	0x00000008
.L_1588:


//--------------------- .nv.info._ZN2at6native39_GLOBAL__N__cee6930f_7_Loss_cu_5b0651e138nll_loss_forward_reduce_cuda_kernel_2dIN3c104HalfEfhEEvPT_S6_PKS5_PKT1_S8_bllll --------------------------
	.section	.nv.info._ZN2at6native39_GLOBAL__N__cee6930f_7_Loss_cu_5b0651e138nll_loss_forward_reduce_cuda_kernel_2dIN3c104HalfEfhEEvPT_S6_PKS5_PKT1_S8_bllll,"",@"SHT_CUDA_INFO"
	.sectionflags	@""
	.align	4


	//----- nvinfo : EIATTR_CUDA_API_VERSION
	.align		4
        /*0000*/ 	.byte	0x04, 0x37
        /*0002*/ 	.short	(.L_1590 - .L_1589)
.L_1589:
        /*0004*/ 	.word	0x00000082


	//----- nvinfo : EIATTR_KPARAM_INFO
	.align		4
.L_1590:
        /*0008*/ 	.byte	0x04, 0x17
        /*000a*/ 	.short	(.L_1592 - .L_1591)
.L_1591:
        /*000c*/ 	.word	0x00000000
        /*0010*/ 	.short	0x0009
        /*0012*/ 	.short	0x0048
        /*0014*/ 	.byte	0x00, 0xf0, 0x21, 0x00


	//----- nvinfo : EIATTR_KPARAM_INFO
	.align		4
.L_1592:
        /*0018*/ 	.byte	0x04, 0x17
        /*001a*/ 	.short	(.L_1594 - .L_1593)
.L_1593:
        /*001c*/ 	.word	0x00000000
        /*0020*/ 	.short	0x0008
        /*0022*/ 	.short	0x0040
        /*0024*/ 	.byte	0x00, 0xf0, 0x21, 0x00


	//----- nvinfo : EIATTR_KPARAM_INFO
	.align		4
.L_1594:
        /*0028*/ 	.byte	0x04, 0x17
        /*002a*/ 	.short	(.L_1596 - .L_1595)
.L_1595:
        /*002c*/ 	.word	0x00000000
        /*0030*/ 	.short	0x0007
        /*0032*/ 	.short	0x0038
        /*0034*/ 	.byte	0x00, 0xf0, 0x21, 0x00


	//----- nvinfo : EIATTR_KPARAM_INFO
	.align		4
.L_1596:
        /*0038*/ 	.byte	0x04, 0x17
        /*003a*/ 	.short	(.L_1598 - .L_1597)
.L_1597:
        /*003c*/ 	.word	0x00000000
        /*0040*/ 	.short	0x0006
        /*0042*/ 	.short	0x0030
        /*0044*/ 	.byte	0x00, 0xf0, 0x21, 0x00


	//----- nvinfo : EIATTR_KPARAM_INFO
	.align		4
.L_1598:
        /*0048*/ 	.byte	0x04, 0x17
        /*004a*/ 	.short	(.L_1600 - .L_1599)
.L_1599:
        /*004c*/ 	.word	0x00000000
        /*0050*/ 	.short	0x0005
        /*0052*/ 	.short	0x0028
        /*0054*/ 	.byte	0x00, 0xf0, 0x05, 0x00


	//----- nvinfo : EIATTR_KPARAM_INFO
	.align		4
.L_1600:
        /*0058*/ 	.byte	0x04, 0x17
        /*005a*/ 	.short	(.L_1602 - .L_1601)
.L_1601:
        /*005c*/ 	.word	0x00000000
        /*0060*/ 	.short	0x0004
        /*0062*/ 	.short	0x0020
        /*0064*/ 	.byte	0x00, 0xf0, 0x21, 0x00


	//----- nvinfo : EIATTR_KPARAM_INFO
	.align		4
.L_1602:
        /*0068*/ 	.byte	0x04, 0x17
        /*006a*/ 	.short	(.L_1604 - .L_1603)
.L_1603:
        /*006c*/ 	.word	0x00000000
        /*0070*/ 	.short	0x0003
        /*0072*/ 	.short	0x0018
        /*0074*/ 	.byte	0x00, 0xf0, 0x21, 0x00


	//----- nvinfo : EIATTR_KPARAM_INFO
	.align		4
.L_1604:
        /*0078*/ 	.byte	0x04, 0x17
        /*007a*/ 	.short	(.L_1606 - .L_1605)
.L_1605:
        /*007c*/ 	.word	0x00000000
        /*0080*/ 	.short	0x0002
        /*0082*/ 	.short	0x0010
        /*0084*/ 	.byte	0x00, 0xf0, 0x21, 0x00


	//----- nvinfo : EIATTR_KPARAM_INFO
	.align		4
.L_1606:
        /*0088*/ 	.byte	0x04, 0x17
        /*008a*/ 	.short	(.L_1608 - .L_1607)
.L_1607:
        /*008c*/ 	.word	0x00000000
        /*0090*/ 	.short	0x0001
        /*0092*/ 	.short	0x0008
        /*0094*/ 	.byte	0x00, 0xf0, 0x21, 0x00


	//----- nvinfo : EIATTR_KPARAM_INFO
	.align		4
.L_1608:
        /*0098*/ 	.byte	0x04, 0x17
        /*009a*/ 	.short	(.L_1610 - .L_1609)
.L_1609:
        /*009c*/ 	.word	0x00000000
        /*00a0*/ 	.short	0x0000
        /*00a2*/ 	.short	0x0000
        /*00a4*/ 	.byte	0x00, 0xf0, 0x21, 0x00


	//----- nvinfo : EIATTR_SPARSE_MMA_MASK
	.align		4
.L_1610:
        /*00a8*/ 	.byte	0x03, 0x50
        /*00aa*/ 	.short	0x0000


	//----- nvinfo : EIATTR_MAXREG_COUNT
	.align		4
        /*00ac*/ 	.byte	0x03, 0x1b
        /*00ae*/ 	.short	0x00ff


	//----- nvinfo : EIATTR_NUM_BARRIERS
	.align		4
        /*00b0*/ 	.byte	0x02, 0x4c
        /*00b2*/ 	.byte	0x01
	.zero		1


	//----- nvinfo : EIATTR_EXTERNS
	.align		4
        /*00b4*/ 	.byte	0x04, 0x0f
        /*00b6*/ 	.short	(.L_1612 - .L_1611)


	//   ....[0]....
	.align		4
.L_1611:
        /*00b8*/ 	.word	index@(__assertfail)


	//----- nvinfo : EIATTR_MERCURY_ISA_VERSION
	.align		4
.L_1612:
        /*00bc*/ 	.byte	0x03, 0x5f
        /*00be*/ 	.short	0x0101


	//----- nvinfo : EIATTR_SYSCALL_OFFSETS
	.align		4
        /*00c0*/ 	.byte	0x04, 0x46
        /*00c2*/ 	.short	(.L_1614 - .L_1613)


	//   ....[0]....
.L_1613:
        /*00c4*/ 	.word	0x000003a0


	//   ....[1]....
        /*00c8*/ 	.word	0x00000770


	//----- nvinfo : EIATTR_EXIT_INSTR_OFFSETS
	.align		4
.L_1614:
        /*00cc*/ 	.byte	0x04, 0x1c
        /*00ce*/ 	.short	(.L_1616 - .L_1615)


	//   ....[0]....
.L_1615:
        /*00d0*/ 	.word	0x00000ae0


	//   ....[1]....
        /*00d4*/ 	.word	0x00000c30


	//   ....[2]....
        /*00d8*/ 	.word	0x00000c70


	//----- nvinfo : EIATTR_CRS_STACK_SIZE
	.align		4
.L_1616:
        /*00dc*/ 	.byte	0x04, 0x1e
        /*00de*/ 	.short	(.L_1618 - .L_1617)
.L_1617:
        /*00e0*/ 	.word	0x00000000


	//----- nvinfo : EIATTR_CBANK_PARAM_SIZE
	.align		4
.L_1618:
        /*00e4*/ 	.byte	0x03, 0x19
        /*00e6*/ 	.short	0x0050


	//----- nvinfo : EIATTR_PARAM_CBANK
	.align		4
        /*00e8*/ 	.byte	0x04, 0x0a
        /*00ea*/ 	.short	(.L_1620 - .L_1619)
	.align		4
.L_1619:
        /*00ec*/ 	.word	index@(.nv.constant0._ZN2at6native39_GLOBAL__N__cee6930f_7_Loss_cu_5b0651e138nll_loss_forward_reduce_cuda_kernel_2dIN3c104HalfEfhEEvPT_S6_PKS5_PKT1_S8_bllll)
        /*00f0*/ 	.short	0x0210
        /*00f2*/ 	.short	0x0050


	//----- nvinfo : EIATTR_SW_WAR
	.align		4
.L_1620:
        /*00f4*/ 	.byte	0x04, 0x36
        /*00f6*/ 	.short	(.L_1622 - .L_1621)
.L_1621:
        /*00f8*/ 	.word	0x00000008
.L_1622:


//--------------------- .nv.info._ZN2at6native39_GLOBAL__N__cee6930f_7_Loss_cu_5b0651e138nll_loss_forward_reduce_cuda_kernel_2dIfflEEvPT_S4_PKS3_PKT1_S6_bllll --------------------------
	.section	.nv.info._ZN2at6native39_GLOBAL__N__cee6930f_7_Loss_cu_5b0651e138nll_loss_forward_reduce_cuda_kernel_2dIfflEEvPT_S4_PKS3_PKT1_S6_bllll,"",@"SHT_CUDA_INFO"
	.sectionflags	@""
	.align	4


	//----- nvinfo : EIATTR_CUDA_API_VERSION
	.align		4
        /*0000*/ 	.byte	0x04, 0x37
        /*0002*/ 	.short	(.L_1624 - .L_1623)
.L_1623:
        /*0004*/ 	.word	0x00000082


	//----- nvinfo : EIATTR_KPARAM_INFO
	.align		4
.L_1624:
        /*0008*/ 	.byte	0x04, 0x17
        /*000a*/ 	.short	(.L_1626 - .L_1625)
.L_1625:
        /*000c*/ 	.word	0x00000000
        /*0010*/ 	.short	0x0009
        /*0012*/ 	.short	0x0048
        /*0014*/ 	.byte	0x00, 0xf0, 0x21, 0x00


	//----- nvinfo : EIATTR_KPARAM_INFO
	.align		4
.L_1626:
        /*0018*/ 	.byte	0x04, 0x17
        /*001a*/ 	.short	(.L_1628 - .L_1627)
.L_1627:
        /*001c*/ 	.word	0x00000000
        /*0020*/ 	.short	0x0008
        /*0022*/ 	.short	0x0040
        /*0024*/ 	.byte	0x00, 0xf0, 0x21, 0x00


	//----- nvinfo : EIATTR_KPARAM_INFO
	.align		4
.L_1628:
        /*0028*/ 	.byte	0x04, 0x17
        /*002a*/ 	.short	(.L_1630 - .L_1629)
.L_1629:
        /*002c*/ 	.word	0x00000000
        /*0030*/ 	.short	0x0007
        /*0032*/ 	.short	0x0038
        /*0034*/ 	.byte	0x00, 0xf0, 0x21, 0x00


	//----- nvinfo : EIATTR_KPARAM_INFO
	.align		4
.L_1630:
        /*0038*/ 	.byte	0x04, 0x17
        /*003a*/ 	.short	(.L_1632 - .L_1631)
.L_1631:
        /*003c*/ 	.word	0x00000000
        /*0040*/ 	.short	0x0006
        /*0042*/ 	.short	0x0030
        /*0044*/ 	.byte	0x00, 0xf0, 0x21, 0x00


	//----- nvinfo : EIATTR_KPARAM_INFO
	.align		4
.L_1632:
        /*0048*/ 	.byte	0x04, 0x17
        /*004a*/ 	.short	(.L_1634 - .L_1633)
.L_1633:
        /*004c*/ 	.word	0x00000000
        /*0050*/ 	.short	0x0005
        /*0052*/ 	.short	0x0028
        /*0054*/ 	.byte	0x00, 0xf0, 0x05, 0x00


	//----- nvinfo : EIATTR_KPARAM_INFO
	.align		4
.L_1634:
        /*0058*/ 	.byte	0x04, 0x17
        /*005a*/ 	.short	(.L_1636 - .L_1635)
.L_1635:
        /*005c*/ 	.word	0x00000000
        /*0060*/ 	.short	0x0004
        /*0062*/ 	.short	0x0020
        /*0064*/ 	.byte	0x00, 0xf0, 0x21, 0x00


	//----- nvinfo : EIATTR_KPARAM_INFO
	.align		4
.L_1636:
        /*0068*/ 	.byte	0x04, 0x17
        /*006a*/ 	.short	(.L_1638 - .L_1637)
.L_1637:
        /*006c*/ 	.word	0x00000000
        /*0070*/ 	.short	0x0003
        /*0072*/ 	.short	0x0018
        /*0074*/ 	.byte	0x00, 0xf0, 0x21, 0x00


	//----- nvinfo : EIATTR_KPARAM_INFO
	.align		4
.L_1638:
        /*0078*/ 	.byte	0x04, 0x17
        /*007a*/ 	.short	(.L_1640 - .L_1639)
.L_1639:
        /*007c*/ 	.word	0x00000000
        /*0080*/ 	.short	0x0002
        /*0082*/ 	.short	0x0010
        /*0084*/ 	.byte	0x00, 0xf0, 0x21, 0x00


	//----- nvinfo : EIATTR_KPARAM_INFO
	.align		4
.L_1640:
        /*0088*/ 	.byte	0x04, 0x17
        /*008a*/ 	.short	(.L_1642 - .L_1641)
.L_1641:
        /*008c*/ 	.word	0x00000000
        /*0090*/ 	.short	0x0001
        /*0092*/ 	.short	0x0008
        /*0094*/ 	.byte	0x00, 0xf0, 0x21, 0x00


	//----- nvinfo : EIATTR_KPARAM_INFO
	.align		4
.L_1642:
        /*0098*/ 	.byte	0x04, 0x17
        /*009a*/ 	.short	(.L_1644 - .L_1643)
.L_1643:
        /*009c*/ 	.word	0x00000000
        /*00a0*/ 	.short	0x0000
        /*00a2*/ 	.short	0x0000
        /*00a4*/ 	.byte	0x00, 0xf0, 0x21, 0x00


	//----- nvinfo : EIATTR_SPARSE_MMA_MASK
	.align		4
.L_1644:
        /*00a8*/ 	.byte	0x03, 0x50
        /*00aa*/ 	.short	0x0000


	//----- nvinfo : EIATTR_MAXREG_COUNT
	.align		4
        /*00ac*/ 	.byte	0x03, 0x1b
        /*00ae*/ 	.short	0x00ff


	//----- nvinfo : EIATTR_NUM_BARRIERS
	.align		4
        /*00b0*/ 	.byte	0x02, 0x4c
        /*00b2*/ 	.byte	0x01
	.zero		1


	//----- nvinfo : EIATTR_EXTERNS
	.align		4
        /*00b4*/ 	.byte	0x04, 0x0f
        /*00b6*/ 	.short	(.L_1646 - .L_1645)


	//   ....[0]....
	.align		4
.L_1645:
        /*00b8*/ 	.word	index@(__assertfail)


	//----- nvinfo : EIATTR_MERCURY_ISA_VERSION
	.align		4
.L_1646:
        /*00bc*/ 	.byte	0x03, 0x5f
        /*00be*/ 	.short	0x0101


	//----- nvinfo : EIATTR_SYSCALL_OFFSETS
	.align		4
        /*00c0*/ 	.byte	0x04, 0x46
        /*00c2*/ 	.short	(.L_1648 - .L_1647)


	//   ....[0]....
.L_1647:
        /*00c4*/ 	.word	0x000003d0


	//   ....[1]....
        /*00c8*/ 	.word	0x00000770


	//----- nvinfo : EIATTR_EXIT_INSTR_OFFSETS
	.align		4
.L_1648:
        /*00cc*/ 	.byte	0x04, 0x1c
        /*00ce*/ 	.short	(.L_1650 - .L_1649)


	//   ....[0]....
.L_1649:
        /*00d0*/ 	.word	0x00000a80


	//   ....[1]....
        /*00d4*/ 	.word	0x00000bb0


	//   ....[2]....
        /*00d8*/ 	.word	0x00000be0


	//----- nvinfo : EIATTR_CRS_STACK_SIZE
	.align		4
.L_1650:
        /*00dc*/ 	.byte	0x04, 0x1e
        /*00de*/ 	.short	(.L_1652 - .L_1651)
.L_1651:
        /*00e0*/ 	.word	0x00000000


	//----- nvinfo : EIATTR_CBANK_PARAM_SIZE
	.align		4
.L_1652:
        /*00e4*/ 	.byte	0x03, 0x19
        /*00e6*/ 	.short	0x0050


	//----- nvinfo : EIATTR_PARAM_CBANK
	.align		4
        /*00e8*/ 	.byte	0x04, 0x0a
        /*00ea*/ 	.short	(.L_1654 - .L_1653)
	.align		4
.L_1653:
        /*00ec*/ 	.word	index@(.nv.constant0._ZN2at6native39_GLOBAL__N__cee6930f_7_Loss_cu_5b0651e138nll_loss_forward_reduce_cuda_kernel_2dIfflEEvPT_S4_PKS3_PKT1_S6_bllll)
        /*00f0*/ 	.short	0x0210
        /*00f2*/ 	.short	0x0050


	//----- nvinfo : EIATTR_SW_WAR
	.align		4
.L_1654:
        /*00f4*/ 	.byte	0x04, 0x36
        /*00f6*/ 	.short	(.L_1656 - .L_1655)
.L_1655:
        /*00f8*/ 	.word	0x00000008
.L_1656:


//--------------------- .nv.info._ZN2at6native39_GLOBAL__N__cee6930f_7_Loss_cu_5b0651e138nll_loss_forward_reduce_cuda_kernel_2dIffhEEvPT_S4_PKS3_PKT1_S6_bllll --------------------------
	.section	.nv.info._ZN2at6native39_GLOBAL__N__cee6930f_7_Loss_cu_5b0651e138nll_loss_forward_reduce_cuda_kernel_2dIffhEEvPT_S4_PKS3_PKT1_S6_bllll,"",@"SHT_CUDA_INFO"
	.sectionflags	@""
	.align	4


	//----- nvinfo : EIATTR_CUDA_API_VERSION
	.align		4
        /*0000*/ 	.byte	0x04, 0x37
        /*0002*/ 	.short	(.L_1658 - .L_1657)
.L_1657:
        /*0004*/ 	.word	0x00000082


	//----- nvinfo : EIATTR_KPARAM_INFO
	.align		4
.L_1658:
        /*0008*/ 	.byte	0x04, 0x17
        /*000a*/ 	.short	(.L_1660 - .L_1659)
.L_1659:
        /*000c*/ 	.word	0x00000000
        /*0010*/ 	.short	0x0009
        /*0012*/ 	.short	0x0048
        /*0014*/ 	.byte	0x00, 0xf0, 0x21, 0x00


	//----- nvinfo : EIATTR_KPARAM_INFO
	.align		4
.L_1660:
        /*0018*/ 	.byte	0x04, 0x17
        /*001a*/ 	.short	(.L_1662 - .L_1661)
.L_1661:
        /*001c*/ 	.word	0x00000000
        /*0020*/ 	.short	0x0008
        /*0022*/ 	.short	0x0040
        /*0024*/ 	.byte	0x00, 0xf0, 0x21, 0x00


	//----- nvinfo : EIATTR_KPARAM_INFO
	.align		4
.L_1662:
        /*0028*/ 	.byte	0x04, 0x17
        /*002a*/ 	.short	(.L_1664 - .L_1663)
.L_1663:
        /*002c*/ 	.word	0x00000000
        /*0030*/ 	.short	0x0007
        /*0032*/ 	.short	0x0038
        /*0034*/ 	.byte	0x00, 0xf0, 0x21, 0x00


	//----- nvinfo : EIATTR_KPARAM_INFO
	.align		4
.L_1664:
        /*0038*/ 	.byte	0x04, 0x17
        /*003a*/ 	.short	(.L_1666 - .L_1665)
.L_1665:
        /*003c*/ 	.word	0x00000000
        /*0040*/ 	.short	0x0006
        /*0042*/ 	.short	0x0030
        /*0044*/ 	.byte	0x00, 0xf0, 0x21, 0x00


	//----- nvinfo : EIATTR_KPARAM_INFO
	.align		4
.L_1666:
        /*0048*/ 	.byte	0x04, 0x17
        /*004a*/ 	.short	(.L_1668 - .L_1667)
.L_1667:
        /*004c*/ 	.word	0x00000000
        /*0050*/ 	.short	0x0005
        /*0052*/ 	.short	0x0028
        /*0054*/ 	.byte	0x00, 0xf0, 0x05, 0x00


	//----- nvinfo : EIATTR_KPARAM_INFO
	.align		4
.L_1668:
        /*0058*/ 	.byte	0x04, 0x17
        /*005a*/ 	.short	(.L_1670 - .L_1669)
.L_1669:
        /*005c*/ 	.word	0x00000000
        /*0060*/ 	.short	0x0004
        /*0062*/ 	.short	0x0020
        /*0064*/ 	.byte	0x00, 0xf0, 0x21, 0x00


	//----- nvinfo : EIATTR_KPARAM_INFO
	.align		4
.L_1670:
        /*0068*/ 	.byte	0x04, 0x17
        /*006a*/ 	.short	(.L_1672 - .L_1671)
.L_1671:
        /*006c*/ 	.word	0x00000000
        /*0070*/ 	.short	0x0003
        /*0072*/ 	.short	0x0018
        /*0074*/ 	.byte	0x00, 0xf0, 0x21, 0x00


	//----- nvinfo : EIATTR_KPARAM_INFO
	.align		4
.L_1672:
        /*0078*/ 	.byte	0x04, 0x17
        /*007a*/ 	.short	(.L_1674 - .L_1673)
.L_1673:
        /*007c*/ 	.word	0x00000000
        /*0080*/ 	.short	0x0002
        /*0082*/ 	.short	0x0010
        /*0084*/ 	.byte	0x00, 0xf0, 0x21, 0x00


	//----- nvinfo : EIATTR_KPARAM_INFO
	.align		4
.L_1674:
        /*0088*/ 	.byte	0x04, 0x17
        /*008a*/ 	.short	(.L_1676 - .L_1675)
.L_1675:
        /*008c*/ 	.word	0x00000000
        /*0090*/ 	.short	0x0001
        /*0092*/ 	.short	0x0008
        /*0094*/ 	.byte	0x00, 0xf0, 0x21, 0x00


	//----- nvinfo : EIATTR_KPARAM_INFO
	.align		4
.L_1676:
        /*0098*/ 	.byte	0x04, 0x17
        /*009a*/ 	.short	(.L_1678 - .L_1677)
.L_1677:
        /*009c*/ 	.word	0x00000000
        /*00a0*/ 	.short	0x0000
        /*00a2*/ 	.short	0x0000
        /*00a4*/ 	.byte	0x00, 0xf0, 0x21, 0x00


	//----- nvinfo : EIATTR_SPARSE_MMA_MASK
	.align		4
.L_1678:
        /*00a8*/ 	.byte	0x03, 0x50
        /*00aa*/ 	.short	0x0000


	//----- nvinfo : EIATTR_MAXREG_COUNT
	.align		4
        /*00ac*/ 	.byte	0x03, 0x1b
        /*00ae*/ 	.short	0x00ff


	//----- nvinfo : EIATTR_NUM_BARRIERS
	.align		4
        /*00b0*/ 	.byte	0x02, 0x4c
        /*00b2*/ 	.byte	0x01
	.zero		1


	//----- nvinfo : EIATTR_EXTERNS
	.align		4
        /*00b4*/ 	.byte	0x04, 0x0f
        /*00b6*/ 	.short	(.L_1680 - .L_1679)


	//   ....[0]....
	.align		4
.L_1679:
        /*00b8*/ 	.word	index@(__assertfail)


	//----- nvinfo : EIATTR_MERCURY_ISA_VERSION
	.align		4
.L_1680:
        /*00bc*/ 	.byte	0x03, 0x5f
        /*00be*/ 	.short	0x0101


	//----- nvinfo : EIATTR_SYSCALL_OFFSETS
	.align		4
        /*00c0*/ 	.byte	0x04, 0x46
        /*00c2*/ 	.short	(.L_1682 - .L_1681)


	//   ....[0]....
.L_1681:
        /*00c4*/ 	.word	0x000003a0


	//   ....[1]....
        /*00c8*/ 	.word	0x00000720


	//----- nvinfo : EIATTR_EXIT_INSTR_OFFSETS
	.align		4
.L_1682:
        /*00cc*/ 	.byte	0x04, 0x1c
        /*00ce*/ 	.short	(.L_1684 - .L_1683)


	//   ....[0]....
.L_1683:
        /*00d0*/ 	.word	0x00000a50


	//   ....[1]....
        /*00d4*/ 	.word	0x00000b80


	//   ....[2]....
        /*00d8*/ 	.word	0x00000bb0


	//----- nvinfo : EIATTR_CRS_STACK_SIZE
	.align		4
.L_1684:
        /*00dc*/ 	.byte	0x04, 0x1e
        /*00de*/ 	.short	(.L_1686 - .L_1685)
.L_1685:
        /*00e0*/ 	.word	0x00000000


	//----- nvinfo : EIATTR_CBANK_PARAM_SIZE
	.align		4
.L_1686:
        /*00e4*/ 	.byte	0x03, 0x19
        /*00e6*/ 	.short	0x0050


	//----- nvinfo : EIATTR_PARAM_CBANK
	.align		4
        /*00e8*/ 	.byte	0x04, 0x0a
        /*00ea*/ 	.short	(.L_1688 - .L_1687)
	.align		4
.L_1687:
        /*00ec*/ 	.word	index@(.nv.constant0._ZN2at6native39_GLOBAL__N__cee6930f_7_Loss_cu_5b0651e138nll_loss_forward_reduce_cuda_kernel_2dIffhEEvPT_S4_PKS3_PKT1_S6_bllll)
        /*00f0*/ 	.short	0x0210
        /*00f2*/ 	.short	0x0050


	//----- nvinfo : EIATTR_SW_WAR
	.align		4
.L_1688:
        /*00f4*/ 	.byte	0x04, 0x36
        /*00f6*/ 	.short	(.L_1690 - .L_1689)
.L_1689:
        /*00f8*/ 	.word	0x00000008
.L_1690:


//--------------------- .nv.info._ZN2at6native39_GLOBAL__N__cee6930f_7_Loss_cu_5b0651e138nll_loss_forward_reduce_cuda_kernel_2dIddlEEvPT_S4_PKS3_PKT1_S6_bllll --------------------------
	.section	.nv.info._ZN2at6native39_GLOBAL__N__cee6930f_7_Loss_cu_5b0651e138nll_loss_forward_reduce_cuda_kernel_2dIddlEEvPT_S4_PKS3_PKT1_S6_bllll,"",@"SHT_CUDA_INFO"
	.sectionflags	@""
	.align	4


	//----- nvinfo : EIATTR_CUDA_API_VERSION
	.align		4
        /*0000*/ 	.byte	0x04, 0x37
        /*0002*/ 	.short	(.L_1692 - .L_1691)
.L_1691:
        /*0004*/ 	.word	0x00000082


	//----- nvinfo : EIATTR_KPARAM_INFO
	.align		4
.L_1692:
        /*0008*/ 	.byte	0x04, 0x17
        /*000a*/ 	.short	(.L_1694 - .L_1693)
.L_1693:
        /*000c*/ 	.word	0x00000000
        /*0010*/ 	.short	0x0009
        /*0012*/ 	.short	0x0048
        /*0014*/ 	.byte	0x00, 0xf0, 0x21, 0x00


	//----- nvinfo : EIATTR_KPARAM_INFO
	.align		4
.L_1694:
        /*0018*/ 	.byte	0x04, 0x17
        /*001a*/ 	.short	(.L_1696 - .L_1695)
.L_1695:
        /*001c*/ 	.word	0x00000000
        /*0020*/ 	.short	0x0008
        /*0022*/ 	.short	0x0040
        /*0024*/ 	.byte	0x00, 0xf0, 0x21, 0x00


	//----- nvinfo : EIATTR_KPARAM_INFO
	.align		4
.L_1696:
        /*0028*/ 	.byte	0x04, 0x17
        /*002a*/ 	.short	(.L_1698 - .L_1697)
.L_1697:
        /*002c*/ 	.word	0x00000000
        /*0030*/ 	.short	0x0007
        /*0032*/ 	.short	0x0038
        /*0034*/ 	.byte	0x00, 0xf0, 0x21, 0x00


	//----- nvinfo : EIATTR_KPARAM_INFO
	.align		4
.L_1698:
        /*0038*/ 	.byte	0x04, 0x17
        /*003a*/ 	.short	(.L_1700 - .L_1699)
.L_1699:
        /*003c*/ 	.word	0x00000000
        /*0040*/ 	.short	0x0006
        /*0042*/ 	.short	0x0030
        /*0044*/ 	.byte	0x00, 0xf0, 0x21, 0x00


	//----- nvinfo : EIATTR_KPARAM_INFO
	.align		4
.L_1700:
        /*0048*/ 	.byte	0x04, 0x17
        /*004a*/ 	.short	(.L_1702 - .L_1701)
.L_1701:
        /*004c*/ 	.word	0x00000000
        /*0050*/ 	.short	0x0005
        /*0052*/ 	.short	0x0028
        /*0054*/ 	.byte	0x00, 0xf0, 0x05, 0x00


	//----- nvinfo : EIATTR_KPARAM_INFO
	.align		4
.L_1702:
        /*0058*/ 	.byte	0x04, 0x17
        /*005a*/ 	.short	(.L_1704 - .L_1703)
.L_1703:
        /*005c*/ 	.word	0x00000000
        /*0060*/ 	.short	0x0004
        /*0062*/ 	.short	0x0020
        /*0064*/ 	.byte	0x00, 0xf0, 0x21, 0x00


	//----- nvinfo : EIATTR_KPARAM_INFO
	.align		4
.L_1704:
        /*0068*/ 	.byte	0x04, 0x17
        /*006a*/ 	.short	(.L_1706 - .L_1705)
.L_1705:
        /*006c*/ 	.word	0x00000000
        /*0070*/ 	.short	0x0003
        /*0072*/ 	.short	0x0018
        /*0074*/ 	.byte	0x00, 0xf0, 0x21, 0x00


	//----- nvinfo : EIATTR_KPARAM_INFO
	.align		4
.L_1706:
        /*0078*/ 	.byte	0x04, 0x17
        /*007a*/ 	.short	(.L_1708 - .L_1707)
.L_1707:
        /*007c*/ 	.word	0x00000000
        /*0080*/ 	.short	0x0002
        /*0082*/ 	.short	0x0010
        /*0084*/ 	.byte	0x00, 0xf0, 0x21, 0x00


	//----- nvinfo : EIATTR_KPARAM_INFO
	.align		4
.L_1708:
        /*0088*/ 	.byte	0x04, 0x17
        /*008a*/ 	.short	(.L_1710 - .L_1709)
.L_1709:
        /*008c*/ 	.word	0x00000000
        /*0090*/ 	.short	0x0001
        /*0092*/ 	.short	0x0008
        /*0094*/ 	.byte	0x00, 0xf0, 0x21, 0x00


	//----- nvinfo : EIATTR_KPARAM_INFO
	.align		4
.L_1710:
        /*0098*/ 	.byte	0x04, 0x17
        /*009a*/ 	.short	(.L_1712 - .L_1711)
.L_1711:
        /*009c*/ 	.word	0x00000000
        /*00a0*/ 	.short	0x0000
        /*00a2*/ 	.short	0x0000
        /*00a4*/ 	.byte	0x00, 0xf0, 0x21, 0x00


	//----- nvinfo : EIATTR_SPARSE_MMA_MASK
	.align		4
.L_1712:
        /*00a8*/ 	.byte	0x03, 0x50
        /*00aa*/ 	.short	0x0000


	//----- nvinfo : EIATTR_MAXREG_COUNT
	.align		4
        /*00ac*/ 	.byte	0x03, 0x1b
        /*00ae*/ 	.short	0x00ff


	//----- nvinfo : EIATTR_NUM_BARRIERS
	.align		4
        /*00b0*/ 	.byte	0x02, 0x4c
        /*00b2*/ 	.byte	0x01
	.zero		1


	//----- nvinfo : EIATTR_EXTERNS
	.align		4
        /*00b4*/ 	.byte	0x04, 0x0f
        /*00b6*/ 	.short	(.L_1714 - .L_1713)


	//   ....[0]....
	.align		4
.L_1713:
        /*00b8*/ 	.word	index@(__assertfail)


	//----- nvinfo : EIATTR_MERCURY_ISA_VERSION
	.align		4
.L_1714:
        /*00bc*/ 	.byte	0x03, 0x5f
        /*00be*/ 	.short	0x0101


	//----- nvinfo : EIATTR_SYSCALL_OFFSETS
	.align		4
        /*00c0*/ 	.byte	0x04, 0x46
        /*00c2*/ 	.short	(.L_1716 - .L_1715)


	//   ....[0]....
.L_1715:
        /*00c4*/ 	.word	0x000003d0


	//   ....[1]....
        /*00c8*/ 	.word	0x00000770


	//----- nvinfo : EIATTR_EXIT_INSTR_OFFSETS
	.align		4
.L_1716:
        /*00cc*/ 	.byte	0x04, 0x1c
        /*00ce*/ 	.short	(.L_1718 - .L_1717)


	//   ....[0]....
.L_1717:
        /*00d0*/ 	.word	0x00000a80


	//   ....[1]....
        /*00d4*/ 	.word	0x00000cb0


	//   ....[2]....
        /*00d8*/ 	.word	0x00000ce0


	//----- nvinfo : EIATTR_CRS_STACK_SIZE
	.align		4
.L_1718:
        /*00dc*/ 	.byte	0x04, 0x1e
        /*00de*/ 	.short	(.L_1720 - .L_1719)
.L_1719:
        /*00e0*/ 	.word	0x00000000


	//----- nvinfo : EIATTR_CBANK_PARAM_SIZE
	.align		4
.L_1720:
        /*00e4*/ 	.byte	0x03, 0x19
        /*00e6*/ 	.short	0x0050


	//----- nvinfo : EIATTR_PARAM_CBANK
	.align		4
        /*00e8*/ 	.byte	0x04, 0x0a
        /*00ea*/ 	.short	(.L_1722 - .L_1721)
	.align		4
.L_1721:
        /*00ec*/ 	.word	index@(.nv.constant0._ZN2at6native39_GLOBAL__N__cee6930f_7_Loss_cu_5b0651e138nll_loss_forward_reduce_cuda_kernel_2dIddlEEvPT_S4_PKS3_PKT1_S6_bllll)
        /*00f0*/ 	.short	0x0210
        /*00f2*/ 	.short	0x0050


	//----- nvinfo : EIATTR_SW_WAR
	.align		4
.L_1722:
        /*00f4*/ 	.byte	0x04, 0x36
        /*00f6*/ 	.short	(.L_1724 - .L_1723)
.L_1723:
        /*00f8*/ 	.word	0x00000008
.L_1724:


//--------------------- .nv.info._ZN2at6native39_GLOBAL__N__cee6930f_7_Loss_cu_5b0651e138nll_loss_forward_reduce_cuda_kernel_2dIddhEEvPT_S4_PKS3_PKT1_S6_bllll --------------------------
	.section	.nv.info._ZN2at6native39_GLOBAL__N__cee6930f_7_Loss_cu_5b0651e138nll_loss_forward_reduce_cuda_kernel_2dIddhEEvPT_S4_PKS3_PKT1_S6_bllll,"",@"SHT_CUDA_INFO"
	.sectionflags	@""
	.align	4


	//----- nvinfo : EIATTR_CUDA_API_VERSION
	.align		4
        /*0000*/ 	.byte	0x04, 0x37
        /*0002*/ 	.short	(.L_1726 - .L_1725)
.L_1725:
        /*0004*/ 	.word	0x00000082


	//----- nvinfo : EIATTR_KPARAM_INFO
	.align		4
.L_1726:
        /*0008*/ 	.byte	0x04, 0x17
        /*000a*/ 	.short	(.L_1728 - .L_1727)
.L_1727:
        /*000c*/ 	.word	0x00000000
        /*0010*/ 	.short	0x0009
        /*0012*/ 	.short	0x0048
        /*0014*/ 	.byte	0x00, 0xf0, 0x21, 0x00


	//----- nvinfo : EIATTR_KPARAM_INFO
	.align		4
.L_1728:
        /*0018*/ 	.byte	0x04, 0x17
        /*001a*/ 	.short	(.L_1730 - .L_1729)
.L_1729:
        /*001c*/ 	.word	0x00000000
        /*0020*/ 	.short	0x0008
        /*0022*/ 	.short	0x0040
        /*0024*/ 	.byte	0x00, 0xf0, 0x21, 0x00


	//----- nvinfo : EIATTR_KPARAM_INFO
	.align		4
.L_1730:
        /*0028*/ 	.byte	0x04, 0x17
        /*002a*/ 	.short	(.L_1732 - .L_1731)
.L_1731:
        /*002c*/ 	.word	0x00000000
        /*0030*/ 	.short	0x0007
        /*0032*/ 	.short	0x0038
        /*0034*/ 	.byte	0x00, 0xf0, 0x21, 0x00


	//----- nvinfo : EIATTR_KPARAM_INFO
	.align		4
.L_1732:
        /*0038*/ 	.byte	0x04, 0x17
        /*003a*/ 	.short	(.L_1734 - .L_1733)
.L_1733:
        /*003c*/ 	.word	0x00000000
        /*0040*/ 	.short	0x0006
        /*0042*/ 	.short	0x0030
        /*0044*/ 	.byte	0x00, 0xf0, 0x21, 0x00


	//----- nvinfo : EIATTR_KPARAM_INFO
	.align		4
.L_1734:
        /*0048*/ 	.byte	0x04, 0x17
        /*004a*/ 	.short	(.L_1736 - .L_1735)
.L_1735:
        /*004c*/ 	.word	0x00000000
        /*0050*/ 	.short	0x0005
        /*0052*/ 	.short	0x0028
        /*0054*/ 	.byte	0x00, 0xf0, 0x05, 0x00


	//----- nvinfo : EIATTR_KPARAM_INFO
	.align		4
.L_1736:
        /*0058*/ 	.byte	0x04, 0x17
        /*005a*/ 	.short	(.L_1738 - .L_1737)
.L_1737:
        /*005c*/ 	.word	0x00000000
        /*0060*/ 	.short	0x0004
        /*0062*/ 	.short	0x0020
        /*0064*/ 	.byte	0x00, 0xf0, 0x21, 0x00


	//----- nvinfo : EIATTR_KPARAM_INFO
	.align		4
.L_1738:
        /*0068*/ 	.byte	0x04, 0x17
        /*006a*/ 	.short	(.L_1740 - .L_1739)
.L_1739:
        /*006c*/ 	.word	0x00000000
        /*0070*/ 	.short	0x0003
        /*0072*/ 	.short	0x0018
        /*0074*/ 	.byte	0x00, 0xf0, 0x21, 0x00


	//----- nvinfo : EIATTR_KPARAM_INFO
	.align		4
.L_1740:
        /*0078*/ 	.byte	0x04, 0x17
        /*007a*/ 	.short	(.L_1742 - .L_1741)
.L_1741:
        /*007c*/ 	.word	0x00000000
        /*0080*/ 	.short	0x0002
        /*0082*/ 	.short	0x0010
        /*0084*/ 	.byte	0x00, 0xf0, 0x21, 0x00


	//----- nvinfo : EIATTR_KPARAM_INFO
	.align		4
.L_1742:
        /*0088*/ 	.byte	0x04, 0x17
        /*008a*/ 	.short	(.L_1744 - .L_1743)
.L_1743:
        /*008c*/ 	.word	0x00000000
        /*0090*/ 	.short	0x0001
        /*0092*/ 	.short	0x0008
        /*0094*/ 	.byte	0x00, 0xf0, 0x21, 0x00


	//----- nvinfo : EIATTR_KPARAM_INFO
	.align		4
.L_1744:
        /*0098*/ 	.byte	0x04, 0x17
        /*009a*/ 	.short	(.L_1746 - .L_1745)
.L_1745:
        /*009c*/ 	.word	0x00000000
        /*00a0*/ 	.short	0x0000
        /*00a2*/ 	.short	0x0000
        /*00a4*/ 	.byte	0x00, 0xf0, 0x21, 0x00


	//----- nvinfo : EIATTR_SPARSE_MMA_MASK
	.align		4
.L_1746:
        /*00a8*/ 	.byte	0x03, 0x50
        /*00aa*/ 	.short	0x0000


	//----- nvinfo : EIATTR_MAXREG_COUNT
	.align		4
        /*00ac*/ 	.byte	0x03, 0x1b
        /*00ae*/ 	.short	0x00ff


	//----- nvinfo : EIATTR_NUM_BARRIERS
	.align		4
        /*00b0*/ 	.byte	0x02, 0x4c
        /*00b2*/ 	.byte	0x01
	.zero		1


	//----- nvinfo : EIATTR_EXTERNS
	.align		4
        /*00b4*/ 	.byte	0x04, 0x0f
        /*00b6*/ 	.short	(.L_1748 - .L_1747)


	//   ....[0]....
	.align		4
.L_1747:
        /*00b8*/ 	.word	index@(__assertfail)


	//----- nvinfo : EIATTR_MERCURY_ISA_VERSION
	.align		4
.L_1748:
        /*00bc*/ 	.byte	0x03, 0x5f
        /*00be*/ 	.short	0x0101


	//----- nvinfo : EIATTR_SYSCALL_OFFSETS
	.align		4
        /*00c0*/ 	.byte	0x04, 0x46
        /*00c2*/ 	.short	(.L_1750 - .L_1749)


	//   ....[0]....
.L_1749:
        /*00c4*/ 	.word	0x000003a0


	//   ....[1]....
        /*00c8*/ 	.word	0x00000720


	//----- nvinfo : EIATTR_EXIT_INSTR_OFFSETS
	.align		4
.L_1750:
        /*00cc*/ 	.byte	0x04, 0x1c
        /*00ce*/ 	.short	(.L_1752 - .L_1751)


	//   ....[0]....
.L_1751:
        /*00d0*/ 	.word	0x00000a50


	//   ....[1]....
        /*00d4*/ 	.word	0x00000c80


	//   ....[2]....
        /*00d8*/ 	.word	0x00000cb0


	//----- nvinfo : EIATTR_CRS_STACK_SIZE
	.align		4
.L_1752:
        /*00dc*/ 	.byte	0x04, 0x1e
        /*00de*/ 	.short	(.L_1754 - .L_1753)
.L_1753:
        /*00e0*/ 	.word	0x00000000


	//----- nvinfo : EIATTR_CBANK_PARAM_SIZE
	.align		4
.L_1754:
        /*00e4*/ 	.byte	0x03, 0x19
        /*00e6*/ 	.short	0x0050


	//----- nvinfo : EIATTR_PARAM_CBANK
	.align		4
        /*00e8*/ 	.byte	0x04, 0x0a
        /*00ea*/ 	.short	(.L_1756 - .L_1755)
	.align		4
.L_1755:
        /*00ec*/ 	.word	index@(.nv.constant0._ZN2at6native39_GLOBAL__N__cee6930f_7_Loss_cu_5b0651e138nll_loss_forward_reduce_cuda_kernel_2dIddhEEvPT_S4_PKS3_PKT1_S6_bllll)
        /*00f0*/ 	.short	0x0210
        /*00f2*/ 	.short	0x0050


	//----- nvinfo : EIATTR_SW_WAR
	.align		4
.L_1756:
        /*00f4*/ 	.byte	0x04, 0x36
        /*00f6*/ 	.short	(.L_1758 - .L_1757)
.L_1757:
        /*00f8*/ 	.word	0x00000008
.L_1758:


//--------------------- .nv.info._ZN2at6native39_GLOBAL__N__cee6930f_7_Loss_cu_5b0651e138nll_loss_forward_reduce_cuda_kernel_1dIN3c108BFloat16ElEEvPT_S6_PKS5_PKT0_S8_bll --------------------------
	.section	.nv.info._ZN2at6native39_GLOBAL__N__cee6930f_7_Loss_cu_5b0651e138nll_loss_forward_reduce_cuda_kernel_1dIN3c108BFloat16ElEEvPT_S6_PKS5_PKT0_S8_bll,"",@"SHT_CUDA_INFO"
	.sectionflags	@""
	.align	4


	//----- nvinfo : EIATTR_CUDA_API_VERSION
	.align		4
        /*0000*/ 	.byte	0x04, 0x37
        /*0002*/ 	.short	(.L_1760 - .L_1759)
.L_1759:
        /*0004*/ 	.word	0x00000082


	//----- nvinfo : EIATTR_KPARAM_INFO
	.align		4
.L_1760:
        /*0008*/ 	.byte	0x04, 0x17
        /*000a*/ 	.short	(.L_1762 - .L_1761)
.L_1761:
        /*000c*/ 	.word	0x00000000
        /*0010*/ 	.short	0x0007
        /*0012*/ 	.short	0x0038
        /*0014*/ 	.byte	0x00, 0xf0, 0x21, 0x00


	//----- nvinfo : EIATTR_KPARAM_INFO
	.align		4
.L_1762:
        /*0018*/ 	.byte	0x04, 0x17
        /*001a*/ 	.short	(.L_1764 - .L_1763)
.L_1763:
        /*001c*/ 	.word	0x00000000
        /*0020*/ 	.short	0x0006
        /*0022*/ 	.short	0x0030
        /*0024*/ 	.byte	0x00, 0xf0, 0x21, 0x00


	//----- nvinfo : EIATTR_KPARAM_INFO
	.align		4
.L_1764:
        /*0028*/ 	.byte	0x04, 0x17
        /*002a*/ 	.short	(.L_1766 - .L_1765)
.L_1765:
        /*002c*/ 	.word	0x00000000
        /*0030*/ 	.short	0x0005
        /*0032*/ 	.short	0x0028
        /*0034*/ 	.byte	0x00, 0xf0, 0x05, 0x00


	//----- nvinfo : EIATTR_KPARAM_INFO
	.align		4
.L_1766:
        /*0038*/ 	.byte	0x04, 0x17
        /*003a*/ 	.short	(.L_1768 - .L_1767)
.L_1767:
        /*003c*/ 	.word	0x00000000
        /*0040*/ 	.short	0x0004
        /*0042*/ 	.short	0x0020
        /*0044*/ 	.byte	0x00, 0xf0, 0x21, 0x00


	//----- nvinfo : EIATTR_KPARAM_INFO
	.align		4
.L_1768:
        /*0048*/ 	.byte	0x04, 0x17
        /*004a*/ 	.short	(.L_1770 - .L_1769)
.L_1769:
        /*004c*/ 	.word	0x00000000
        /*0050*/ 	.short	0x0003
        /*0052*/ 	.short	0x0018
        /*0054*/ 	.byte	0x00, 0xf0, 0x21, 0x00


	//----- nvinfo : EIATTR_KPARAM_INFO
	.align		4
.L_1770:
        /*0058*/ 	.byte	0x04, 0x17
        /*005a*/ 	.short	(.L_1772 - .L_1771)
.L_1771:
        /*005c*/ 	.word	0x00000000
        /*0060*/ 	.short	0x0002
        /*0062*/ 	.short	0x0010
        /*0064*/ 	.byte	0x00, 0xf0, 0x21, 0x00


	//----- nvinfo : EIATTR_KPARAM_INFO
	.align		4
.L_1772:
        /*0068*/ 	.byte	0x04, 0x17
        /*006a*/ 	.short	(.L_1774 - .L_1773)
.L_1773:
        /*006c*/ 	.word	0x00000000
        /*0070*/ 	.short	0x0001
        /*0072*/ 	.short	0x0008
        /*0074*/ 	.byte	0x00, 0xf0, 0x21, 0x00


	//----- nvinfo : EIATTR_KPARAM_INFO
	.align		4
.L_1774:
        /*0078*/ 	.byte	0x04, 0x17
        /*007a*/ 	.short	(.L_1776 - .L_1775)
.L_1775:
        /*007c*/ 	.word	0x00000000
        /*0080*/ 	.short	0x0000
        /*0082*/ 	.short	0x0000
        /*0084*/ 	.byte	0x00, 0xf0, 0x21, 0x00


	//----- nvinfo : EIATTR_SPARSE_MMA_MASK
	.align		4
.L_1776:
        /*0088*/ 	.byte	0x03, 0x50
        /*008a*/ 	.short	0x0000


	//----- nvinfo : EIATTR_MAXREG_COUNT
	.align		4
        /*008c*/ 	.byte	0x03, 0x1b
        /*008e*/ 	.short	0x00ff


	//----- nvinfo : EIATTR_EXTERNS
	.align		4
        /*0090*/ 	.byte	0x04, 0x0f
        /*0092*/ 	.short	(.L_1778 - .L_1777)


	//   ....[0]....
	.align		4
.L_1777:
        /*0094*/ 	.word	index@(__assertfail)


	//----- nvinfo : EIATTR_MERCURY_ISA_VERSION
	.align		4
.L_1778:
        /*0098*/ 	.byte	0x03, 0x5f
        /*009a*/ 	.short	0x0101


	//----- nvinfo : EIATTR_SYSCALL_OFFSETS
	.align		4
        /*009c*/ 	.byte	0x04, 0x46
        /*009e*/ 	.short	(.L_1780 - .L_1779)


	//   ....[0]....
.L_1779:
        /*00a0*/ 	.word	0x00000170


	//   ....[1]....
        /*00a4*/ 	.word	0x00000350


	//----- nvinfo : EIATTR_EXIT_INSTR_OFFSETS
	.align		4
.L_1780:
        /*00a8*/ 	.byte	0x04, 0x1c
        /*00aa*/ 	.short	(.L_1782 - .L_1781)


	//   ....[0]....
.L_1781:
        /*00ac*/ 	.word	0x00000500


	//   ....[1]....
        /*00b0*/ 	.word	0x00000540


	//   ....[2]....
        /*00b4*/ 	.word	0x000005e0


	//   ....[3]....
        /*00b8*/ 	.word	0x00000630


	//----- nvinfo : EIATTR_CRS_STACK_SIZE
	.align		4
.L_1782:
        /*00bc*/ 	.byte	0x04, 0x1e
        /*00be*/ 	.short	(.L_1784 - .L_1783)
.L_1783:
        /*00c0*/ 	.word	0x00000000


	//----- nvinfo : EIATTR_CBANK_PARAM_SIZE
	.align		4
.L_1784:
        /*00c4*/ 	.byte	0x03, 0x19
        /*00c6*/ 	.short	0x0040


	//----- nvinfo : EIATTR_PARAM_CBANK
	.align		4
        /*00c8*/ 	.byte	0x04, 0x0a
        /*00ca*/ 	.short	(.L_1786 - .L_1785)
	.align		4
.L_1785:
        /*00cc*/ 	.word	index@(.nv.constant0._ZN2at6native39_GLOBAL__N__cee6930f_7_Loss_cu_5b0651e138nll_loss_forward_reduce_cuda_kernel_1dIN3c108BFloat16ElEEvPT_S6_PKS5_PKT0_S8_bll)
        /*00d0*/ 	.short	0x0210
        /*00d2*/ 	.short	0x0040


	//----- nvinfo : EIATTR_SW_WAR
	.align		4
.L_1786:
        /*00d4*/ 	.byte	0x04, 0x36
        /*00d6*/ 	.short	(.L_1788 - .L_1787)
.L_1787:
        /*00d8*/ 	.word	0x00000008
.L_1788:


//--------------------- .nv.info._ZN2at6native39_GLOBAL__N__cee6930f_7_Loss_cu_5b0651e138nll_loss_forward_reduce_cuda_kernel_1dIN3c108BFloat16EhEEvPT_S6_PKS5_PKT0_S8_bll --------------------------
	.section	.nv.info._ZN2at6native39_GLOBAL__N__cee6930f_7_Loss_cu_5b0651e138nll_loss_forward_reduce_cuda_kernel_1dIN3c108BFloat16EhEEvPT_S6_PKS5_PKT0_S8_bll,"",@"SHT_CUDA_INFO"
	.sectionflags	@""
	.align	4


	//----- nvinfo : EIATTR_CUDA_API_VERSION
	.align		4
        /*0000*/ 	.byte	0x04, 0x37
        /*0002*/ 	.short	(.L_1790 - .L_1789)
.L_1789:
        /*0004*/ 	.word	0x00000082


	//----- nvinfo : EIATTR_KPARAM_INFO
	.align		4
.L_1790:
        /*0008*/ 	.byte	0x04, 0x17
        /*000a*/ 	.short	(.L_1792 - .L_1791)
.L_1791:
        /*000c*/ 	.word	0x00000000
        /*0010*/ 	.short	0x0007
        /*0012*/ 	.short	0x0038
        /*0014*/ 	.byte	0x00, 0xf0, 0x21, 0x00


	//----- nvinfo : EIATTR_KPARAM_INFO
	.align		4
.L_1792:
        /*0018*/ 	.byte	0x04, 0x17
        /*001a*/ 	.short	(.L_1794 - .L_1793)
.L_1793:
        /*001c*/ 	.word	0x00000000
        /*0020*/ 	.short	0x0006
        /*0022*/ 	.short	0x0030
        /*0024*/ 	.byte	0x00, 0xf0, 0x21, 0x00


	//----- nvinfo : EIATTR_KPARAM_INFO
	.align		4
.L_1794:
        /*0028*/ 	.byte	0x04, 0x17
        /*002a*/ 	.short	(.L_1796 - .L_1795)
.L_1795:
        /*002c*/ 	.word	0x00000000
        /*0030*/ 	.short	0x0005
        /*0032*/ 	.short	0x0028
        /*0034*/ 	.byte	0x00, 0xf0, 0x05, 0x00


	//----- nvinfo : EIATTR_KPARAM_INFO
	.align		4
.L_1796:
        /*0038*/ 	.byte	0x04, 0x17
        /*003a*/ 	.short	(.L_1798 - .L_1797)
.L_1797:
        /*003c*/ 	.word	0x00000000
        /*0040*/ 	.short	0x0004
        /*0042*/ 	.short	0x0020
        /*0044*/ 	.byte	0x00, 0xf0, 0x21, 0x00


	//----- nvinfo : EIATTR_KPARAM_INFO
	.align		4
.L_1798:
        /*0048*/ 	.byte	0x04, 0x17
        /*004a*/ 	.short	(.L_1800 - .L_1799)
.L_1799:
        /*004c*/ 	.word	0x00000000
        /*0050*/ 	.short	0x0003
        /*0052*/ 	.short	0x0018
        /*0054*/ 	.byte	0x00, 0xf0, 0x21, 0x00


	//----- nvinfo : EIATTR_KPARAM_INFO
	.align		4
.L_1800:
        /*0058*/ 	.byte	0x04, 0x17
        /*005a*/ 	.short	(.L_1802 - .L_1801)
.L_1801:
        /*005c*/ 	.word	0x00000000
        /*0060*/ 	.short	0x0002
        /*0062*/ 	.short	0x0010
        /*0064*/ 	.byte	0x00, 0xf0, 0x21, 0x00


	//----- nvinfo : EIATTR_KPARAM_INFO
	.align		4
.L_1802:
        /*0068*/ 	.byte	0x04, 0x17
        /*006a*/ 	.short	(.L_1804 - .L_1803)
.L_1803:
        /*006c*/ 	.word	0x00000000
        /*0070*/ 	.short	0x0001
        /*0072*/ 	.short	0x0008
        /*0074*/ 	.byte	0x00, 0xf0, 0x21, 0x00


	//----- nvinfo : EIATTR_KPARAM_INFO
	.align		4
.L_1804:
        /*0078*/ 	.byte	0x04, 0x17
        /*007a*/ 	.short	(.L_1806 - .L_1805)
.L_1805:
        /*007c*/ 	.word	0x00000000
        /*0080*/ 	.short	0x0000
        /*0082*/ 	.short	0x0000
        /*0084*/ 	.byte	0x00, 0xf0, 0x21, 0x00


	//----- nvinfo : EIATTR_SPARSE_MMA_MASK
	.align		4
.L_1806:
        /*0088*/ 	.byte	0x03, 0x50
        /*008a*/ 	.short	0x0000


	//----- nvinfo : EIATTR_MAXREG_COUNT
	.align		4
        /*008c*/ 	.byte	0x03, 0x1b
        /*008e*/ 	.short	0x00ff


	//----- nvinfo : EIATTR_EXTERNS
	.align		4
        /*0090*/ 	.byte	0x04, 0x0f
        /*0092*/ 	.short	(.L_1808 - .L_1807)


	//   ....[0]....
	.align		4
.L_1807:
        /*0094*/ 	.word	index@(__assertfail)


	//----- nvinfo : EIATTR_MERCURY_ISA_VERSION
	.align		4
.L_1808:
        /*0098*/ 	.byte	0x03, 0x5f
        /*009a*/ 	.short	0x0101


	//----- nvinfo : EIATTR_SYSCALL_OFFSETS
	.align		4
        /*009c*/ 	.byte	0x04, 0x46
        /*009e*/ 	.short	(.L_1810 - .L_1809)


	//   ....[0]....
.L_1809:
        /*00a0*/ 	.word	0x00000170


	//   ....[1]....
        /*00a4*/ 	.word	0x00000320


	//----- nvinfo : EIATTR_EXIT_INSTR_OFFSETS
	.align		4
.L_1810:
        /*00a8*/ 	.byte	0x04, 0x1c
        /*00aa*/ 	.short	(.L_1812 - .L_1811)


	//   ....[0]....
.L_1811:
        /*00ac*/ 	.word	0x000004d0


	//   ....[1]....
        /*00b0*/ 	.word	0x00000510


	//   ....[2]....
        /*00b4*/ 	.word	0x000005b0


	//   ....[3]....
        /*00b8*/ 	.word	0x00000600


	//----- nvinfo : EIATTR_CRS_STACK_SIZE
	.align		4
.L_1812:
        /*00bc*/ 	.byte	0x04, 0x1e
        /*00be*/ 	.short	(.L_1814 - .L_1813)
.L_1813:
        /*00c0*/ 	.word	0x00000000


	//----- nvinfo : EIATTR_CBANK_PARAM_SIZE
	.align		4
.L_1814:
        /*00c4*/ 	.byte	0x03, 0x19
        /*00c6*/ 	.short	0x0040


	//----- nvinfo : EIATTR_PARAM_CBANK
	.align		4
        /*00c8*/ 	.byte	0x04, 0x0a
        /*00ca*/ 	.short	(.L_1816 - .L_1815)
	.align		4
.L_1815:
        /*00cc*/ 	.word	index@(.nv.constant0._ZN2at6native39_GLOBAL__N__cee6930f_7_Loss_cu_5b0651e138nll_loss_forward_reduce_cuda_kernel_1dIN3c108BFloat16EhEEvPT_S6_PKS5_PKT0_S8_bll)
        /*00d0*/ 	.short	0x0210
        /*00d2*/ 	.short	0x0040


	//----- nvinfo : EIATTR_SW_WAR
	.align		4
.L_1816:
        /*00d4*/ 	.byte	0x04, 0x36
        /*00d6*/ 	.short	(.L_1818 - .L_1817)
.L_1817:
        /*00d8*/ 	.word	0x00000008
.L_1818:


//--------------------- .nv.info._ZN2at6native39_GLOBAL__N__cee6930f_7_Loss_cu_5b0651e138nll_loss_forward_reduce_cuda_kernel_1dIN3c104HalfElEEvPT_S6_PKS5_PKT0_S8_bll --------------------------
	.section	.nv.info._ZN2at6native39_GLOBAL__N__cee6930f_7_Loss_cu_5b0651e138nll_loss_forward_reduce_cuda_kernel_1dIN3c104HalfElEEvPT_S6_PKS5_PKT0_S8_bll,"",@"SHT_CUDA_INFO"
	.sectionflags	@""
	.align	4


	//----- nvinfo : EIATTR_CUDA_API_VERSION
	.align		4
        /*0000*/ 	.byte	0x04, 0x37
        /*0002*/ 	.short	(.L_1820 - .L_1819)
.L_1819:
        /*0004*/ 	.word	0x00000082


	//----- nvinfo : EIATTR_KPARAM_INFO
	.align		4
.L_1820:
        /*0008*/ 	.byte	0x04, 0x17
        /*000a*/ 	.short	(.L_1822 - .L_1821)
.L_1821:
        /*000c*/ 	.word	0x00000000
        /*0010*/ 	.short	0x0007
        /*0012*/ 	.short	0x0038
        /*0014*/ 	.byte	0x00, 0xf0, 0x21, 0x00


	//----- nvinfo : EIATTR_KPARAM_INFO
	.align		4
.L_1822:
        /*0018*/ 	.byte	0x04, 0x17
        /*001a*/ 	.short	(.L_1824 - .L_1823)
.L_1823:
        /*001c*/ 	.word	0x00000000
        /*0020*/ 	.short	0x0006
        /*0022*/ 	.short	0x0030
        /*0024*/ 	.byte	0x00, 0xf0, 0x21, 0x00


	//----- nvinfo : EIATTR_KPARAM_INFO
	.align		4
.L_1824:
        /*0028*/ 	.byte	0x04, 0x17
        /*002a*/ 	.short	(.L_1826 - .L_1825)
.L_1825:
        /*002c*/ 	.word	0x00000000
        /*0030*/ 	.short	0x0005
        /*0032*/ 	.short	0x0028
        /*0034*/ 	.byte	0x00, 0xf0, 0x05, 0x00


	//----- nvinfo : EIATTR_KPARAM_INFO
	.align		4
.L_1826:
        /*0038*/ 	.byte	0x04, 0x17
        /*003a*/ 	.short	(.L_1828 - .L_1827)
.L_1827:
        /*003c*/ 	.word	0x00000000
        /*0040*/ 	.short	0x0004
        /*0042*/ 	.short	0x0020
        /*0044*/ 	.byte	0x00, 0xf0, 0x21, 0x00


	//----- nvinfo : EIATTR_KPARAM_INFO
	.align		4
.L_1828:
        /*0048*/ 	.byte	0x04, 0x17
        /*004a*/ 	.short	(.L_1830 - .L_1829)
.L_1829:
        /*004c*/ 	.word	0x00000000
        /*0050*/ 	.short	0x0003
        /*0052*/ 	.short	0x0018
        /*0054*/ 	.byte	0x00, 0xf0, 0x21, 0x00


	//----- nvinfo : EIATTR_KPARAM_INFO
	.align		4
.L_1830:
        /*0058*/ 	.byte	0x04, 0x17
        /*005a*/ 	.short	(.L_1832 - .L_1831)
.L_1831:
        /*005c*/ 	.word	0x00000000
        /*0060*/ 	.short	0x0002
        /*0062*/ 	.short	0x0010
        /*0064*/ 	.byte	0x00, 0xf0, 0x21, 0x00


	//----- nvinfo : EIATTR_KPARAM_INFO
	.align		4
.L_1832:
        /*0068*/ 	.byte	0x04, 0x17
        /*006a*/ 	.short	(.L_1834 - .L_1833)
.L_1833:
        /*006c*/ 	.word	0x00000000
        /*0070*/ 	.short	0x0001
        /*0072*/ 	.short	0x0008
        /*0074*/ 	.byte	0x00, 0xf0, 0x21, 0x00


	//----- nvinfo : EIATTR_KPARAM_INFO
	.align		4
.L_1834:
        /*0078*/ 	.byte	0x04, 0x17
        /*007a*/ 	.short	(.L_1836 - .L_1835)
.L_1835:
        /*007c*/ 	.word	0x00000000
        /*0080*/ 	.short	0x0000
        /*0082*/ 	.short	0x0000
        /*0084*/ 	.byte	0x00, 0xf0, 0x21, 0x00


	//----- nvinfo : EIATTR_SPARSE_MMA_MASK
	.align		4
.L_1836:
        /*0088*/ 	.byte	0x03, 0x50
        /*008a*/ 	.short	0x0000


	//----- nvinfo : EIATTR_MAXREG_COUNT
	.align		4
        /*008c*/ 	.byte	0x03, 0x1b
        /*008e*/ 	.short	0x00ff


	//----- nvinfo : EIATTR_EXTERNS
	.align		4
        /*0090*/ 	.byte	0x04, 0x0f
        /*0092*/ 	.short	(.L_1838 - .L_1837)


	//   ....[0]....
	.align		4
.L_1837:
        /*0094*/ 	.word	index@(__assertfail)


	//----- nvinfo : EIATTR_MERCURY_ISA_VERSION
	.align		4
.L_1838:
        /*0098*/ 	.byte	0x03, 0x5f
        /*009a*/ 	.short	0x0101


	//----- nvinfo : EIATTR_SYSCALL_OFFSETS
	.align		4
        /*009c*/ 	.byte	0x04, 0x46
        /*009e*/ 	.short	(.L_1840 - .L_1839)


	//   ....[0]....
.L_1839:
        /*00a0*/ 	.word	0x00000170


	//   ....[1]....
        /*00a4*/ 	.word	0x00000350


	//----- nvinfo : EIATTR_EXIT_INSTR_OFFSETS
	.align		4
.L_1840:
        /*00a8*/ 	.byte	0x04, 0x1c
        /*00aa*/ 	.short	(.L_1842 - .L_1841)


	//   ....[0]....
.L_1841:
        /*00ac*/ 	.word	0x000004f0


	//   ....[1]....
        /*00b0*/ 	.word	0x00000530


	//   ....[2]....
        /*00b4*/ 	.word	0x000005b0


	//   ....[3]....
        /*00b8*/ 	.word	0x00000600


	//----- nvinfo : EIATTR_CRS_STACK_SIZE
	.align		4
.L_1842:
        /*00bc*/ 	.byte	0x04, 0x1e
        /*00be*/ 	.short	(.L_1844 - .L_1843)
.L_1843:
        /*00c0*/ 	.word	0x00000000


	//----- nvinfo : EIATTR_CBANK_PARAM_SIZE
	.align		4
.L_1844:
        /*00c4*/ 	.byte	0x03, 0x19
        /*00c6*/ 	.short	0x0040


	//----- nvinfo : EIATTR_PARAM_CBANK
	.align		4
        /*00c8*/ 	.byte	0x04, 0x0a
        /*00ca*/ 	.short	(.L_1846 - .L_1845)
	.align		4
.L_1845:
        /*00cc*/ 	.word	index@(.nv.constant0._ZN2at6native39_GLOBAL__N__cee6930f_7_Loss_cu_5b0651e138nll_loss_forward_reduce_cuda_kernel_1dIN3c104HalfElEEvPT_S6_PKS5_PKT0_S8_bll)
        /*00d0*/ 	.short	0x0210
        /*00d2*/ 	.short	0x0040


	//----- nvinfo : EIATTR_SW_WAR
	.align		4
.L_1846:
        /*00d4*/ 	.byte	0x04, 0x36
        /*00d6*/ 	.short	(.L_1848 - .L_1847)
.L_1847:
        /*00d8*/ 	.word	0x00000008
.L_1848:


//--------------------- .nv.info._ZN2at6native39_GLOBAL__N__cee6930f_7_Loss_cu_5b0651e138nll_loss_forward_reduce_cuda_kernel_1dIN3c104HalfEhEEvPT_S6_PKS5_PKT0_S8_bll --------------------------
	.section	.nv.info._ZN2at6native39_GLOBAL__N__cee6930f_7_Loss_cu_5b0651e138nll_loss_forward_reduce_cuda_kernel_1dIN3c104HalfEhEEvPT_S6_PKS5_PKT0_S8_bll,"",@"SHT_CUDA_INFO"
	.sectionflags	@""
	.align	4


	//----- nvinfo : EIATTR_CUDA_API_VERSION
	.align		4
        /*0000*/ 	.byte	0x04, 0x37
        /*0002*/ 	.short	(.L_1850 - .L_1849)
.L_1849:
        /*0004*/ 	.word	0x00000082


	//----- nvinfo : EIATTR_KPARAM_INFO
	.align		4
.L_1850:
        /*0008*/ 	.byte	0x04, 0x17
        /*000a*/ 	.short	(.L_1852 - .L_1851)
.L_1851:
        /*000c*/ 	.word	0x00000000
        /*0010*/ 	.short	0x0007
        /*0012*/ 	.short	0x0038
        /*0014*/ 	.byte	0x00, 0xf0, 0x21, 0x00


	//----- nvinfo : EIATTR_KPARAM_INFO
	.align		4
.L_1852:
        /*0018*/ 	.byte	0x04, 0x17
        /*001a*/ 	.short	(.L_1854 - .L_1853)
.L_1853:
        /*001c*/ 	.word	0x00000000
        /*0020*/ 	.short	0x0006
        /*0022*/ 	.short	0x0030
        /*0024*/ 	.byte	0x00, 0xf0, 0x21, 0x00


	//----- nvinfo : EIATTR_KPARAM_INFO
	.align		4
.L_1854:
        /*0028*/ 	.byte	0x04, 0x17
        /*002a*/ 	.short	(.L_1856 - .L_1855)
.L_1855:
        /*002c*/ 	.word	0x00000000
        /*0030*/ 	.short	0x0005
        /*0032*/ 	.short	0x0028
        /*0034*/ 	.byte	0x00, 0xf0, 0x05, 0x00


	//----- nvinfo : EIATTR_KPARAM_INFO
	.align		4
.L_1856:
        /*0038*/ 	.byte	0x04, 0x17
        /*003a*/ 	.short	(.L_1858 - .L_1857)
.L_1857:
        /*003c*/ 	.word	0x00000000
        /*0040*/ 	.short	0x0004
        /*0042*/ 	.short	0x0020
        /*0044*/ 	.byte	0x00, 0xf0, 0x21, 0x00


	//----- nvinfo : EIATTR_KPARAM_INFO
	.align		4
.L_1858:
        /*0048*/ 	.byte	0x04, 0x17
        /*004a*/ 	.short	(.L_1860 - .L_1859)
.L_1859:
        /*004c*/ 	.word	0x00000000
        /*0050*/ 	.short	0x0003
        /*0052*/ 	.short	0x0018
        /*0054*/ 	.byte	0x00, 0xf0, 0x21, 0x00


	//----- nvinfo : EIATTR_KPARAM_INFO
	.align		4
.L_1860:
        /*0058*/ 	.byte	0x04, 0x17
        /*005a*/ 	.short	(.L_1862 - .L_1861)
.L_1861:
        /*005c*/ 	.word	0x00000000
        /*0060*/ 	.short	0x0002
        /*0062*/ 	.short	0x0010
        /*0064*/ 	.byte	0x00, 0xf0, 0x21, 0x00


	//----- nvinfo : EIATTR_KPARAM_INFO
	.align		4
.L_1862:
        /*0068*/ 	.byte	0x04, 0x17
        /*006a*/ 	.short	(.L_1864 - .L_1863)
.L_1863:
        /*006c*/ 	.word	0x00000000
        /*0070*/ 	.short	0x0001
        /*0072*/ 	.short	0x0008
        /*0074*/ 	.byte	0x00, 0xf0, 0x21, 0x00


	//----- nvinfo : EIATTR_KPARAM_INFO
	.align		4
.L_1864:
        /*0078*/ 	.byte	0x04, 0x17
        /*007a*/ 	.short	(.L_1866 - .L_1865)
.L_1865:
        /*007c*/ 	.word	0x00000000
        /*0080*/ 	.short	0x0000
        /*0082*/ 	.short	0x0000
        /*0084*/ 	.byte	0x00, 0xf0, 0x21, 0x00


	//----- nvinfo : EIATTR_SPARSE_MMA_MASK
	.align		4
.L_1866:
        /*0088*/ 	.byte	0x03, 0x50
        /*008a*/ 	.short	0x0000


	//----- nvinfo : EIATTR_MAXREG_COUNT
	.align		4
        /*008c*/ 	.byte	0x03, 0x1b
        /*008e*/ 	.short	0x00ff


	//----- nvinfo : EIATTR_EXTERNS
	.align		4
        /*0090*/ 	.byte	0x04, 0x0f
        /*0092*/ 	.short	(.L_1868 - .L_1867)


	//   ....[0]....
	.align		4
.L_1867:
        /*0094*/ 	.word	index@(__assertfail)


	//----- nvinfo : EIATTR_MERCURY_ISA_VERSION
	.align		4
.L_1868:
        /*0098*/ 	.byte	0x03, 0x5f
        /*009a*/ 	.short	0x0101


	//----- nvinfo : EIATTR_SYSCALL_OFFSETS
	.align		4
        /*009c*/ 	.byte	0x04, 0x46
        /*009e*/ 	.short	(.L_1870 - .L_1869)


	//   ....[0]....
.L_1869:
        /*00a0*/ 	.word	0x00000170


	//   ....[1]....
        /*00a4*/ 	.word	0x00000320


	//----- nvinfo : EIATTR_EXIT_INSTR_OFFSETS
	.align		4
.L_1870:
        /*00a8*/ 	.byte	0x04, 0x1c
        /*00aa*/ 	.short	(.L_1872 - .L_1871)


	//   ....[0]....
.L_1871:
        /*00ac*/ 	.word	0x000004c0


	//   ....[1]....
        /*00b0*/ 	.word	0x00000500


	//   ....[2]....
        /*00b4*/ 	.word	0x00000580


	//   ....[3]....
        /*00b8*/ 	.word	0x000005d0


	//----- nvinfo : EIATTR_CRS_STACK_SIZE
	.align		4
.L_1872:
        /*00bc*/ 	.byte	0x04, 0x1e
        /*00be*/ 	.short	(.L_1874 - .L_1873)
.L_1873:
        /*00c0*/ 	.word	0x00000000


	//----- nvinfo : EIATTR_CBANK_PARAM_SIZE
	.align		4
.L_1874:
        /*00c4*/ 	.byte	0x03, 0x19
        /*00c6*/ 	.short	0x0040


	//----- nvinfo : EIATTR_PARAM_CBANK
	.align		4
        /*00c8*/ 	.byte	0x04, 0x0a
        /*00ca*/ 	.short	(.L_1876 - .L_1875)
	.align		4
.L_1875:
        /*00cc*/ 	.word	index@(.nv.constant0._ZN2at6native39_GLOBAL__N__cee6930f_7_Loss_cu_5b0651e138nll_loss_forward_reduce_cuda_kernel_1dIN3c104HalfEhEEvPT_S6_PKS5_PKT0_S8_bll)
        /*00d0*/ 	.short	0x0210
        /*00d2*/ 	.short	0x0040


	//----- nvinfo : EIATTR_SW_WAR
	.align		4
.L_1876:
        /*00d4*/ 	.byte	0x04, 0x36
        /*00d6*/ 	.short	(.L_1878 - .L_1877)
.L_1877:
        /*00d8*/ 	.word	0x00000008
.L_1878:


//--------------------- .nv.info._ZN2at6native39_GLOBAL__N__cee6930f_7_Loss_cu_5b0651e138nll_loss_forward_reduce_cuda_kernel_1dIflEEvPT_S4_PKS3_PKT0_S6_bll --------------------------
	.section	.nv.info._ZN2at6native39_GLOBAL__N__cee6930f_7_Loss_cu_5b0651e138nll_loss_forward_reduce_cuda_kernel_1dIflEEvPT_S4_PKS3_PKT0_S6_bll,"",@"SHT_CUDA_INFO"
	.sectionflags	@""
	.align	4


	//----- nvinfo : EIATTR_CUDA_API_VERSION
	.align		4
        /*0000*/ 	.byte	0x04, 0x37
        /*0002*/ 	.short	(.L_1880 - .L_1879)
.L_1879:
        /*0004*/ 	.word	0x00000082


	//----- nvinfo : EIATTR_KPARAM_INFO
	.align		4
.L_1880:
        /*0008*/ 	.byte	0x04, 0x17
        /*000a*/ 	.short	(.L_1882 - .L_1881)
.L_1881:
        /*000c*/ 	.word	0x00000000
        /*0010*/ 	.short	0x0007
        /*0012*/ 	.short	0x0038
        /*0014*/ 	.byte	0x00, 0xf0, 0x21, 0x00


	//----- nvinfo : EIATTR_KPARAM_INFO
	.align		4
.L_1882:
        /*0018*/ 	.byte	0x04, 0x17
        /*001a*/ 	.short	(.L_1884 - .L_1883)
.L_1883:
        /*001c*/ 	.word	0x00000000
        /*0020*/ 	.short	0x0006
        /*0022*/ 	.short	0x0030
        /*0024*/ 	.byte	0x00, 0xf0, 0x21, 0x00


	//----- nvinfo : EIATTR_KPARAM_INFO
	.align		4
.L_1884:
        /*0028*/ 	.byte	0x04, 0x17
        /*002a*/ 	.short	(.L_1886 - .L_1885)
.L_1885:
        /*002c*/ 	.word	0x00000000
        /*0030*/ 	.short	0x0005
        /*0032*/ 	.short	0x0028
        /*0034*/ 	.byte	0x00, 0xf0, 0x05, 0x00


	//----- nvinfo : EIATTR_KPARAM_INFO
	.align		4
.L_1886:
        /*0038*/ 	.byte	0x04, 0x17
        /*003a*/ 	.short	(.L_1888 - .L_1887)
.L_1887:
        /*003c*/ 	.word	0x00000000
        /*0040*/ 	.short	0x0004
        /*0042*/ 	.short	0x0020
        /*0044*/ 	.byte	0x00, 0xf0, 0x21, 0x00


	//----- nvinfo : EIATTR_KPARAM_INFO
	.align		4
.L_1888:
        /*0048*/ 	.byte	0x04, 0x17
        /*004a*/ 	.short	(.L_1890 - .L_1889)
.L_1889:
        /*004c*/ 	.word	0x00000000
        /*0050*/ 	.short	0x0003
        /*0052*/ 	.short	0x0018
        /*0054*/ 	.byte	0x00, 0xf0, 0x21, 0x00


	//----- nvinfo : EIATTR_KPARAM_INFO
	.align		4
.L_1890:
        /*0058*/ 	.byte	0x04, 0x17
        /*005a*/ 	.short	(.L_1892 - .L_1891)
.L_1891:
        /*005c*/ 	.word	0x00000000
        /*0060*/ 	.short	0x0002
        /*0062*/ 	.short	0x0010
        /*0064*/ 	.byte	0x00, 0xf0, 0x21, 0x00


	//----- nvinfo : EIATTR_KPARAM_INFO
	.align		4
.L_1892:
        /*0068*/ 	.byte	0x04, 0x17
        /*006a*/ 	.short	(.L_1894 - .L_1893)
.L_1893:
        /*006c*/ 	.word	0x00000000
        /*0070*/ 	.short	0x0001
        /*0072*/ 	.short	0x0008
        /*0074*/ 	.byte	0x00, 0xf0, 0x21, 0x00


	//----- nvinfo : EIATTR_KPARAM_INFO
	.align		4
.L_1894:
        /*0078*/ 	.byte	0x04, 0x17
        /*007a*/ 	.short	(.L_1896 - .L_1895)
.L_1895:
        /*007c*/ 	.word	0x00000000
        /*0080*/ 	.short	0x0000
        /*0082*/ 	.short	0x0000
        /*0084*/ 	.byte	0x00, 0xf0, 0x21, 0x00


	//----- nvinfo : EIATTR_SPARSE_MMA_MASK
	.align		4
.L_1896:
        /*0088*/ 	.byte	0x03, 0x50
        /*008a*/ 	.short	0x0000


	//----- nvinfo : EIATTR_MAXREG_COUNT
	.align		4
        /*008c*/ 	.byte	0x03, 0x1b
        /*008e*/ 	.short	0x00ff


	//----- nvinfo : EIATTR_EXTERNS
	.align		4
        /*0090*/ 	.byte	0x04, 0x0f
        /*0092*/ 	.short	(.L_1898 - .L_1897)


	//   ....[0]....
	.align		4
.L_1897:
        /*0094*/ 	.word	index@(__assertfail)


	//----- nvinfo : EIATTR_MERCURY_ISA_VERSION
	.align		4
.L_1898:
        /*0098*/ 	.byte	0x03, 0x5f
        /*009a*/ 	.short	0x0101


	//----- nvinfo : EIATTR_SYSCALL_OFFSETS
	.align		4
        /*009c*/ 	.byte	0x04, 0x46
        /*009e*/ 	.short	(.L_1900 - .L_1899)


	//   ....[0]....
.L_1899:
        /*00a0*/ 	.word	0x00000170


	//   ....[1]....
        /*00a4*/ 	.word	0x00000350


	//----- nvinfo : EIATTR_EXIT_INSTR_OFFSETS
	.align		4
.L_1900:
        /*00a8*/ 	.byte	0x04, 0x1c
        /*00aa*/ 	.short	(.L_1902 - .L_1901)


	//   ....[0]....
.L_1901:
        /*00ac*/ 	.word	0x000004c0


	//   ....[1]....
        /*00b0*/ 	.word	0x00000500


	//   ....[2]....
        /*00b4*/ 	.word	0x00000550


	//   ....[3]....
        /*00b8*/ 	.word	0x000005a0


	//----- nvinfo : EIATTR_CRS_STACK_SIZE
	.align		4
.L_1902:
        /*00bc*/ 	.byte	0x04, 0x1e
        /*00be*/ 	.short	(.L_1904 - .L_1903)
.L_1903:
        /*00c0*/ 	.word	0x00000000


	//----- nvinfo : EIATTR_CBANK_PARAM_SIZE
	.align		4
.L_1904:
        /*00c4*/ 	.byte	0x03, 0x19
        /*00c6*/ 	.short	0x0040


	//----- nvinfo : EIATTR_PARAM_CBANK
	.align		4
        /*00c8*/ 	.byte	0x04, 0x0a
        /*00ca*/ 	.short	(.L_1906 - .L_1905)
	.align		4
.L_1905:
        /*00cc*/ 	.word	index@(.nv.constant0._ZN2at6native39_GLOBAL__N__cee6930f_7_Loss_cu_5b0651e138nll_loss_forward_reduce_cuda_kernel_1dIflEEvPT_S4_PKS3_PKT0_S6_bll)
        /*00d0*/ 	.short	0x0210
        /*00d2*/ 	.short	0x0040


	//----- nvinfo : EIATTR_SW_WAR
	.align		4
.L_1906:
        /*00d4*/ 	.byte	0x04, 0x36
        /*00d6*/ 	.short	(.L_1908 - .L_1907)
.L_1907:
        /*00d8*/ 	.word	0x00000008
.L_1908:


//--------------------- .nv.info._ZN2at6native39_GLOBAL__N__cee6930f_7_Loss_cu_5b0651e138nll_loss_forward_reduce_cuda_kernel_1dIfhEEvPT_S4_PKS3_PKT0_S6_bll --------------------------
	.section	.nv.info._ZN2at6native39_GLOBAL__N__cee6930f_7_Loss_cu_5b0651e138nll_loss_forward_reduce_cuda_kernel_1dIfhEEvPT_S4_PKS3_PKT0_S6_bll,"",@"SHT_CUDA_INFO"
	.sectionflags	@""
	.align	4


	//----- nvinfo : EIATTR_CUDA_API_VERSION
	.align		4
        /*0000*/ 	.byte	0x04, 0x37
        /*0002*/ 	.short	(.L_1910 - .L_1909)
.L_1909:
        /*0004*/ 	.word	0x00000082


	//----- nvinfo : EIATTR_KPARAM_INFO
	.align		4
.L_1910:
        /*0008*/ 	.byte	0x04, 0x17
        /*000a*/ 	.short	(.L_1912 - .L_1911)
.L_1911:
        /*000c*/ 	.word	0x00000000
        /*0010*/ 	.short	0x0007
        /*0012*/ 	.short	0x0038
        /*0014*/ 	.byte	0x00, 0xf0, 0x21, 0x00


	//----- nvinfo : EIATTR_KPARAM_INFO
	.align		4
.L_1912:
        /*0018*/ 	.byte	0x04, 0x17
        /*001a*/ 	.short	(.L_1914 - .L_1913)
.L_1913:
        /*001c*/ 	.word	0x00000000
        /*0020*/ 	.short	0x0006
        /*0022*/ 	.short	0x0030
        /*0024*/ 	.byte	0x00, 0xf0, 0x21, 0x00


	//----- nvinfo : EIATTR_KPARAM_INFO
	.align		4
.L_1914:
        /*0028*/ 	.byte	0x04, 0x17
        /*002a*/ 	.short	(.L_1916 - .L_1915)
.L_1915:
        /*002c*/ 	.word	0x00000000
        /*0030*/ 	.short	0x0005
        /*0032*/ 	.short	0x0028
        /*0034*/ 	.byte	0x00, 0xf0, 0x05, 0x00


	//----- nvinfo : EIATTR_KPARAM_INFO
	.align		4
.L_1916:
        /*0038*/ 	.byte	0x04, 0x17
        /*003a*/ 	.short	(.L_1918 - .L_1917)
.L_1917:
        /*003c*/ 	.word	0x00000000
        /*0040*/ 	.short	0x0004
        /*0042*/ 	.short	0x0020
        /*0044*/ 	.byte	0x00, 0xf0, 0x21, 0x00


	//----- nvinfo : EIATTR_KPARAM_INFO
	.align		4
.L_1918:
        /*0048*/ 	.byte	0x04, 0x17
        /*004a*/ 	.short	(.L_1920 - .L_1919)
.L_1919:
        /*004c*/ 	.word	0x00000000
        /*0050*/ 	.short	0x0003
        /*0052*/ 	.short	0x0018
        /*0054*/ 	.byte	0x00, 0xf0, 0x21, 0x00


	//----- nvinfo : EIATTR_KPARAM_INFO
	.align		4
.L_1920:
        /*0058*/ 	.byte	0x04, 0x17
        /*005a*/ 	.short	(.L_1922 - .L_1921)
.L_1921:
        /*005c*/ 	.word	0x00000000
        /*0060*/ 	.short	0x0002
        /*0062*/ 	.short	0x0010
        /*0064*/ 	.byte	0x00, 0xf0, 0x21, 0x00


	//----- nvinfo : EIATTR_KPARAM_INFO
	.align		4
.L_1922:
        /*0068*/ 	.byte	0x04, 0x17
        /*006a*/ 	.short	(.L_1924 - .L_1923)
.L_1923:
        /*006c*/ 	.word	0x00000000
        /*0070*/ 	.short	0x0001
        /*0072*/ 	.short	0x0008
        /*0074*/ 	.byte	0x00, 0xf0, 0x21, 0x00


	//----- nvinfo : EIATTR_KPARAM_INFO
	.align		4
.L_1924:
        /*0078*/ 	.byte	0x04, 0x17
        /*007a*/ 	.short	(.L_1926 - .L_1925)
.L_1925:
        /*007c*/ 	.word	0x00000000
        /*0080*/ 	.short	0x0000
        /*0082*/ 	.short	0x0000
        /*0084*/ 	.byte	0x00, 0xf0, 0x21, 0x00


	//----- nvinfo : EIATTR_SPARSE_MMA_MASK
	.align		4
.L_1926:
        /*0088*/ 	.byte	0x03, 0x50
        /*008a*/ 	.short	0x0000


	//----- nvinfo : EIATTR_MAXREG_COUNT
	.align		4
        /*008c*/ 	.byte	0x03, 0x1b
        /*008e*/ 	.short	0x00ff


	//----- nvinfo : EIATTR_EXTERNS
	.align		4
        /*0090*/ 	.byte	0x04, 0x0f
        /*0092*/ 	.short	(.L_1928 - .L_1927)


	//   ....[0]....
	.align		4
.L_1927:
        /*0094*/ 	.word	index@(__assertfail)


	//----- nvinfo : EIATTR_MERCURY_ISA_VERSION
	.align		4
.L_1928:
        /*0098*/ 	.byte	0x03, 0x5f
        /*009a*/ 	.short	0x0101


	//----- nvinfo : EIATTR_SYSCALL_OFFSETS
	.align		4
        /*009c*/ 	.byte	0x04, 0x46
        /*009e*/ 	.short	(.L_1930 - .L_1929)


	//   ....[0]....
.L_1929:
        /*00a0*/ 	.word	0x00000170


	//   ....[1]....
        /*00a4*/ 	.word	0x00000320


	//----- nvinfo : EIATTR_EXIT_INSTR_OFFSETS
	.align		4
.L_1930:
        /*00a8*/ 	.byte	0x04, 0x1c
        /*00aa*/ 	.short	(.L_1932 - .L_1931)


	//   ....[0]....
.L_1931:
        /*00ac*/ 	.word	0x00000490


	//   ....[1]....
        /*00b0*/ 	.word	0x000004d0


	//   ....[2]....
        /*00b4*/ 	.word	0x00000520


	//   ....[3]....
        /*00b8*/ 	.word	0x00000570


	//----- nvinfo : EIATTR_CRS_STACK_SIZE
	.align		4
.L_1932:
        /*00bc*/ 	.byte	0x04, 0x1e
        /*00be*/ 	.short	(.L_1934 - .L_1933)
.L_1933:
        /*00c0*/ 	.word	0x00000000


	//----- nvinfo : EIATTR_CBANK_PARAM_SIZE
	.align		4
.L_1934:
        /*00c4*/ 	.byte	0x03, 0x19
        /*00c6*/ 	.short	0x0040


	//----- nvinfo : EIATTR_PARAM_CBANK
	.align		4
        /*00c8*/ 	.byte	0x04, 0x0a
        /*00ca*/ 	.short	(.L_1936 - .L_1935)
	.align		4
.L_1935:
        /*00cc*/ 	.word	index@(.nv.constant0._ZN2at6native39_GLOBAL__N__cee6930f_7_Loss_cu_5b0651e138nll_loss_forward_reduce_cuda_kernel_1dIfhEEvPT_S4_PKS3_PKT0_S6_bll)
        /*00d0*/ 	.short	0x0210
        /*00d2*/ 	.short	0x0040


	//----- nvinfo : EIATTR_SW_WAR
	.align		4
.L_1936:
        /*00d4*/ 	.byte	0x04, 0x36
        /*00d6*/ 	.short	(.L_1938 - .L_1937)
.L_1937:
        /*00d8*/ 	.word	0x00000008
.L_1938:


//--------------------- .nv.info._ZN2at6native39_GLOBAL__N__cee6930f_7_Loss_cu_5b0651e138nll_loss_forward_reduce_cuda_kernel_1dIdlEEvPT_S4_PKS3_PKT0_S6_bll --------------------------
	.section	.nv.info._ZN2at6native39_GLOBAL__N__cee6930f_7_Loss_cu_5b0651e138nll_loss_forward_reduce_cuda_kernel_1dIdlEEvPT_S4_PKS3_PKT0_S6_bll,"",@"SHT_CUDA_INFO"
	.sectionflags	@""
	.align	4


	//----- nvinfo : EIATTR_CUDA_API_VERSION
	.align		4
        /*0000*/ 	.byte	0x04, 0x37
        /*0002*/ 	.short	(.L_1940 - .L_1939)
.L_1939:
        /*0004*/ 	.word	0x00000082


	//----- nvinfo : EIATTR_KPARAM_INFO
	.align		4
.L_1940:
        /*0008*/ 	.byte	0x04, 0x17
        /*000a*/ 	.short	(.L_1942 - .L_1941)
.L_1941:
        /*000c*/ 	.word	0x00000000
        /*0010*/ 	.short	0x0007
        /*0012*/ 	.short	0x0038
        /*0014*/ 	.byte	0x00, 0xf0, 0x21, 0x00


	//----- nvinfo : EIATTR_KPARAM_INFO
	.align		4
.L_1942:
        /*0018*/ 	.byte	0x04, 0x17
        /*001a*/ 	.short	(.L_1944 - .L_1943)
.L_1943:
        /*001c*/ 	.word	0x00000000
        /*0020*/ 	.short	0x0006
        /*0022*/ 	.short	0x0030
        /*0024*/ 	.byte	0x00, 0xf0, 0x21, 0x00


	//----- nvinfo : EIATTR_KPARAM_INFO
	.align		4
.L_1944:
        /*0028*/ 	.byte	0x04, 0x17
        /*002a*/ 	.short	(.L_1946 - .L_1945)
.L_1945:
        /*002c*/ 	.word	0x00000000
        /*0030*/ 	.short	0x0005
        /*0032*/ 	.short	0x0028
        /*0034*/ 	.byte	0x00, 0xf0, 0x05, 0x00


	//----- nvinfo : EIATTR_KPARAM_INFO
	.align		4
.L_1946:
        /*0038*/ 	.byte	0x04, 0x17
        /*003a*/ 	.short	(.L_1948 - .L_1947)
.L_1947:
        /*003c*/ 	.word	0x00000000
        /*0040*/ 	.short	0x0004
        /*0042*/ 	.short	0x0020
        /*0044*/ 	.byte	0x00, 0xf0, 0x21, 0x00


	//----- nvinfo : EIATTR_KPARAM_INFO
	.align		4
.L_1948:
        /*0048*/ 	.byte	0x04, 0x17
        /*004a*/ 	.short	(.L_1950 - .L_1949)
.L_1949:
        /*004c*/ 	.word	0x00000000
        /*0050*/ 	.short	0x0003
        /*0052*/ 	.short	0x0018
        /*0054*/ 	.byte	0x00, 0xf0, 0x21, 0x00


	//----- nvinfo : EIATTR_KPARAM_INFO
	.align		4
.L_1950:
        /*0058*/ 	.byte	0x04, 0x17
        /*005a*/ 	.short	(.L_1952 - .L_1951)
.L_1951:
        /*005c*/ 	.word	0x00000000
        /*0060*/ 	.short	0x0002
        /*0062*/ 	.short	0x0010
        /*0064*/ 	.byte	0x00, 0xf0, 0x21, 0x00


	//----- nvinfo : EIATTR_KPARAM_INFO
	.align		4
.L_1952:
        /*0068*/ 	.byte	0x04, 0x17
        /*006a*/ 	.short	(.L_1954 - .L_1953)
.L_1953:
        /*006c*/ 	.word	0x00000000
        /*0070*/ 	.short	0x0001
        /*0072*/ 	.short	0x0008
        /*0074*/ 	.byte	0x00, 0xf0, 0x21, 0x00


	//----- nvinfo : EIATTR_KPARAM_INFO
	.align		4
.L_1954:
        /*0078*/ 	.byte	0x04, 0x17
        /*007a*/ 	.short	(.L_1956 - .L_1955)
.L_1955:
        /*007c*/ 	.word	0x00000000
        /*0080*/ 	.short	0x0000
        /*0082*/ 	.short	0x0000
        /*0084*/ 	.byte	0x00, 0xf0, 0x21, 0x00


	//----- nvinfo : EIATTR_SPARSE_MMA_MASK
	.align		4
.L_1956:
        /*0088*/ 	.byte	0x03, 0x50
        /*008a*/ 	.short	0x0000


	//----- nvinfo : EIATTR_MAXREG_COUNT
	.align		4
        /*008c*/ 	.byte	0x03, 0x1b
        /*008e*/ 	.short	0x00ff


	//----- nvinfo : EIATTR_EXTERNS
	.align		4
        /*0090*/ 	.byte	0x04, 0x0f
        /*0092*/ 	.short	(.L_1958 - .L_1957)


	//   ....[0]....
	.align		4
.L_1957:
        /*0094*/ 	.word	index@(__assertfail)


	//----- nvinfo : EIATTR_MERCURY_ISA_VERSION
	.align		4
.L_1958:
        /*0098*/ 	.byte	0x03, 0x5f
        /*009a*/ 	.short	0x0101


	//----- nvinfo : EIATTR_SYSCALL_OFFSETS
	.align		4
        /*009c*/ 	.byte	0x04, 0x46
        /*009e*/ 	.short	(.L_1960 - .L_1959)


	//   ....[0]....
.L_1959:
        /*00a0*/ 	.word	0x00000170


	//   ....[1]....
        /*00a4*/ 	.word	0x00000350


	//----- nvinfo : EIATTR_EXIT_INSTR_OFFSETS
	.align		4
.L_1960:
        /*00a8*/ 	.byte	0x04, 0x1c
        /*00aa*/ 	.short	(.L_1962 - .L_1961)


	//   ....[0]....
.L_1961:
        /*00ac*/ 	.word	0x000004d0


	//   ....[1]....
        /*00b0*/ 	.word	0x00000520


	//   ....[2]....
        /*00b4*/ 	.word	0x00000580


	//   ....[3]....
        /*00b8*/ 	.word	0x000005d0


	//----- nvinfo : EIATTR_CRS_STACK_SIZE
	.align		4
.L_1962:
        /*00bc*/ 	.byte	0x04, 0x1e
        /*00be*/ 	.short	(.L_1964 - .L_1963)
.L_1963:
        /*00c0*/ 	.word	0x00000000


	//----- nvinfo : EIATTR_CBANK_PARAM_SIZE
	.align		4
.L_1964:
        /*00c4*/ 	.byte	0x03, 0x19
        /*00c6*/ 	.short	0x0040


	//----- nvinfo : EIATTR_PARAM_CBANK
	.align		4
        /*00c8*/ 	.byte	0x04, 0x0a
        /*00ca*/ 	.short	(.L_1966 - .L_1965)
	.align		4
.L_1965:
        /*00cc*/ 	.word	index@(.nv.constant0._ZN2at6native39_GLOBAL__N__cee6930f_7_Loss_cu_5b0651e138nll_loss_forward_reduce_cuda_kernel_1dIdlEEvPT_S4_PKS3_PKT0_S6_bll)
        /*00d0*/ 	.short	0x0210
        /*00d2*/ 	.short	0x0040


	//----- nvinfo : EIATTR_SW_WAR
	.align		4
.L_1966:
        /*00d4*/ 	.byte	0x04, 0x36
        /*00d6*/ 	.short	(.L_1968 - .L_1967)
.L_1967:
        /*00d8*/ 	.word	0x00000008
.L_1968:


//--------------------- .nv.info._ZN2at6native39_GLOBAL__N__cee6930f_7_Loss_cu_5b0651e138nll_loss_forward_reduce_cuda_kernel_1dIdhEEvPT_S4_PKS3_PKT0_S6_bll --------------------------
	.section	.nv.info._ZN2at6native39_GLOBAL__N__cee6930f_7_Loss_cu_5b0651e138nll_loss_forward_reduce_cuda_kernel_1dIdhEEvPT_S4_PKS3_PKT0_S6_bll,"",@"SHT_CUDA_INFO"
	.sectionflags	@""
	.align	4


	//----- nvinfo : EIATTR_CUDA_API_VERSION
	.align		4
        /*0000*/ 	.byte	0x04, 0x37
        /*0002*/ 	.short	(.L_1970 - .L_1969)
.L_1969:
        /*0004*/ 	.word	0x00000082


	//----- nvinfo : EIATTR_KPARAM_INFO
	.align		4
.L_1970:
        /*0008*/ 	.byte	0x04, 0x17
        /*000a*/ 	.short	(.L_1972 - .L_1971)
.L_1971:
        /*000c*/ 	.word	0x00000000
        /*0010*/ 	.short	0x0007
        /*0012*/ 	.short	0x0038
        /*0014*/ 	.byte	0x00, 0xf0, 0x21, 0x00


	//----- nvinfo : EIATTR_KPARAM_INFO
	.align		4
.L_1972:
        /*0018*/ 	.byte	0x04, 0x17
        /*001a*/ 	.short	(.L_1974 - .L_1973)
.L_1973:
        /*001c*/ 	.word	0x00000000
        /*0020*/ 	.short	0x0006
        /*0022*/ 	.short	0x0030
        /*0024*/ 	.byte	0x00, 0xf0, 0x21, 0x00


	//----- nvinfo : EIATTR_KPARAM_INFO
	.align		4
.L_1974:
        /*0028*/ 	.byte	0x04, 0x17
        /*002a*/ 	.short	(.L_1976 - .L_1975)
.L_1975:
        /*002c*/ 	.word	0x00000000
        /*0030*/ 	.short	0x0005
        /*0032*/ 	.short	0x0028
        /*0034*/ 	.byte	0x00, 0xf0, 0x05, 0x00


	//----- nvinfo : EIATTR_KPARAM_INFO
	.align		4
.L_1976:
        /*0038*/ 	.byte	0x04, 0x17
        /*003a*/ 	.short	(.L_1978 - .L_1977)
.L_1977:
        /*003c*/ 	.word	0x00000000
        /*0040*/ 	.short	0x0004
        /*0042*/ 	.short	0x0020
        /*0044*/ 	.byte	0x00, 0xf0, 0x21, 0x00


	//----- nvinfo : EIATTR_KPARAM_INFO
	.align		4
.L_1978:
        /*0048*/ 	.byte	0x04, 0x17
        /*004a*/ 	.short	(.L_1980 - .L_1979)
.L_1979:
        /*004c*/ 	.word	0x00000000
        /*0050*/ 	.short	0x0003
        /*0052*/ 	.short	0x0018
        /*0054*/ 	.byte	0x00, 0xf0, 0x21, 0x00


	//----- nvinfo : EIATTR_KPARAM_INFO
	.align		4
.L_1980:
        /*0058*/ 	.byte	0x04, 0x17
        /*005a*/ 	.short	(.L_1982 - .L_1981)
.L_1981:
        /*005c*/ 	.word	0x00000000
        /*0060*/ 	.short	0x0002
        /*0062*/ 	.short	0x0010
        /*0064*/ 	.byte	0x00, 0xf0, 0x21, 0x00


	//----- nvinfo : EIATTR_KPARAM_INFO
	.align		4
.L_1982:
        /*0068*/ 	.byte	0x04, 0x17
        /*006a*/ 	.short	(.L_1984 - .L_1983)
.L_1983:
        /*006c*/ 	.word	0x00000000
        /*0070*/ 	.short	0x0001
        /*0072*/ 	.short	0x0008
        /*0074*/ 	.byte	0x00, 0xf0, 0x21, 0x00


	//----- nvinfo : EIATTR_KPARAM_INFO
	.align		4
.L_1984:
        /*0078*/ 	.byte	0x04, 0x17
        /*007a*/ 	.short	(.L_1986 - .L_1985)
.L_1985:
        /*007c*/ 	.word	0x00000000
        /*0080*/ 	.short	0x0000
        /*0082*/ 	.short	0x0000
        /*0084*/ 	.byte	0x00, 0xf0, 0x21, 0x00


	//----- nvinfo : EIATTR_SPARSE_MMA_MASK
	.align		4
.L_1986:
        /*0088*/ 	.byte	0x03, 0x50
        /*008a*/ 	.short	0x0000


	//----- nvinfo : EIATTR_MAXREG_COUNT
	.align		4
        /*008c*/ 	.byte	0x03, 0x1b
        /*008e*/ 	.short	0x00ff


	//----- nvinfo : EIATTR_EXTERNS
	.align		4
        /*0090*/ 	.byte	0x04, 0x0f
        /*0092*/ 	.short	(.L_1988 - .L_1987)


	//   ....[0]....
	.align		4
.L_1987:
        /*0094*/ 	.word	index@(__assertfail)


	//----- nvinfo : EIATTR_MERCURY_ISA_VERSION
	.align		4
.L_1988:
        /*0098*/ 	.byte	0x03, 0x5f
        /*009a*/ 	.short	0x0101


	//----- nvinfo : EIATTR_SYSCALL_OFFSETS
	.align		4
        /*009c*/ 	.byte	0x04, 0x46
        /*009e*/ 	.short	(.L_1990 - .L_1989)


	//   ....[0]....
.L_1989:
        /*00a0*/ 	.word	0x00000170


	//   ....[1]....
        /*00a4*/ 	.word	0x00000320


	//----- nvinfo : EIATTR_EXIT_INSTR_OFFSETS
	.align		4
.L_1990:
        /*00a8*/ 	.byte	0x04, 0x1c
        /*00aa*/ 	.short	(.L_1992 - .L_1991)


	//   ....[0]....
.L_1991:
        /*00ac*/ 	.word	0x000004a0


	//   ....[1]....
        /*00b0*/ 	.word	0x000004f0


	//   ....[2]....
        /*00b4*/ 	.word	0x00000550


	//   ....[3]....
        /*00b8*/ 	.word	0x000005a0


	//----- nvinfo : EIATTR_CRS_STACK_SIZE
	.align		4
.L_1992:
        /*00bc*/ 	.byte	0x04, 0x1e
        /*00be*/ 	.short	(.L_1994 - .L_1993)
.L_1993:
        /*00c0*/ 	.word	0x00000000


	//----- nvinfo : EIATTR_CBANK_PARAM_SIZE
	.align		4
.L_1994:
        /*00c4*/ 	.byte	0x03, 0x19
        /*00c6*/ 	.short	0x0040


	//----- nvinfo : EIATTR_PARAM_CBANK
	.align		4
        /*00c8*/ 	.byte	0x04, 0x0a
        /*00ca*/ 	.short	(.L_1996 - .L_1995)
	.align		4
.L_1995:
        /*00cc*/ 	.word	index@(.nv.constant0._ZN2at6native39_GLOBAL__N__cee6930f_7_Loss_cu_5b0651e138nll_loss_forward_reduce_cuda_kernel_1dIdhEEvPT_S4_PKS3_PKT0_S6_bll)
        /*00d0*/ 	.short	0x0210
        /*00d2*/ 	.short	0x0040


	//----- nvinfo : EIATTR_SW_WAR
	.align		4
.L_1996:
        /*00d4*/ 	.byte	0x04, 0x36
        /*00d6*/ 	.short	(.L_1998 - .L_1997)
.L_1997:
        /*00d8*/ 	.word	0x00000008
.L_1998:


//--------------------- .nv.info._ZN2at6native39_GLOBAL__N__cee6930f_7_Loss_cu_5b0651e138nll_loss_forward_no_reduce_cuda_kernelIN3c108BFloat16ElEEvlNS_27GenericPackedTensorAccessorIT_Lm2ENS_16DefaultPtrTraitsElEEPKT0_PS6_PKS6_ll --------------------------
	.section	.nv.info._ZN2at6native39_GLOBAL__N__cee6930f_7_Loss_cu_5b0651e138nll_loss_forward_no_reduce_cuda_kernelIN3c108BFloat16ElEEvlNS_27GenericPackedTensorAccessorIT_Lm2ENS_16DefaultPtrTraitsElEEPKT0_PS6_PKS6_ll,"",@"SHT_CUDA_INFO"
	.sectionflags	@""
	.align	4


	//----- nvinfo : EIATTR_CUDA_API_VERSION
	.align		4
        /*0000*/ 	.byte	0x04, 0x37
        /*0002*/ 	.short	(.L_2000 - .L_1999)
.L_1999:
        /*0004*/ 	.word	0x00000082


	//----- nvinfo : EIATTR_KPARAM_INFO
	.align		4
.L_2000:
        /*0008*/ 	.byte	0x04, 0x17
        /*000a*/ 	.short	(.L_2002 - .L_2001)
.L_2001:
        /*000c*/ 	.word	0x00000000
        /*0010*/ 	.short	0x0006
        /*0012*/ 	.short	0x0050
        /*0014*/ 	.byte	0x00, 0xf0, 0x21, 0x00


	//----- nvinfo : EIATTR_KPARAM_INFO
	.align		4
.L_2002:
        /*0018*/ 	.byte	0x04, 0x17
        /*001a*/ 	.short	(.L_2004 - .L_2003)
.L_2003:
        /*001c*/ 	.word	0x00000000
        /*0020*/ 	.short	0x0005
        /*0022*/ 	.short	0x0048
        /*0024*/ 	.byte	0x00, 0xf0, 0x21, 0x00


	//----- nvinfo : EIATTR_KPARAM_INFO
	.align		4
.L_2004:
        /*0028*/ 	.byte	0x04, 0x17
        /*002a*/ 	.short	(.L_2006 - .L_2005)
.L_2005:
        /*002c*/ 	.word	0x00000000
        /*0030*/ 	.short	0x0004
        /*0032*/ 	.short	0x0040
        /*0034*/ 	.byte	0x00, 0xf0, 0x21, 0x00


	//----- nvinfo : EIATTR_KPARAM_INFO
	.align		4
.L_2006:
        /*0038*/ 	.byte	0x04, 0x17
        /*003a*/ 	.short	(.L_2008 - .L_2007)
.L_2007:
        /*003c*/ 	.word	0x00000000
        /*0040*/ 	.short	0x0003
        /*0042*/ 	.short	0x0038
        /*0044*/ 	.byte	0x00, 0xf0, 0x21, 0x00


	//----- nvinfo : EIATTR_KPARAM_INFO
	.align		4
.L_2008:
        /*0048*/ 	.byte	0x04, 0x17
        /*004a*/ 	.short	(.L_2010 - .L_2009)
.L_2009:
        /*004c*/ 	.word	0x00000000
        /*0050*/ 	.short	0x0002
        /*0052*/ 	.short	0x0030
        /*0054*/ 	.byte	0x00, 0xf0, 0x21, 0x00


	//----- nvinfo : EIATTR_KPARAM_INFO
	.align		4
.L_2010:
        /*0058*/ 	.byte	0x04, 0x17
        /*005a*/ 	.short	(.L_2012 - .L_2011)
.L_2011:
        /*005c*/ 	.word	0x00000000
        /*0060*/ 	.short	0x0001
        /*0062*/ 	.short	0x0008
        /*0064*/ 	.byte	0x00, 0xf0, 0xa1, 0x00


	//----- nvinfo : EIATTR_KPARAM_INFO
	.align		4
.L_2012:
        /*0068*/ 	.byte	0x04, 0x17
        /*006a*/ 	.short	(.L_2014 - .L_2013)
.L_2013:
        /*006c*/ 	.word	0x00000000
        /*0070*/ 	.short	0x0000
        /*0072*/ 	.short	0x0000
        /*0074*/ 	.byte	0x00, 0xf0, 0x21, 0x00


	//----- nvinfo : EIATTR_SPARSE_MMA_MASK
	.align		4
.L_2014:
        /*0078*/ 	.byte	0x03, 0x50
        /*007a*/ 	.short	0x0000


	//----- nvinfo : EIATTR_MAXREG_COUNT
	.align		4
        /*007c*/ 	.byte	0x03, 0x1b
        /*007e*/ 	.short	0x00ff


	//----- nvinfo : EIATTR_EXTERNS
	.align		4
        /*0080*/ 	.byte	0x04, 0x0f
        /*0082*/ 	.short	(.L_2016 - .L_2015)


	//   ....[0]....
	.align		4
.L_2015:
        /*0084*/ 	.word	index@(__assertfail)


	//----- nvinfo : EIATTR_MERCURY_ISA_VERSION
	.align		4
.L_2016:
        /*0088*/ 	.byte	0x03, 0x5f
        /*008a*/ 	.short	0x0101


	//----- nvinfo : EIATTR_SYSCALL_OFFSETS
	.align		4
        /*008c*/ 	.byte	0x04, 0x46
        /*008e*/ 	.short	(.L_2018 - .L_2017)


	//   ....[0]....
.L_2017:
        /*0090*/ 	.word	0x00000400


	//   ....[1]....
        /*0094*/ 	.word	0x000008b0


	//----- nvinfo : EIATTR_EXIT_INSTR_OFFSETS
	.align		4
.L_2018:
        /*0098*/ 	.byte	0x04, 0x1c
        /*009a*/ 	.short	(.L_2020 - .L_2019)


	//   ....[0]....
.L_2019:
        /*009c*/ 	.word	0x00000090


	//   ....[1]....
        /*00a0*/ 	.word	0x00000650


	//   ....[2]....
        /*00a4*/ 	.word	0x00000aa0


	//----- nvinfo : EIATTR_CRS_STACK_SIZE
	.align		4
.L_2020:
        /*00a8*/ 	.byte	0x04, 0x1e
        /*00aa*/ 	.short	(.L_2022 - .L_2021)
.L_2021:
        /*00ac*/ 	.word	0x00000000


	//----- nvinfo : EIATTR_CBANK_PARAM_SIZE
	.align		4
.L_2022:
        /*00b0*/ 	.byte	0x03, 0x19
        /*00b2*/ 	.short	0x0058


	//----- nvinfo : EIATTR_PARAM_CBANK
	.align		4
        /*00b4*/ 	.byte	0x04, 0x0a
        /*00b6*/ 	.short	(.L_2024 - .L_2023)
	.align		4
.L_2023:
        /*00b8*/ 	.word	index@(.nv.constant0._ZN2at6native39_GLOBAL__N__cee6930f_7_Loss_cu_5b0651e138nll_loss_forward_no_reduce_cuda_kernelIN3c108BFloat16ElEEvlNS_27GenericPackedTensorAccessorIT_Lm2ENS_16DefaultPtrTraitsElEEPKT0_PS6_PKS6_ll)
        /*00bc*/ 	.short	0x0210
        /*00be*/ 	.short	0x0058


	//----- nvinfo : EIATTR_SW_WAR
	.align		4
.L_2024:
        /*00c0*/ 	.byte	0x04, 0x36
        /*00c2*/ 	.short	(.L_2026 - .L_2025)
.L_2025:
        /*00c4*/ 	.word	0x00000008
.L_2026:


//--------------------- .nv.info._ZN2at6native39_GLOBAL__N__cee6930f_7_Loss_cu_5b0651e138nll_loss_forward_no_reduce_cuda_kernelIN3c108BFloat16EhEEvlNS_27GenericPackedTensorAccessorIT_Lm2ENS_16DefaultPtrTraitsElEEPKT0_PS6_PKS6_ll --------------------------
	.section	.nv.info._ZN2at6native39_GLOBAL__N__cee6930f_7_Loss_cu_5b0651e138nll_loss_forward_no_reduce_cuda_kernelIN3c108BFloat16EhEEvlNS_27GenericPackedTensorAccessorIT_Lm2ENS_16DefaultPtrTraitsElEEPKT0_PS6_PKS6_ll,"",@"SHT_CUDA_INFO"
	.sectionflags	@""
	.align	4


	//----- nvinfo : EIATTR_CUDA_API_VERSION
	.align		4
        /*0000*/ 	.byte	0x04, 0x37
        /*0002*/ 	.short	(.L_2028 - .L_2027)
.L_2027:
        /*0004*/ 	.word	0x00000082


	//----- nvinfo : EIATTR_KPARAM_INFO
	.align		4
.L_2028:
        /*0008*/ 	.byte	0x04, 0x17
        /*000a*/ 	.short	(.L_2030 - .L_2029)
.L_2029:
        /*000c*/ 	.word	0x00000000
        /*0010*/ 	.short	0x0006
        /*0012*/ 	.short	0x0050
        /*0014*/ 	.byte	0x00, 0xf0, 0x21, 0x00


	//----- nvinfo : EIATTR_KPARAM_INFO
	.align		4
.L_2030:
        /*0018*/ 	.byte	0x04, 0x17
        /*001a*/ 	.short	(.L_2032 - .L_2031)
.L_2031:
        /*001c*/ 	.word	0x00000000
        /*0020*/ 	.short	0x0005
        /*0022*/ 	.short	0x0048
        /*0024*/ 	.byte	0x00, 0xf0, 0x21, 0x00


	//----- nvinfo : EIATTR_KPARAM_INFO
	.align		4
.L_2032:
        /*0028*/ 	.byte	0x04, 0x17
        /*002a*/ 	.short	(.L_2034 - .L_2033)
.L_2033:
        /*002c*/ 	.word	0x00000000
        /*0030*/ 	.short	0x0004
        /*0032*/ 	.short	0x0040
        /*0034*/ 	.byte	0x00, 0xf0, 0x21, 0x00


	//----- nvinfo : EIATTR_KPARAM_INFO
	.align		4
.L_2034:
        /*0038*/ 	.byte	0x04, 0x17
        /*003a*/ 	.short	(.L_2036 - .L_2035)
.L_2035:
        /*003c*/ 	.word	0x00000000
        /*0040*/ 	.short	0x0003
        /*0042*/ 	.short	0x0038
        /*0044*/ 	.byte	0x00, 0xf0, 0x21, 0x00


	//----- nvinfo : EIATTR_KPARAM_INFO
	.align		4
.L_2036:
        /*0048*/ 	.byte	0x04, 0x17
        /*004a*/ 	.short	(.L_2038 - .L_2037)
.L_2037:
        /*004c*/ 	.word	0x00000000
        /*0050*/ 	.short	0x0002
        /*0052*/ 	.short	0x0030
        /*0054*/ 	.byte	0x00, 0xf0, 0x21, 0x00


	//----- nvinfo : EIATTR_KPARAM_INFO
	.align		4
.L_2038:
        /*0058*/ 	.byte	0x04, 0x17
        /*005a*/ 	.short	(.L_2040 - .L_2039)
.L_2039:
        /*005c*/ 	.word	0x00000000
        /*0060*/ 	.short	0x0001
        /*0062*/ 	.short	0x0008
        /*0064*/ 	.byte	0x00, 0xf0, 0xa1, 0x00


	//----- nvinfo : EIATTR_KPARAM_INFO
	.align		4
.L_2040:
        /*0068*/ 	.byte	0x04, 0x17
        /*006a*/ 	.short	(.L_2042 - .L_2041)
.L_2041:
        /*006c*/ 	.word	0x00000000
        /*0070*/ 	.short	0x0000
        /*0072*/ 	.short	0x0000
        /*0074*/ 	.byte	0x00, 0xf0, 0x21, 0x00


	//----- nvinfo : EIATTR_SPARSE_MMA_MASK
	.align		4
.L_2042:
        /*0078*/ 	.byte	0x03, 0x50
        /*007a*/ 	.short	0x0000


	//----- nvinfo : EIATTR_MAXREG_COUNT
	.align		4
        /*007c*/ 	.byte	0x03, 0x1b
        /*007e*/ 	.short	0x00ff


	//----- nvinfo : EIATTR_EXTERNS
	.align		4
        /*0080*/ 	.byte	0x04, 0x0f
        /*0082*/ 	.short	(.L_2044 - .L_2043)


	//   ....[0]....
	.align		4
.L_2043:
        /*0084*/ 	.word	index@(__assertfail)


	//----- nvinfo : EIATTR_MERCURY_ISA_VERSION
	.align		4
.L_2044:
        /*0088*/ 	.byte	0x03, 0x5f
        /*008a*/ 	.short	0x0101


	//----- nvinfo : EIATTR_SYSCALL_OFFSETS
	.align		4
        /*008c*/ 	.byte	0x04, 0x46
        /*008e*/ 	.short	(.L_2046 - .L_2045)


	//   ....[0]....
.L_2045:
        /*0090*/ 	.word	0x000003e0


	//   ....[1]....
        /*0094*/ 	.word	0x00000840


	//----- nvinfo : EIATTR_EXIT_INSTR_OFFSETS
	.align		4
.L_2046:
        /*0098*/ 	.byte	0x04, 0x1c
        /*009a*/ 	.short	(.L_2048 - .L_2047)


	//   ....[0]....
.L_2047:
        /*009c*/ 	.word	0x00000090


	//   ....[1]....
        /*00a0*/ 	.word	0x00000610


	//   ....[2]....
        /*00a4*/ 	.word	0x00000a10


	//----- nvinfo : EIATTR_CRS_STACK_SIZE
	.align		4
.L_2048:
        /*00a8*/ 	.byte	0x04, 0x1e
        /*00aa*/ 	.short	(.L_2050 - .L_2049)
.L_2049:
        /*00ac*/ 	.word	0x00000000


	//----- nvinfo : EIATTR_CBANK_PARAM_SIZE
	.align		4
.L_2050:
        /*00b0*/ 	.byte	0x03, 0x19
        /*00b2*/ 	.short	0x0058


	//----- nvinfo : EIATTR_PARAM_CBANK
	.align		4
        /*00b4*/ 	.byte	0x04, 0x0a
        /*00b6*/ 	.short	(.L_2052 - .L_2051)
	.align		4
.L_2051:
        /*00b8*/ 	.word	index@(.nv.constant0._ZN2at6native39_GLOBAL__N__cee6930f_7_Loss_cu_5b0651e138nll_loss_forward_no_reduce_cuda_kernelIN3c108BFloat16EhEEvlNS_27GenericPackedTensorAccessorIT_Lm2ENS_16DefaultPtrTraitsElEEPKT0_PS6_PKS6_ll)
        /*00bc*/ 	.short	0x0210
        /*00be*/ 	.short	0x0058


	//----- nvinfo : EIATTR_SW_WAR
	.align		4
.L_2052:
        /*00c0*/ 	.byte	0x04, 0x36
        /*00c2*/ 	.short	(.L_2054 - .L_2053)
.L_2053:
        /*00c4*/ 	.word	0x00000008
.L_2054:


//--------------------- .nv.info._ZN2at6native39_GLOBAL__N__cee6930f_7_Loss_cu_5b0651e138nll_loss_forward_no_reduce_cuda_kernelIN3c104HalfElEEvlNS_27GenericPackedTensorAccessorIT_Lm2ENS_16DefaultPtrTraitsElEEPKT0_PS6_PKS6_ll --------------------------
	.section	.nv.info._ZN2at6native39_GLOBAL__N__cee6930f_7_Loss_cu_5b0651e138nll_loss_forward_no_reduce_cuda_kernelIN3c104HalfElEEvlNS_27GenericPackedTensorAccessorIT_Lm2ENS_16DefaultPtrTraitsElEEPKT0_PS6_PKS6_ll,"",@"SHT_CUDA_INFO"
	.sectionflags	@""
	.align	4


	//----- nvinfo : EIATTR_CUDA_API_VERSION
	.align		4
        /*0000*/ 	.byte	0x04, 0x37
        /*0002*/ 	.short	(.L_2056 - .L_2055)
.L_2055:
        /*0004*/ 	.word	0x00000082


	//----- nvinfo : EIATTR_KPARAM_INFO
	.align		4
.L_2056:
        /*0008*/ 	.byte	0x04, 0x17
        /*000a*/ 	.short	(.L_2058 - .L_2057)
.L_2057:
        /*000c*/ 	.word	0x00000000
        /*0010*/ 	.short	0x0006
        /*0012*/ 	.short	0x0050
        /*0014*/ 	.byte	0x00, 0xf0, 0x21, 0x00


	//----- nvinfo : EIATTR_KPARAM_INFO
	.align		4
.L_2058:
        /*0018*/ 	.byte	0x04, 0x17
        /*001a*/ 	.short	(.L_2060 - .L_2059)
.L_2059:
        /*001c*/ 	.word	0x00000000
        /*0020*/ 	.short	0x0005
        /*0022*/ 	.short	0x0048
        /*0024*/ 	.byte	0x00, 0xf0, 0x21, 0x00


	//----- nvinfo : EIATTR_KPARAM_INFO
	.align		4
.L_2060:
        /*0028*/ 	.byte	0x04, 0x17
        /*002a*/ 	.short	(.L_2062 - .L_2061)
.L_2061:
        /*002c*/ 	.word	0x00000000
        /*0030*/ 	.short	0x0004
        /*0032*/ 	.short	0x0040
        /*0034*/ 	.byte	0x00, 0xf0, 0x21, 0x00


	//----- nvinfo : EIATTR_KPARAM_INFO
	.align		4
.L_2062:
        /*0038*/ 	.byte	0x04, 0x17
        /*003a*/ 	.short	(.L_2064 - .L_2063)
.L_2063:
        /*003c*/ 	.word	0x00000000
        /*0040*/ 	.short	0x0003
        /*0042*/ 	.short	0x0038
        /*0044*/ 	.byte	0x00, 0xf0, 0x21, 0x00


	//----- nvinfo : EIATTR_KPARAM_INFO
	.align		4
.L_2064:
        /*0048*/ 	.byte	0x04, 0x17
        /*004a*/ 	.short	(.L_2066 - .L_2065)
.L_2065:
        /*004c*/ 	.word	0x00000000
        /*0050*/ 	.short	0x0002
        /*0052*/ 	.short	0x0030
        /*0054*/ 	.byte	0x00, 0xf0, 0x21, 0x00


	//----- nvinfo : EIATTR_KPARAM_INFO
	.align		4
.L_2066:
        /*0058*/ 	.byte	0x04, 0x17
        /*005a*/ 	.short	(.L_2068 - .L_2067)
.L_2067:
        /*005c*/ 	.word	0x00000000
        /*0060*/ 	.short	0x0001
        /*0062*/ 	.short	0x0008
        /*0064*/ 	.byte	0x00, 0xf0, 0xa1, 0x00


	//----- nvinfo : EIATTR_KPARAM_INFO
	.align		4
.L_2068:
        /*0068*/ 	.byte	0x04, 0x17
        /*006a*/ 	.short	(.L_2070 - .L_2069)
.L_2069:
        /*006c*/ 	.word	0x00000000
        /*0070*/ 	.short	0x0000
        /*0072*/ 	.short	0x0000
        /*0074*/ 	.byte	0x00, 0xf0, 0x21, 0x00


	//----- nvinfo : EIATTR_SPARSE_MMA_MASK
	.align		4
.L_2070:
        /*0078*/ 	.byte	0x03, 0x50
        /*007a*/ 	.short	0x0000


	//----- nvinfo : EIATTR_MAXREG_COUNT
	.align		4
        /*007c*/ 	.byte	0x03, 0x1b
        /*007e*/ 	.short	0x00ff


	//----- nvinfo : EIATTR_EXTERNS
	.align		4
        /*0080*/ 	.byte	0x04, 0x0f
        /*0082*/ 	.short	(.L_2072 - .L_2071)


	//   ....[0]....
	.align		4
.L_2071:
        /*0084*/ 	.word	index@(__assertfail)


	//----- nvinfo : EIATTR_MERCURY_ISA_VERSION
	.align		4
.L_2072:
        /*0088*/ 	.byte	0x03, 0x5f
        /*008a*/ 	.short	0x0101


	//----- nvinfo : EIATTR_SYSCALL_OFFSETS
	.align		4
        /*008c*/ 	.byte	0x04, 0x46
        /*008e*/ 	.short	(.L_2074 - .L_2073)


	//   ....[0]....
.L_2073:
        /*0090*/ 	.word	0x00000400


	//   ....[1]....
        /*0094*/ 	.word	0x00000880


	//----- nvinfo : EIATTR_EXIT_INSTR_OFFSETS
	.align		4
.L_2074:
        /*0098*/ 	.byte	0x04, 0x1c
        /*009a*/ 	.short	(.L_2076 - .L_2075)


	//   ....[0]....
.L_2075:
        /*009c*/ 	.word	0x00000090


	//   ....[1]....
        /*00a0*/ 	.word	0x00000620


	//   ....[2]....
        /*00a4*/ 	.word	0x00000a70


	//----- nvinfo : EIATTR_CRS_STACK_SIZE
	.align		4
.L_2076:
        /*00a8*/ 	.byte	0x04, 0x1e
        /*00aa*/ 	.short	(.L_2078 - .L_2077)
.L_2077:
        /*00ac*/ 	.word	0x00000000


	//----- nvinfo : EIATTR_CBANK_PARAM_SIZE
	.align		4
.L_2078:
        /*00b0*/ 	.byte	0x03, 0x19
        /*00b2*/ 	.short	0x0058


	//----- nvinfo : EIATTR_PARAM_CBANK
	.align		4
        /*00b4*/ 	.byte	0x04, 0x0a
        /*00b6*/ 	.short	(.L_2080 - .L_2079)
	.align		4
.L_2079:
        /*00b8*/ 	.word	index@(.nv.constant0._ZN2at6native39_GLOBAL__N__cee6930f_7_Loss_cu_5b0651e138nll_loss_forward_no_reduce_cuda_kernelIN3c104HalfElEEvlNS_27GenericPackedTensorAccessorIT_Lm2ENS_16DefaultPtrTraitsElEEPKT0_PS6_PKS6_ll)
        /*00bc*/ 	.short	0x0210
        /*00be*/ 	.short	0x0058


	//----- nvinfo : EIATTR_SW_WAR
	.align		4
.L_2080:
        /*00c0*/ 	.byte	0x04, 0x36
        /*00c2*/ 	.short	(.L_2082 - .L_2081)
.L_2081:
        /*00c4*/ 	.word	0x00000008
.L_2082:


//--------------------- .nv.info._ZN2at6native39_GLOBAL__N__cee6930f_7_Loss_cu_5b0651e138nll_loss_forward_no_reduce_cuda_kernelIN3c104HalfEhEEvlNS_27GenericPackedTensorAccessorIT_Lm2ENS_16DefaultPtrTraitsElEEPKT0_PS6_PKS6_ll --------------------------
	.section	.nv.info._ZN2at6native39_GLOBAL__N__cee6930f_7_Loss_cu_5b0651e138nll_loss_forward_no_reduce_cuda_kernelIN3c104HalfEhEEvlNS_27GenericPackedTensorAccessorIT_Lm2ENS_16DefaultPtrTraitsElEEPKT0_PS6_PKS6_ll,"",@"SHT_CUDA_INFO"
	.sectionflags	@""
	.align	4


	//----- nvinfo : EIATTR_CUDA_API_VERSION
	.align		4
        /*0000*/ 	.byte	0x04, 0x37
        /*0002*/ 	.short	(.L_2084 - .L_2083)
.L_2083:
        /*0004*/ 	.word	0x00000082


	//----- nvinfo : EIATTR_KPARAM_INFO
	.align		4
.L_2084:
        /*0008*/ 	.byte	0x04, 0x17
        /*000a*/ 	.short	(.L_2086 - .L_2085)
.L_2085:
        /*000c*/ 	.word	0x00000000
        /*0010*/ 	.short	0x0006
        /*0012*/ 	.short	0x0050
        /*0014*/ 	.byte	0x00, 0xf0, 0x21, 0x00


	//----- nvinfo : EIATTR_KPARAM_INFO
	.align		4
.L_2086:
        /*0018*/ 	.byte	0x04, 0x17
        /*001a*/ 	.short	(.L_2088 - .L_2087)
.L_2087:
        /*001c*/ 	.word	0x00000000
        /*0020*/ 	.short	0x0005
        /*0022*/ 	.short	0x0048
        /*0024*/ 	.byte	0x00, 0xf0, 0x21, 0x00


	//----- nvinfo : EIATTR_KPARAM_INFO
	.align		4
.L_2088:
        /*0028*/ 	.byte	0x04, 0x17
        /*002a*/ 	.short	(.L_2090 - .L_2089)
.L_2089:
        /*002c*/ 	.word	0x00000000
        /*0030*/ 	.short	0x0004
        /*0032*/ 	.short	0x0040
        /*0034*/ 	.byte	0x00, 0xf0, 0x21, 0x00


	//----- nvinfo : EIATTR_KPARAM_INFO
	.align		4
.L_2090:
        /*0038*/ 	.byte	0x04, 0x17
        /*003a*/ 	.short	(.L_2092 - .L_2091)
.L_2091:
        /*003c*/ 	.word	0x00000000
        /*0040*/ 	.short	0x0003
        /*0042*/ 	.short	0x0038
        /*0044*/ 	.byte	0x00, 0xf0, 0x21, 0x00


	//----- nvinfo : EIATTR_KPARAM_INFO
	.align		4
.L_2092:
        /*0048*/ 	.byte	0x04, 0x17
        /*004a*/ 	.short	(.L_2094 - .L_2093)
.L_2093:
        /*004c*/ 	.word	0x00000000
        /*0050*/ 	.short	0x0002
        /*0052*/ 	.short	0x0030
        /*0054*/ 	.byte	0x00, 0xf0, 0x21, 0x00


	//----- nvinfo : EIATTR_KPARAM_INFO
	.align		4
.L_2094:
        /*0058*/ 	.byte	0x04, 0x17
        /*005a*/ 	.short	(.L_2096 - .L_2095)
.L_2095:
        /*005c*/ 	.word	0x00000000
        /*0060*/ 	.short	0x0001
        /*0062*/ 	.short	0x0008
        /*0064*/ 	.byte	0x00, 0xf0, 0xa1, 0x00


	//----- nvinfo : EIATTR_KPARAM_INFO
	.align		4
.L_2096:
        /*0068*/ 	.byte	0x04, 0x17
        /*006a*/ 	.short	(.L_2098 - .L_2097)
.L_2097:
        /*006c*/ 	.word	0x00000000
        /*0070*/ 	.short	0x0000
        /*0072*/ 	.short	0x0000
        /*0074*/ 	.byte	0x00, 0xf0, 0x21, 0x00


	//----- nvinfo : EIATTR_SPARSE_MMA_MASK
	.align		4
.L_2098:
        /*0078*/ 	.byte	0x03, 0x50
        /*007a*/ 	.short	0x0000


	//----- nvinfo : EIATTR_MAXREG_COUNT
	.align		4
        /*007c*/ 	.byte	0x03, 0x1b
        /*007e*/ 	.short	0x00ff


	//----- nvinfo : EIATTR_EXTERNS
	.align		4
        /*0080*/ 	.byte	0x04, 0x0f
        /*0082*/ 	.short	(.L_2100 - .L_2099)


	//   ....[0]....
	.align		4
.L_2099:
        /*0084*/ 	.word	index@(__assertfail)


	//----- nvinfo : EIATTR_MERCURY_ISA_VERSION
	.align		4
.L_2100:
        /*0088*/ 	.byte	0x03, 0x5f
        /*008a*/ 	.short	0x0101


	//----- nvinfo : EIATTR_SYSCALL_OFFSETS
	.align		4
        /*008c*/ 	.byte	0x04, 0x46
        /*008e*/ 	.short	(.L_2102 - .L_2101)


	//   ....[0]....
.L_2101:
        /*0090*/ 	.word	0x000003e0


	//   ....[1]....
        /*0094*/ 	.word	0x00000810


	//----- nvinfo : EIATTR_EXIT_INSTR_OFFSETS
	.align		4
.L_2102:
        /*0098*/ 	.byte	0x04, 0x1c
        /*009a*/ 	.short	(.L_2104 - .L_2103)


	//   ....[0]....
.L_2103:
        /*009c*/ 	.word	0x00000090


	//   ....[1]....
        /*00a0*/ 	.word	0x000005e0


	//   ....[2]....
        /*00a4*/ 	.word	0x000009e0


	//----- nvinfo : EIATTR_CRS_STACK_SIZE
	.align		4
.L_2104:
        /*00a8*/ 	.byte	0x04, 0x1e
        /*00aa*/ 	.short	(.L_2106 - .L_2105)
.L_2105:
        /*00ac*/ 	.word	0x00000000


	//----- nvinfo : EIATTR_CBANK_PARAM_SIZE
	.align		4
.L_2106:
        /*00b0*/ 	.byte	0x03, 0x19
        /*00b2*/ 	.short	0x0058


	//----- nvinfo : EIATTR_PARAM_CBANK
	.align		4
        /*00b4*/ 	.byte	0x04, 0x0a
        /*00b6*/ 	.short	(.L_2108 - .L_2107)
	.align		4
.L_2107:
        /*00b8*/ 	.word	index@(.nv.constant0._ZN2at6native39_GLOBAL__N__cee6930f_7_Loss_cu_5b0651e138nll_loss_forward_no_reduce_cuda_kernelIN3c104HalfEhEEvlNS_27GenericPackedTensorAccessorIT_Lm2ENS_16DefaultPtrTraitsElEEPKT0_PS6_PKS6_ll)
        /*00bc*/ 	.short	0x0210
        /*00be*/ 	.short	0x0058


	//----- nvinfo : EIATTR_SW_WAR
	.align		4
.L_2108:
        /*00c0*/ 	.byte	0x04, 0x36
        /*00c2*/ 	.short	(.L_2110 - .L_2109)
.L_2109:
        /*00c4*/ 	.word	0x00000008
.L_2110:


//--------------------- .nv.info._ZN2at6native39_GLOBAL__N__cee6930f_7_Loss_cu_5b0651e138nll_loss_forward_no_reduce_cuda_kernelIflEEvlNS_27GenericPackedTensorAccessorIT_Lm2ENS_16DefaultPtrTraitsElEEPKT0_PS4_PKS4_ll --------------------------
	.section	.nv.info._ZN2at6native39_GLOBAL__N__cee6930f_7_Loss_cu_5b0651e138nll_loss_forward_no_reduce_cuda_kernelIflEEvlNS_27GenericPackedTensorAccessorIT_Lm2ENS_16DefaultPtrTraitsElEEPKT0_PS4_PKS4_ll,"",@"SHT_CUDA_INFO"
	.sectionflags	@""
	.align	4


	//----- nvinfo : EIATTR_CUDA_API_VERSION
	.align		4
        /*0000*/ 	.byte	0x04, 0x37
        /*0002*/ 	.short	(.L_2112 - .L_2111)
.L_2111:
        /*0004*/ 	.word	0x00000082


	//----- nvinfo : EIATTR_KPARAM_INFO
	.align		4
.L_2112:
        /*0008*/ 	.byte	0x04, 0x17
        /*000a*/ 	.short	(.L_2114 - .L_2113)
.L_2113:
        /*000c*/ 	.word	0x00000000
        /*0010*/ 	.short	0x0006
        /*0012*/ 	.short	0x0050
        /*0014*/ 	.byte	0x00, 0xf0, 0x21, 0x00


	//----- nvinfo : EIATTR_KPARAM_INFO
	.align		4
.L_2114:
        /*0018*/ 	.byte	0x04, 0x17
        /*001a*/ 	.short	(.L_2116 - .L_2115)
.L_2115:
        /*001c*/ 	.word	0x00000000
        /*0020*/ 	.short	0x0005
        /*0022*/ 	.short	0x0048
        /*0024*/ 	.byte	0x00, 0xf0, 0x21, 0x00


	//----- nvinfo : EIATTR_KPARAM_INFO
	.align		4
.L_2116:
        /*0028*/ 	.byte	0x04, 0x17
        /*002a*/ 	.short	(.L_2118 - .L_2117)
.L_2117:
        /*002c*/ 	.word	0x00000000
        /*0030*/ 	.short	0x0004
        /*0032*/ 	.short	0x0040
        /*0034*/ 	.byte	0x00, 0xf0, 0x21, 0x00


	//----- nvinfo : EIATTR_KPARAM_INFO
	.align		4
.L_2118:
        /*0038*/ 	.byte	0x04, 0x17
        /*003a*/ 	.short	(.L_2120 - .L_2119)
.L_2119:
        /*003c*/ 	.word	0x00000000
        /*0040*/ 	.short	0x0003
        /*0042*/ 	.short	0x0038
        /*0044*/ 	.byte	0x00, 0xf0, 0x21, 0x00


	//----- nvinfo : EIATTR_KPARAM_INFO
	.align		4
.L_2120:
        /*0048*/ 	.byte	0x04, 0x17
        /*004a*/ 	.short	(.L_2122 - .L_2121)
.L_2121:
        /*004c*/ 	.word	0x00000000
        /*0050*/ 	.short	0x0002
        /*0052*/ 	.short	0x0030
        /*0054*/ 	.byte	0x00, 0xf0, 0x21, 0x00


	//----- nvinfo : EIATTR_KPARAM_INFO
	.align		4
.L_2122:
        /*0058*/ 	.byte	0x04, 0x17
        /*005a*/ 	.short	(.L_2124 - .L_2123)
.L_2123:
        /*005c*/ 	.word	0x00000000
        /*0060*/ 	.short	0x0001
        /*0062*/ 	.short	0x0008
        /*0064*/ 	.byte	0x00, 0xf0, 0xa1, 0x00


	//----- nvinfo : EIATTR_KPARAM_INFO
	.align		4
.L_2124:
        /*0068*/ 	.byte	0x04, 0x17
        /*006a*/ 	.short	(.L_2126 - .L_2125)
.L_2125:
        /*006c*/ 	.word	0x00000000
        /*0070*/ 	.short	0x0000
        /*0072*/ 	.short	0x0000
        /*0074*/ 	.byte	0x00, 0xf0, 0x21, 0x00


	//----- nvinfo : EIATTR_SPARSE_MMA_MASK
	.align		4
.L_2126:
        /*0078*/ 	.byte	0x03, 0x50
        /*007a*/ 	.short	0x0000


	//----- nvinfo : EIATTR_MAXREG_COUNT
	.align		4
        /*007c*/ 	.byte	0x03, 0x1b
        /*007e*/ 	.short	0x00ff


	//----- nvinfo : EIATTR_EXTERNS
	.align		4
        /*0080*/ 	.byte	0x04, 0x0f
        /*0082*/ 	.short	(.L_2128 - .L_2127)


	//   ....[0]....
	.align		4
.L_2127:
        /*0084*/ 	.word	index@(__assertfail)


	//----- nvinfo : EIATTR_MERCURY_ISA_VERSION
	.align		4
.L_2128:
        /*0088*/ 	.byte	0x03, 0x5f
        /*008a*/ 	.short	0x0101


	//----- nvinfo : EIATTR_SYSCALL_OFFSETS
	.align		4
        /*008c*/ 	.byte	0x04, 0x46
        /*008e*/ 	.short	(.L_2130 - .L_2129)


	//   ....[0]....
.L_2129:
        /*0090*/ 	.word	0x00000450


	//   ....[1]....
        /*0094*/ 	.word	0x000008b0


	//----- nvinfo : EIATTR_EXIT_INSTR_OFFSETS
	.align		4
.L_2130:
        /*0098*/ 	.byte	0x04, 0x1c
        /*009a*/ 	.short	(.L_2132 - .L_2131)


	//   ....[0]....
.L_2131:
        /*009c*/ 	.word	0x00000090


	//   ....[1]....
        /*00a0*/ 	.word	0x00000610


	//   ....[2]....
        /*00a4*/ 	.word	0x00000a30


	//----- nvinfo : EIATTR_CRS_STACK_SIZE
	.align		4
.L_2132:
        /*00a8*/ 	.byte	0x04, 0x1e
        /*00aa*/ 	.short	(.L_2134 - .L_2133)
.L_2133:
        /*00ac*/ 	.word	0x00000000


	//----- nvinfo : EIATTR_CBANK_PARAM_SIZE
	.align		4
.L_2134:
        /*00b0*/ 	.byte	0x03, 0x19
        /*00b2*/ 	.short	0x0058


	//----- nvinfo : EIATTR_PARAM_CBANK
	.align		4
        /*00b4*/ 	.byte	0x04, 0x0a
        /*00b6*/ 	.short	(.L_2136 - .L_2135)
	.align		4
.L_2135:
        /*00b8*/ 	.word	index@(.nv.constant0._ZN2at6native39_GLOBAL__N__cee6930f_7_Loss_cu_5b0651e138nll_loss_forward_no_reduce_cuda_kernelIflEEvlNS_27GenericPackedTensorAccessorIT_Lm2ENS_16DefaultPtrTraitsElEEPKT0_PS4_PKS4_ll)
        /*00bc*/ 	.short	0x0210
        /*00be*/ 	.short	0x0058


	//----- nvinfo : EIATTR_SW_WAR
	.align		4
.L_2136:
        /*00c0*/ 	.byte	0x04, 0x36
        /*00c2*/ 	.short	(.L_2138 - .L_2137)
.L_2137:
        /*00c4*/ 	.word	0x00000008
.L_2138:


//--------------------- .nv.info._ZN2at6native39_GLOBAL__N__cee6930f_7_Loss_cu_5b0651e138nll_loss_forward_no_reduce_cuda_kernelIfhEEvlNS_27GenericPackedTensorAccessorIT_Lm2ENS_16DefaultPtrTraitsElEEPKT0_PS4_PKS4_ll --------------------------
	.section	.nv.info._ZN2at6native39_GLOBAL__N__cee6930f_7_Loss_cu_5b0651e138nll_loss_forward_no_reduce_cuda_kernelIfhEEvlNS_27GenericPackedTensorAccessorIT_Lm2ENS_16DefaultPtrTraitsElEEPKT0_PS4_PKS4_ll,"",@"SHT_CUDA_INFO"
	.sectionflags	@""
	.align	4


	//----- nvinfo : EIATTR_CUDA_API_VERSION
	.align		4
        /*0000*/ 	.byte	0x04, 0x37
        /*0002*/ 	.short	(.L_2140 - .L_2139)
.L_2139:
        /*0004*/ 	.word	0x00000082


	//----- nvinfo : EIATTR_KPARAM_INFO
	.align		4
.L_2140:
        /*0008*/ 	.byte	0x04, 0x17
        /*000a*/ 	.short	(.L_2142 - .L_2141)
.L_2141:
        /*000c*/ 	.word	0x00000000
        /*0010*/ 	.short	0x0006
        /*0012*/ 	.short	0x0050
        /*0014*/ 	.byte	0x00, 0xf0, 0x21, 0x00


	//----- nvinfo : EIATTR_KPARAM_INFO
	.align		4
.L_2142:
        /*0018*/ 	.byte	0x04, 0x17
        /*001a*/ 	.short	(.L_2144 - .L_2143)
.L_2143:
        /*001c*/ 	.word	0x00000000
        /*0020*/ 	.short	0x0005
        /*0022*/ 	.short	0x0048
        /*0024*/ 	.byte	0x00, 0xf0, 0x21, 0x00


	//----- nvinfo : EIATTR_KPARAM_INFO
	.align		4
.L_2144:
        /*0028*/ 	.byte	0x04, 0x17
        /*002a*/ 	.short	(.L_2146 - .L_2145)
.L_2145:
        /*002c*/ 	.word	0x00000000
        /*0030*/ 	.short	0x0004
        /*0032*/ 	.short	0x0040
        /*0034*/ 	.byte	0x00, 0xf0, 0x21, 0x00


	//----- nvinfo : EIATTR_KPARAM_INFO
	.align		4
.L_2146:
        /*0038*/ 	.byte	0x04, 0x17
        /*003a*/ 	.short	(.L_2148 - .L_2147)
.L_2147:
        /*003c*/ 	.word	0x00000000
        /*0040*/ 	.short	0x0003
        /*0042*/ 	.short	0x0038
        /*0044*/ 	.byte	0x00, 0xf0, 0x21, 0x00


	//----- nvinfo : EIATTR_KPARAM_INFO
	.align		4
.L_2148:
        /*0048*/ 	.byte	0x04, 0x17
        /*004a*/ 	.short	(.L_2150 - .L_2149)
.L_2149:
        /*004c*/ 	.word	0x00000000
        /*0050*/ 	.short	0x0002
        /*0052*/ 	.short	0x0030
        /*0054*/ 	.byte	0x00, 0xf0, 0x21, 0x00


	//----- nvinfo : EIATTR_KPARAM_INFO
	.align		4
.L_2150:
        /*0058*/ 	.byte	0x04, 0x17
        /*005a*/ 	.short	(.L_2152 - .L_2151)
.L_2151:
        /*005c*/ 	.word	0x00000000
        /*0060*/ 	.short	0x0001
        /*0062*/ 	.short	0x0008
        /*0064*/ 	.byte	0x00, 0xf0, 0xa1, 0x00


	//----- nvinfo : EIATTR_KPARAM_INFO
	.align		4
.L_2152:
        /*0068*/ 	.byte	0x04, 0x17
        /*006a*/ 	.short	(.L_2154 - .L_2153)
.L_2153:
        /*006c*/ 	.word	0x00000000
        /*0070*/ 	.short	0x0000
        /*0072*/ 	.short	0x0000
        /*0074*/ 	.byte	0x00, 0xf0, 0x21, 0x00


	//----- nvinfo : EIATTR_SPARSE_MMA_MASK
	.align		4
.L_2154:
        /*0078*/ 	.byte	0x03, 0x50
        /*007a*/ 	.short	0x0000


	//----- nvinfo : EIATTR_MAXREG_COUNT
	.align		4
        /*007c*/ 	.byte	0x03, 0x1b
        /*007e*/ 	.short	0x00ff


	//----- nvinfo : EIATTR_EXTERNS
	.align		4
        /*0080*/ 	.byte	0x04, 0x0f
        /*0082*/ 	.short	(.L_2156 - .L_2155)


	//   ....[0]....
	.align		4
.L_2155:
        /*0084*/ 	.word	index@(__assertfail)


	//----- nvinfo : EIATTR_MERCURY_ISA_VERSION
	.align		4
.L_2156:
        /*0088*/ 	.byte	0x03, 0x5f
        /*008a*/ 	.short	0x0101


	//----- nvinfo : EIATTR_SYSCALL_OFFSETS
	.align		4
        /*008c*/ 	.byte	0x04, 0x46
        /*008e*/ 	.short	(.L_2158 - .L_2157)


	//   ....[0]....
.L_2157:
        /*0090*/ 	.word	0x00000410


	//   ....[1]....
        /*0094*/ 	.word	0x00000810


	//----- nvinfo : EIATTR_EXIT_INSTR_OFFSETS
	.align		4
.L_2158:
        /*0098*/ 	.byte	0x04, 0x1c
        /*009a*/ 	.short	(.L_2160 - .L_2159)


	//   ....[0]....
.L_2159:
        /*009c*/ 	.word	0x00000090


	//   ....[1]....
        /*00a0*/ 	.word	0x000005b0


	//   ....[2]....
        /*00a4*/ 	.word	0x00000970


	//----- nvinfo : EIATTR_CRS_STACK_SIZE
	.align		4
.L_2160:
        /*00a8*/ 	.byte	0x04, 0x1e
        /*00aa*/ 	.short	(.L_2162 - .L_2161)
.L_2161:
        /*00ac*/ 	.word	0x00000000


	//----- nvinfo : EIATTR_CBANK_PARAM_SIZE
	.align		4
.L_2162:
        /*00b0*/ 	.byte	0x03, 0x19
        /*00b2*/ 	.short	0x0058


	//----- nvinfo : EIATTR_PARAM_CBANK
	.align		4
        /*00b4*/ 	.byte	0x04, 0x0a
        /*00b6*/ 	.short	(.L_2164 - .L_2163)
	.align		4
.L_2163:
        /*00b8*/ 	.word	index@(.nv.constant0._ZN2at6native39_GLOBAL__N__cee6930f_7_Loss_cu_5b0651e138nll_loss_forward_no_reduce_cuda_kernelIfhEEvlNS_27GenericPackedTensorAccessorIT_Lm2ENS_16DefaultPtrTraitsElEEPKT0_PS4_PKS4_ll)
        /*00bc*/ 	.short	0x0210
        /*00be*/ 	.short	0x0058


	//----- nvinfo : EIATTR_SW_WAR
	.align		4
.L_2164:
        /*00c0*/ 	.byte	0x04, 0x36
        /*00c2*/ 	.short	(.L_2166 - .L_2165)
.L_2165:
        /*00c4*/ 	.word	0x00000008
.L_2166:


//--------------------- .nv.info._ZN2at6native39_GLOBAL__N__cee6930f_7_Loss_cu_5b0651e138nll_loss_forward_no_reduce_cuda_kernelIdlEEvlNS_27GenericPackedTensorAccessorIT_Lm2ENS_16DefaultPtrTraitsElEEPKT0_PS4_PKS4_ll --------------------------
	.section	.nv.info._ZN2at6native39_GLOBAL__N__cee6930f_7_Loss_cu_5b0651e138nll_loss_forward_no_reduce_cuda_kernelIdlEEvlNS_27GenericPackedTensorAccessorIT_Lm2ENS_16DefaultPtrTraitsElEEPKT0_PS4_PKS4_ll,"",@"SHT_CUDA_INFO"
	.sectionflags	@""
	.align	4


	//----- nvinfo : EIATTR_CUDA_API_VERSION
	.align		4
        /*0000*/ 	.byte	0x04, 0x37
        /*0002*/ 	.short	(.L_2168 - .L_2167)
.L_2167:
        /*0004*/ 	.word	0x00000082


	//----- nvinfo : EIATTR_KPARAM_INFO
	.align		4
.L_2168:
        /*0008*/ 	.byte	0x04, 0x17
        /*000a*/ 	.short	(.L_2170 - .L_2169)
.L_2169:
        /*000c*/ 	.word	0x00000000
        /*0010*/ 	.short	0x0006
        /*0012*/ 	.short	0x0050
        /*0014*/ 	.byte	0x00, 0xf0, 0x21, 0x00


	//----- nvinfo : EIATTR_KPARAM_INFO
	.align		4
.L_2170:
        /*0018*/ 	.byte	0x04, 0x17
        /*001a*/ 	.short	(.L_2172 - .L_2171)
.L_2171:
        /*001c*/ 	.word	0x00000000
        /*0020*/ 	.short	0x0005
        /*0022*/ 	.short	0x0048
        /*0024*/ 	.byte	0x00, 0xf0, 0x21, 0x00


	//----- nvinfo : EIATTR_KPARAM_INFO
	.align		4
.L_2172:
        /*0028*/ 	.byte	0x04, 0x17
        /*002a*/ 	.short	(.L_2174 - .L_2173)
.L_2173:
        /*002c*/ 	.word	0x00000000
        /*0030*/ 	.short	0x0004
        /*0032*/ 	.short	0x0040
        /*0034*/ 	.byte	0x00, 0xf0, 0x21, 0x00


	//----- nvinfo : EIATTR_KPARAM_INFO
	.align		4
.L_2174:
        /*0038*/ 	.byte	0x04, 0x17
        /*003a*/ 	.short	(.L_2176 - .L_2175)
.L_2175:
        /*003c*/ 	.word	0x00000000
        /*0040*/ 	.short	0x0003
        /*0042*/ 	.short	0x0038
        /*0044*/ 	.byte	0x00, 0xf0, 0x21, 0x00


	//----- nvinfo : EIATTR_KPARAM_INFO
	.align		4
.L_2176:
        /*0048*/ 	.byte	0x04, 0x17
        /*004a*/ 	.short	(.L_2178 - .L_2177)
.L_2177:
        /*004c*/ 	.word	0x00000000
        /*0050*/ 	.short	0x0002
        /*0052*/ 	.short	0x0030
        /*0054*/ 	.byte	0x00, 0xf0, 0x21, 0x00


	//----- nvinfo : EIATTR_KPARAM_INFO
	.align		4
.L_2178:
        /*0058*/ 	.byte	0x04, 0x17
        /*005a*/ 	.short	(.L_2180 - .L_2179)
.L_2179:
        /*005c*/ 	.word	0x00000000
        /*0060*/ 	.short	0x0001
        /*0062*/ 	.short	0x0008
        /*0064*/ 	.byte	0x00, 0xf0, 0xa1, 0x00


	//----- nvinfo : EIATTR_KPARAM_INFO
	.align		4
.L_2180:
        /*0068*/ 	.byte	0x04, 0x17
        /*006a*/ 	.short	(.L_2182 - .L_2181)
.L_2181:
        /*006c*/ 	.word	0x00000000
        /*0070*/ 	.short	0x0000
        /*0072*/ 	.short	0x0000
        /*0074*/ 	.byte	0x00, 0xf0, 0x21, 0x00


	//----- nvinfo : EIATTR_SPARSE_MMA_MASK
	.align		4
.L_2182:
        /*0078*/ 	.byte	0x03, 0x50
        /*007a*/ 	.short	0x0000


	//----- nvinfo : EIATTR_MAXREG_COUNT
	.align		4
        /*007c*/ 	.byte	0x03, 0x1b
        /*007e*/ 	.short	0x00ff


	//----- nvinfo : EIATTR_EXTERNS
	.align		4
        /*0080*/ 	.byte	0x04, 0x0f
        /*0082*/ 	.short	(.L_2184 - .L_2183)


	//   ....[0]....
	.align		4
.L_2183:
        /*0084*/ 	.word	index@(__assertfail)


	//----- nvinfo : EIATTR_MERCURY_ISA_VERSION
	.align		4
.L_2184:
        /*0088*/ 	.byte	0x03, 0x5f
        /*008a*/ 	.short	0x0101


	//----- nvinfo : EIATTR_SYSCALL_OFFSETS
	.align		4
        /*008c*/ 	.byte	0x04, 0x46
        /*008e*/ 	.short	(.L_2186 - .L_2185)


	//   ....[0]....
.L_2185:
        /*0090*/ 	.word	0x00000450


	//   ....[1]....
        /*0094*/ 	.word	0x000008c0


	//----- nvinfo : EIATTR_EXIT_INSTR_OFFSETS
	.align		4
.L_2186:
        /*0098*/ 	.byte	0x04, 0x1c
        /*009a*/ 	.short	(.L_2188 - .L_2187)


	//   ....[0]....
.L_2187:
        /*009c*/ 	.word	0x00000090


	//   ....[1]....
        /*00a0*/ 	.word	0x00000620


	//   ....[2]....
        /*00a4*/ 	.word	0x00000a40


	//----- nvinfo : EIATTR_CRS_STACK_SIZE
	.align		4
.L_2188:
        /*00a8*/ 	.byte	0x04, 0x1e
        /*00aa*/ 	.short	(.L_2190 - .L_2189)
.L_2189:
        /*00ac*/ 	.word	0x00000000


	//----- nvinfo : EIATTR_CBANK_PARAM_SIZE
	.align		4
.L_2190:
        /*00b0*/ 	.byte	0x03, 0x19
        /*00b2*/ 	.short	0x0058


	//----- nvinfo : EIATTR_PARAM_CBANK
	.align		4
        /*00b4*/ 	.byte	0x04, 0x0a
        /*00b6*/ 	.short	(.L_2192 - .L_2191)
	.align		4
.L_2191:
        /*00b8*/ 	.word	index@(.nv.constant0._ZN2at6native39_GLOBAL__N__cee6930f_7_Loss_cu_5b0651e138nll_loss_forward_no_reduce_cuda_kernelIdlEEvlNS_27GenericPackedTensorAccessorIT_Lm2ENS_16DefaultPtrTraitsElEEPKT0_PS4_PKS4_ll)
        /*00bc*/ 	.short	0x0210
        /*00be*/ 	.short	0x0058


	//----- nvinfo : EIATTR_SW_WAR
	.align		4
.L_2192:
        /*00c0*/ 	.byte	0x04, 0x36
        /*00c2*/ 	.short	(.L_2194 - .L_2193)
.L_2193:
        /*00c4*/ 	.word	0x00000008
.L_2194:


//--------------------- .nv.info._ZN2at6native39_GLOBAL__N__cee6930f_7_Loss_cu_5b0651e138nll_loss_forward_no_reduce_cuda_kernelIdhEEvlNS_27GenericPackedTensorAccessorIT_Lm2ENS_16DefaultPtrTraitsElEEPKT0_PS4_PKS4_ll --------------------------
	.section	.nv.info._ZN2at6native39_GLOBAL__N__cee6930f_7_Loss_cu_5b0651e138nll_loss_forward_no_reduce_cuda_kernelIdhEEvlNS_27GenericPackedTensorAccessorIT_Lm2ENS_16DefaultPtrTraitsElEEPKT0_PS4_PKS4_ll,"",@"SHT_CUDA_INFO"
	.sectionflags	@""
	.align	4


	//----- nvinfo : EIATTR_CUDA_API_VERSION
	.align		4
        /*0000*/ 	.byte	0x04, 0x37
        /*0002*/ 	.short	(.L_2196 - .L_2195)
.L_2195:
        /*0004*/ 	.word	0x00000082


	//----- nvinfo : EIATTR_KPARAM_INFO
	.align		4
.L_2196:
        /*0008*/ 	.byte	0x04, 0x17
        /*000a*/ 	.short	(.L_2198 - .L_2197)
.L_2197:
        /*000c*/ 	.word	0x00000000
        /*0010*/ 	.short	0x0006
        /*0012*/ 	.short	0x0050
        /*0014*/ 	.byte	0x00, 0xf0, 0x21, 0x00


	//----- nvinfo : EIATTR_KPARAM_INFO
	.align		4
.L_2198:
        /*0018*/ 	.byte	0x04, 0x17
        /*001a*/ 	.short	(.L_2200 - .L_2199)
.L_2199:
        /*001c*/ 	.word	0x00000000
        /*0020*/ 	.short	0x0005
        /*0022*/ 	.short	0x0048
        /*0024*/ 	.byte	0x00, 0xf0, 0x21, 0x00


	//----- nvinfo : EIATTR_KPARAM_INFO
	.align		4
.L_2200:
        /*0028*/ 	.byte	0x04, 0x17
        /*002a*/ 	.short	(.L_2202 - .L_2201)
.L_2201:
        /*002c*/ 	.word	0x00000000
        /*0030*/ 	.short	0x0004
        /*0032*/ 	.short	0x0040
        /*0034*/ 	.byte	0x00, 0xf0, 0x21, 0x00


	//----- nvinfo : EIATTR_KPARAM_INFO
	.align		4
.L_2202:
        /*0038*/ 	.byte	0x04, 0x17
        /*003a*/ 	.short	(.L_2204 - .L_2203)
.L_2203:
        /*003c*/ 	.word	0x00000000
        /*0040*/ 	.short	0x0003
        /*0042*/ 	.short	0x0038
        /*0044*/ 	.byte	0x00, 0xf0, 0x21, 0x00


	//----- nvinfo : EIATTR_KPARAM_INFO
	.align		4
.L_2204:
        /*0048*/ 	.byte	0x04, 0x17
        /*004a*/ 	.short	(.L_2206 - .L_2205)
.L_2205:
        /*004c*/ 	.word	0x00000000
        /*0050*/ 	.short	0x0002
        /*0052*/ 	.short	0x0030
        /*0054*/ 	.byte	0x00, 0xf0, 0x21, 0x00


	//----- nvinfo : EIATTR_KPARAM_INFO
	.align		4
.L_2206:
        /*0058*/ 	.byte	0x04, 0x17
        /*005a*/ 	.short	(.L_2208 - .L_2207)
.L_2207:
        /*005c*/ 	.word	0x00000000
        /*0060*/ 	.short	0x0001
        /*0062*/ 	.short	0x0008
        /*0064*/ 	.byte	0x00, 0xf0, 0xa1, 0x00


	//----- nvinfo : EIATTR_KPARAM_INFO
	.align		4
.L_2208:
        /*0068*/ 	.byte	0x04, 0x17
        /*006a*/ 	.short	(.L_2210 - .L_2209)
.L_2209:
        /*006c*/ 	.word	0x00000000
        /*0070*/ 	.short	0x0000
        /*0072*/ 	.short	0x0000
        /*0074*/ 	.byte	0x00, 0xf0, 0x21, 0x00


	//----- nvinfo : EIATTR_SPARSE_MMA_MASK
	.align		4
.L_2210:
        /*0078*/ 	.byte	0x03, 0x50
        /*007a*/ 	.short	0x0000


	//----- nvinfo : EIATTR_MAXREG_COUNT
	.align		4
        /*007c*/ 	.byte	0x03, 0x1b
        /*007e*/ 	.short	0x00ff


	//----- nvinfo : EIATTR_EXTERNS
	.align		4
        /*0080*/ 	.byte	0x04, 0x0f
        /*0082*/ 	.short	(.L_2212 - .L_2211)


	//   ....[0]....
	.align		4
.L_2211:
        /*0084*/ 	.word	index@(__assertfail)


	//----- nvinfo : EIATTR_MERCURY_ISA_VERSION
	.align		4
.L_2212:
        /*0088*/ 	.byte	0x03, 0x5f
        /*008a*/ 	.short	0x0101


	//----- nvinfo : EIATTR_SYSCALL_OFFSETS
	.align		4
        /*008c*/ 	.byte	0x04, 0x46
        /*008e*/ 	.short	(.L_2214 - .L_2213)


	//   ....[0]....
.L_2213:
        /*0090*/ 	.word	0x00000410


	//   ....[1]....
        /*0094*/ 	.word	0x00000820


	//----- nvinfo : EIATTR_EXIT_INSTR_OFFSETS
	.align		4
.L_2214:
        /*0098*/ 	.byte	0x04, 0x1c
        /*009a*/ 	.short	(.L_2216 - .L_2215)


	//   ....[0]....
.L_2215:
        /*009c*/ 	.word	0x00000090


	//   ....[1]....
        /*00a0*/ 	.word	0x000005c0


	//   ....[2]....
        /*00a4*/ 	.word	0x00000980


	//----- nvinfo : EIATTR_CRS_STACK_SIZE
	.align		4
.L_2216:
        /*00a8*/ 	.byte	0x04, 0x1e
        /*00aa*/ 	.short	(.L_2218 - .L_2217)
.L_2217:
        /*00ac*/ 	.word	0x00000000


	//----- nvinfo : EIATTR_CBANK_PARAM_SIZE
	.align		4
.L_2218:
        /*00b0*/ 	.byte	0x03, 0x19
        /*00b2*/ 	.short	0x0058


	//----- nvinfo : EIATTR_PARAM_CBANK
	.align		4
        /*00b4*/ 	.byte	0x04, 0x0a
        /*00b6*/ 	.short	(.L_2220 - .L_2219)
	.align		4
.L_2219:
        /*00b8*/ 	.word	index@(.nv.constant0._ZN2at6native39_GLOBAL__N__cee6930f_7_Loss_cu_5b0651e138nll_loss_forward_no_reduce_cuda_kernelIdhEEvlNS_27GenericPackedTensorAccessorIT_Lm2ENS_16DefaultPtrTraitsElEEPKT0_PS4_PKS4_ll)
        /*00bc*/ 	.short	0x0210
        /*00be*/ 	.short	0x0058


	//----- nvinfo : EIATTR_SW_WAR
	.align		4
.L_2220:
        /*00c0*/ 	.byte	0x04, 0x36
        /*00c2*/ 	.short	(.L_2222 - .L_2221)
.L_2221:
        /*00c4*/ 	.word	0x00000008
.L_2222:


//--------------------- .nv.info._ZN2at6native18elementwise_kernelILi128ELi4EZNS0_15gpu_kernel_implIZZZNS0_29binary_cross_entropy_out_cudaERKNS_6TensorES5_RKSt8optionalIS3_ElRS3_ENKUlvE_clEvENKUlvE2_clEvEUlN3c108BFloat16ESE_E_EEvRNS_18TensorIteratorBaseERKT_EUliE_EEviT1_ --------------------------
	.section	.nv.info._ZN2at6native18elementwise_kernelILi128ELi4EZNS0_15gpu_kernel_implIZZZNS0_29binary_cross_entropy_out_cudaERKNS_6TensorES5_RKSt8optionalIS3_ElRS3_ENKUlvE_clEvENKUlvE2_clEvEUlN3c108BFloat16ESE_E_EEvRNS_18TensorIteratorBaseERKT_EUliE_EEviT1_,"",@"SHT_CUDA_INFO"
	.sectionflags	@""
	.align	4


	//----- nvinfo : EIATTR_CUDA_API_VERSION
	.align		4
        /*0000*/ 	.byte	0x04, 0x37
        /*0002*/ 	.short	(.L_2224 - .L_2223)
.L_2223:
        /*0004*/ 	.word	0x00000082


	//----- nvinfo : EIATTR_KPARAM_INFO
	.align		4
.L_2224:
        /*0008*/ 	.byte	0x04, 0x17
        /*000a*/ 	.short	(.L_2226 - .L_2225)
.L_2225:
        /*000c*/ 	.word	0x00000000
        /*0010*/ 	.short	0x0001
        /*0012*/ 	.short	0x0008
        /*0014*/ 	.byte	0x00, 0xf0, 0x21, 0x0a


	//----- nvinfo : EIATTR_KPARAM_INFO
	.align		4
.L_2226:
        /*0018*/ 	.byte	0x04, 0x17
        /*001a*/ 	.short	(.L_2228 - .L_2227)
.L_2227:
        /*001c*/ 	.word	0x00000000
        /*0020*/ 	.short	0x0000
        /*0022*/ 	.short	0x0000
        /*0024*/ 	.byte	0x00, 0xf0, 0x11, 0x00


	//----- nvinfo : EIATTR_SPARSE_MMA_MASK
	.align		4
.L_2228:
        /*0028*/ 	.byte	0x03, 0x50
        /*002a*/ 	.short	0x0000


	//----- nvinfo : EIATTR_MAXREG_COUNT
	.align		4
        /*002c*/ 	.byte	0x03, 0x1b
        /*002e*/ 	.short	0x0080


	//----- nvinfo : EIATTR_EXTERNS
	.align		4
        /*0030*/ 	.byte	0x04, 0x0f
        /*0032*/ 	.short	(.L_2230 - .L_2229)


	//   ....[0]....
	.align		4
.L_2229:
        /*0034*/ 	.word	index@(__assertfail)


	//----- nvinfo : EIATTR_MERCURY_ISA_VERSION
	.align		4
.L_2230:
        /*0038*/ 	.byte	0x03, 0x5f
        /*003a*/ 	.short	0x0101


	//----- nvinfo : EIATTR_SYSCALL_OFFSETS
	.align		4
        /*003c*/ 	.byte	0x04, 0x46
        /*003e*/ 	.short	(.L_2232 - .L_2231)


	//   ....[0]....
.L_2231:
        /*0040*/ 	.word	0x000026d0


	//   ....[1]....
        /*0044*/ 	.word	0x00003780


	//   ....[2]....
        /*0048*/ 	.word	0x00003980


	//   ....[3]....
        /*004c*/ 	.word	0x00003ae0


	//   ....[4]....
        /*0050*/ 	.word	0x00004d80


	//   ....[5]....
        /*0054*/ 	.word	0x000074c0


	//   ....[6]....
        /*0058*/ 	.word	0x00008570


	//   ....[7]....
        /*005c*/ 	.word	0x00008770


	//   ....[8]....
        /*0060*/ 	.word	0x000088d0


	//   ....[9]....
        /*0064*/ 	.word	0x00009b60


	//   ....[10]....
        /*0068*/ 	.word	0x0000c290


	//   ....[11]....
        /*006c*/ 	.word	0x0000d340


	//   ....[12]....
        /*0070*/ 	.word	0x0000d540


	//   ....[13]....
        /*0074*/ 	.word	0x0000d6a0


	//   ....[14]....
        /*0078*/ 	.word	0x0000e930


	//   ....[15]....
        /*007c*/ 	.word	0x00011050


	//   ....[16]....
        /*0080*/ 	.word	0x00012100


	//   ....[17]....
        /*0084*/ 	.word	0x00012300


	//   ....[18]....
        /*0088*/ 	.word	0x00012460


	//   ....[19]....
        /*008c*/ 	.word	0x000136f0


	//----- nvinfo : EIATTR_EXIT_INSTR_OFFSETS
	.align		4
.L_2232:
        /*0090*/ 	.byte	0x04, 0x1c
        /*0092*/ 	.short	(.L_2234 - .L_2233)


	//   ....[0]....
.L_2233:
        /*0094*/ 	.word	0x0000ea00


	//   ....[1]....
        /*0098*/ 	.word	0x00012920


	//   ....[2]....
        /*009c*/ 	.word	0x00012960


	//   ....[3]....
        /*00a0*/ 	.word	0x00012a00


	//   ....[4]....
        /*00a4*/ 	.word	0x00012a40


	//   ....[5]....
        /*00a8*/ 	.word	0x00012a80


	//   ....[6]....
        /*00ac*/ 	.word	0x00012b10


	//   ....[7]....
        /*00b0*/ 	.word	0x00012b50


	//   ....[8]....
        /*00b4*/ 	.word	0x00012bf0


	//   ....[9]....
        /*00b8*/ 	.word	0x00012c40


	//   ....[10]....
        /*00bc*/ 	.word	0x00012c90


	//   ....[11]....
        /*00c0*/ 	.word	0x00012d60


	//   ....[12]....
        /*00c4*/ 	.word	0x00012dc0


	//   ....[13]....
        /*00c8*/ 	.word	0x00012f50


	//   ....[14]....
        /*00cc*/ 	.word	0x000130b0


	//   ....[15]....
        /*00d0*/ 	.word	0x000130d0


	//   ....[16]....
        /*00d4*/ 	.word	0x00013190


	//   ....[17]....
        /*00d8*/ 	.word	0x00013310


	//   ....[18]....
        /*00dc*/ 	.word	0x00013490


	//   ....[19]....
        /*00e0*/ 	.word	0x000135f0


	//   ....[20]....
        /*00e4*/ 	.word	0x00013700


	//   ....[21]....
        /*00e8*/ 	.word	0x00013740


	//   ....[22]....
        /*00ec*/ 	.word	0x00013780


	//----- nvinfo : EIATTR_MAX_THREADS
	.align		4
.L_2234:
        /*00f0*/ 	.byte	0x04, 0x05
        /*00f2*/ 	.short	(.L_2236 - .L_2235)
.L_2235:
        /*00f4*/ 	.word	0x00000080
        /*00f8*/ 	.word	0x00000001
        /*00fc*/ 	.word	0x00000001


	//----- nvinfo : EIATTR_CRS_STACK_SIZE
	.align		4
.L_2236:
        /*0100*/ 	.byte	0x04, 0x1e
        /*0102*/ 	.short	(.L_2238 - .L_2237)
.L_2237:
        /*0104*/ 	.word	0x00000000


	//----- nvinfo : EIATTR_CBANK_PARAM_SIZE
	.align		4
.L_2238:
        /*0108*/ 	.byte	0x03, 0x19
        /*010a*/ 	.short	0x0290


	//----- nvinfo : EIATTR_PARAM_CBANK
	.align		4
        /*010c*/ 	.byte	0x04, 0x0a
        /*010e*/ 	.short	(.L_2240 - .L_2239)
	.align		4
.L_2239:
        /*0110*/ 	.word	index@(.nv.constant0._ZN2at6native18elementwise_kernelILi128ELi4EZNS0_15gpu_kernel_implIZZZNS0_29binary_cross_entropy_out_cudaERKNS_6TensorES5_RKSt8optionalIS3_ElRS3_ENKUlvE_clEvENKUlvE2_clEvEUlN3c108BFloat16ESE_E_EEvRNS_18TensorIteratorBaseERKT_EUliE_EEviT1_)
        /*0114*/ 	.short	0x0210
        /*0116*/ 	.short	0x0290


	//----- nvinfo : EIATTR_SW_WAR
	.align		4
.L_2240:
        /*0118*/ 	.byte	0x04, 0x36
        /*011a*/ 	.short	(.L_2242 - .L_2241)
.L_2241:
        /*011c*/ 	.word	0x00000008
.L_2242:


//--------------------- .nv.info._ZN2at6native27unrolled_elementwise_kernelIZZZNS0_29binary_cross_entropy_out_cudaERKNS_6TensorES4_RKSt8optionalIS2_ElRS2_ENKUlvE_clEvENKUlvE2_clEvEUlN3c108BFloat16ESD_E_St5arrayIPcLm3EELi4E23TrivialOffsetCalculatorILi2EjESI_ILi1EjENS0_6memory12LoadWithCastILi2EEENSL_13StoreWithCastILi1EEEEEviT_T0_T2_T3_T4_T5_ --------------------------
	.section	.nv.info._ZN2at6native27unrolled_elementwise_kernelIZZZNS0_29binary_cross_entropy_out_cudaERKNS_6TensorES4_RKSt8optionalIS2_ElRS2_ENKUlvE_clEvENKUlvE2_clEvEUlN3c108BFloat16ESD_E_St5arrayIPcLm3EELi4E23TrivialOffsetCalculatorILi2EjESI_ILi1EjENS0_6memory12LoadWithCastILi2EEENSL_13StoreWithCastILi1EEEEEviT_T0_T2_T3_T4_T5_,"",@"SHT_CUDA_INFO"
	.sectionflags	@""
	.align	4


	//----- nvinfo : EIATTR_CUDA_API_VERSION
	.align		4
        /*0000*/ 	.byte	0x04, 0x37
        /*0002*/ 	.short	(.L_2244 - .L_2243)
.L_2243:
        /*0004*/ 	.word	0x00000082


	//----- nvinfo : EIATTR_KPARAM_INFO
	.align		4
.L_2244:
        /*0008*/ 	.byte	0x04, 0x17
        /*000a*/ 	.short	(.L_2246 - .L_2245)
.L_2245:
        /*000c*/ 	.word	0x00000000
        /*0010*/ 	.short	0x0006
        /*0012*/ 	.short	0x0030
        /*0014*/ 	.byte	0x00, 0xf0, 0x21, 0x00


	//----- nvinfo : EIATTR_KPARAM_INFO
	.align		4
.L_2246:
        /*0018*/ 	.byte	0x04, 0x17
        /*001a*/ 	.short	(.L_2248 - .L_2247)
.L_2247:
        /*001c*/ 	.word	0x00000000
        /*0020*/ 	.short	0x0005
        /*0022*/ 	.short	0x0024
        /*0024*/ 	.byte	0x00, 0xf0, 0x31, 0x00


	//----- nvinfo : EIATTR_KPARAM_INFO
	.align		4
.L_2248:
        /*0028*/ 	.byte	0x04, 0x17
        /*002a*/ 	.short	(.L_2250 - .L_2249)
.L_2249:
        /*002c*/ 	.word	0x00000000
        /*0030*/ 	.short	0x0004
        /*0032*/ 	.short	0x0021
        /*0034*/ 	.byte	0x00, 0xf0, 0x05, 0x00


	//----- nvinfo : EIATTR_KPARAM_INFO
	.align		4
.L_2250:
        /*0038*/ 	.byte	0x04, 0x17
        /*003a*/ 	.short	(.L_2252 - .L_2251)
.L_2251:
        /*003c*/ 	.word	0x00000000
        /*0040*/ 	.short	0x0003
        /*0042*/ 	.short	0x0020
        /*0044*/ 	.byte	0x00, 0xf0, 0x05, 0x00


	//----- nvinfo : EIATTR_KPARAM_INFO
	.align		4
.L_2252:
        /*0048*/ 	.byte	0x04, 0x17
        /*004a*/ 	.short	(.L_2254 - .L_2253)
.L_2253:
        /*004c*/ 	.word	0x00000000
        /*0050*/ 	.short	0x0002
        /*0052*/ 	.short	0x0008
        /*0054*/ 	.byte	0x00, 0xf0, 0x61, 0x00


	//----- nvinfo : EIATTR_KPARAM_INFO
	.align		4
.L_2254:
        /*0058*/ 	.byte	0x04, 0x17
        /*005a*/ 	.short	(.L_2256 - .L_2255)
.L_2255:
        /*005c*/ 	.word	0x00000000
        /*0060*/ 	.short	0x0001
        /*0062*/ 	.short	0x0004
        /*0064*/ 	.byte	0x00, 0xf0, 0x05, 0x00


	//----- nvinfo : EIATTR_KPARAM_INFO
	.align		4
.L_2256:
        /*0068*/ 	.byte	0x04, 0x17
        /*006a*/ 	.short	(.L_2258 - .L_2257)
.L_2257:
        /*006c*/ 	.word	0x00000000
        /*0070*/ 	.short	0x0000
        /*0072*/ 	.short	0x0000
        /*0074*/ 	.byte	0x00, 0xf0, 0x11, 0x00


	//----- nvinfo : EIATTR_SPARSE_MMA_MASK
	.align		4
.L_2258:
        /*0078*/ 	.byte	0x03, 0x50
        /*007a*/ 	.short	0x0000


	//----- nvinfo : EIATTR_MAXREG_COUNT
	.align		4
        /*007c*/ 	.byte	0x03, 0x1b
        /*007e*/ 	.short	0x00ff


	//----- nvinfo : EIATTR_EXTERNS
	.align		4
        /*0080*/ 	.byte	0x04, 0x0f
        /*0082*/ 	.short	(.L_2260 - .L_2259)


	//   ....[0]....
	.align		4
.L_2259:
        /*0084*/ 	.word	index@(__assertfail)


	//----- nvinfo : EIATTR_MERCURY_ISA_VERSION
	.align		4
.L_2260:
        /*0088*/ 	.byte	0x03, 0x5f
        /*008a*/ 	.short	0x0101


	//----- nvinfo : EIATTR_SYSCALL_OFFSETS
	.align		4
        /*008c*/ 	.byte	0x04, 0x46
        /*008e*/ 	.short	(.L_2262 - .L_2261)


	//   ....[0]....
.L_2261:
        /*0090*/ 	.word	0x000010f0


	//   ....[1]....
        /*0094*/ 	.word	0x000021b0


	//   ....[2]....
        /*0098*/ 	.word	0x000032f0


	//   ....[3]....
        /*009c*/ 	.word	0x000043b0


	//   ....[4]....
        /*00a0*/ 	.word	0x00005500


	//   ....[5]....
        /*00a4*/ 	.word	0x000065c0


	//   ....[6]....
        /*00a8*/ 	.word	0x000076f0


	//   ....[7]....
        /*00ac*/ 	.word	0x000087b0


	//   ....[8]....
        /*00b0*/ 	.word	0x00008a10


	//   ....[9]....
        /*00b4*/ 	.word	0x00008b70


	//   ....[10]....
        /*00b8*/ 	.word	0x000090d0


	//   ....[11]....
        /*00bc*/ 	.word	0x00009230


	//   ....[12]....
        /*00c0*/ 	.word	0x00009790


	//   ....[13]....
        /*00c4*/ 	.word	0x000098f0


	//   ....[14]....
        /*00c8*/ 	.word	0x00009e50


	//   ....[15]....
        /*00cc*/ 	.word	0x00009fb0


	//   ....[16]....
        /*00d0*/ 	.word	0x0000b430


	//   ....[17]....
        /*00d4*/ 	.word	0x0000c450


	//   ....[18]....
        /*00d8*/ 	.word	0x0000d430


	//   ....[19]....
        /*00dc*/ 	.word	0x0000e410


	//----- nvinfo : EIATTR_EXIT_INSTR_OFFSETS
	.align		4
.L_2262:
        /*00e0*/ 	.byte	0x04, 0x1c
        /*00e2*/ 	.short	(.L_2264 - .L_2263)


	//   ....[0]....
.L_2263:
        /*00e4*/ 	.word	0x0000d4f0


	//   ....[1]....
        /*00e8*/ 	.word	0x0000d640


	//   ....[2]....
        /*00ec*/ 	.word	0x0000d680


	//   ....[3]....
        /*00f0*/ 	.word	0x0000d720


	//   ....[4]....
        /*00f4*/ 	.word	0x0000d760


	//   ....[5]....
        /*00f8*/ 	.word	0x0000d7a0


	//   ....[6]....
        /*00fc*/ 	.word	0x0000d830


	//   ....[7]....
        /*0100*/ 	.word	0x0000d870


	//   ....[8]....
        /*0104*/ 	.word	0x0000d910


	//   ....[9]....
        /*0108*/ 	.word	0x0000d960


	//   ....[10]....
        /*010c*/ 	.word	0x0000d9b0


	//   ....[11]....
        /*0110*/ 	.word	0x0000da80


	//   ....[12]....
        /*0114*/ 	.word	0x0000dae0


	//   ....[13]....
        /*0118*/ 	.word	0x0000dc70


	//   ....[14]....
        /*011c*/ 	.word	0x0000ddd0


	//   ....[15]....
        /*0120*/ 	.word	0x0000ddf0


	//   ....[16]....
        /*0124*/ 	.word	0x0000deb0


	//   ....[17]....
        /*0128*/ 	.word	0x0000e030


	//   ....[18]....
        /*012c*/ 	.word	0x0000e1b0


	//   ....[19]....
        /*0130*/ 	.word	0x0000e310


	//   ....[20]....
        /*0134*/ 	.word	0x0000e420


	//   ....[21]....
        /*0138*/ 	.word	0x0000e460


	//   ....[22]....
        /*013c*/ 	.word	0x0000e4a0


	//----- nvinfo : EIATTR_MAX_THREADS
	.align		4
.L_2264:
        /*0140*/ 	.byte	0x04, 0x05
        /*0142*/ 	.short	(.L_2266 - .L_2265)
.L_2265:
        /*0144*/ 	.word	0x00000080
        /*0148*/ 	.word	0x00000001
        /*014c*/ 	.word	0x00000001


	//----- nvinfo : EIATTR_CRS_STACK_SIZE
	.align		4
.L_2266:
        /*0150*/ 	.byte	0x04, 0x1e
        /*0152*/ 	.short	(.L_2268 - .L_2267)
.L_2267:
        /*0154*/ 	.word	0x00000000


	//----- nvinfo : EIATTR_CBANK_PARAM_SIZE
	.align		4
.L_2268:
        /*0158*/ 	.byte	0x03, 0x19
        /*015a*/ 	.short	0x0038


	//----- nvinfo : EIATTR_PARAM_CBANK
	.align		4
        /*015c*/ 	.byte	0x04, 0x0a
        /*015e*/ 	.short	(.L_2270 - .L_2269)
	.align		4
.L_2269:
        /*0160*/ 	.word	index@(.nv.constant0._ZN2at6native27unrolled_elementwise_kernelIZZZNS0_29binary_cross_entropy_out_cudaERKNS_6TensorES4_RKSt8optionalIS2_ElRS2_ENKUlvE_clEvENKUlvE2_clEvEUlN3c108BFloat16ESD_E_St5arrayIPcLm3EELi4E23TrivialOffsetCalculatorILi2EjESI_ILi1EjENS0_6memory12LoadWithCastILi2EEENSL_13StoreWithCastILi1EEEEEviT_T0_T2_T3_T4_T5_)
        /*0164*/ 	.short	0x0210
        /*0166*/ 	.short	0x0038


	//----- nvinfo : EIATTR_SW_WAR
	.align		4
.L_2270:
        /*0168*/ 	.byte	0x04, 0x36
        /*016a*/ 	.short	(.L_2272 - .L_2271)
.L_2271:
        /*016c*/ 	.word	0x00000008
.L_2272:


//--------------------- .nv.info._ZN2at6native18elementwise_kernelILi128ELi4EZNS0_22gpu_kernel_impl_nocastIZZZNS0_29binary_cross_entropy_out_cudaERKNS_6TensorES5_RKSt8optionalIS3_ElRS3_ENKUlvE_clEvENKUlvE2_clEvEUlN3c108BFloat16ESE_E_EEvRNS_18TensorIteratorBaseERKT_EUliE_EEviT1_ --------------------------
	.section	.nv.info._ZN2at6native18elementwise_kernelILi128ELi4EZNS0_22gpu_kernel_impl_nocastIZZZNS0_29binary_cross_entropy_out_cudaERKNS_6TensorES5_RKSt8optionalIS3_ElRS3_ENKUlvE_clEvENKUlvE2_clEvEUlN3c108BFloat16ESE_E_EEvRNS_18TensorIteratorBaseERKT_EUliE_EEviT1_,"",@"SHT_CUDA_INFO"
	.sectionflags	@""
	.align	4


	//----- nvinfo : EIATTR_CUDA_API_VERSION
	.align		4
        /*0000*/ 	.byte	0x04, 0x37
        /*0002*/ 	.short	(.L_2274 - .L_2273)
.L_2273:
        /*0004*/ 	.word	0x00000082


	//----- nvinfo : EIATTR_KPARAM_INFO
	.align		4
.L_2274:
        /*0008*/ 	.byte	0x04, 0x17
        /*000a*/ 	.short	(.L_2276 - .L_2275)
.L_2275:
        /*000c*/ 	.word	0x00000000
        /*0010*/ 	.short	0x0001
        /*0012*/ 	.short	0x0008
        /*0014*/ 	.byte	0x00, 0xf0, 0x21, 0x0a


	//----- nvinfo : EIATTR_KPARAM_INFO
	.align		4
.L_2276:
        /*0018*/ 	.byte	0x04, 0x17
        /*001a*/ 	.short	(.L_2278 - .L_2277)
.L_2277:
        /*001c*/ 	.word	0x00000000
        /*0020*/ 	.short	0x0000
        /*0022*/ 	.short	0x0000
        /*0024*/ 	.byte	0x00, 0xf0, 0x11, 0x00


	//----- nvinfo : EIATTR_SPARSE_MMA_MASK
	.align		4
.L_2278:
        /*0028*/ 	.byte	0x03, 0x50
        /*002a*/ 	.short	0x0000


	//----- nvinfo : EIATTR_MAXREG_COUNT
	.align		4
        /*002c*/ 	.byte	0x03, 0x1b
        /*002e*/ 	.short	0x0080


	//----- nvinfo : EIATTR_EXTERNS
	.align		4
        /*0030*/ 	.byte	0x04, 0x0f
        /*0032*/ 	.short	(.L_2280 - .L_2279)


	//   ....[0]....
	.align		4
.L_2279:
        /*0034*/ 	.word	index@(__assertfail)


	//----- nvinfo : EIATTR_MERCURY_ISA_VERSION
	.align		4
.L_2280:
        /*0038*/ 	.byte	0x03, 0x5f
        /*003a*/ 	.short	0x0101


	//----- nvinfo : EIATTR_SYSCALL_OFFSETS
	.align		4
        /*003c*/ 	.byte	0x04, 0x46
        /*003e*/ 	.short	(.L_2282 - .L_2281)


	//   ....[0]....
.L_2281:
        /*0040*/ 	.word	0x000018a0


	//   ....[1]....
        /*0044*/ 	.word	0x00001a00


	//   ....[2]....
        /*0048*/ 	.word	0x00003650


	//   ....[3]....
        /*004c*/ 	.word	0x000037b0


	//   ....[4]....
        /*0050*/ 	.word	0x000053f0


	//   ....[5]....
        /*0054*/ 	.word	0x00005550


	//   ....[6]....
        /*0058*/ 	.word	0x00007180


	//   ....[7]....
        /*005c*/ 	.word	0x000072e0


	//----- nvinfo : EIATTR_EXIT_INSTR_OFFSETS
	.align		4
.L_2282:
        /*0060*/ 	.byte	0x04, 0x1c
        /*0062*/ 	.short	(.L_2284 - .L_2283)


	//   ....[0]....
.L_2283:
        /*0064*/ 	.word	0x00005970


	//   ....[1]....
        /*0068*/ 	.word	0x000076c0


	//----- nvinfo : EIATTR_MAX_THREADS
	.align		4
.L_2284:
        /*006c*/ 	.byte	0x04, 0x05
        /*006e*/ 	.short	(.L_2286 - .L_2285)
.L_2285:
        /*0070*/ 	.word	0x00000080
        /*0074*/ 	.word	0x00000001
        /*0078*/ 	.word	0x00000001


	//----- nvinfo : EIATTR_CRS_STACK_SIZE
	.align		4
.L_2286:
        /*007c*/ 	.byte	0x04, 0x1e
        /*007e*/ 	.short	(.L_2288 - .L_2287)
.L_2287:
        /*0080*/ 	.word	0x00000000


	//----- nvinfo : EIATTR_CBANK_PARAM_SIZE
	.align		4
.L_2288:
        /*0084*/ 	.byte	0x03, 0x19
        /*0086*/ 	.short	0x0290


	//----- nvinfo : EIATTR_PARAM_CBANK
	.align		4
        /*0088*/ 	.byte	0x04, 0x0a
        /*008a*/ 	.short	(.L_2290 - .L_2289)
	.align		4
.L_2289:
        /*008c*/ 	.word	index@(.nv.constant0._ZN2at6native18elementwise_kernelILi128ELi4EZNS0_22gpu_kernel_impl_nocastIZZZNS0_29binary_cross_entropy_out_cudaERKNS_6TensorES5_RKSt8optionalIS3_ElRS3_ENKUlvE_clEvENKUlvE2_clEvEUlN3c108BFloat16ESE_E_EEvRNS_18TensorIteratorBaseERKT_EUliE_EEviT1_)
        /*0090*/ 	.short	0x0210
        /*0092*/ 	.short	0x0290


	//----- nvinfo : EIATTR_SW_WAR
	.align		4
.L_2290:
        /*0094*/ 	.byte	0x04, 0x36
        /*0096*/ 	.short	(.L_2292 - .L_2291)
.L_2291:
        /*0098*/ 	.word	0x00000008
.L_2292:


//--------------------- .nv.info._ZN2at6native27unrolled_elementwise_kernelIZZZNS0_29binary_cross_entropy_out_cudaERKNS_6TensorES4_RKSt8optionalIS2_ElRS2_ENKUlvE_clEvENKUlvE2_clEvEUlN3c108BFloat16ESD_E_St5arrayIPcLm3EELi4E23TrivialOffsetCalculatorILi2EjESI_ILi1EjENS0_6memory15LoadWithoutCastENSL_16StoreWithoutCastEEEviT_T0_T2_T3_T4_T5_ --------------------------
	.section	.nv.info._ZN2at6native27unrolled_elementwise_kernelIZZZNS0_29binary_cross_entropy_out_cudaERKNS_6TensorES4_RKSt8optionalIS2_ElRS2_ENKUlvE_clEvENKUlvE2_clEvEUlN3c108BFloat16ESD_E_St5arrayIPcLm3EELi4E23TrivialOffsetCalculatorILi2EjESI_ILi1EjENS0_6memory15LoadWithoutCastENSL_16StoreWithoutCastEEEviT_T0_T2_T3_T4_T5_,"",@"SHT_CUDA_INFO"
	.sectionflags	@""
	.align	4


	//----- nvinfo : EIATTR_CUDA_API_VERSION
	.align		4
        /*0000*/ 	.byte	0x04, 0x37
        /*0002*/ 	.short	(.L_2294 - .L_2293)
.L_2293:
        /*0004*/ 	.word	0x00000082


	//----- nvinfo : EIATTR_KPARAM_INFO
	.align		4
.L_2294:
        /*0008*/ 	.byte	0x04, 0x17
        /*000a*/ 	.short	(.L_2296 - .L_2295)
.L_2295:
        /*000c*/ 	.word	0x00000000
        /*0010*/ 	.short	0x0006
        /*0012*/ 	.short	0x0023
        /*0014*/ 	.byte	0x00, 0xf0, 0x05, 0x00


	//----- nvinfo : EIATTR_KPARAM_INFO
	.align		4
.L_2296:
        /*0018*/ 	.byte	0x04, 0x17
        /*001a*/ 	.short	(.L_2298 - .L_2297)
.L_2297:
        /*001c*/ 	.word	0x00000000
        /*0020*/ 	.short	0x0005
        /*0022*/ 	.short	0x0022
        /*0024*/ 	.byte	0x00, 0xf0, 0x05, 0x00


	//----- nvinfo : EIATTR_KPARAM_INFO
	.align		4
.L_2298:
        /*0028*/ 	.byte	0x04, 0x17
        /*002a*/ 	.short	(.L_2300 - .L_2299)
.L_2299:
        /*002c*/ 	.word	0x00000000
        /*0030*/ 	.short	0x0004
        /*0032*/ 	.short	0x0021
        /*0034*/ 	.byte	0x00, 0xf0, 0x05, 0x00


	//----- nvinfo : EIATTR_KPARAM_INFO
	.align		4
.L_2300:
        /*0038*/ 	.byte	0x04, 0x17
        /*003a*/ 	.short	(.L_2302 - .L_2301)
.L_2301:
        /*003c*/ 	.word	0x00000000
        /*0040*/ 	.short	0x0003
        /*0042*/ 	.short	0x0020
        /*0044*/ 	.byte	0x00, 0xf0, 0x05, 0x00


	//----- nvinfo : EIATTR_KPARAM_INFO
	.align		4
.L_2302:
        /*0048*/ 	.byte	0x04, 0x17
        /*004a*/ 	.short	(.L_2304 - .L_2303)
.L_2303:
        /*004c*/ 	.word	0x00000000
        /*0050*/ 	.short	0x0002
        /*0052*/ 	.short	0x0008
        /*0054*/ 	.byte	0x00, 0xf0, 0x61, 0x00


	//----- nvinfo : EIATTR_KPARAM_INFO
	.align		4
.L_2304:
        /*0058*/ 	.byte	0x04, 0x17
        /*005a*/ 	.short	(.L_2306 - .L_2305)
.L_2305:
        /*005c*/ 	.word	0x00000000
        /*0060*/ 	.short	0x0001
        /*0062*/ 	.short	0x0004
        /*0064*/ 	.byte	0x00, 0xf0, 0x05, 0x00


	//----- nvinfo : EIATTR_KPARAM_INFO
	.align		4
.L_2306:
        /*0068*/ 	.byte	0x04, 0x17
        /*006a*/ 	.short	(.L_2308 - .L_2307)
.L_2307:
        /*006c*/ 	.word	0x00000000
        /*0070*/ 	.short	0x0000
        /*0072*/ 	.short	0x0000
        /*0074*/ 	.byte	0x00, 0xf0, 0x11, 0x00


	//----- nvinfo : EIATTR_SPARSE_MMA_MASK
	.align		4
.L_2308:
        /*0078*/ 	.byte	0x03, 0x50
        /*007a*/ 	.short	0x0000


	//----- nvinfo : EIATTR_MAXREG_COUNT
	.align		4
        /*007c*/ 	.byte	0x03, 0x1b
        /*007e*/ 	.short	0x00ff


	//----- nvinfo : EIATTR_EXTERNS
	.align		4
        /*0080*/ 	.byte	0x04, 0x0f
        /*0082*/ 	.short	(.L_2310 - .L_2309)


	//   ....[0]....
	.align		4
.L_2309:
        /*0084*/ 	.word	index@(__assertfail)


	//----- nvinfo : EIATTR_MERCURY_ISA_VERSION
	.align		4
.L_2310:
        /*0088*/ 	.byte	0x03, 0x5f
        /*008a*/ 	.short	0x0101


	//----- nvinfo : EIATTR_SYSCALL_OFFSETS
	.align		4
        /*008c*/ 	.byte	0x04, 0x46
        /*008e*/ 	.short	(.L_2312 - .L_2311)


	//   ....[0]....
.L_2311:
        /*0090*/ 	.word	0x00000470


	//   ....[1]....
        /*0094*/ 	.word	0x000005d0


	//   ....[2]....
        /*0098*/ 	.word	0x00000b40


	//   ....[3]....
        /*009c*/ 	.word	0x00000ca0


	//   ....[4]....
        /*00a0*/ 	.word	0x00001200


	//   ....[5]....
        /*00a4*/ 	.word	0x00001360


	//   ....[6]....
        /*00a8*/ 	.word	0x000018c0


	//   ....[7]....
        /*00ac*/ 	.word	0x00001a20


	//----- nvinfo : EIATTR_EXIT_INSTR_OFFSETS
	.align		4
.L_2312:
        /*00b0*/ 	.byte	0x04, 0x1c
        /*00b2*/ 	.short	(.L_2314 - .L_2313)


	//   ....[0]....
.L_2313:
        /*00b4*/ 	.word	0x00001fc0


	//   ....[1]....
        /*00b8*/ 	.word	0x00002010


	//----- nvinfo : EIATTR_MAX_THREADS
	.align		4
.L_2314:
        /*00bc*/ 	.byte	0x04, 0x05
        /*00be*/ 	.short	(.L_2316 - .L_2315)
.L_2315:
        /*00c0*/ 	.word	0x00000080
        /*00c4*/ 	.word	0x00000001
        /*00c8*/ 	.word	0x00000001


	//----- nvinfo : EIATTR_CRS_STACK_SIZE
	.align		4
.L_2316:
        /*00cc*/ 	.byte	0x04, 0x1e
        /*00ce*/ 	.short	(.L_2318 - .L_2317)
.L_2317:
        /*00d0*/ 	.word	0x00000000


	//----- nvinfo : EIATTR_CBANK_PARAM_SIZE
	.align		4
.L_2318:
        /*00d4*/ 	.byte	0x03, 0x19
        /*00d6*/ 	.short	0x0024


	//----- nvinfo : EIATTR_PARAM_CBANK
	.align		4
        /*00d8*/ 	.byte	0x04, 0x0a
        /*00da*/ 	.short	(.L_2320 - .L_2319)
	.align		4
.L_2319:
        /*00dc*/ 	.word	index@(.nv.constant0._ZN2at6native27unrolled_elementwise_kernelIZZZNS0_29binary_cross_entropy_out_cudaERKNS_6TensorES4_RKSt8optionalIS2_ElRS2_ENKUlvE_clEvENKUlvE2_clEvEUlN3c108BFloat16ESD_E_St5arrayIPcLm3EELi4E23TrivialOffsetCalculatorILi2EjESI_ILi1EjENS0_6memory15LoadWithoutCastENSL_16StoreWithoutCastEEEviT_T0_T2_T3_T4_T5_)
        /*00e0*/ 	.short	0x0210
        /*00e2*/ 	.short	0x0024


	//----- nvinfo : EIATTR_SW_WAR
	.align		4
.L_2320:
        /*00e4*/ 	.byte	0x04, 0x36
        /*00e6*/ 	.short	(.L_2322 - .L_2321)
.L_2321:
        /*00e8*/ 	.word	0x00000008
.L_2322:


//--------------------- .nv.info._ZN2at6native29vectorized_elementwise_kernelILi2EZZZNS0_29binary_cross_entropy_out_cudaERKNS_6TensorES4_RKSt8optionalIS2_ElRS2_ENKUlvE_clEvENKUlvE2_clEvEUlN3c108BFloat16ESD_E_St5arrayIPcLm3EEEEviT0_T1_ --------------------------
	.section	.nv.info._ZN2at6native29vectorized_elementwise_kernelILi2EZZZNS0_29binary_cross_entropy_out_cudaERKNS_6TensorES4_RKSt8optionalIS2_ElRS2_ENKUlvE_clEvENKUlvE2_clEvEUlN3c108BFloat16ESD_E_St5arrayIPcLm3EEEEviT0_T1_,"",@"SHT_CUDA_INFO"
	.sectionflags	@""
	.align	4


	//----- nvinfo : EIATTR_CUDA_API_VERSION
	.align		4
        /*0000*/ 	.byte	0x04, 0x37
        /*0002*/ 	.short	(.L_2324 - .L_2323)
.L_2323:
        /*0004*/ 	.word	0x00000082


	//----- nvinfo : EIATTR_KPARAM_INFO
	.align		4
.L_2324:
        /*0008*/ 	.byte	0x04, 0x17
        /*000a*/ 	.short	(.L_2326 - .L_2325)
.L_2325:
        /*000c*/ 	.word	0x00000000
        /*0010*/ 	.short	0x0002
        /*0012*/ 	.short	0x0008
        /*0014*/ 	.byte	0x00, 0xf0, 0x61, 0x00


	//----- nvinfo : EIATTR_KPARAM_INFO
	.align		4
.L_2326:
        /*0018*/ 	.byte	0x04, 0x17
        /*001a*/ 	.short	(.L_2328 - .L_2327)
.L_2327:
        /*001c*/ 	.word	0x00000000
        /*0020*/ 	.short	0x0001
        /*0022*/ 	.short	0x0004
        /*0024*/ 	.byte	0x00, 0xf0, 0x05, 0x00


	//----- nvinfo : EIATTR_KPARAM_INFO
	.align		4
.L_2328:
        /*0028*/ 	.byte	0x04, 0x17
        /*002a*/ 	.short	(.L_2330 - .L_2329)
.L_2329:
        /*002c*/ 	.word	0x00000000
        /*0030*/ 	.short	0x0000
        /*0032*/ 	.short	0x0000
        /*0034*/ 	.byte	0x00, 0xf0, 0x11, 0x00


	//----- nvinfo : EIATTR_SPARSE_MMA_MASK
	.align		4
.L_2330:
        /*0038*/ 	.byte	0x03, 0x50
        /*003a*/ 	.short	0x0000


	//----- nvinfo : EIATTR_MAXREG_COUNT
	.align		4
        /*003c*/ 	.byte	0x03, 0x1b
        /*003e*/ 	.short	0x00ff


	//----- nvinfo : EIATTR_EXTERNS
	.align		4
        /*0040*/ 	.byte	0x04, 0x0f
        /*0042*/ 	.short	(.L_2332 - .L_2331)


	//   ....[0]....
	.align		4
.L_2331:
        /*0044*/ 	.word	index@(__assertfail)


	//----- nvinfo : EIATTR_MERCURY_ISA_VERSION
	.align		4
.L_2332:
        /*0048*/ 	.byte	0x03, 0x5f
        /*004a*/ 	.short	0x0101


	//----- nvinfo : EIATTR_SYSCALL_OFFSETS
	.align		4
        /*004c*/ 	.byte	0x04, 0x46
        /*004e*/ 	.short	(.L_2334 - .L_2333)


	//   ....[0]....
.L_2333:
        /*0050*/ 	.word	0x000002b0


	//   ....[1]....
        /*0054*/ 	.word	0x00000410


	//   ....[2]....
        /*0058*/ 	.word	0x00000930


	//   ....[3]....
        /*005c*/ 	.word	0x00000a90


	//   ....[4]....
        /*0060*/ 	.word	0x00000f90


	//   ....[5]....
        /*0064*/ 	.word	0x000010f0


	//   ....[6]....
        /*0068*/ 	.word	0x00001610


	//   ....[7]....
        /*006c*/ 	.word	0x00001770


	//   ....[8]....
        /*0070*/ 	.word	0x00001c70


	//   ....[9]....
        /*0074*/ 	.word	0x00001dd0


	//   ....[10]....
        /*0078*/ 	.word	0x000022f0


	//   ....[11]....
        /*007c*/ 	.word	0x00002450


	//   ....[12]....
        /*0080*/ 	.word	0x00002950


	//   ....[13]....
        /*0084*/ 	.word	0x00002ab0


	//   ....[14]....
        /*0088*/ 	.word	0x00002fd0


	//   ....[15]....
        /*008c*/ 	.word	0x00003130


	//   ....[16]....
        /*0090*/ 	.word	0x00003c90


	//   ....[17]....
        /*0094*/ 	.word	0x00003df0


	//   ....[18]....
        /*0098*/ 	.word	0x00004360


	//   ....[19]....
        /*009c*/ 	.word	0x000044c0


	//   ....[20]....
        /*00a0*/ 	.word	0x00004a20


	//   ....[21]....
        /*00a4*/ 	.word	0x00004b80


	//   ....[22]....
        /*00a8*/ 	.word	0x000050e0


	//   ....[23]....
        /*00ac*/ 	.word	0x00005240


	//   ....[24]....
        /*00b0*/ 	.word	0x000057a0


	//   ....[25]....
        /*00b4*/ 	.word	0x00005900


	//   ....[26]....
        /*00b8*/ 	.word	0x00005e60


	//   ....[27]....
        /*00bc*/ 	.word	0x00005fc0


	//   ....[28]....
        /*00c0*/ 	.word	0x00006520


	//   ....[29]....
        /*00c4*/ 	.word	0x00006680


	//   ....[30]....
        /*00c8*/ 	.word	0x00006be0


	//   ....[31]....
        /*00cc*/ 	.word	0x00006d40


	//----- nvinfo : EIATTR_EXIT_INSTR_OFFSETS
	.align		4
.L_2334:
        /*00d0*/ 	.byte	0x04, 0x1c
        /*00d2*/ 	.short	(.L_2336 - .L_2335)


	//   ....[0]....
.L_2335:
        /*00d4*/ 	.word	0x000035a0


	//   ....[1]....
        /*00d8*/ 	.word	0x000074a0


	//   ....[2]....
        /*00dc*/ 	.word	0x000074f0


	//----- nvinfo : EIATTR_MAX_THREADS
	.align		4
.L_2336:
        /*00e0*/ 	.byte	0x04, 0x05
        /*00e2*/ 	.short	(.L_2338 - .L_2337)
.L_2337:
        /*00e4*/ 	.word	0x00000080
        /*00e8*/ 	.word	0x00000001
        /*00ec*/ 	.word	0x00000001


	//----- nvinfo : EIATTR_CRS_STACK_SIZE
	.align		4
.L_2338:
        /*00f0*/ 	.byte	0x04, 0x1e
        /*00f2*/ 	.short	(.L_2340 - .L_2339)
.L_2339:
        /*00f4*/ 	.word	0x00000000


	//----- nvinfo : EIATTR_CBANK_PARAM_SIZE
	.align		4
.L_2340:
        /*00f8*/ 	.byte	0x03, 0x19
        /*00fa*/ 	.short	0x0020


	//----- nvinfo : EIATTR_PARAM_CBANK
	.align		4
        /*00fc*/ 	.byte	0x04, 0x0a
        /*00fe*/ 	.short	(.L_2342 - .L_2341)
	.align		4
.L_2341:
        /*0100*/ 	.word	index@(.nv.constant0._ZN2at6native29vectorized_elementwise_kernelILi2EZZZNS0_29binary_cross_entropy_out_cudaERKNS_6TensorES4_RKSt8optionalIS2_ElRS2_ENKUlvE_clEvENKUlvE2_clEvEUlN3c108BFloat16ESD_E_St5arrayIPcLm3EEEEviT0_T1_)
        /*0104*/ 	.short	0x0210
        /*0106*/ 	.short	0x0020


	//----- nvinfo : EIATTR_SW_WAR
	.align		4
.L_2342:
        /*0108*/ 	.byte	0x04, 0x36
        /*010a*/ 	.short	(.L_2344 - .L_2343)
.L_2343:
        /*010c*/ 	.word	0x00000008
.L_2344:


//--------------------- .nv.info._ZN2at6native29vectorized_elementwise_kernelILi4EZZZNS0_29binary_cross_entropy_out_cudaERKNS_6TensorES4_RKSt8optionalIS2_ElRS2_ENKUlvE_clEvENKUlvE2_clEvEUlN3c108BFloat16ESD_E_St5arrayIPcLm3EEEEviT0_T1_ --------------------------
	.section	.nv.info._ZN2at6native29vectorized_elementwise_kernelILi4EZZZNS0_29binary_cross_entropy_out_cudaERKNS_6TensorES4_RKSt8optionalIS2_ElRS2_ENKUlvE_clEvENKUlvE2_clEvEUlN3c108BFloat16ESD_E_St5arrayIPcLm3EEEEviT0_T1_,"",@"SHT_CUDA_INFO"
	.sectionflags	@""
	.align	4


	//----- nvinfo : EIATTR_CUDA_API_VERSION
	.align		4
        /*0000*/ 	.byte	0x04, 0x37
        /*0002*/ 	.short	(.L_2346 - .L_2345)
.L_2345:
        /*0004*/ 	.word	0x00000082


	//----- nvinfo : EIATTR_KPARAM_INFO
	.align		4
.L_2346:
        /*0008*/ 	.byte	0x04, 0x17
        /*000a*/ 	.short	(.L_2348 - .L_2347)
.L_2347:
        /*000c*/ 	.word	0x00000000
        /*0010*/ 	.short	0x0002
        /*0012*/ 	.short	0x0008
        /*0014*/ 	.byte	0x00, 0xf0, 0x61, 0x00


	//----- nvinfo : EIATTR_KPARAM_INFO
	.align		4
.L_2348:
        /*0018*/ 	.byte	0x04, 0x17
        /*001a*/ 	.short	(.L_2350 - .L_2349)
.L_2349:
        /*001c*/ 	.word	0x00000000
        /*0020*/ 	.short	0x0001
        /*0022*/ 	.short	0x0004
        /*0024*/ 	.byte	0x00, 0xf0, 0x05, 0x00


	//----- nvinfo : EIATTR_KPARAM_INFO
	.align		4
.L_2350:
        /*0028*/ 	.byte	0x04, 0x17
        /*002a*/ 	.short	(.L_2352 - .L_2351)
.L_2351:
        /*002c*/ 	.word	0x00000000
        /*0030*/ 	.short	0x0000
        /*0032*/ 	.short	0x0000
        /*0034*/ 	.byte	0x00, 0xf0, 0x11, 0x00


	//----- nvinfo : EIATTR_SPARSE_MMA_MASK
	.align		4
.L_2352:
        /*0038*/ 	.byte	0x03, 0x50
        /*003a*/ 	.short	0x0000


	//----- nvinfo : EIATTR_MAXREG_COUNT
	.align		4
        /*003c*/ 	.byte	0x03, 0x1b
        /*003e*/ 	.short	0x00ff


	//----- nvinfo : EIATTR_EXTERNS
	.align		4
        /*0040*/ 	.byte	0x04, 0x0f
        /*0042*/ 	.short	(.L_2354 - .L_2353)


	//   ....[0]....
	.align		4
.L_2353:
        /*0044*/ 	.word	index@(__assertfail)


	//----- nvinfo : EIATTR_MERCURY_ISA_VERSION
	.align		4
.L_2354:
        /*0048*/ 	.byte	0x03, 0x5f
        /*004a*/ 	.short	0x0101


	//----- nvinfo : EIATTR_SYSCALL_OFFSETS
	.align		4
        /*004c*/ 	.byte	0x04, 0x46
        /*004e*/ 	.short	(.L_2356 - .L_2355)


	//   ....[0]....
.L_2355:
        /*0050*/ 	.word	0x00000270


	//   ....[1]....
        /*0054*/ 	.word	0x000003d0


	//   ....[2]....
        /*0058*/ 	.word	0x000008f0


	//   ....[3]....
        /*005c*/ 	.word	0x00000a50


	//   ....[4]....
        /*0060*/ 	.word	0x00000f50


	//   ....[5]....
        /*0064*/ 	.word	0x000010b0


	//   ....[6]....
        /*0068*/ 	.word	0x000015d0


	//   ....[7]....
        /*006c*/ 	.word	0x00001730


	//   ....[8]....
        /*0070*/ 	.word	0x00001c30


	//   ....[9]....
        /*0074*/ 	.word	0x00001d90


	//   ....[10]....
        /*0078*/ 	.word	0x000022b0


	//   ....[11]....
        /*007c*/ 	.word	0x00002410


	//   ....[12]....
        /*0080*/ 	.word	0x00002910


	//   ....[13]....
        /*0084*/ 	.word	0x00002a70


	//   ....[14]....
        /*0088*/ 	.word	0x00002f90


	//   ....[15]....
        /*008c*/ 	.word	0x000030f0


	//   ....[16]....
        /*0090*/ 	.word	0x00003c30


	//   ....[17]....
        /*0094*/ 	.word	0x00003d90


	//   ....[18]....
        /*0098*/ 	.word	0x00004300


	//   ....[19]....
        /*009c*/ 	.word	0x00004460


	//   ....[20]....
        /*00a0*/ 	.word	0x000049c0


	//   ....[21]....
        /*00a4*/ 	.word	0x00004b20


	//   ....[22]....
        /*00a8*/ 	.word	0x00005080


	//   ....[23]....
        /*00ac*/ 	.word	0x000051e0


	//   ....[24]....
        /*00b0*/ 	.word	0x00005740


	//   ....[25]....
        /*00b4*/ 	.word	0x000058a0


	//   ....[26]....
        /*00b8*/ 	.word	0x00005e00


	//   ....[27]....
        /*00bc*/ 	.word	0x00005f60


	//   ....[28]....
        /*00c0*/ 	.word	0x000064c0


	//   ....[29]....
        /*00c4*/ 	.word	0x00006620


	//   ....[30]....
        /*00c8*/ 	.word	0x00006b80


	//   ....[31]....
        /*00cc*/ 	.word	0x00006ce0


	//----- nvinfo : EIATTR_EXIT_INSTR_OFFSETS
	.align		4
.L_2356:
        /*00d0*/ 	.byte	0x04, 0x1c
        /*00d2*/ 	.short	(.L_2358 - .L_2357)


	//   ....[0]....
.L_2357:
        /*00d4*/ 	.word	0x00003540


	//   ....[1]....
        /*00d8*/ 	.word	0x00007440


	//   ....[2]....
        /*00dc*/ 	.word	0x00007490


	//----- nvinfo : EIATTR_MAX_THREADS
	.align		4
.L_2358:
        /*00e0*/ 	.byte	0x04, 0x05
        /*00e2*/ 	.short	(.L_2360 - .L_2359)
.L_2359:
        /*00e4*/ 	.word	0x00000080
        /*00e8*/ 	.word	0x00000001
        /*00ec*/ 	.word	0x00000001


	//----- nvinfo : EIATTR_CRS_STACK_SIZE
	.align		4
.L_2360:
        /*00f0*/ 	.byte	0x04, 0x1e
        /*00f2*/ 	.short	(.L_2362 - .L_2361)
.L_2361:
        /*00f4*/ 	.word	0x00000000


	//----- nvinfo : EIATTR_CBANK_PARAM_SIZE
	.align		4
.L_2362:
        /*00f8*/ 	.byte	0x03, 0x19
        /*00fa*/ 	.short	0x0020


	//----- nvinfo : EIATTR_PARAM_CBANK
	.align		4
        /*00fc*/ 	.byte	0x04, 0x0a
        /*00fe*/ 	.short	(.L_2364 - .L_2363)
	.align		4
.L_2363:
        /*0100*/ 	.word	index@(.nv.constant0._ZN2at6native29vectorized_elementwise_kernelILi4EZZZNS0_29binary_cross_entropy_out_cudaERKNS_6TensorES4_RKSt8optionalIS2_ElRS2_ENKUlvE_clEvENKUlvE2_clEvEUlN3c108BFloat16ESD_E_St5arrayIPcLm3EEEEviT0_T1_)
        /*0104*/ 	.short	0x0210
        /*0106*/ 	.short	0x0020


	//----- nvinfo : EIATTR_SW_WAR
	.align		4
.L_2364:
        /*0108*/ 	.byte	0x04, 0x36
        /*010a*/ 	.short	(.L_2366 - .L_2365)
.L_2365:
        /*010c*/ 	.word	0x00000008
.L_2366:


//--------------------- .nv.info._ZN2at6native29vectorized_elementwise_kernelILi8EZZZNS0_29binary_cross_entropy_out_cudaERKNS_6TensorES4_RKSt8optionalIS2_ElRS2_ENKUlvE_clEvENKUlvE2_clEvEUlN3c108BFloat16ESD_E_St5arrayIPcLm3EEEEviT0_T1_ --------------------------
	.section	.nv.info._ZN2at6native29vectorized_elementwise_kernelILi8EZZZNS0_29binary_cross_entropy_out_cudaERKNS_6TensorES4_RKSt8optionalIS2_ElRS2_ENKUlvE_clEvENKUlvE2_clEvEUlN3c108BFloat16ESD_E_St5arrayIPcLm3EEEEviT0_T1_,"",@"SHT_CUDA_INFO"
	.sectionflags	@""
	.align	4


	//----- nvinfo : EIATTR_CUDA_API_VERSION
	.align		4
        /*0000*/ 	.byte	0x04, 0x37
        /*0002*/ 	.short	(.L_2368 - .L_2367)
.L_2367:
        /*0004*/ 	.word	0x00000082


	//----- nvinfo : EIATTR_KPARAM_INFO
	.align		4
.L_2368:
        /*0008*/ 	.byte	0x04, 0x17
        /*000a*/ 	.short	(.L_2370 - .L_2369)
.L_2369:
        /*000c*/ 	.word	0x00000000
        /*0010*/ 	.short	0x0002
        /*0012*/ 	.short	0x0008
        /*0014*/ 	.byte	0x00, 0xf0, 0x61, 0x00


	//----- nvinfo : EIATTR_KPARAM_INFO
	.align		4
.L_2370:
        /*0018*/ 	.byte	0x04, 0x17
        /*001a*/ 	.short	(.L_2372 - .L_2371)
.L_2371:
        /*001c*/ 	.word	0x00000000
        /*0020*/ 	.short	0x0001
        /*0022*/ 	.short	0x0004
        /*0024*/ 	.byte	0x00, 0xf0, 0x05, 0x00


	//----- nvinfo : EIATTR_KPARAM_INFO
	.align		4
.L_2372:
        /*0028*/ 	.byte	0x04, 0x17
        /*002a*/ 	.short	(.L_2374 - .L_2373)
.L_2373:
        /*002c*/ 	.word	0x00000000
        /*0030*/ 	.short	0x0000
        /*0032*/ 	.short	0x0000
        /*0034*/ 	.byte	0x00, 0xf0, 0x11, 0x00


	//----- nvinfo : EIATTR_SPARSE_MMA_MASK
	.align		4
.L_2374:
        /*0038*/ 	.byte	0x03, 0x50
        /*003a*/ 	.short	0x0000


	//----- nvinfo : EIATTR_MAXREG_COUNT
	.align		4
        /*003c*/ 	.byte	0x03, 0x1b
        /*003e*/ 	.short	0x00ff


	//----- nvinfo : EIATTR_EXTERNS
	.align		4
        /*0040*/ 	.byte	0x04, 0x0f
        /*0042*/ 	.short	(.L_2376 - .L_2375)


	//   ....[0]....
	.align		4
.L_2375:
        /*0044*/ 	.word	index@(__assertfail)


	//----- nvinfo : EIATTR_MERCURY_ISA_VERSION
	.align		4
.L_2376:
        /*0048*/ 	.byte	0x03, 0x5f
        /*004a*/ 	.short	0x0101


	//----- nvinfo : EIATTR_SYSCALL_OFFSETS
	.align		4
        /*004c*/ 	.byte	0x04, 0x46
        /*004e*/ 	.short	(.L_2378 - .L_2377)


	//   ....[0]....
.L_2377:
        /*0050*/ 	.word	0x00000250


	//   ....[1]....
        /*0054*/ 	.word	0x000003b0


	//   ....[2]....
        /*0058*/ 	.word	0x000008d0


	//   ....[3]....
        /*005c*/ 	.word	0x00000a30


	//   ....[4]....
        /*0060*/ 	.word	0x00000f30


	//   ....[5]....
        /*0064*/ 	.word	0x00001090


	//   ....[6]....
        /*0068*/ 	.word	0x000015b0


	//   ....[7]....
        /*006c*/ 	.word	0x00001710


	//   ....[8]....
        /*0070*/ 	.word	0x00001c10


	//   ....[9]....
        /*0074*/ 	.word	0x00001d70


	//   ....[10]....
        /*0078*/ 	.word	0x00002290


	//   ....[11]....
        /*007c*/ 	.word	0x000023f0


	//   ....[12]....
        /*0080*/ 	.word	0x000028f0


	//   ....[13]....
        /*0084*/ 	.word	0x00002a50


	//   ....[14]....
        /*0088*/ 	.word	0x00002f70


	//   ....[15]....
        /*008c*/ 	.word	0x000030d0


	//   ....[16]....
        /*0090*/ 	.word	0x00003c00


	//   ....[17]....
        /*0094*/ 	.word	0x00003d60


	//   ....[18]....
        /*0098*/ 	.word	0x000042d0


	//   ....[19]....
        /*009c*/ 	.word	0x00004430


	//   ....[20]....
        /*00a0*/ 	.word	0x00004990


	//   ....[21]....
        /*00a4*/ 	.word	0x00004af0


	//   ....[22]....
        /*00a8*/ 	.word	0x00005050


	//   ....[23]....
        /*00ac*/ 	.word	0x000051b0


	//   ....[24]....
        /*00b0*/ 	.word	0x00005710


	//   ....[25]....
        /*00b4*/ 	.word	0x00005870


	//   ....[26]....
        /*00b8*/ 	.word	0x00005dd0


	//   ....[27]....
        /*00bc*/ 	.word	0x00005f30


	//   ....[28]....
        /*00c0*/ 	.word	0x00006490


	//   ....[29]....
        /*00c4*/ 	.word	0x000065f0


	//   ....[30]....
        /*00c8*/ 	.word	0x00006b50


	//   ....[31]....
        /*00cc*/ 	.word	0x00006cb0


	//----- nvinfo : EIATTR_EXIT_INSTR_OFFSETS
	.align		4
.L_2378:
        /*00d0*/ 	.byte	0x04, 0x1c
        /*00d2*/ 	.short	(.L_2380 - .L_2379)


	//   ....[0]....
.L_2379:
        /*00d4*/ 	.word	0x00003510


	//   ....[1]....
        /*00d8*/ 	.word	0x00007410


	//   ....[2]....
        /*00dc*/ 	.word	0x00007460


	//----- nvinfo : EIATTR_MAX_THREADS
	.align		4
.L_2380:
        /*00e0*/ 	.byte	0x04, 0x05
        /*00e2*/ 	.short	(.L_2382 - .L_2381)
.L_2381:
        /*00e4*/ 	.word	0x00000080
        /*00e8*/ 	.word	0x00000001
        /*00ec*/ 	.word	0x00000001


	//----- nvinfo : EIATTR_CRS_STACK_SIZE
	.align		4
.L_2382:
        /*00f0*/ 	.byte	0x04, 0x1e
        /*00f2*/ 	.short	(.L_2384 - .L_2383)
.L_2383:
        /*00f4*/ 	.word	0x00000000


	//----- nvinfo : EIATTR_CBANK_PARAM_SIZE
	.align		4
.L_2384:
        /*00f8*/ 	.byte	0x03, 0x19
        /*00fa*/ 	.short	0x0020


	//----- nvinfo : EIATTR_PARAM_CBANK
	.align		4
        /*00fc*/ 	.byte	0x04, 0x0a
        /*00fe*/ 	.short	(.L_2386 - .L_2385)
	.align		4
.L_2385:
        /*0100*/ 	.word	index@(.nv.constant0._ZN2at6native29vectorized_elementwise_kernelILi8EZZZNS0_29binary_cross_entropy_out_cudaERKNS_6TensorES4_RKSt8optionalIS2_ElRS2_ENKUlvE_clEvENKUlvE2_clEvEUlN3c108BFloat16ESD_E_St5arrayIPcLm3EEEEviT0_T1_)
        /*0104*/ 	.short	0x0210
        /*0106*/ 	.short	0x0020


	//----- nvinfo : EIATTR_SW_WAR
	.align		4
.L_2386:
        /*0108*/ 	.byte	0x04, 0x36
        /*010a*/ 	.short	(.L_2388 - .L_2387)
.L_2387:
        /*010c*/ 	.word	0x00000008
.L_2388:


//--------------------- .nv.info._ZN2at6native18elementwise_kernelILi128ELi4EZNS0_15gpu_kernel_implIZZZNS0_29binary_cross_entropy_out_cudaERKNS_6TensorES5_RKSt8optionalIS3_ElRS3_ENKUlvE_clEvENKUlvE1_clEvEUlN3c104HalfESE_E_EEvRNS_18TensorIteratorBaseERKT_EUliE_EEviT1_ --------------------------
	.section	.nv.info._ZN2at6native18elementwise_kernelILi128ELi4EZNS0_15gpu_kernel_implIZZZNS0_29binary_cross_entropy_out_cudaERKNS_6TensorES5_RKSt8optionalIS3_ElRS3_ENKUlvE_clEvENKUlvE1_clEvEUlN3c104HalfESE_E_EEvRNS_18TensorIteratorBaseERKT_EUliE_EEviT1_,"",@"SHT_CUDA_INFO"
	.sectionflags	@""
	.align	4


	//----- nvinfo : EIATTR_CUDA_API_VERSION
	.align		4
        /*0000*/ 	.byte	0x04, 0x37
        /*0002*/ 	.short	(.L_2390 - .L_2389)
.L_2389:
        /*0004*/ 	.word	0x00000082


	//----- nvinfo : EIATTR_KPARAM_INFO
	.align		4
.L_2390:
        /*0008*/ 	.byte	0x04, 0x17
        /*000a*/ 	.short	(.L_2392 - .L_2391)
.L_2391:
        /*000c*/ 	.word	0x00000000
        /*0010*/ 	.short	0x0001
        /*0012*/ 	.short	0x0008
        /*0014*/ 	.byte	0x00, 0xf0, 0x21, 0x0a


	//----- nvinfo : EIATTR_KPARAM_INFO
	.align		4
.L_2392:
        /*0018*/ 	.byte	0x04, 0x17
        /*001a*/ 	.short	(.L_2394 - .L_2393)
.L_2393:
        /*001c*/ 	.word	0x00000000
        /*0020*/ 	.short	0x0000
        /*0022*/ 	.short	0x0000
        /*0024*/ 	.byte	0x00, 0xf0, 0x11, 0x00


	//----- nvinfo : EIATTR_SPARSE_MMA_MASK
	.align		4
.L_2394:
        /*0028*/ 	.byte	0x03, 0x50
        /*002a*/ 	.short	0x0000


	//----- nvinfo : EIATTR_MAXREG_COUNT
	.align		4
        /*002c*/ 	.byte	0x03, 0x1b
        /*002e*/ 	.short	0x0080


	//----- nvinfo : EIATTR_EXTERNS
	.align		4
        /*0030*/ 	.byte	0x04, 0x0f
        /*0032*/ 	.short	(.L_2396 - .L_2395)


	//   ....[0]....
	.align		4
.L_2395:
        /*0034*/ 	.word	index@(__assertfail)


	//----- nvinfo : EIATTR_MERCURY_ISA_VERSION
	.align		4
.L_2396:
        /*0038*/ 	.byte	0x03, 0x5f
        /*003a*/ 	.short	0x0101


	//----- nvinfo : EIATTR_SYSCALL_OFFSETS
	.align		4
        /*003c*/ 	.byte	0x04, 0x46
        /*003e*/ 	.short	(.L_2398 - .L_2397)


	//   ....[0]....
.L_2397:
        /*0040*/ 	.word	0x000026a0


	//   ....[1]....
        /*0044*/ 	.word	0x00003720


	//   ....[2]....
        /*0048*/ 	.word	0x00003920


	//   ....[3]....
        /*004c*/ 	.word	0x00003a80


	//   ....[4]....
        /*0050*/ 	.word	0x00004cf0


	//   ....[5]....
        /*0054*/ 	.word	0x00007400


	//   ....[6]....
        /*0058*/ 	.word	0x00008480


	//   ....[7]....
        /*005c*/ 	.word	0x00008680


	//   ....[8]....
        /*0060*/ 	.word	0x000087e0


	//   ....[9]....
        /*0064*/ 	.word	0x00009a50


	//   ....[10]....
        /*0068*/ 	.word	0x0000c150


	//   ....[11]....
        /*006c*/ 	.word	0x0000d1d0


	//   ....[12]....
        /*0070*/ 	.word	0x0000d3d0


	//   ....[13]....
        /*0074*/ 	.word	0x0000d530


	//   ....[14]....
        /*0078*/ 	.word	0x0000e7a0


	//   ....[15]....
        /*007c*/ 	.word	0x00010e90


	//   ....[16]....
        /*0080*/ 	.word	0x00011f10


	//   ....[17]....
        /*0084*/ 	.word	0x00012110


	//   ....[18]....
        /*0088*/ 	.word	0x00012270


	//   ....[19]....
        /*008c*/ 	.word	0x000134e0


	//----- nvinfo : EIATTR_EXIT_INSTR_OFFSETS
	.align		4
.L_2398:
        /*0090*/ 	.byte	0x04, 0x1c
        /*0092*/ 	.short	(.L_2400 - .L_2399)


	//   ....[0]....
.L_2399:
        /*0094*/ 	.word	0x0000e870


	//   ....[1]....
        /*0098*/ 	.word	0x00012710


	//   ....[2]....
        /*009c*/ 	.word	0x00012750


	//   ....[3]....
        /*00a0*/ 	.word	0x000127f0


	//   ....[4]....
        /*00a4*/ 	.word	0x00012830


	//   ....[5]....
        /*00a8*/ 	.word	0x00012870


	//   ....[6]....
        /*00ac*/ 	.word	0x00012900


	//   ....[7]....
        /*00b0*/ 	.word	0x00012920


	//   ....[8]....
        /*00b4*/ 	.word	0x000129c0


	//   ....[9]....
        /*00b8*/ 	.word	0x00012a10


	//   ....[10]....
        /*00bc*/ 	.word	0x00012a60


	//   ....[11]....
        /*00c0*/ 	.word	0x00012b30


	//   ....[12]....
        /*00c4*/ 	.word	0x00012b90


	//   ....[13]....
        /*00c8*/ 	.word	0x00012d20


	//   ....[14]....
        /*00cc*/ 	.word	0x00012e80


	//   ....[15]....
        /*00d0*/ 	.word	0x00012ec0


	//   ....[16]....
        /*00d4*/ 	.word	0x00012f80


	//   ....[17]....
        /*00d8*/ 	.word	0x00013100


	//   ....[18]....
        /*00dc*/ 	.word	0x00013280


	//   ....[19]....
        /*00e0*/ 	.word	0x000133e0


	//   ....[20]....
        /*00e4*/ 	.word	0x000134f0


	//   ....[21]....
        /*00e8*/ 	.word	0x00013530


	//   ....[22]....
        /*00ec*/ 	.word	0x00013570


	//----- nvinfo : EIATTR_MAX_THREADS
	.align		4
.L_2400:
        /*00f0*/ 	.byte	0x04, 0x05
        /*00f2*/ 	.short	(.L_2402 - .L_2401)
.L_2401:
        /*00f4*/ 	.word	0x00000080
        /*00f8*/ 	.word	0x00000001
        /*00fc*/ 	.word	0x00000001


	//----- nvinfo : EIATTR_CRS_STACK_SIZE
	.align		4
.L_2402:
        /*0100*/ 	.byte	0x04, 0x1e
        /*0102*/ 	.short	(.L_2404 - .L_2403)
.L_2403:
        /*0104*/ 	.word	0x00000000


	//----- nvinfo : EIATTR_CBANK_PARAM_SIZE
	.align		4
.L_2404:
        /*0108*/ 	.byte	0x03, 0x19
        /*010a*/ 	.short	0x0290


	//----- nvinfo : EIATTR_PARAM_CBANK
	.align		4
        /*010c*/ 	.byte	0x04, 0x0a
        /*010e*/ 	.short	(.L_2406 - .L_2405)
	.align		4
.L_2405:
        /*0110*/ 	.word	index@(.nv.constant0._ZN2at6native18elementwise_kernelILi128ELi4EZNS0_15gpu_kernel_implIZZZNS0_29binary_cross_entropy_out_cudaERKNS_6TensorES5_RKSt8optionalIS3_ElRS3_ENKUlvE_clEvENKUlvE1_clEvEUlN3c104HalfESE_E_EEvRNS_18TensorIteratorBaseERKT_EUliE_EEviT1_)
        /*0114*/ 	.short	0x0210
        /*0116*/ 	.short	0x0290


	//----- nvinfo : EIATTR_SW_WAR
	.align		4
.L_2406:
        /*0118*/ 	.byte	0x04, 0x36
        /*011a*/ 	.short	(.L_2408 - .L_2407)
.L_2407:
        /*011c*/ 	.word	0x00000008
.L_2408:


//--------------------- .nv.info._ZN2at6native27unrolled_elementwise_kernelIZZZNS0_29binary_cross_entropy_out_cudaERKNS_6TensorES4_RKSt8optionalIS2_ElRS2_ENKUlvE_clEvENKUlvE1_clEvEUlN3c104HalfESD_E_St5arrayIPcLm3EELi4E23TrivialOffsetCalculatorILi2EjESI_ILi1EjENS0_6memory12LoadWithCastILi2EEENSL_13StoreWithCastILi1EEEEEviT_T0_T2_T3_T4_T5_ --------------------------
	.section	.nv.info._ZN2at6native27unrolled_elementwise_kernelIZZZNS0_29binary_cross_entropy_out_cudaERKNS_6TensorES4_RKSt8optionalIS2_ElRS2_ENKUlvE_clEvENKUlvE1_clEvEUlN3c104HalfESD_E_St5arrayIPcLm3EELi4E23TrivialOffsetCalculatorILi2EjESI_ILi1EjENS0_6memory12LoadWithCastILi2EEENSL_13StoreWithCastILi1EEEEEviT_T0_T2_T3_T4_T5_,"",@"SHT_CUDA_INFO"
	.sectionflags	@""
	.align	4


	//----- nvinfo : EIATTR_CUDA_API_VERSION
	.align		4
        /*0000*/ 	.byte	0x04, 0x37
        /*0002*/ 	.short	(.L_2410 - .L_2409)
.L_2409:
        /*0004*/ 	.word	0x00000082


	//----- nvinfo : EIATTR_KPARAM_INFO
	.align		4
.L_2410:
        /*0008*/ 	.byte	0x04, 0x17
        /*000a*/ 	.short	(.L_2412 - .L_2411)
.L_2411:
        /*000c*/ 	.word	0x00000000
        /*0010*/ 	.short	0x0006
        /*0012*/ 	.short	0x0030
        /*0014*/ 	.byte	0x00, 0xf0, 0x21, 0x00


	//----- nvinfo : EIATTR_KPARAM_INFO
	.align		4
.L_2412:
        /*0018*/ 	.byte	0x04, 0x17
        /*001a*/ 	.short	(.L_2414 - .L_2413)
.L_2413:
        /*001c*/ 	.word	0x00000000
        /*0020*/ 	.short	0x0005
        /*0022*/ 	.short	0x0024
        /*0024*/ 	.byte	0x00, 0xf0, 0x31, 0x00


	//----- nvinfo : EIATTR_KPARAM_INFO
	.align		4
.L_2414:
        /*0028*/ 	.byte	0x04, 0x17
        /*002a*/ 	.short	(.L_2416 - .L_2415)
.L_2415:
        /*002c*/ 	.word	0x00000000
        /*0030*/ 	.short	0x0004
        /*0032*/ 	.short	0x0021
        /*0034*/ 	.byte	0x00, 0xf0, 0x05, 0x00


	//----- nvinfo : EIATTR_KPARAM_INFO
	.align		4
.L_2416:
        /*0038*/ 	.byte	0x04, 0x17
        /*003a*/ 	.short	(.L_2418 - .L_2417)
.L_2417:
        /*003c*/ 	.word	0x00000000
        /*0040*/ 	.short	0x0003
        /*0042*/ 	.short	0x0020
        /*0044*/ 	.byte	0x00, 0xf0, 0x05, 0x00


	//----- nvinfo : EIATTR_KPARAM_INFO
	.align		4
.L_2418:
        /*0048*/ 	.byte	0x04, 0x17
        /*004a*/ 	.short	(.L_2420 - .L_2419)
.L_2419:
        /*004c*/ 	.word	0x00000000
        /*0050*/ 	.short	0x0002
        /*0052*/ 	.short	0x0008
        /*0054*/ 	.byte	0x00, 0xf0, 0x61, 0x00


	//----- nvinfo : EIATTR_KPARAM_INFO
	.align		4
.L_2420:
        /*0058*/ 	.byte	0x04, 0x17
        /*005a*/ 	.short	(.L_2422 - .L_2421)
.L_2421:
        /*005c*/ 	.word	0x00000000
        /*0060*/ 	.short	0x0001
        /*0062*/ 	.short	0x0004
        /*0064*/ 	.byte	0x00, 0xf0, 0x05, 0x00


	//----- nvinfo : EIATTR_KPARAM_INFO
	.align		4
.L_2422:
        /*0068*/ 	.byte	0x04, 0x17
        /*006a*/ 	.short	(.L_2424 - .L_2423)
.L_2423:
        /*006c*/ 	.word	0x00000000
        /*0070*/ 	.short	0x0000
        /*0072*/ 	.short	0x0000
        /*0074*/ 	.byte	0x00, 0xf0, 0x11, 0x00


	//----- nvinfo : EIATTR_SPARSE_MMA_MASK
	.align		4
.L_2424:
        /*0078*/ 	.byte	0x03, 0x50
        /*007a*/ 	.short	0x0000


	//----- nvinfo : EIATTR_MAXREG_COUNT
	.align		4
        /*007c*/ 	.byte	0x03, 0x1b
        /*007e*/ 	.short	0x00ff


	//----- nvinfo : EIATTR_EXTERNS
	.align		4
        /*0080*/ 	.byte	0x04, 0x0f
        /*0082*/ 	.short	(.L_2426 - .L_2425)


	//   ....[0]....
	.align		4
.L_2425:
        /*0084*/ 	.word	index@(__assertfail)


	//----- nvinfo : EIATTR_MERCURY_ISA_VERSION
	.align		4
.L_2426:
        /*0088*/ 	.byte	0x03, 0x5f
        /*008a*/ 	.short	0x0101


	//----- nvinfo : EIATTR_SYSCALL_OFFSETS
	.align		4
        /*008c*/ 	.byte	0x04, 0x46
        /*008e*/ 	.short	(.L_2428 - .L_2427)


	//   ....[0]....
.L_2427:
        /*0090*/ 	.word	0x000010c0


	//   ....[1]....
        /*0094*/ 	.word	0x00002150


	//   ....[2]....
        /*0098*/ 	.word	0x00003260


	//   ....[3]....
        /*009c*/ 	.word	0x000042f0


	//   ....[4]....
        /*00a0*/ 	.word	0x00005410


	//   ....[5]....
        /*00a4*/ 	.word	0x000064a0


	//   ....[6]....
        /*00a8*/ 	.word	0x000075a0


	//   ....[7]....
        /*00ac*/ 	.word	0x00008630


	//   ....[8]....
        /*00b0*/ 	.word	0x00008890


	//   ....[9]....
        /*00b4*/ 	.word	0x000089f0


	//   ....[10]....
        /*00b8*/ 	.word	0x00008f30


	//   ....[11]....
        /*00bc*/ 	.word	0x00009090


	//   ....[12]....
        /*00c0*/ 	.word	0x000095d0


	//   ....[13]....
        /*00c4*/ 	.word	0x00009730


	//   ....[14]....
        /*00c8*/ 	.word	0x00009c70


	//   ....[15]....
        /*00cc*/ 	.word	0x00009dd0


	//   ....[16]....
        /*00d0*/ 	.word	0x0000b230


	//   ....[17]....
        /*00d4*/ 	.word	0x0000c250


	//   ....[18]....
        /*00d8*/ 	.word	0x0000d230


	//   ....[19]....
        /*00dc*/ 	.word	0x0000e210


	//----- nvinfo : EIATTR_EXIT_INSTR_OFFSETS
	.align		4
.L_2428:
        /*00e0*/ 	.byte	0x04, 0x1c
        /*00e2*/ 	.short	(.L_2430 - .L_2429)


	//   ....[0]....
.L_2429:
        /*00e4*/ 	.word	0x0000d2f0


	//   ....[1]....
        /*00e8*/ 	.word	0x0000d440


	//   ....[2]....
        /*00ec*/ 	.word	0x0000d480


	//   ....[3]....
        /*00f0*/ 	.word	0x0000d520


	//   ....[4]....
        /*00f4*/ 	.word	0x0000d560


	//   ....[5]....
        /*00f8*/ 	.word	0x0000d5a0


	//   ....[6]....
        /*00fc*/ 	.word	0x0000d630


	//   ....[7]....
        /*0100*/ 	.word	0x0000d650


	//   ....[8]....
        /*0104*/ 	.word	0x0000d6f0


	//   ....[9]....
        /*0108*/ 	.word	0x0000d740


	//   ....[10]....
        /*010c*/ 	.word	0x0000d790


	//   ....[11]....
        /*0110*/ 	.word	0x0000d860


	//   ....[12]....
        /*0114*/ 	.word	0x0000d8c0


	//   ....[13]....
        /*0118*/ 	.word	0x0000da50


	//   ....[14]....
        /*011c*/ 	.word	0x0000dbb0


	//   ....[15]....
        /*0120*/ 	.word	0x0000dbf0


	//   ....[16]....
        /*0124*/ 	.word	0x0000dcb0


	//   ....[17]....
        /*0128*/ 	.word	0x0000de30


	//   ....[18]....
        /*012c*/ 	.word	0x0000dfb0


	//   ....[19]....
        /*0130*/ 	.word	0x0000e110


	//   ....[20]....
        /*0134*/ 	.word	0x0000e220


	//   ....[21]....
        /*0138*/ 	.word	0x0000e260


	//   ....[22]....
        /*013c*/ 	.word	0x0000e2a0


	//----- nvinfo : EIATTR_MAX_THREADS
	.align		4
.L_2430:
        /*0140*/ 	.byte	0x04, 0x05
        /*0142*/ 	.short	(.L_2432 - .L_2431)
.L_2431:
        /*0144*/ 	.word	0x00000080
        /*0148*/ 	.word	0x00000001
        /*014c*/ 	.word	0x00000001


	//----- nvinfo : EIATTR_CRS_STACK_SIZE
	.align		4
.L_2432:
        /*0150*/ 	.byte	0x04, 0x1e
        /*0152*/ 	.short	(.L_2434 - .L_2433)
.L_2433:
        /*0154*/ 	.word	0x00000000


	//----- nvinfo : EIATTR_CBANK_PARAM_SIZE
	.align		4
.L_2434:
        /*0158*/ 	.byte	0x03, 0x19
        /*015a*/ 	.short	0x0038


	//----- nvinfo : EIATTR_PARAM_CBANK
	.align		4
        /*015c*/ 	.byte	0x04, 0x0a
        /*015e*/ 	.short	(.L_2436 - .L_2435)
	.align		4
.L_2435:
        /*0160*/ 	.word	index@(.nv.constant0._ZN2at6native27unrolled_elementwise_kernelIZZZNS0_29binary_cross_entropy_out_cudaERKNS_6TensorES4_RKSt8optionalIS2_ElRS2_ENKUlvE_clEvENKUlvE1_clEvEUlN3c104HalfESD_E_St5arrayIPcLm3EELi4E23TrivialOffsetCalculatorILi2EjESI_ILi1EjENS0_6memory12LoadWithCastILi2EEENSL_13StoreWithCastILi1EEEEEviT_T0_T2_T3_T4_T5_)
        /*0164*/ 	.short	0x0210
        /*0166*/ 	.short	0x0038


	//----- nvinfo : EIATTR_SW_WAR
	.align		4
.L_2436:
        /*0168*/ 	.byte	0x04, 0x36
        /*016a*/ 	.short	(.L_2438 - .L_2437)
.L_2437:
        /*016c*/ 	.word	0x00000008
.L_2438:


//--------------------- .nv.info._ZN2at6native18elementwise_kernelILi128ELi4EZNS0_22gpu_kernel_impl_nocastIZZZNS0_29binary_cross_entropy_out_cudaERKNS_6TensorES5_RKSt8optionalIS3_ElRS3_ENKUlvE_clEvENKUlvE1_clEvEUlN3c104HalfESE_E_EEvRNS_18TensorIteratorBaseERKT_EUliE_EEviT1_ --------------------------
	.section	.nv.info._ZN2at6native18elementwise_kernelILi128ELi4EZNS0_22gpu_kernel_impl_nocastIZZZNS0_29binary_cross_entropy_out_cudaERKNS_6TensorES5_RKSt8optionalIS3_ElRS3_ENKUlvE_clEvENKUlvE1_clEvEUlN3c104HalfESE_E_EEvRNS_18TensorIteratorBaseERKT_EUliE_EEviT1_,"",@"SHT_CUDA_INFO"
	.sectionflags	@""
	.align	4


	//----- nvinfo : EIATTR_CUDA_API_VERSION
	.align		4
        /*0000*/ 	.byte	0x04, 0x37
        /*0002*/ 	.short	(.L_2440 - .L_2439)
.L_2439:
        /*0004*/ 	.word	0x00000082


	//----- nvinfo : EIATTR_KPARAM_INFO
	.align		4
.L_2440:
        /*0008*/ 	.byte	0x04, 0x17
        /*000a*/ 	.short	(.L_2442 - .L_2441)
.L_2441:
        /*000c*/ 	.word	0x00000000
        /*0010*/ 	.short	0x0001
        /*0012*/ 	.short	0x0008
        /*0014*/ 	.byte	0x00, 0xf0, 0x21, 0x0a


	//----- nvinfo : EIATTR_KPARAM_INFO
	.align		4
.L_2442:
        /*0018*/ 	.byte	0x04, 0x17
        /*001a*/ 	.short	(.L_2444 - .L_2443)
.L_2443:
        /*001c*/ 	.word	0x00000000
        /*0020*/ 	.short	0x0000
        /*0022*/ 	.short	0x0000
        /*0024*/ 	.byte	0x00, 0xf0, 0x11, 0x00


	//----- nvinfo : EIATTR_SPARSE_MMA_MASK
	.align		4
.L_2444:
        /*0028*/ 	.byte	0x03, 0x50
        /*002a*/ 	.short	0x0000


	//----- nvinfo : EIATTR_MAXREG_COUNT
	.align		4
        /*002c*/ 	.byte	0x03, 0x1b
        /*002e*/ 	.short	0x0080


	//----- nvinfo : EIATTR_EXTERNS
	.align		4
        /*0030*/ 	.byte	0x04, 0x0f
        /*0032*/ 	.short	(.L_2446 - .L_2445)


	//   ....[0]....
	.align		4
.L_2445:
        /*0034*/ 	.word	index@(__assertfail)


	//----- nvinfo : EIATTR_MERCURY_ISA_VERSION
	.align		4
.L_2446:
        /*0038*/ 	.byte	0x03, 0x5f
        /*003a*/ 	.short	0x0101


	//----- nvinfo : EIATTR_SYSCALL_OFFSETS
	.align		4
        /*003c*/ 	.byte	0x04, 0x46
        /*003e*/ 	.short	(.L_2448 - .L_2447)


	//   ....[0]....
.L_2447:
        /*0040*/ 	.word	0x000018a0


	//   ....[1]....
        /*0044*/ 	.word	0x00001a00


	//   ....[2]....
        /*0048*/ 	.word	0x00003630


	//   ....[3]....
        /*004c*/ 	.word	0x00003790


	//   ....[4]....
        /*0050*/ 	.word	0x000053b0


	//   ....[5]....
        /*0054*/ 	.word	0x00005510


	//   ....[6]....
        /*0058*/ 	.word	0x00007120


	//   ....[7]....
        /*005c*/ 	.word	0x00007280


	//----- nvinfo : EIATTR_EXIT_INSTR_OFFSETS
	.align		4
.L_2448:
        /*0060*/ 	.byte	0x04, 0x1c
        /*0062*/ 	.short	(.L_2450 - .L_2449)


	//   ....[0]....
.L_2449:
        /*0064*/ 	.word	0x00005910


	//   ....[1]....
        /*0068*/ 	.word	0x00007640


	//----- nvinfo : EIATTR_MAX_THREADS
	.align		4
.L_2450:
        /*006c*/ 	.byte	0x04, 0x05
        /*006e*/ 	.short	(.L_2452 - .L_2451)
.L_2451:
        /*0070*/ 	.word	0x00000080
        /*0074*/ 	.word	0x00000001
        /*0078*/ 	.word	0x00000001


	//----- nvinfo : EIATTR_CRS_STACK_SIZE
	.align		4
.L_2452:
        /*007c*/ 	.byte	0x04, 0x1e
        /*007e*/ 	.short	(.L_2454 - .L_2453)
.L_2453:
        /*0080*/ 	.word	0x00000000


	//----- nvinfo : EIATTR_CBANK_PARAM_SIZE
	.align		4
.L_2454:
        /*0084*/ 	.byte	0x03, 0x19
        /*0086*/ 	.short	0x0290


	//----- nvinfo : EIATTR_PARAM_CBANK
	.align		4
        /*0088*/ 	.byte	0x04, 0x0a
        /*008a*/ 	.short	(.L_2456 - .L_2455)
	.align		4
.L_2455:
        /*008c*/ 	.word	index@(.nv.constant0._ZN2at6native18elementwise_kernelILi128ELi4EZNS0_22gpu_kernel_impl_nocastIZZZNS0_29binary_cross_entropy_out_cudaERKNS_6TensorES5_RKSt8optionalIS3_ElRS3_ENKUlvE_clEvENKUlvE1_clEvEUlN3c104HalfESE_E_EEvRNS_18TensorIteratorBaseERKT_EUliE_EEviT1_)
        /*0090*/ 	.short	0x0210
        /*0092*/ 	.short	0x0290


	//----- nvinfo : EIATTR_SW_WAR
	.align		4
.L_2456:
        /*0094*/ 	.byte	0x04, 0x36
        /*0096*/ 	.short	(.L_2458 - .L_2457)
.L_2457:
        /*0098*/ 	.word	0x00000008
.L_2458:


//--------------------- .nv.info._ZN2at6native27unrolled_elementwise_kernelIZZZNS0_29binary_cross_entropy_out_cudaERKNS_6TensorES4_RKSt8optionalIS2_ElRS2_ENKUlvE_clEvENKUlvE1_clEvEUlN3c104HalfESD_E_St5arrayIPcLm3EELi4E23TrivialOffsetCalculatorILi2EjESI_ILi1EjENS0_6memory15LoadWithoutCastENSL_16StoreWithoutCastEEEviT_T0_T2_T3_T4_T5_ --------------------------
	.section	.nv.info._ZN2at6native27unrolled_elementwise_kernelIZZZNS0_29binary_cross_entropy_out_cudaERKNS_6TensorES4_RKSt8optionalIS2_ElRS2_ENKUlvE_clEvENKUlvE1_clEvEUlN3c104HalfESD_E_St5arrayIPcLm3EELi4E23TrivialOffsetCalculatorILi2EjESI_ILi1EjENS0_6memory15LoadWithoutCastENSL_16StoreWithoutCastEEEviT_T0_T2_T3_T4_T5_,"",@"SHT_CUDA_INFO"
	.sectionflags	@""
	.align	4


	//----- nvinfo : EIATTR_CUDA_API_VERSION
	.align		4
        /*0000*/ 	.byte	0x04, 0x37
        /*0002*/ 	.short	(.L_2460 - .L_2459)
.L_2459:
        /*0004*/ 	.word	0x00000082


	//----- nvinfo : EIATTR_KPARAM_INFO
	.align		4
.L_2460:
        /*0008*/ 	.byte	0x04, 0x17
        /*000a*/ 	.short	(.L_2462 - .L_2461)
.L_2461:
        /*000c*/ 	.word	0x00000000
        /*0010*/ 	.short	0x0006
        /*0012*/ 	.short	0x0023
        /*0014*/ 	.byte	0x00, 0xf0, 0x05, 0x00


	//----- nvinfo : EIATTR_KPARAM_INFO
	.align		4
.L_2462:
        /*0018*/ 	.byte	0x04, 0x17
        /*001a*/ 	.short	(.L_2464 - .L_2463)
.L_2463:
        /*001c*/ 	.word	0x00000000
        /*0020*/ 	.short	0x0005
        /*0022*/ 	.short	0x0022
        /*0024*/ 	.byte	0x00, 0xf0, 0x05, 0x00


	//----- nvinfo : EIATTR_KPARAM_INFO
	.align		4
.L_2464:
        /*0028*/ 	.byte	0x04, 0x17
        /*002a*/ 	.short	(.L_2466 - .L_2465)
.L_2465:
        /*002c*/ 	.word	0x00000000
        /*0030*/ 	.short	0x0004
        /*0032*/ 	.short	0x0021
        /*0034*/ 	.byte	0x00, 0xf0, 0x05, 0x00


	//----- nvinfo : EIATTR_KPARAM_INFO
	.align		4
.L_2466:
        /*0038*/ 	.byte	0x04, 0x17
        /*003a*/ 	.short	(.L_2468 - .L_2467)
.L_2467:
        /*003c*/ 	.word	0x00000000
        /*0040*/ 	.short	0x0003
        /*0042*/ 	.short	0x0020
        /*0044*/ 	.byte	0x00, 0xf0, 0x05, 0x00


	//----- nvinfo : EIATTR_KPARAM_INFO
	.align		4
.L_2468:
        /*0048*/ 	.byte	0x04, 0x17
        /*004a*/ 	.short	(.L_2470 - .L_2469)
.L_2469:
        /*004c*/ 	.word	0x00000000
        /*0050*/ 	.short	0x0002
        /*0052*/ 	.short	0x0008
        /*0054*/ 	.byte	0x00, 0xf0, 0x61, 0x00


	//----- nvinfo : EIATTR_KPARAM_INFO
	.align		4
.L_2470:
        /*0058*/ 	.byte	0x04, 0x17
        /*005a*/ 	.short	(.L_2472 - .L_2471)
.L_2471:
        /*005c*/ 	.word	0x00000000
        /*0060*/ 	.short	0x0001
        /*0062*/ 	.short	0x0004
        /*0064*/ 	.byte	0x00, 0xf0, 0x05, 0x00


	//----- nvinfo : EIATTR_KPARAM_INFO
	.align		4
.L_2472:
        /*0068*/ 	.byte	0x04, 0x17
        /*006a*/ 	.short	(.L_2474 - .L_2473)
.L_2473:
        /*006c*/ 	.word	0x00000000
        /*0070*/ 	.short	0x0000
        /*0072*/ 	.short	0x0000
        /*0074*/ 	.byte	0x00, 0xf0, 0x11, 0x00


	//----- nvinfo : EIATTR_SPARSE_MMA_MASK
	.align		4
.L_2474:
        /*0078*/ 	.byte	0x03, 0x50
        /*007a*/ 	.short	0x0000


	//----- nvinfo : EIATTR_MAXREG_COUNT
	.align		4
        /*007c*/ 	.byte	0x03, 0x1b
        /*007e*/ 	.short	0x00ff


	//----- nvinfo : EIATTR_EXTERNS
	.align		4
        /*0080*/ 	.byte	0x04, 0x0f
        /*0082*/ 	.short	(.L_2476 - .L_2475)


	//   ....[0]....
	.align		4
.L_2475:
        /*0084*/ 	.word	index@(__assertfail)


	//----- nvinfo : EIATTR_MERCURY_ISA_VERSION
	.align		4
.L_2476:
        /*0088*/ 	.byte	0x03, 0x5f
        /*008a*/ 	.short	0x0101


	//----- nvinfo : EIATTR_SYSCALL_OFFSETS
	.align		4
        /*008c*/ 	.byte	0x04, 0x46
        /*008e*/ 	.short	(.L_2478 - .L_2477)


	//   ....[0]....
.L_2477:
        /*0090*/ 	.word	0x00000470


	//   ....[1]....
        /*0094*/ 	.word	0x000005d0


	//   ....[2]....
        /*0098*/ 	.word	0x00000b20


	//   ....[3]....
        /*009c*/ 	.word	0x00000c80


	//   ....[4]....
        /*00a0*/ 	.word	0x000011c0


	//   ....[5]....
        /*00a4*/ 	.word	0x00001320


	//   ....[6]....
        /*00a8*/ 	.word	0x00001860


	//   ....[7]....
        /*00ac*/ 	.word	0x000019c0


	//----- nvinfo : EIATTR_EXIT_INSTR_OFFSETS
	.align		4
.L_2478:
        /*00b0*/ 	.byte	0x04, 0x1c
        /*00b2*/ 	.short	(.L_2480 - .L_2479)


	//   ....[0]....
.L_2479:
        /*00b4*/ 	.word	0x00001f40


	//   ....[1]....
        /*00b8*/ 	.word	0x00001f90


	//----- nvinfo : EIATTR_MAX_THREADS
	.align		4
.L_2480:
        /*00bc*/ 	.byte	0x04, 0x05
        /*00be*/ 	.short	(.L_2482 - .L_2481)
.L_2481:
        /*00c0*/ 	.word	0x00000080
        /*00c4*/ 	.word	0x00000001
        /*00c8*/ 	.word	0x00000001


	//----- nvinfo : EIATTR_CRS_STACK_SIZE
	.align		4
.L_2482:
        /*00cc*/ 	.byte	0x04, 0x1e
        /*00ce*/ 	.short	(.L_2484 - .L_2483)
.L_2483:
        /*00d0*/ 	.word	0x00000000


	//----- nvinfo : EIATTR_CBANK_PARAM_SIZE
	.align		4
.L_2484:
        /*00d4*/ 	.byte	0x03, 0x19
        /*00d6*/ 	.short	0x0024


	//----- nvinfo : EIATTR_PARAM_CBANK
	.align		4
        /*00d8*/ 	.byte	0x04, 0x0a
        /*00da*/ 	.short	(.L_2486 - .L_2485)
	.align		4
.L_2485:
        /*00dc*/ 	.word	index@(.nv.constant0._ZN2at6native27unrolled_elementwise_kernelIZZZNS0_29binary_cross_entropy_out_cudaERKNS_6TensorES4_RKSt8optionalIS2_ElRS2_ENKUlvE_clEvENKUlvE1_clEvEUlN3c104HalfESD_E_St5arrayIPcLm3EELi4E23TrivialOffsetCalculatorILi2EjESI_ILi1EjENS0_6memory15LoadWithoutCastENSL_16StoreWithoutCastEEEviT_T0_T2_T3_T4_T5_)
        /*00e0*/ 	.short	0x0210
        /*00e2*/ 	.short	0x0024


	//----- nvinfo : EIATTR_SW_WAR
	.align		4
.L_2486:
        /*00e4*/ 	.byte	0x04, 0x36
        /*00e6*/ 	.short	(.L_2488 - .L_2487)
.L_2487:
        /*00e8*/ 	.word	0x00000008
.L_2488:


//--------------------- .nv.info._ZN2at6native29vectorized_elementwise_kernelILi2EZZZNS0_29binary_cross_entropy_out_cudaERKNS_6TensorES4_RKSt8optionalIS2_ElRS2_ENKUlvE_clEvENKUlvE1_clEvEUlN3c104HalfESD_E_St5arrayIPcLm3EEEEviT0_T1_ --------------------------
	.section	.nv.info._ZN2at6native29vectorized_elementwise_kernelILi2EZZZNS0_29binary_cross_entropy_out_cudaERKNS_6TensorES4_RKSt8optionalIS2_ElRS2_ENKUlvE_clEvENKUlvE1_clEvEUlN3c104HalfESD_E_St5arrayIPcLm3EEEEviT0_T1_,"",@"SHT_CUDA_INFO"
	.sectionflags	@""
	.align	4


	//----- nvinfo : EIATTR_CUDA_API_VERSION
	.align		4
        /*0000*/ 	.byte	0x04, 0x37
        /*0002*/ 	.short	(.L_2490 - .L_2489)
.L_2489:
        /*0004*/ 	.word	0x00000082


	//----- nvinfo : EIATTR_KPARAM_INFO
	.align		4
.L_2490:
        /*0008*/ 	.byte	0x04, 0x17
        /*000a*/ 	.short	(.L_2492 - .L_2491)
.L_2491:
        /*000c*/ 	.word	0x00000000
        /*0010*/ 	.short	0x0002
        /*0012*/ 	.short	0x0008
        /*0014*/ 	.byte	0x00, 0xf0, 0x61, 0x00


	//----- nvinfo : EIATTR_KPARAM_INFO
	.align		4
.L_2492:
        /*0018*/ 	.byte	0x04, 0x17
        /*001a*/ 	.short	(.L_2494 - .L_2493)
.L_2493:
        /*001c*/ 	.word	0x00000000
        /*0020*/ 	.short	0x0001
        /*0022*/ 	.short	0x0004
        /*0024*/ 	.byte	0x00, 0xf0, 0x05, 0x00


	//----- nvinfo : EIATTR_KPARAM_INFO
	.align		4
.L_2494:
        /*0028*/ 	.byte	0x04, 0x17
        /*002a*/ 	.short	(.L_2496 - .L_2495)
.L_2495:
        /*002c*/ 	.word	0x00000000
        /*0030*/ 	.short	0x0000
        /*0032*/ 	.short	0x0000
        /*0034*/ 	.byte	0x00, 0xf0, 0x11, 0x00


	//----- nvinfo : EIATTR_SPARSE_MMA_MASK
	.align		4
.L_2496:
        /*0038*/ 	.byte	0x03, 0x50
        /*003a*/ 	.short	0x0000


	//----- nvinfo : EIATTR_MAXREG_COUNT
	.align		4
        /*003c*/ 	.byte	0x03, 0x1b
        /*003e*/ 	.short	0x00ff


	//----- nvinfo : EIATTR_EXTERNS
	.align		4
        /*0040*/ 	.byte	0x04, 0x0f
        /*0042*/ 	.short	(.L_2498 - .L_2497)


	//   ....[0]....
	.align		4
.L_2497:
        /*0044*/ 	.word	index@(__assertfail)


	//----- nvinfo : EIATTR_MERCURY_ISA_VERSION
	.align		4
.L_2498:
        /*0048*/ 	.byte	0x03, 0x5f
        /*004a*/ 	.short	0x0101


	//----- nvinfo : EIATTR_SYSCALL_OFFSETS
	.align		4
        /*004c*/ 	.byte	0x04, 0x46
        /*004e*/ 	.short	(.L_2500 - .L_2499)


	//   ....[0]....
.L_2499:
        /*0050*/ 	.word	0x000002b0


	//   ....[1]....
        /*0054*/ 	.word	0x00000410


	//   ....[2]....
        /*0058*/ 	.word	0x00000900


	//   ....[3]....
        /*005c*/ 	.word	0x00000a60


	//   ....[4]....
        /*0060*/ 	.word	0x00000f50


	//   ....[5]....
        /*0064*/ 	.word	0x000010b0


	//   ....[6]....
        /*0068*/ 	.word	0x000015a0


	//   ....[7]....
        /*006c*/ 	.word	0x00001700


	//   ....[8]....
        /*0070*/ 	.word	0x00001bf0


	//   ....[9]....
        /*0074*/ 	.word	0x00001d50


	//   ....[10]....
        /*0078*/ 	.word	0x00002240


	//   ....[11]....
        /*007c*/ 	.word	0x000023a0


	//   ....[12]....
        /*0080*/ 	.word	0x00002890


	//   ....[13]....
        /*0084*/ 	.word	0x000029f0


	//   ....[14]....
        /*0088*/ 	.word	0x00002ee0


	//   ....[15]....
        /*008c*/ 	.word	0x00003040


	//   ....[16]....
        /*0090*/ 	.word	0x00003b80


	//   ....[17]....
        /*0094*/ 	.word	0x00003ce0


	//   ....[18]....
        /*0098*/ 	.word	0x00004230


	//   ....[19]....
        /*009c*/ 	.word	0x00004390


	//   ....[20]....
        /*00a0*/ 	.word	0x000048d0


	//   ....[21]....
        /*00a4*/ 	.word	0x00004a30


	//   ....[22]....
        /*00a8*/ 	.word	0x00004f70


	//   ....[23]....
        /*00ac*/ 	.word	0x000050d0


	//   ....[24]....
        /*00b0*/ 	.word	0x00005610


	//   ....[25]....
        /*00b4*/ 	.word	0x00005770


	//   ....[26]....
        /*00b8*/ 	.word	0x00005cb0


	//   ....[27]....
        /*00bc*/ 	.word	0x00005e10


	//   ....[28]....
        /*00c0*/ 	.word	0x00006350


	//   ....[29]....
        /*00c4*/ 	.word	0x000064b0


	//   ....[30]....
        /*00c8*/ 	.word	0x000069f0


	//   ....[31]....
        /*00cc*/ 	.word	0x00006b50


	//----- nvinfo : EIATTR_EXIT_INSTR_OFFSETS
	.align		4
.L_2500:
        /*00d0*/ 	.byte	0x04, 0x1c
        /*00d2*/ 	.short	(.L_2502 - .L_2501)


	//   ....[0]....
.L_2501:
        /*00d4*/ 	.word	0x00003490


	//   ....[1]....
        /*00d8*/ 	.word	0x00007290


	//   ....[2]....
        /*00dc*/ 	.word	0x000072e0


	//----- nvinfo : EIATTR_MAX_THREADS
	.align		4
.L_2502:
        /*00e0*/ 	.byte	0x04, 0x05
        /*00e2*/ 	.short	(.L_2504 - .L_2503)
.L_2503:
        /*00e4*/ 	.word	0x00000080
        /*00e8*/ 	.word	0x00000001
        /*00ec*/ 	.word	0x00000001


	//----- nvinfo : EIATTR_CRS_STACK_SIZE
	.align		4
.L_2504:
        /*00f0*/ 	.byte	0x04, 0x1e
        /*00f2*/ 	.short	(.L_2506 - .L_2505)
.L_2505:
        /*00f4*/ 	.word	0x00000000


	//----- nvinfo : EIATTR_CBANK_PARAM_SIZE
	.align		4
.L_2506:
        /*00f8*/ 	.byte	0x03, 0x19
        /*00fa*/ 	.short	0x0020


	//----- nvinfo : EIATTR_PARAM_CBANK
	.align		4
        /*00fc*/ 	.byte	0x04, 0x0a
        /*00fe*/ 	.short	(.L_2508 - .L_2507)
	.align		4
.L_2507:
        /*0100*/ 	.word	index@(.nv.constant0._ZN2at6native29vectorized_elementwise_kernelILi2EZZZNS0_29binary_cross_entropy_out_cudaERKNS_6TensorES4_RKSt8optionalIS2_ElRS2_ENKUlvE_clEvENKUlvE1_clEvEUlN3c104HalfESD_E_St5arrayIPcLm3EEEEviT0_T1_)
        /*0104*/ 	.short	0x0210
        /*0106*/ 	.short	0x0020


	//----- nvinfo : EIATTR_SW_WAR
	.align		4
.L_2508:
        /*0108*/ 	.byte	0x04, 0x36
        /*010a*/ 	.short	(.L_2510 - .L_2509)
.L_2509:
        /*010c*/ 	.word	0x00000008
.L_2510:


//--------------------- .nv.info._ZN2at6native29vectorized_elementwise_kernelILi4EZZZNS0_29binary_cross_entropy_out_cudaERKNS_6TensorES4_RKSt8optionalIS2_ElRS2_ENKUlvE_clEvENKUlvE1_clEvEUlN3c104HalfESD_E_St5arrayIPcLm3EEEEviT0_T1_ --------------------------
	.section	.nv.info._ZN2at6native29vectorized_elementwise_kernelILi4EZZZNS0_29binary_cross_entropy_out_cudaERKNS_6TensorES4_RKSt8optionalIS2_ElRS2_ENKUlvE_clEvENKUlvE1_clEvEUlN3c104HalfESD_E_St5arrayIPcLm3EEEEviT0_T1_,"",@"SHT_CUDA_INFO"
	.sectionflags	@""
	.align	4


	//----- nvinfo : EIATTR_CUDA_API_VERSION
	.align		4
        /*0000*/ 	.byte	0x04, 0x37
        /*0002*/ 	.short	(.L_2512 - .L_2511)
.L_2511:
        /*0004*/ 	.word	0x00000082


	//----- nvinfo : EIATTR_KPARAM_INFO
	.align		4
.L_2512:
        /*0008*/ 	.byte	0x04, 0x17
        /*000a*/ 	.short	(.L_2514 - .L_2513)
.L_2513:
        /*000c*/ 	.word	0x00000000
        /*0010*/ 	.short	0x0002
        /*0012*/ 	.short	0x0008
        /*0014*/ 	.byte	0x00, 0xf0, 0x61, 0x00


	//----- nvinfo : EIATTR_KPARAM_INFO
	.align		4
.L_2514:
        /*0018*/ 	.byte	0x04, 0x17
        /*001a*/ 	.short	(.L_2516 - .L_2515)
.L_2515:
        /*001c*/ 	.word	0x00000000
        /*0020*/ 	.short	0x0001
        /*0022*/ 	.short	0x0004
        /*0024*/ 	.byte	0x00, 0xf0, 0x05, 0x00


	//----- nvinfo : EIATTR_KPARAM_INFO
	.align		4
.L_2516:
        /*0028*/ 	.byte	0x04, 0x17
        /*002a*/ 	.short	(.L_2518 - .L_2517)
.L_2517:
        /*002c*/ 	.word	0x00000000
        /*0030*/ 	.short	0x0000
        /*0032*/ 	.short	0x0000
        /*0034*/ 	.byte	0x00, 0xf0, 0x11, 0x00


	//----- nvinfo : EIATTR_SPARSE_MMA_MASK
	.align		4
.L_2518:
        /*0038*/ 	.byte	0x03, 0x50
        /*003a*/ 	.short	0x0000


	//----- nvinfo : EIATTR_MAXREG_COUNT
	.align		4
        /*003c*/ 	.byte	0x03, 0x1b
        /*003e*/ 	.short	0x00ff


	//----- nvinfo : EIATTR_EXTERNS
	.align		4
        /*0040*/ 	.byte	0x04, 0x0f
        /*0042*/ 	.short	(.L_2520 - .L_2519)


	//   ....[0]....
	.align		4
.L_2519:
        /*0044*/ 	.word	index@(__assertfail)


	//----- nvinfo : EIATTR_MERCURY_ISA_VERSION
	.align		4
.L_2520:
        /*0048*/ 	.byte	0x03, 0x5f
        /*004a*/ 	.short	0x0101


	//----- nvinfo : EIATTR_SYSCALL_OFFSETS
	.align		4
        /*004c*/ 	.byte	0x04, 0x46
        /*004e*/ 	.short	(.L_2522 - .L_2521)


	//   ....[0]....
.L_2521:
        /*0050*/ 	.word	0x00000270


	//   ....[1]....
        /*0054*/ 	.word	0x000003d0


	//   ....[2]....
        /*0058*/ 	.word	0x000008c0


	//   ....[3]....
        /*005c*/ 	.word	0x00000a20


	//   ....[4]....
        /*0060*/ 	.word	0x00000f10


	//   ....[5]....
        /*0064*/ 	.word	0x00001070


	//   ....[6]....
        /*0068*/ 	.word	0x00001560


	//   ....[7]....
        /*006c*/ 	.word	0x000016c0


	//   ....[8]....
        /*0070*/ 	.word	0x00001bb0


	//   ....[9]....
        /*0074*/ 	.word	0x00001d10


	//   ....[10]....
        /*0078*/ 	.word	0x00002200


	//   ....[11]....
        /*007c*/ 	.word	0x00002360


	//   ....[12]....
        /*0080*/ 	.word	0x00002850


	//   ....[13]....
        /*0084*/ 	.word	0x000029b0


	//   ....[14]....
        /*0088*/ 	.word	0x00002ea0


	//   ....[15]....
        /*008c*/ 	.word	0x00003000


	//   ....[16]....
        /*0090*/ 	.word	0x00003b20


	//   ....[17]....
        /*0094*/ 	.word	0x00003c80


	//   ....[18]....
        /*0098*/ 	.word	0x000041d0


	//   ....[19]....
        /*009c*/ 	.word	0x00004330


	//   ....[20]....
        /*00a0*/ 	.word	0x00004870


	//   ....[21]....
        /*00a4*/ 	.word	0x000049d0


	//   ....[22]....
        /*00a8*/ 	.word	0x00004f10


	//   ....[23]....
        /*00ac*/ 	.word	0x00005070


	//   ....[24]....
        /*00b0*/ 	.word	0x000055b0


	//   ....[25]....
        /*00b4*/ 	.word	0x00005710


	//   ....[26]....
        /*00b8*/ 	.word	0x00005c50


	//   ....[27]....
        /*00bc*/ 	.word	0x00005db0


	//   ....[28]....
        /*00c0*/ 	.word	0x000062f0


	//   ....[29]....
        /*00c4*/ 	.word	0x00006450


	//   ....[30]....
        /*00c8*/ 	.word	0x00006990


	//   ....[31]....
        /*00cc*/ 	.word	0x00006af0


	//----- nvinfo : EIATTR_EXIT_INSTR_OFFSETS
	.align		4
.L_2522:
        /*00d0*/ 	.byte	0x04, 0x1c
        /*00d2*/ 	.short	(.L_2524 - .L_2523)


	//   ....[0]....
.L_2523:
        /*00d4*/ 	.word	0x00003430


	//   ....[1]....
        /*00d8*/ 	.word	0x00007230


	//   ....[2]....
        /*00dc*/ 	.word	0x00007280


	//----- nvinfo : EIATTR_MAX_THREADS
	.align		4
.L_2524:
        /*00e0*/ 	.byte	0x04, 0x05
        /*00e2*/ 	.short	(.L_2526 - .L_2525)
.L_2525:
        /*00e4*/ 	.word	0x00000080
        /*00e8*/ 	.word	0x00000001
        /*00ec*/ 	.word	0x00000001


	//----- nvinfo : EIATTR_CRS_STACK_SIZE
	.align		4
.L_2526:
        /*00f0*/ 	.byte	0x04, 0x1e
        /*00f2*/ 	.short	(.L_2528 - .L_2527)
.L_2527:
        /*00f4*/ 	.word	0x00000000


	//----- nvinfo : EIATTR_CBANK_PARAM_SIZE
	.align		4
.L_2528:
        /*00f8*/ 	.byte	0x03, 0x19
        /*00fa*/ 	.short	0x0020


	//----- nvinfo : EIATTR_PARAM_CBANK
	.align		4
        /*00fc*/ 	.byte	0x04, 0x0a
        /*00fe*/ 	.short	(.L_2530 - .L_2529)
	.align		4
.L_2529:
        /*0100*/ 	.word	index@(.nv.constant0._ZN2at6native29vectorized_elementwise_kernelILi4EZZZNS0_29binary_cross_entropy_out_cudaERKNS_6TensorES4_RKSt8optionalIS2_ElRS2_ENKUlvE_clEvENKUlvE1_clEvEUlN3c104HalfESD_E_St5arrayIPcLm3EEEEviT0_T1_)
        /*0104*/ 	.short	0x0210
        /*0106*/ 	.short	0x0020


	//----- nvinfo : EIATTR_SW_WAR
	.align		4
.L_2530:
        /*0108*/ 	.byte	0x04, 0x36
        /*010a*/ 	.short	(.L_2532 - .L_2531)
.L_2531:
        /*010c*/ 	.word	0x00000008
.L_2532:


//--------------------- .nv.info._ZN2at6native29vectorized_elementwise_kernelILi8EZZZNS0_29binary_cross_entropy_out_cudaERKNS_6TensorES4_RKSt8optionalIS2_ElRS2_ENKUlvE_clEvENKUlvE1_clEvEUlN3c104HalfESD_E_St5arrayIPcLm3EEEEviT0_T1_ --------------------------
	.section	.nv.info._ZN2at6native29vectorized_elementwise_kernelILi8EZZZNS0_29binary_cross_entropy_out_cudaERKNS_6TensorES4_RKSt8optionalIS2_ElRS2_ENKUlvE_clEvENKUlvE1_clEvEUlN3c104HalfESD_E_St5arrayIPcLm3EEEEviT0_T1_,"",@"SHT_CUDA_INFO"
	.sectionflags	@""
	.align	4


	//----- nvinfo : EIATTR_CUDA_API_VERSION
	.align		4
        /*0000*/ 	.byte	0x04, 0x37
        /*0002*/ 	.short	(.L_2534 - .L_2533)
.L_2533:
        /*0004*/ 	.word	0x00000082


	//----- nvinfo : EIATTR_KPARAM_INFO
	.align		4
.L_2534:
        /*0008*/ 	.byte	0x04, 0x17
        /*000a*/ 	.short	(.L_2536 - .L_2535)
.L_2535:
        /*000c*/ 	.word	0x00000000
        /*0010*/ 	.short	0x0002
        /*0012*/ 	.short	0x0008
        /*0014*/ 	.byte	0x00, 0xf0, 0x61, 0x00


	//----- nvinfo : EIATTR_KPARAM_INFO
	.align		4
.L_2536:
        /*0018*/ 	.byte	0x04, 0x17
        /*001a*/ 	.short	(.L_2538 - .L_2537)
.L_2537:
        /*001c*/ 	.word	0x00000000
        /*0020*/ 	.short	0x0001
        /*0022*/ 	.short	0x0004
        /*0024*/ 	.byte	0x00, 0xf0, 0x05, 0x00


	//----- nvinfo : EIATTR_KPARAM_INFO
	.align		4
.L_2538:
        /*0028*/ 	.byte	0x04, 0x17
        /*002a*/ 	.short	(.L_2540 - .L_2539)
.L_2539:
        /*002c*/ 	.word	0x00000000
        /*0030*/ 	.short	0x0000
        /*0032*/ 	.short	0x0000
        /*0034*/ 	.byte	0x00, 0xf0, 0x11, 0x00


	//----- nvinfo : EIATTR_SPARSE_MMA_MASK
	.align		4
.L_2540:
        /*0038*/ 	.byte	0x03, 0x50
        /*003a*/ 	.short	0x0000


	//----- nvinfo : EIATTR_MAXREG_COUNT
	.align		4
        /*003c*/ 	.byte	0x03, 0x1b
        /*003e*/ 	.short	0x00ff


	//----- nvinfo : EIATTR_EXTERNS
	.align		4
        /*0040*/ 	.byte	0x04, 0x0f
        /*0042*/ 	.short	(.L_2542 - .L_2541)


	//   ....[0]....
	.align		4
.L_2541:
        /*0044*/ 	.word	index@(__assertfail)


	//----- nvinfo : EIATTR_MERCURY_ISA_VERSION
	.align		4
.L_2542:
        /*0048*/ 	.byte	0x03, 0x5f
        /*004a*/ 	.short	0x0101


	//----- nvinfo : EIATTR_SYSCALL_OFFSETS
	.align		4
        /*004c*/ 	.byte	0x04, 0x46
        /*004e*/ 	.short	(.L_2544 - .L_2543)


	//   ....[0]....
.L_2543:
        /*0050*/ 	.word	0x00000250


	//   ....[1]....
        /*0054*/ 	.word	0x000003b0


	//   ....[2]....
        /*0058*/ 	.word	0x000008a0


	//   ....[3]....
        /*005c*/ 	.word	0x00000a00


	//   ....[4]....
        /*0060*/ 	.word	0x00000ef0


	//   ....[5]....
        /*0064*/ 	.word	0x00001050


	//   ....[6]....
        /*0068*/ 	.word	0x00001540


	//   ....[7]....
        /*006c*/ 	.word	0x000016a0


	//   ....[8]....
        /*0070*/ 	.word	0x00001b90


	//   ....[9]....
        /*0074*/ 	.word	0x00001cf0


	//   ....[10]....
        /*0078*/ 	.word	0x000021e0


	//   ....[11]....
        /*007c*/ 	.word	0x00002340


	//   ....[12]....
        /*0080*/ 	.word	0x00002830


	//   ....[13]....
        /*0084*/ 	.word	0x00002990


	//   ....[14]....
        /*0088*/ 	.word	0x00002e80


	//   ....[15]....
        /*008c*/ 	.word	0x00002fe0


	//   ....[16]....
        /*0090*/ 	.word	0x00003af0


	//   ....[17]....
        /*0094*/ 	.word	0x00003c50


	//   ....[18]....
        /*0098*/ 	.word	0x000041a0


	//   ....[19]....
        /*009c*/ 	.word	0x00004300


	//   ....[20]....
        /*00a0*/ 	.word	0x00004840


	//   ....[21]....
        /*00a4*/ 	.word	0x000049a0


	//   ....[22]....
        /*00a8*/ 	.word	0x00004ee0


	//   ....[23]....
        /*00ac*/ 	.word	0x00005040


	//   ....[24]....
        /*00b0*/ 	.word	0x00005580


	//   ....[25]....
        /*00b4*/ 	.word	0x000056e0


	//   ....[26]....
        /*00b8*/ 	.word	0x00005c20


	//   ....[27]....
        /*00bc*/ 	.word	0x00005d80


	//   ....[28]....
        /*00c0*/ 	.word	0x000062c0


	//   ....[29]....
        /*00c4*/ 	.word	0x00006420


	//   ....[30]....
        /*00c8*/ 	.word	0x00006960


	//   ....[31]....
        /*00cc*/ 	.word	0x00006ac0


	//----- nvinfo : EIATTR_EXIT_INSTR_OFFSETS
	.align		4
.L_2544:
        /*00d0*/ 	.byte	0x04, 0x1c
        /*00d2*/ 	.short	(.L_2546 - .L_2545)


	//   ....[0]....
.L_2545:
        /*00d4*/ 	.word	0x00003400


	//   ....[1]....
        /*00d8*/ 	.word	0x00007200


	//   ....[2]....
        /*00dc*/ 	.word	0x00007250


	//----- nvinfo : EIATTR_MAX_THREADS
	.align		4
.L_2546:
        /*00e0*/ 	.byte	0x04, 0x05
        /*00e2*/ 	.short	(.L_2548 - .L_2547)
.L_2547:
        /*00e4*/ 	.word	0x00000080
        /*00e8*/ 	.word	0x00000001
        /*00ec*/ 	.word	0x00000001


	//----- nvinfo : EIATTR_CRS_STACK_SIZE
	.align		4
.L_2548:
        /*00f0*/ 	.byte	0x04, 0x1e
        /*00f2*/ 	.short	(.L_2550 - .L_2549)
.L_2549:
        /*00f4*/ 	.word	0x00000000


	//----- nvinfo : EIATTR_CBANK_PARAM_SIZE
	.align		4
.L_2550:
        /*00f8*/ 	.byte	0x03, 0x19
        /*00fa*/ 	.short	0x0020


	//----- nvinfo : EIATTR_PARAM_CBANK
	.align		4
        /*00fc*/ 	.byte	0x04, 0x0a
        /*00fe*/ 	.short	(.L_2552 - .L_2551)
	.align		4
.L_2551:
        /*0100*/ 	.word	index@(.nv.constant0._ZN2at6native29vectorized_elementwise_kernelILi8EZZZNS0_29binary_cross_entropy_out_cudaERKNS_6TensorES4_RKSt8optionalIS2_ElRS2_ENKUlvE_clEvENKUlvE1_clEvEUlN3c104HalfESD_E_St5arrayIPcLm3EEEEviT0_T1_)
        /*0104*/ 	.short	0x0210
        /*0106*/ 	.short	0x0020


	//----- nvinfo : EIATTR_SW_WAR
	.align		4
.L_2552:
        /*0108*/ 	.byte	0x04, 0x36
        /*010a*/ 	.short	(.L_2554 - .L_2553)
.L_2553:
        /*010c*/ 	.word	0x00000008
.L_2554:


//--------------------- .nv.info._ZN2at6native18elementwise_kernelILi128ELi4EZNS0_15gpu_kernel_implIZZZNS0_29binary_cross_entropy_out_cudaERKNS_6TensorES5_RKSt8optionalIS3_ElRS3_ENKUlvE_clEvENKUlvE0_clEvEUlffE_EEvRNS_18TensorIteratorBaseERKT_EUliE_EEviT1_ --------------------------
	.section	.nv.info._ZN2at6native18elementwise_kernelILi128ELi4EZNS0_15gpu_kernel_implIZZZNS0_29binary_cross_entropy_out_cudaERKNS_6TensorES5_RKSt8optionalIS3_ElRS3_ENKUlvE_clEvENKUlvE0_clEvEUlffE_EEvRNS_18TensorIteratorBaseERKT_EUliE_EEviT1_,"",@"SHT_CUDA_INFO"
	.sectionflags	@""
	.align	4


	//----- nvinfo : EIATTR_CUDA_API_VERSION
	.align		4
        /*0000*/ 	.byte	0x04, 0x37
        /*0002*/ 	.short	(.L_2556 - .L_2555)
.L_2555:
        /*0004*/ 	.word	0x00000082


	//----- nvinfo : EIATTR_KPARAM_INFO
	.align		4
.L_2556:
        /*0008*/ 	.byte	0x04, 0x17
        /*000a*/ 	.short	(.L_2558 - .L_2557)
.L_2557:
        /*000c*/ 	.word	0x00000000
        /*0010*/ 	.short	0x0001
        /*0012*/ 	.short	0x0008
        /*0014*/ 	.byte	0x00, 0xf0, 0x21, 0x0a


	//----- nvinfo : EIATTR_KPARAM_INFO
	.align		4
.L_2558:
        /*0018*/ 	.byte	0x04, 0x17
        /*001a*/ 	.short	(.L_2560 - .L_2559)
.L_2559:
        /*001c*/ 	.word	0x00000000
        /*0020*/ 	.short	0x0000
        /*0022*/ 	.short	0x0000
        /*0024*/ 	.byte	0x00, 0xf0, 0x11, 0x00


	//----- nvinfo : EIATTR_SPARSE_MMA_MASK
	.align		4
.L_2560:
        /*0028*/ 	.byte	0x03, 0x50
        /*002a*/ 	.short	0x0000


	//----- nvinfo : EIATTR_MAXREG_COUNT
	.align		4
        /*002c*/ 	.byte	0x03, 0x1b
        /*002e*/ 	.short	0x0080


	//----- nvinfo : EIATTR_EXTERNS
	.align		4
        /*0030*/ 	.byte	0x04, 0x0f
        /*0032*/ 	.short	(.L_2562 - .L_2561)


	//   ....[0]....
	.align		4
.L_2561:
        /*0034*/ 	.word	index@(__assertfail)


	//----- nvinfo : EIATTR_MERCURY_ISA_VERSION
	.align		4
.L_2562:
        /*0038*/ 	.byte	0x03, 0x5f
        /*003a*/ 	.short	0x0101


	//----- nvinfo : EIATTR_SYSCALL_OFFSETS
	.align		4
        /*003c*/ 	.byte	0x04, 0x46
        /*003e*/ 	.short	(.L_2564 - .L_2563)


	//   ....[0]....
.L_2563:
        /*0040*/ 	.word	0x00002470


	//   ....[1]....
        /*0044*/ 	.word	0x00003290


	//   ....[2]....
        /*0048*/ 	.word	0x00003450


	//   ....[3]....
        /*004c*/ 	.word	0x000035a0


	//   ....[4]....
        /*0050*/ 	.word	0x000045f0


	//   ....[5]....
        /*0054*/ 	.word	0x00006ab0


	//   ....[6]....
        /*0058*/ 	.word	0x000078d0


	//   ....[7]....
        /*005c*/ 	.word	0x00007a90


	//   ....[8]....
        /*0060*/ 	.word	0x00007be0


	//   ....[9]....
        /*0064*/ 	.word	0x00008c30


	//   ....[10]....
        /*0068*/ 	.word	0x0000b0e0


	//   ....[11]....
        /*006c*/ 	.word	0x0000bf00


	//   ....[12]....
        /*0070*/ 	.word	0x0000c0c0


	//   ....[13]....
        /*0074*/ 	.word	0x0000c210


	//   ....[14]....
        /*0078*/ 	.word	0x0000d260


	//   ....[15]....
        /*007c*/ 	.word	0x0000f700


	//   ....[16]....
        /*0080*/ 	.word	0x00010520


	//   ....[17]....
        /*0084*/ 	.word	0x000106e0


	//   ....[18]....
        /*0088*/ 	.word	0x00010830


	//   ....[19]....
        /*008c*/ 	.word	0x00011880


	//----- nvinfo : EIATTR_EXIT_INSTR_OFFSETS
	.align		4
.L_2564:
        /*0090*/ 	.byte	0x04, 0x1c
        /*0092*/ 	.short	(.L_2566 - .L_2565)


	//   ....[0]....
.L_2565:
        /*0094*/ 	.word	0x0000d310


	//   ....[1]....
        /*0098*/ 	.word	0x00010ba0


	//   ....[2]....
        /*009c*/ 	.word	0x00010be0


	//   ....[3]....
        /*00a0*/ 	.word	0x00010c70


	//   ....[4]....
        /*00a4*/ 	.word	0x00010ca0


	//   ....[5]....
        /*00a8*/ 	.word	0x00010cd0


	//   ....[6]....
        /*00ac*/ 	.word	0x00010d50


	//   ....[7]....
        /*00b0*/ 	.word	0x00010d80


	//   ....[8]....
        /*00b4*/ 	.word	0x00010e10


	//   ....[9]....
        /*00b8*/ 	.word	0x00010e50


	//   ....[10]....
        /*00bc*/ 	.word	0x00010e90


	//   ....[11]....
        /*00c0*/ 	.word	0x00010f50


	//   ....[12]....
        /*00c4*/ 	.word	0x00010fa0


	//   ....[13]....
        /*00c8*/ 	.word	0x00011120


	//   ....[14]....
        /*00cc*/ 	.word	0x00011270


	//   ....[15]....
        /*00d0*/ 	.word	0x000112a0


	//   ....[16]....
        /*00d4*/ 	.word	0x00011350


	//   ....[17]....
        /*00d8*/ 	.word	0x000114c0


	//   ....[18]....
        /*00dc*/ 	.word	0x00011630


	//   ....[19]....
        /*00e0*/ 	.word	0x00011780


	//   ....[20]....
        /*00e4*/ 	.word	0x00011890


	//   ....[21]....
        /*00e8*/ 	.word	0x000118c0


	//   ....[22]....
        /*00ec*/ 	.word	0x000118f0


	//----- nvinfo : EIATTR_MAX_THREADS
	.align		4
.L_2566:
        /*00f0*/ 	.byte	0x04, 0x05
        /*00f2*/ 	.short	(.L_2568 - .L_2567)
.L_2567:
        /*00f4*/ 	.word	0x00000080
        /*00f8*/ 	.word	0x00000001
        /*00fc*/ 	.word	0x00000001


	//----- nvinfo : EIATTR_CRS_STACK_SIZE
	.align		4
.L_2568:
        /*0100*/ 	.byte	0x04, 0x1e
        /*0102*/ 	.short	(.L_2570 - .L_2569)
.L_2569:
        /*0104*/ 	.word	0x00000000


	//----- nvinfo : EIATTR_CBANK_PARAM_SIZE
	.align		4
.L_2570:
        /*0108*/ 	.byte	0x03, 0x19
        /*010a*/ 	.short	0x0290


	//----- nvinfo : EIATTR_PARAM_CBANK
	.align		4
        /*010c*/ 	.byte	0x04, 0x0a
        /*010e*/ 	.short	(.L_2572 - .L_2571)
	.align		4
.L_2571:
        /*0110*/ 	.word	index@(.nv.constant0._ZN2at6native18elementwise_kernelILi128ELi4EZNS0_15gpu_kernel_implIZZZNS0_29binary_cross_entropy_out_cudaERKNS_6TensorES5_RKSt8optionalIS3_ElRS3_ENKUlvE_clEvENKUlvE0_clEvEUlffE_EEvRNS_18TensorIteratorBaseERKT_EUliE_EEviT1_)
        /*0114*/ 	.short	0x0210
        /*0116*/ 	.short	0x0290


	//----- nvinfo : EIATTR_SW_WAR
	.align		4
.L_2572:
        /*0118*/ 	.byte	0x04, 0x36
        /*011a*/ 	.short	(.L_2574 - .L_2573)
.L_2573:
        /*011c*/ 	.word	0x00000008
.L_2574:


//--------------------- .nv.info._ZN2at6native27unrolled_elementwise_kernelIZZZNS0_29binary_cross_entropy_out_cudaERKNS_6TensorES4_RKSt8optionalIS2_ElRS2_ENKUlvE_clEvENKUlvE0_clEvEUlffE_St5arrayIPcLm3EELi4E23TrivialOffsetCalculatorILi2EjESG_ILi1EjENS0_6memory12LoadWithCastILi2EEENSJ_13StoreWithCastILi1EEEEEviT_T0_T2_T3_T4_T5_ --------------------------
	.section	.nv.info._ZN2at6native27unrolled_elementwise_kernelIZZZNS0_29binary_cross_entropy_out_cudaERKNS_6TensorES4_RKSt8optionalIS2_ElRS2_ENKUlvE_clEvENKUlvE0_clEvEUlffE_St5arrayIPcLm3EELi4E23TrivialOffsetCalculatorILi2EjESG_ILi1EjENS0_6memory12LoadWithCastILi2EEENSJ_13StoreWithCastILi1EEEEEviT_T0_T2_T3_T4_T5_,"",@"SHT_CUDA_INFO"
	.sectionflags	@""
	.align	4


	//----- nvinfo : EIATTR_CUDA_API_VERSION
	.align		4
        /*0000*/ 	.byte	0x04, 0x37
        /*0002*/ 	.short	(.L_2576 - .L_2575)
.L_2575:
        /*0004*/ 	.word	0x00000082


	//----- nvinfo : EIATTR_KPARAM_INFO
	.align		4
.L_2576:
        /*0008*/ 	.byte	0x04, 0x17
        /*000a*/ 	.short	(.L_2578 - .L_2577)
.L_2577:
        /*000c*/ 	.word	0x00000000
        /*0010*/ 	.short	0x0006
        /*0012*/ 	.short	0x0030
        /*0014*/ 	.byte	0x00, 0xf0, 0x21, 0x00


	//----- nvinfo : EIATTR_KPARAM_INFO
	.align		4
.L_2578:
        /*0018*/ 	.byte	0x04, 0x17
        /*001a*/ 	.short	(.L_2580 - .L_2579)
.L_2579:
        /*001c*/ 	.word	0x00000000
        /*0020*/ 	.short	0x0005
        /*0022*/ 	.short	0x0024
        /*0024*/ 	.byte	0x00, 0xf0, 0x31, 0x00


	//----- nvinfo : EIATTR_KPARAM_INFO
	.align		4
.L_2580:
        /*0028*/ 	.byte	0x04, 0x17
        /*002a*/ 	.short	(.L_2582 - .L_2581)
.L_2581:
        /*002c*/ 	.word	0x00000000
        /*0030*/ 	.short	0x0004
        /*0032*/ 	.short	0x0021
        /*0034*/ 	.byte	0x00, 0xf0, 0x05, 0x00


	//----- nvinfo : EIATTR_KPARAM_INFO
	.align		4
.L_2582:
        /*0038*/ 	.byte	0x04, 0x17
        /*003a*/ 	.short	(.L_2584 - .L_2583)
.L_2583:
        /*003c*/ 	.word	0x00000000
        /*0040*/ 	.short	0x0003
        /*0042*/ 	.short	0x0020
        /*0044*/ 	.byte	0x00, 0xf0, 0x05, 0x00


	//----- nvinfo : EIATTR_KPARAM_INFO
	.align		4
.L_2584:
        /*0048*/ 	.byte	0x04, 0x17
        /*004a*/ 	.short	(.L_2586 - .L_2585)
.L_2585:
        /*004c*/ 	.word	0x00000000
        /*0050*/ 	.short	0x0002
        /*0052*/ 	.short	0x0008
        /*0054*/ 	.byte	0x00, 0xf0, 0x61, 0x00


	//----- nvinfo : EIATTR_KPARAM_INFO
	.align		4
.L_2586:
        /*0058*/ 	.byte	0x04, 0x17
        /*005a*/ 	.short	(.L_2588 - .L_2587)
.L_2587:
        /*005c*/ 	.word	0x00000000
        /*0060*/ 	.short	0x0001
        /*0062*/ 	.short	0x0004
        /*0064*/ 	.byte	0x00, 0xf0, 0x05, 0x00


	//----- nvinfo : EIATTR_KPARAM_INFO
	.align		4
.L_2588:
        /*0068*/ 	.byte	0x04, 0x17
        /*006a*/ 	.short	(.L_2590 - .L_2589)
.L_2589:
        /*006c*/ 	.word	0x00000000
        /*0070*/ 	.short	0x0000
        /*0072*/ 	.short	0x0000
        /*0074*/ 	.byte	0x00, 0xf0, 0x11, 0x00


	//----- nvinfo : EIATTR_SPARSE_MMA_MASK
	.align		4
.L_2590:
        /*0078*/ 	.byte	0x03, 0x50
        /*007a*/ 	.short	0x0000


	//----- nvinfo : EIATTR_MAXREG_COUNT
	.align		4
        /*007c*/ 	.byte	0x03, 0x1b
        /*007e*/ 	.short	0x00ff


	//----- nvinfo : EIATTR_EXTERNS
	.align		4
        /*0080*/ 	.byte	0x04, 0x0f
        /*0082*/ 	.short	(.L_2592 - .L_2591)


	//   ....[0]....
	.align		4
.L_2591:
        /*0084*/ 	.word	index@(__assertfail)


	//----- nvinfo : EIATTR_MERCURY_ISA_VERSION
	.align		4
.L_2592:
        /*0088*/ 	.byte	0x03, 0x5f
        /*008a*/ 	.short	0x0101


	//----- nvinfo : EIATTR_SYSCALL_OFFSETS
	.align		4
        /*008c*/ 	.byte	0x04, 0x46
        /*008e*/ 	.short	(.L_2594 - .L_2593)


	//   ....[0]....
.L_2593:
        /*0090*/ 	.word	0x00000ea0


	//   ....[1]....
        /*0094*/ 	.word	0x00001cd0


	//   ....[2]....
        /*0098*/ 	.word	0x00002b80


	//   ....[3]....
        /*009c*/ 	.word	0x000039b0


	//   ....[4]....
        /*00a0*/ 	.word	0x00004860


	//   ....[5]....
        /*00a4*/ 	.word	0x00005690


	//   ....[6]....
        /*00a8*/ 	.word	0x00006530


	//   ....[7]....
        /*00ac*/ 	.word	0x00007330


	//   ....[8]....
        /*00b0*/ 	.word	0x00007530


	//   ....[9]....
        /*00b4*/ 	.word	0x00007680


	//   ....[10]....
        /*00b8*/ 	.word	0x00007a90


	//   ....[11]....
        /*00bc*/ 	.word	0x00007be0


	//   ....[12]....
        /*00c0*/ 	.word	0x00007ff0


	//   ....[13]....
        /*00c4*/ 	.word	0x00008140


	//   ....[14]....
        /*00c8*/ 	.word	0x00008550


	//   ....[15]....
        /*00cc*/ 	.word	0x000086a0


	//   ....[16]....
        /*00d0*/ 	.word	0x000098e0


	//   ....[17]....
        /*00d4*/ 	.word	0x0000a7e0


	//   ....[18]....
        /*00d8*/ 	.word	0x0000b6a0


	//   ....[19]....
        /*00dc*/ 	.word	0x0000c560


	//----- nvinfo : EIATTR_EXIT_INSTR_OFFSETS
	.align		4
.L_2594:
        /*00e0*/ 	.byte	0x04, 0x1c
        /*00e2*/ 	.short	(.L_2596 - .L_2595)


	//   ....[0]....
.L_2595:
        /*00e4*/ 	.word	0x0000b740


	//   ....[1]....
        /*00e8*/ 	.word	0x0000b880


	//   ....[2]....
        /*00ec*/ 	.word	0x0000b8c0


	//   ....[3]....
        /*00f0*/ 	.word	0x0000b950


	//   ....[4]....
        /*00f4*/ 	.word	0x0000b980


	//   ....[5]....
        /*00f8*/ 	.word	0x0000b9b0


	//   ....[6]....
        /*00fc*/ 	.word	0x0000ba30


	//   ....[7]....
        /*0100*/ 	.word	0x0000ba60


	//   ....[8]....
        /*0104*/ 	.word	0x0000baf0


	//   ....[9]....
        /*0108*/ 	.word	0x0000bb30


	//   ....[10]....
        /*010c*/ 	.word	0x0000bb70


	//   ....[11]....
        /*0110*/ 	.word	0x0000bc30


	//   ....[12]....
        /*0114*/ 	.word	0x0000bc80


	//   ....[13]....
        /*0118*/ 	.word	0x0000be00


	//   ....[14]....
        /*011c*/ 	.word	0x0000bf50


	//   ....[15]....
        /*0120*/ 	.word	0x0000bf80


	//   ....[16]....
        /*0124*/ 	.word	0x0000c030


	//   ....[17]....
        /*0128*/ 	.word	0x0000c1a0


	//   ....[18]....
        /*012c*/ 	.word	0x0000c310


	//   ....[19]....
        /*0130*/ 	.word	0x0000c460


	//   ....[20]....
        /*0134*/ 	.word	0x0000c570


	//   ....[21]....
        /*0138*/ 	.word	0x0000c5a0


	//   ....[22]....
        /*013c*/ 	.word	0x0000c5d0


	//----- nvinfo : EIATTR_MAX_THREADS
	.align		4
.L_2596:
        /*0140*/ 	.byte	0x04, 0x05
        /*0142*/ 	.short	(.L_2598 - .L_2597)
.L_2597:
        /*0144*/ 	.word	0x00000080
        /*0148*/ 	.word	0x00000001
        /*014c*/ 	.word	0x00000001


	//----- nvinfo : EIATTR_CRS_STACK_SIZE
	.align		4
.L_2598:
        /*0150*/ 	.byte	0x04, 0x1e
        /*0152*/ 	.short	(.L_2600 - .L_2599)
.L_2599:
        /*0154*/ 	.word	0x00000000


	//----- nvinfo : EIATTR_CBANK_PARAM_SIZE
	.align		4
.L_2600:
        /*0158*/ 	.byte	0x03, 0x19
        /*015a*/ 	.short	0x0038


	//----- nvinfo : EIATTR_PARAM_CBANK
	.align		4
        /*015c*/ 	.byte	0x04, 0x0a
        /*015e*/ 	.short	(.L_2602 - .L_2601)
	.align		4
.L_2601:
        /*0160*/ 	.word	index@(.nv.constant0._ZN2at6native27unrolled_elementwise_kernelIZZZNS0_29binary_cross_entropy_out_cudaERKNS_6TensorES4_RKSt8optionalIS2_ElRS2_ENKUlvE_clEvENKUlvE0_clEvEUlffE_St5arrayIPcLm3EELi4E23TrivialOffsetCalculatorILi2EjESG_ILi1EjENS0_6memory12LoadWithCastILi2EEENSJ_13StoreWithCastILi1EEEEEviT_T0_T2_T3_T4_T5_)
        /*0164*/ 	.short	0x0210
        /*0166*/ 	.short	0x0038


	//----- nvinfo : EIATTR_SW_WAR
	.align		4
.L_2602:
        /*0168*/ 	.byte	0x04, 0x36
        /*016a*/ 	.short	(.L_2604 - .L_2603)
.L_2603:
        /*016c*/ 	.word	0x00000008
.L_2604:


//--------------------- .nv.info._ZN2at6native18elementwise_kernelILi128ELi2EZNS0_22gpu_kernel_impl_nocastIZZZNS0_29binary_cross_entropy_out_cudaERKNS_6TensorES5_RKSt8optionalIS3_ElRS3_ENKUlvE_clEvENKUlvE0_clEvEUlffE_EEvRNS_18TensorIteratorBaseERKT_EUliE_EEviT1_ --------------------------
	.section	.nv.info._ZN2at6native18elementwise_kernelILi128ELi2EZNS0_22gpu_kernel_impl_nocastIZZZNS0_29binary_cross_entropy_out_cudaERKNS_6TensorES5_RKSt8optionalIS3_ElRS3_ENKUlvE_clEvENKUlvE0_clEvEUlffE_EEvRNS_18TensorIteratorBaseERKT_EUliE_EEviT1_,"",@"SHT_CUDA_INFO"
	.sectionflags	@""
	.align	4


	//----- nvinfo : EIATTR_CUDA_API_VERSION
	.align		4
        /*0000*/ 	.byte	0x04, 0x37
        /*0002*/ 	.short	(.L_2606 - .L_2605)
.L_2605:
        /*0004*/ 	.word	0x00000082


	//----- nvinfo : EIATTR_KPARAM_INFO
	.align		4
.L_2606:
        /*0008*/ 	.byte	0x04, 0x17
        /*000a*/ 	.short	(.L_2608 - .L_2607)
.L_2607:
        /*000c*/ 	.word	0x00000000
        /*0010*/ 	.short	0x0001
        /*0012*/ 	.short	0x0008
        /*0014*/ 	.byte	0x00, 0xf0, 0x21, 0x0a


	//----- nvinfo : EIATTR_KPARAM_INFO
	.align		4
.L_2608:
        /*0018*/ 	.byte	0x04, 0x17
        /*001a*/ 	.short	(.L_2610 - .L_2609)
.L_2609:
        /*001c*/ 	.word	0x00000000
        /*0020*/ 	.short	0x0000
        /*0022*/ 	.short	0x0000
        /*0024*/ 	.byte	0x00, 0xf0, 0x11, 0x00


	//----- nvinfo : EIATTR_SPARSE_MMA_MASK
	.align		4
.L_2610:
        /*0028*/ 	.byte	0x03, 0x50
        /*002a*/ 	.short	0x0000


	//----- nvinfo : EIATTR_MAXREG_COUNT
	.align		4
        /*002c*/ 	.byte	0x03, 0x1b
        /*002e*/ 	.short	0x0080


	//----- nvinfo : EIATTR_EXTERNS
	.align		4
        /*0030*/ 	.byte	0x04, 0x0f
        /*0032*/ 	.short	(.L_2612 - .L_2611)


	//   ....[0]....
	.align		4
.L_2611:
        /*0034*/ 	.word	index@(__assertfail)


	//----- nvinfo : EIATTR_MERCURY_ISA_VERSION
	.align		4
.L_2612:
        /*0038*/ 	.byte	0x03, 0x5f
        /*003a*/ 	.short	0x0101


	//----- nvinfo : EIATTR_SYSCALL_OFFSETS
	.align		4
        /*003c*/ 	.byte	0x04, 0x46
        /*003e*/ 	.short	(.L_2614 - .L_2613)


	//   ....[0]....
.L_2613:
        /*0040*/ 	.word	0x00001880


	//   ....[1]....
        /*0044*/ 	.word	0x000019d0


	//   ....[2]....
        /*0048*/ 	.word	0x000034b0


	//   ....[3]....
        /*004c*/ 	.word	0x00003600


	//----- nvinfo : EIATTR_EXIT_INSTR_OFFSETS
	.align		4
.L_2614:
        /*0050*/ 	.byte	0x04, 0x1c
        /*0052*/ 	.short	(.L_2616 - .L_2615)


	//   ....[0]....
.L_2615:
        /*0054*/ 	.word	0x00001cb0


	//   ....[1]....
        /*0058*/ 	.word	0x000038a0


	//----- nvinfo : EIATTR_MAX_THREADS
	.align		4
.L_2616:
        /*005c*/ 	.byte	0x04, 0x05
        /*005e*/ 	.short	(.L_2618 - .L_2617)
.L_2617:
        /*0060*/ 	.word	0x00000080
        /*0064*/ 	.word	0x00000001
        /*0068*/ 	.word	0x00000001


	//----- nvinfo : EIATTR_CRS_STACK_SIZE
	.align		4
.L_2618:
        /*006c*/ 	.byte	0x04, 0x1e
        /*006e*/ 	.short	(.L_2620 - .L_2619)
.L_2619:
        /*0070*/ 	.word	0x00000000


	//----- nvinfo : EIATTR_CBANK_PARAM_SIZE
	.align		4
.L_2620:
        /*0074*/ 	.byte	0x03, 0x19
        /*0076*/ 	.short	0x0290


	//----- nvinfo : EIATTR_PARAM_CBANK
	.align		4
        /*0078*/ 	.byte	0x04, 0x0a
        /*007a*/ 	.short	(.L_2622 - .L_2621)
	.align		4
.L_2621:
        /*007c*/ 	.word	index@(.nv.constant0._ZN2at6native18elementwise_kernelILi128ELi2EZNS0_22gpu_kernel_impl_nocastIZZZNS0_29binary_cross_entropy_out_cudaERKNS_6TensorES5_RKSt8optionalIS3_ElRS3_ENKUlvE_clEvENKUlvE0_clEvEUlffE_EEvRNS_18TensorIteratorBaseERKT_EUliE_EEviT1_)
        /*0080*/ 	.short	0x0210
        /*0082*/ 	.short	0x0290


	//----- nvinfo : EIATTR_SW_WAR
	.align		4
.L_2622:
        /*0084*/ 	.byte	0x04, 0x36
        /*0086*/ 	.short	(.L_2624 - .L_2623)
.L_2623:
        /*0088*/ 	.word	0x00000008
.L_2624:


//--------------------- .nv.info._ZN2at6native27unrolled_elementwise_kernelIZZZNS0_29binary_cross_entropy_out_cudaERKNS_6TensorES4_RKSt8optionalIS2_ElRS2_ENKUlvE_clEvENKUlvE0_clEvEUlffE_St5arrayIPcLm3EELi4E23TrivialOffsetCalculatorILi2EjESG_ILi1EjENS0_6memory15LoadWithoutCastENSJ_16StoreWithoutCastEEEviT_T0_T2_T3_T4_T5_ --------------------------
	.section	.nv.info._ZN2at6native27unrolled_elementwise_kernelIZZZNS0_29binary_cross_entropy_out_cudaERKNS_6TensorES4_RKSt8optionalIS2_ElRS2_ENKUlvE_clEvENKUlvE0_clEvEUlffE_St5arrayIPcLm3EELi4E23TrivialOffsetCalculatorILi2EjESG_ILi1EjENS0_6memory15LoadWithoutCastENSJ_16StoreWithoutCastEEEviT_T0_T2_T3_T4_T5_,"",@"SHT_CUDA_INFO"
	.sectionflags	@""
	.align	4


	//----- nvinfo : EIATTR_CUDA_API_VERSION
	.align		4
        /*0000*/ 	.byte	0x04, 0x37
        /*0002*/ 	.short	(.L_2626 - .L_2625)
.L_2625:
        /*0004*/ 	.word	0x00000082


	//----- nvinfo : EIATTR_KPARAM_INFO
	.align		4
.L_2626:
        /*0008*/ 	.byte	0x04, 0x17
        /*000a*/ 	.short	(.L_2628 - .L_2627)
.L_2627:
        /*000c*/ 	.word	0x00000000
        /*0010*/ 	.short	0x0006
        /*0012*/ 	.short	0x0023
        /*0014*/ 	.byte	0x00, 0xf0, 0x05, 0x00


	//----- nvinfo : EIATTR_KPARAM_INFO
	.align		4
.L_2628:
        /*0018*/ 	.byte	0x04, 0x17
        /*001a*/ 	.short	(.L_2630 - .L_2629)
.L_2629:
        /*001c*/ 	.word	0x00000000
        /*0020*/ 	.short	0x0005
        /*0022*/ 	.short	0x0022
        /*0024*/ 	.byte	0x00, 0xf0, 0x05, 0x00


	//----- nvinfo : EIATTR_KPARAM_INFO
	.align		4
.L_2630:
        /*0028*/ 	.byte	0x04, 0x17
        /*002a*/ 	.short	(.L_2632 - .L_2631)
.L_2631:
        /*002c*/ 	.word	0x00000000
        /*0030*/ 	.short	0x0004
        /*0032*/ 	.short	0x0021
        /*0034*/ 	.byte	0x00, 0xf0, 0x05, 0x00


	//----- nvinfo : EIATTR_KPARAM_INFO
	.align		4
.L_2632:
        /*0038*/ 	.byte	0x04, 0x17
        /*003a*/ 	.short	(.L_2634 - .L_2633)
.L_2633:
        /*003c*/ 	.word	0x00000000
        /*0040*/ 	.short	0x0003
        /*0042*/ 	.short	0x0020
        /*0044*/ 	.byte	0x00, 0xf0, 0x05, 0x00


	//----- nvinfo : EIATTR_KPARAM_INFO
	.align		4
.L_2634:
        /*0048*/ 	.byte	0x04, 0x17
        /*004a*/ 	.short	(.L_2636 - .L_2635)
.L_2635:
        /*004c*/ 	.word	0x00000000
        /*0050*/ 	.short	0x0002
        /*0052*/ 	.short	0x0008
        /*0054*/ 	.byte	0x00, 0xf0, 0x61, 0x00


	//----- nvinfo : EIATTR_KPARAM_INFO
	.align		4
.L_2636:
        /*0058*/ 	.byte	0x04, 0x17
        /*005a*/ 	.short	(.L_2638 - .L_2637)
.L_2637:
        /*005c*/ 	.word	0x00000000
        /*0060*/ 	.short	0x0001
        /*0062*/ 	.short	0x0004
        /*0064*/ 	.byte	0x00, 0xf0, 0x05, 0x00


	//----- nvinfo : EIATTR_KPARAM_INFO
	.align		4
.L_2638:
        /*0068*/ 	.byte	0x04, 0x17
        /*006a*/ 	.short	(.L_2640 - .L_2639)
.L_2639:
        /*006c*/ 	.word	0x00000000
        /*0070*/ 	.short	0x0000
        /*0072*/ 	.short	0x0000
        /*0074*/ 	.byte	0x00, 0xf0, 0x11, 0x00


	//----- nvinfo : EIATTR_SPARSE_MMA_MASK
	.align		4
.L_2640:
        /*0078*/ 	.byte	0x03, 0x50
        /*007a*/ 	.short	0x0000


	//----- nvinfo : EIATTR_MAXREG_COUNT
	.align		4
        /*007c*/ 	.byte	0x03, 0x1b
        /*007e*/ 	.short	0x00ff


	//----- nvinfo : EIATTR_EXTERNS
	.align		4
        /*0080*/ 	.byte	0x04, 0x0f
        /*0082*/ 	.short	(.L_2642 - .L_2641)


	//   ....[0]....
	.align		4
.L_2641:
        /*0084*/ 	.word	index@(__assertfail)


	//----- nvinfo : EIATTR_MERCURY_ISA_VERSION
	.align		4
.L_2642:
        /*0088*/ 	.byte	0x03, 0x5f
        /*008a*/ 	.short	0x0101


	//----- nvinfo : EIATTR_SYSCALL_OFFSETS
	.align		4
        /*008c*/ 	.byte	0x04, 0x46
        /*008e*/ 	.short	(.L_2644 - .L_2643)


	//   ....[0]....
.L_2643:
        /*0090*/ 	.word	0x00000440


	//   ....[1]....
        /*0094*/ 	.word	0x00000590


	//   ....[2]....
        /*0098*/ 	.word	0x000009b0


	//   ....[3]....
        /*009c*/ 	.word	0x00000b00


	//   ....[4]....
        /*00a0*/ 	.word	0x00000f10


	//   ....[5]....
        /*00a4*/ 	.word	0x00001060


	//   ....[6]....
        /*00a8*/ 	.word	0x00001470


	//   ....[7]....
        /*00ac*/ 	.word	0x000015c0


	//----- nvinfo : EIATTR_EXIT_INSTR_OFFSETS
	.align		4
.L_2644:
        /*00b0*/ 	.byte	0x04, 0x1c
        /*00b2*/ 	.short	(.L_2646 - .L_2645)


	//   ....[0]....
.L_2645:
        /*00b4*/ 	.word	0x00001a20


	//   ....[1]....
        /*00b8*/ 	.word	0x00001a70


	//----- nvinfo : EIATTR_MAX_THREADS
	.align		4
.L_2646:
        /*00bc*/ 	.byte	0x04, 0x05
        /*00be*/ 	.short	(.L_2648 - .L_2647)
.L_2647:
        /*00c0*/ 	.word	0x00000080
        /*00c4*/ 	.word	0x00000001
        /*00c8*/ 	.word	0x00000001


	//----- nvinfo : EIATTR_CRS_STACK_SIZE
	.align		4
.L_2648:
        /*00cc*/ 	.byte	0x04, 0x1e
        /*00ce*/ 	.short	(.L_2650 - .L_2649)
.L_2649:
        /*00d0*/ 	.word	0x00000000


	//----- nvinfo : EIATTR_CBANK_PARAM_SIZE
	.align		4
.L_2650:
        /*00d4*/ 	.byte	0x03, 0x19
        /*00d6*/ 	.short	0x0024


	//----- nvinfo : EIATTR_PARAM_CBANK
	.align		4
        /*00d8*/ 	.byte	0x04, 0x0a
        /*00da*/ 	.short	(.L_2652 - .L_2651)
	.align		4
.L_2651:
        /*00dc*/ 	.word	index@(.nv.constant0._ZN2at6native27unrolled_elementwise_kernelIZZZNS0_29binary_cross_entropy_out_cudaERKNS_6TensorES4_RKSt8optionalIS2_ElRS2_ENKUlvE_clEvENKUlvE0_clEvEUlffE_St5arrayIPcLm3EELi4E23TrivialOffsetCalculatorILi2EjESG_ILi1EjENS0_6memory15LoadWithoutCastENSJ_16StoreWithoutCastEEEviT_T0_T2_T3_T4_T5_)
        /*00e0*/ 	.short	0x0210
        /*00e2*/ 	.short	0x0024


	//----- nvinfo : EIATTR_SW_WAR
	.align		4
.L_2652:
        /*00e4*/ 	.byte	0x04, 0x36
        /*00e6*/ 	.short	(.L_2654 - .L_2653)
.L_2653:
        /*00e8*/ 	.word	0x00000008
.L_2654:


//--------------------- .nv.info._ZN2at6native29vectorized_elementwise_kernelILi2EZZZNS0_29binary_cross_entropy_out_cudaERKNS_6TensorES4_RKSt8optionalIS2_ElRS2_ENKUlvE_clEvENKUlvE0_clEvEUlffE_St5arrayIPcLm3EEEEviT0_T1_ --------------------------
	.section	.nv.info._ZN2at6native29vectorized_elementwise_kernelILi2EZZZNS0_29binary_cross_entropy_out_cudaERKNS_6TensorES4_RKSt8optionalIS2_ElRS2_ENKUlvE_clEvENKUlvE0_clEvEUlffE_St5arrayIPcLm3EEEEviT0_T1_,"",@"SHT_CUDA_INFO"
	.sectionflags	@""
	.align	4


	//----- nvinfo : EIATTR_CUDA_API_VERSION
	.align		4
        /*0000*/ 	.byte	0x04, 0x37
        /*0002*/ 	.short	(.L_2656 - .L_2655)
.L_2655:
        /*0004*/ 	.word	0x00000082


	//----- nvinfo : EIATTR_KPARAM_INFO
	.align		4
.L_2656:
        /*0008*/ 	.byte	0x04, 0x17
        /*000a*/ 	.short	(.L_2658 - .L_2657)
.L_2657:
        /*000c*/ 	.word	0x00000000
        /*0010*/ 	.short	0x0002
        /*0012*/ 	.short	0x0008
        /*0014*/ 	.byte	0x00, 0xf0, 0x61, 0x00


	//----- nvinfo : EIATTR_KPARAM_INFO
	.align		4
.L_2658:
        /*0018*/ 	.byte	0x04, 0x17
        /*001a*/ 	.short	(.L_2660 - .L_2659)
.L_2659:
        /*001c*/ 	.word	0x00000000
        /*0020*/ 	.short	0x0001
        /*0022*/ 	.short	0x0004
        /*0024*/ 	.byte	0x00, 0xf0, 0x05, 0x00


	//----- nvinfo : EIATTR_KPARAM_INFO
	.align		4
.L_2660:
        /*0028*/ 	.byte	0x04, 0x17
        /*002a*/ 	.short	(.L_2662 - .L_2661)
.L_2661:
        /*002c*/ 	.word	0x00000000
        /*0030*/ 	.short	0x0000
        /*0032*/ 	.short	0x0000
        /*0034*/ 	.byte	0x00, 0xf0, 0x11, 0x00


	//----- nvinfo : EIATTR_SPARSE_MMA_MASK
	.align		4
.L_2662:
        /*0038*/ 	.byte	0x03, 0x50
        /*003a*/ 	.short	0x0000


	//----- nvinfo : EIATTR_MAXREG_COUNT
	.align		4
        /*003c*/ 	.byte	0x03, 0x1b
        /*003e*/ 	.short	0x00ff


	//----- nvinfo : EIATTR_EXTERNS
	.align		4
        /*0040*/ 	.byte	0x04, 0x0f
        /*0042*/ 	.short	(.L_2664 - .L_2663)


	//   ....[0]....
	.align		4
.L_2663:
        /*0044*/ 	.word	index@(__assertfail)


	//----- nvinfo : EIATTR_MERCURY_ISA_VERSION
	.align		4
.L_2664:
        /*0048*/ 	.byte	0x03, 0x5f
        /*004a*/ 	.short	0x0101


	//----- nvinfo : EIATTR_SYSCALL_OFFSETS
	.align		4
        /*004c*/ 	.byte	0x04, 0x46
        /*004e*/ 	.short	(.L_2666 - .L_2665)


	//   ....[0]....
.L_2665:
        /*0050*/ 	.word	0x000002a0


	//   ....[1]....
        /*0054*/ 	.word	0x000003f0


	//   ....[2]....
        /*0058*/ 	.word	0x000007b0


	//   ....[3]....
        /*005c*/ 	.word	0x00000900


	//   ....[4]....
        /*0060*/ 	.word	0x00000cc0


	//   ....[5]....
        /*0064*/ 	.word	0x00000e10


	//   ....[6]....
        /*0068*/ 	.word	0x000011d0


	//   ....[7]....
        /*006c*/ 	.word	0x00001320


	//   ....[8]....
        /*0070*/ 	.word	0x000016e0


	//   ....[9]....
        /*0074*/ 	.word	0x00001830


	//   ....[10]....
        /*0078*/ 	.word	0x00001bf0


	//   ....[11]....
        /*007c*/ 	.word	0x00001d40


	//   ....[12]....
        /*0080*/ 	.word	0x00002100


	//   ....[13]....
        /*0084*/ 	.word	0x00002250


	//   ....[14]....
        /*0088*/ 	.word	0x00002610


	//   ....[15]....
        /*008c*/ 	.word	0x00002760


	//   ....[16]....
        /*0090*/ 	.word	0x000030e0


	//   ....[17]....
        /*0094*/ 	.word	0x00003230


	//   ....[18]....
        /*0098*/ 	.word	0x00003650


	//   ....[19]....
        /*009c*/ 	.word	0x000037a0


	//   ....[20]....
        /*00a0*/ 	.word	0x00003bb0


	//   ....[21]....
        /*00a4*/ 	.word	0x00003d00


	//   ....[22]....
        /*00a8*/ 	.word	0x00004110


	//   ....[23]....
        /*00ac*/ 	.word	0x00004260


	//   ....[24]....
        /*00b0*/ 	.word	0x00004670


	//   ....[25]....
        /*00b4*/ 	.word	0x000047c0


	//   ....[26]....
        /*00b8*/ 	.word	0x00004bd0


	//   ....[27]....
        /*00bc*/ 	.word	0x00004d20


	//   ....[28]....
        /*00c0*/ 	.word	0x00005130


	//   ....[29]....
        /*00c4*/ 	.word	0x00005280


	//   ....[30]....
        /*00c8*/ 	.word	0x00005690


	//   ....[31]....
        /*00cc*/ 	.word	0x000057e0


	//----- nvinfo : EIATTR_EXIT_INSTR_OFFSETS
	.align		4
.L_2666:
        /*00d0*/ 	.byte	0x04, 0x1c
        /*00d2*/ 	.short	(.L_2668 - .L_2667)


	//   ....[0]....
.L_2667:
        /*00d4*/ 	.word	0x00002a60


	//   ....[1]....
        /*00d8*/ 	.word	0x00005e00


	//   ....[2]....
        /*00dc*/ 	.word	0x00005e50


	//----- nvinfo : EIATTR_MAX_THREADS
	.align		4
.L_2668:
        /*00e0*/ 	.byte	0x04, 0x05
        /*00e2*/ 	.short	(.L_2670 - .L_2669)
.L_2669:
        /*00e4*/ 	.word	0x00000080
        /*00e8*/ 	.word	0x00000001
        /*00ec*/ 	.word	0x00000001


	//----- nvinfo : EIATTR_CRS_STACK_SIZE
	.align		4
.L_2670:
        /*00f0*/ 	.byte	0x04, 0x1e
        /*00f2*/ 	.short	(.L_2672 - .L_2671)
.L_2671:
        /*00f4*/ 	.word	0x00000000


	//----- nvinfo : EIATTR_CBANK_PARAM_SIZE
	.align		4
.L_2672:
        /*00f8*/ 	.byte	0x03, 0x19
        /*00fa*/ 	.short	0x0020


	//----- nvinfo : EIATTR_PARAM_CBANK
	.align		4
        /*00fc*/ 	.byte	0x04, 0x0a
        /*00fe*/ 	.short	(.L_2674 - .L_2673)
	.align		4
.L_2673:
        /*0100*/ 	.word	index@(.nv.constant0._ZN2at6native29vectorized_elementwise_kernelILi2EZZZNS0_29binary_cross_entropy_out_cudaERKNS_6TensorES4_RKSt8optionalIS2_ElRS2_ENKUlvE_clEvENKUlvE0_clEvEUlffE_St5arrayIPcLm3EEEEviT0_T1_)
        /*0104*/ 	.short	0x0210
        /*0106*/ 	.short	0x0020


	//----- nvinfo : EIATTR_SW_WAR
	.align		4
.L_2674:
        /*0108*/ 	.byte	0x04, 0x36
        /*010a*/ 	.short	(.L_2676 - .L_2675)
.L_2675:
        /*010c*/ 	.word	0x00000008
.L_2676:


//--------------------- .nv.info._ZN2at6native29vectorized_elementwise_kernelILi4EZZZNS0_29binary_cross_entropy_out_cudaERKNS_6TensorES4_RKSt8optionalIS2_ElRS2_ENKUlvE_clEvENKUlvE0_clEvEUlffE_St5arrayIPcLm3EEEEviT0_T1_ --------------------------
	.section	.nv.info._ZN2at6native29vectorized_elementwise_kernelILi4EZZZNS0_29binary_cross_entropy_out_cudaERKNS_6TensorES4_RKSt8optionalIS2_ElRS2_ENKUlvE_clEvENKUlvE0_clEvEUlffE_St5arrayIPcLm3EEEEviT0_T1_,"",@"SHT_CUDA_INFO"
	.sectionflags	@""
	.align	4


	//----- nvinfo : EIATTR_CUDA_API_VERSION
	.align		4
        /*0000*/ 	.byte	0x04, 0x37
        /*0002*/ 	.short	(.L_2678 - .L_2677)
.L_2677:
        /*0004*/ 	.word	0x00000082


	//----- nvinfo : EIATTR_KPARAM_INFO
	.align		4
.L_2678:
        /*0008*/ 	.byte	0x04, 0x17
        /*000a*/ 	.short	(.L_2680 - .L_2679)
.L_2679:
        /*000c*/ 	.word	0x00000000
        /*0010*/ 	.short	0x0002
        /*0012*/ 	.short	0x0008
        /*0014*/ 	.byte	0x00, 0xf0, 0x61, 0x00


	//----- nvinfo : EIATTR_KPARAM_INFO
	.align		4
.L_2680:
        /*0018*/ 	.byte	0x04, 0x17
        /*001a*/ 	.short	(.L_2682 - .L_2681)
.L_2681:
        /*001c*/ 	.word	0x00000000
        /*0020*/ 	.short	0x0001
        /*0022*/ 	.short	0x0004
        /*0024*/ 	.byte	0x00, 0xf0, 0x05, 0x00


	//----- nvinfo : EIATTR_KPARAM_INFO
	.align		4
.L_2682:
        /*0028*/ 	.byte	0x04, 0x17
        /*002a*/ 	.short	(.L_2684 - .L_2683)
.L_2683:
        /*002c*/ 	.word	0x00000000
        /*0030*/ 	.short	0x0000
        /*0032*/ 	.short	0x0000
        /*0034*/ 	.byte	0x00, 0xf0, 0x11, 0x00


	//----- nvinfo : EIATTR_SPARSE_MMA_MASK
	.align		4
.L_2684:
        /*0038*/ 	.byte	0x03, 0x50
        /*003a*/ 	.short	0x0000


	//----- nvinfo : EIATTR_MAXREG_COUNT
	.align		4
        /*003c*/ 	.byte	0x03, 0x1b
        /*003e*/ 	.short	0x00ff


	//----- nvinfo : EIATTR_EXTERNS
	.align		4
        /*0040*/ 	.byte	0x04, 0x0f
        /*0042*/ 	.short	(.L_2686 - .L_2685)


	//   ....[0]....
	.align		4
.L_2685:
        /*0044*/ 	.word	index@(__assertfail)


	//----- nvinfo : EIATTR_MERCURY_ISA_VERSION
	.align		4
.L_2686:
        /*0048*/ 	.byte	0x03, 0x5f
        /*004a*/ 	.short	0x0101


	//----- nvinfo : EIATTR_SYSCALL_OFFSETS
	.align		4
        /*004c*/ 	.byte	0x04, 0x46
        /*004e*/ 	.short	(.L_2688 - .L_2687)


	//   ....[0]....
.L_2687:
        /*0050*/ 	.word	0x00000260


	//   ....[1]....
        /*0054*/ 	.word	0x000003b0


	//   ....[2]....
        /*0058*/ 	.word	0x00000770


	//   ....[3]....
        /*005c*/ 	.word	0x000008c0


	//   ....[4]....
        /*0060*/ 	.word	0x00000c80


	//   ....[5]....
        /*0064*/ 	.word	0x00000dd0


	//   ....[6]....
        /*0068*/ 	.word	0x00001190


	//   ....[7]....
        /*006c*/ 	.word	0x000012e0


	//   ....[8]....
        /*0070*/ 	.word	0x000016a0


	//   ....[9]....
        /*0074*/ 	.word	0x000017f0


	//   ....[10]....
        /*0078*/ 	.word	0x00001bb0


	//   ....[11]....
        /*007c*/ 	.word	0x00001d00


	//   ....[12]....
        /*0080*/ 	.word	0x000020c0


	//   ....[13]....
        /*0084*/ 	.word	0x00002210


	//   ....[14]....
        /*0088*/ 	.word	0x000025d0


	//   ....[15]....
        /*008c*/ 	.word	0x00002720


	//   ....[16]....
        /*0090*/ 	.word	0x00003070


	//   ....[17]....
        /*0094*/ 	.word	0x000031c0


	//   ....[18]....
        /*0098*/ 	.word	0x000035e0


	//   ....[19]....
        /*009c*/ 	.word	0x00003730


	//   ....[20]....
        /*00a0*/ 	.word	0x00003b40


	//   ....[21]....
        /*00a4*/ 	.word	0x00003c90


	//   ....[22]....
        /*00a8*/ 	.word	0x000040a0


	//   ....[23]....
        /*00ac*/ 	.word	0x000041f0


	//   ....[24]....
        /*00b0*/ 	.word	0x00004600


	//   ....[25]....
        /*00b4*/ 	.word	0x00004750


	//   ....[26]....
        /*00b8*/ 	.word	0x00004b60


	//   ....[27]....
        /*00bc*/ 	.word	0x00004cb0


	//   ....[28]....
        /*00c0*/ 	.word	0x000050c0


	//   ....[29]....
        /*00c4*/ 	.word	0x00005210


	//   ....[30]....
        /*00c8*/ 	.word	0x00005620


	//   ....[31]....
        /*00cc*/ 	.word	0x00005770


	//----- nvinfo : EIATTR_EXIT_INSTR_OFFSETS
	.align		4
.L_2688:
        /*00d0*/ 	.byte	0x04, 0x1c
        /*00d2*/ 	.short	(.L_2690 - .L_2689)


	//   ....[0]....
.L_2689:
        /*00d4*/ 	.word	0x00002a00


	//   ....[1]....
        /*00d8*/ 	.word	0x00005d90


	//   ....[2]....
        /*00dc*/ 	.word	0x00005de0


	//----- nvinfo : EIATTR_MAX_THREADS
	.align		4
.L_2690:
        /*00e0*/ 	.byte	0x04, 0x05
        /*00e2*/ 	.short	(.L_2692 - .L_2691)
.L_2691:
        /*00e4*/ 	.word	0x00000080
        /*00e8*/ 	.word	0x00000001
        /*00ec*/ 	.word	0x00000001


	//----- nvinfo : EIATTR_CRS_STACK_SIZE
	.align		4
.L_2692:
        /*00f0*/ 	.byte	0x04, 0x1e
        /*00f2*/ 	.short	(.L_2694 - .L_2693)
.L_2693:
        /*00f4*/ 	.word	0x00000000


	//----- nvinfo : EIATTR_CBANK_PARAM_SIZE
	.align		4
.L_2694:
        /*00f8*/ 	.byte	0x03, 0x19
        /*00fa*/ 	.short	0x0020


	//----- nvinfo : EIATTR_PARAM_CBANK
	.align		4
        /*00fc*/ 	.byte	0x04, 0x0a
        /*00fe*/ 	.short	(.L_2696 - .L_2695)
	.align		4
.L_2695:
        /*0100*/ 	.word	index@(.nv.constant0._ZN2at6native29vectorized_elementwise_kernelILi4EZZZNS0_29binary_cross_entropy_out_cudaERKNS_6TensorES4_RKSt8optionalIS2_ElRS2_ENKUlvE_clEvENKUlvE0_clEvEUlffE_St5arrayIPcLm3EEEEviT0_T1_)
        /*0104*/ 	.short	0x0210
        /*0106*/ 	.short	0x0020


	//----- nvinfo : EIATTR_SW_WAR
	.align		4
.L_2696:
        /*0108*/ 	.byte	0x04, 0x36
        /*010a*/ 	.short	(.L_2698 - .L_2697)
.L_2697:
        /*010c*/ 	.word	0x00000008
.L_2698:


//--------------------- .nv.info._ZN2at6native29vectorized_elementwise_kernelILi8EZZZNS0_29binary_cross_entropy_out_cudaERKNS_6TensorES4_RKSt8optionalIS2_ElRS2_ENKUlvE_clEvENKUlvE0_clEvEUlffE_St5arrayIPcLm3EEEEviT0_T1_ --------------------------
	.section	.nv.info._ZN2at6native29vectorized_elementwise_kernelILi8EZZZNS0_29binary_cross_entropy_out_cudaERKNS_6TensorES4_RKSt8optionalIS2_ElRS2_ENKUlvE_clEvENKUlvE0_clEvEUlffE_St5arrayIPcLm3EEEEviT0_T1_,"",@"SHT_CUDA_INFO"
	.sectionflags	@""
	.align	4


	//----- nvinfo : EIATTR_CUDA_API_VERSION
	.align		4
        /*0000*/ 	.byte	0x04, 0x37
        /*0002*/ 	.short	(.L_2700 - .L_2699)
.L_2699:
        /*0004*/ 	.word	0x00000082


	//----- nvinfo : EIATTR_KPARAM_INFO
	.align		4
.L_2700:
        /*0008*/ 	.byte	0x04, 0x17
        /*000a*/ 	.short	(.L_2702 - .L_2701)
.L_2701:
        /*000c*/ 	.word	0x00000000
        /*0010*/ 	.short	0x0002
        /*0012*/ 	.short	0x0008
        /*0014*/ 	.byte	0x00, 0xf0, 0x61, 0x00


	//----- nvinfo : EIATTR_KPARAM_INFO
	.align		4
.L_2702:
        /*0018*/ 	.byte	0x04, 0x17
        /*001a*/ 	.short	(.L_2704 - .L_2703)
.L_2703:
        /*001c*/ 	.word	0x00000000
        /*0020*/ 	.short	0x0001
        /*0022*/ 	.short	0x0004
        /*0024*/ 	.byte	0x00, 0xf0, 0x05, 0x00


	//----- nvinfo : EIATTR_KPARAM_INFO
	.align		4
.L_2704:
        /*0028*/ 	.byte	0x04, 0x17
        /*002a*/ 	.short	(.L_2706 - .L_2705)
.L_2705:
        /*002c*/ 	.word	0x00000000
        /*0030*/ 	.short	0x0000
        /*0032*/ 	.short	0x0000
        /*0034*/ 	.byte	0x00, 0xf0, 0x11, 0x00


	//----- nvinfo : EIATTR_SPARSE_MMA_MASK
	.align		4
.L_2706:
        /*0038*/ 	.byte	0x03, 0x50
        /*003a*/ 	.short	0x0000


	//----- nvinfo : EIATTR_MAXREG_COUNT
	.align		4
        /*003c*/ 	.byte	0x03, 0x1b
        /*003e*/ 	.short	0x00ff


	//----- nvinfo : EIATTR_EXTERNS
	.align		4
        /*0040*/ 	.byte	0x04, 0x0f
        /*0042*/ 	.short	(.L_2708 - .L_2707)


	//   ....[0]....
	.align		4
.L_2707:
        /*0044*/ 	.word	index@(__assertfail)


	//----- nvinfo : EIATTR_MERCURY_ISA_VERSION
	.align		4
.L_2708:
        /*0048*/ 	.byte	0x03, 0x5f
        /*004a*/ 	.short	0x0101


	//----- nvinfo : EIATTR_SYSCALL_OFFSETS
	.align		4
        /*004c*/ 	.byte	0x04, 0x46
        /*004e*/ 	.short	(.L_2710 - .L_2709)


	//   ....[0]....
.L_2709:
        /*0050*/ 	.word	0x00000260


	//   ....[1]....
        /*0054*/ 	.word	0x000003b0


	//   ....[2]....
        /*0058*/ 	.word	0x00000770


	//   ....[3]....
        /*005c*/ 	.word	0x000008c0


	//   ....[4]....
        /*0060*/ 	.word	0x00000c80


	//   ....[5]....
        /*0064*/ 	.word	0x00000dd0


	//   ....[6]....
        /*0068*/ 	.word	0x00001190


	//   ....[7]....
        /*006c*/ 	.word	0x000012e0


	//   ....[8]....
        /*0070*/ 	.word	0x000016a0


	//   ....[9]....
        /*0074*/ 	.word	0x000017f0


	//   ....[10]....
        /*0078*/ 	.word	0x00001bb0


	//   ....[11]....
        /*007c*/ 	.word	0x00001d00


	//   ....[12]....
        /*0080*/ 	.word	0x000020c0


	//   ....[13]....
        /*0084*/ 	.word	0x00002210


	//   ....[14]....
        /*0088*/ 	.word	0x000025d0


	//   ....[15]....
        /*008c*/ 	.word	0x00002720


	//   ....[16]....
        /*0090*/ 	.word	0x00003070


	//   ....[17]....
        /*0094*/ 	.word	0x000031c0


	//   ....[18]....
        /*0098*/ 	.word	0x000035e0


	//   ....[19]....
        /*009c*/ 	.word	0x00003730


	//   ....[20]....
        /*00a0*/ 	.word	0x00003b40


	//   ....[21]....
        /*00a4*/ 	.word	0x00003c90


	//   ....[22]....
        /*00a8*/ 	.word	0x000040a0


	//   ....[23]....
        /*00ac*/ 	.word	0x000041f0


	//   ....[24]....
        /*00b0*/ 	.word	0x00004600


	//   ....[25]....
        /*00b4*/ 	.word	0x00004750


	//   ....[26]....
        /*00b8*/ 	.word	0x00004b60


	//   ....[27]....
        /*00bc*/ 	.word	0x00004cb0


	//   ....[28]....
        /*00c0*/ 	.word	0x000050c0


	//   ....[29]....
        /*00c4*/ 	.word	0x00005210


	//   ....[30]....
        /*00c8*/ 	.word	0x00005620


	//   ....[31]....
        /*00cc*/ 	.word	0x00005770


	//----- nvinfo : EIATTR_EXIT_INSTR_OFFSETS
	.align		4
.L_2710:
        /*00d0*/ 	.byte	0x04, 0x1c
        /*00d2*/ 	.short	(.L_2712 - .L_2711)


	//   ....[0]....
.L_2711:
        /*00d4*/ 	.word	0x00002a00


	//   ....[1]....
        /*00d8*/ 	.word	0x00005d90


	//   ....[2]....
        /*00dc*/ 	.word	0x00005de0


	//----- nvinfo : EIATTR_MAX_THREADS
	.align		4
.L_2712:
        /*00e0*/ 	.byte	0x04, 0x05
        /*00e2*/ 	.short	(.L_2714 - .L_2713)
.L_2713:
        /*00e4*/ 	.word	0x00000080
        /*00e8*/ 	.word	0x00000001
        /*00ec*/ 	.word	0x00000001


	//----- nvinfo : EIATTR_CRS_STACK_SIZE
	.align		4
.L_2714:
        /*00f0*/ 	.byte	0x04, 0x1e
        /*00f2*/ 	.short	(.L_2716 - .L_2715)
.L_2715:
        /*00f4*/ 	.word	0x00000000


	//----- nvinfo : EIATTR_CBANK_PARAM_SIZE
	.align		4
.L_2716:
        /*00f8*/ 	.byte	0x03, 0x19
        /*00fa*/ 	.short	0x0020


	//----- nvinfo : EIATTR_PARAM_CBANK
	.align		4
        /*00fc*/ 	.byte	0x04, 0x0a
        /*00fe*/ 	.short	(.L_2718 - .L_2717)
	.align		4
.L_2717:
        /*0100*/ 	.word	index@(.nv.constant0._ZN2at6native29vectorized_elementwise_kernelILi8EZZZNS0_29binary_cross_entropy_out_cudaERKNS_6TensorES4_RKSt8optionalIS2_ElRS2_ENKUlvE_clEvENKUlvE0_clEvEUlffE_St5arrayIPcLm3EEEEviT0_T1_)
        /*0104*/ 	.short	0x0210
        /*0106*/ 	.short	0x0020


	//----- nvinfo : EIATTR_SW_WAR
	.align		4
.L_2718:
        /*0108*/ 	.byte	0x04, 0x36
        /*010a*/ 	.short	(.L_2720 - .L_2719)
.L_2719:
        /*010c*/ 	.word	0x00000008
.L_2720:


//--------------------- .nv.info._ZN2at6native18elementwise_kernelILi128ELi4EZNS0_15gpu_kernel_implIZZZNS0_29binary_cross_entropy_out_cudaERKNS_6TensorES5_RKSt8optionalIS3_ElRS3_ENKUlvE_clEvENKUlvE_clEvEUlddE_EEvRNS_18TensorIteratorBaseERKT_EUliE_EEviT1_ --------------------------
	.section	.nv.info._ZN2at6native18elementwise_kernelILi128ELi4EZNS0_15gpu_kernel_implIZZZNS0_29binary_cross_entropy_out_cudaERKNS_6TensorES5_RKSt8optionalIS3_ElRS3_ENKUlvE_clEvENKUlvE_clEvEUlddE_EEvRNS_18TensorIteratorBaseERKT_EUliE_EEviT1_,"",@"SHT_CUDA_INFO"
	.sectionflags	@""
	.align	4


	//----- nvinfo : EIATTR_CUDA_API_VERSION
	.align		4
        /*0000*/ 	.byte	0x04, 0x37
        /*0002*/ 	.short	(.L_2722 - .L_2721)
.L_2721:
        /*0004*/ 	.word	0x00000082


	//----- nvinfo : EIATTR_KPARAM_INFO
	.align		4
.L_2722:
        /*0008*/ 	.byte	0x04, 0x17
        /*000a*/ 	.short	(.L_2724 - .L_2723)
.L_2723:
        /*000c*/ 	.word	0x00000000
        /*0010*/ 	.short	0x0001
        /*0012*/ 	.short	0x0008
        /*0014*/ 	.byte	0x00, 0xf0, 0x21, 0x0a


	//----- nvinfo : EIATTR_KPARAM_INFO
	.align		4
.L_2724:
        /*0018*/ 	.byte	0x04, 0x17
        /*001a*/ 	.short	(.L_2726 - .L_2725)
.L_2725:
        /*001c*/ 	.word	0x00000000
        /*0020*/ 	.short	0x0000
        /*0022*/ 	.short	0x0000
        /*0024*/ 	.byte	0x00, 0xf0, 0x11, 0x00


	//----- nvinfo : EIATTR_SPARSE_MMA_MASK
	.align		4
.L_2726:
        /*0028*/ 	.byte	0x03, 0x50
        /*002a*/ 	.short	0x0000


	//----- nvinfo : EIATTR_MAXREG_COUNT
	.align		4
        /*002c*/ 	.byte	0x03, 0x1b
        /*002e*/ 	.short	0x0080


	//----- nvinfo : EIATTR_EXTERNS
	.align		4
        /*0030*/ 	.byte	0x04, 0x0f
        /*0032*/ 	.short	(.L_2728 - .L_2727)


	//   ....[0]....
	.align		4
.L_2727:
        /*0034*/ 	.word	index@(__assertfail)


	//----- nvinfo : EIATTR_MERCURY_ISA_VERSION
	.align		4
.L_2728:
        /*0038*/ 	.byte	0x03, 0x5f
        /*003a*/ 	.short	0x0101


	//----- nvinfo : EIATTR_SYSCALL_OFFSETS
	.align		4
        /*003c*/ 	.byte	0x04, 0x46
        /*003e*/ 	.short	(.L_2730 - .L_2729)


	//   ....[0]....
.L_2729:
        /*0040*/ 	.word	0x000025a0


	//   ....[1]....
        /*0044*/ 	.word	0x000034b0


	//   ....[2]....
        /*0048*/ 	.word	0x00003660


	//   ....[3]....
        /*004c*/ 	.word	0x000037b0


	//   ....[4]....
        /*0050*/ 	.word	0x000056e0


	//   ....[5]....
        /*0054*/ 	.word	0x00007ca0


	//   ....[6]....
        /*0058*/ 	.word	0x00008bb0


	//   ....[7]....
        /*005c*/ 	.word	0x00008d60


	//   ....[8]....
        /*0060*/ 	.word	0x00008eb0


	//   ....[9]....
        /*0064*/ 	.word	0x0000add0


	//   ....[10]....
        /*0068*/ 	.word	0x0000d380


	//   ....[11]....
        /*006c*/ 	.word	0x0000e290


	//   ....[12]....
        /*0070*/ 	.word	0x0000e440


	//   ....[13]....
        /*0074*/ 	.word	0x0000e590


	//   ....[14]....
        /*0078*/ 	.word	0x000104b0


	//   ....[15]....
        /*007c*/ 	.word	0x00012a50


	//   ....[16]....
        /*0080*/ 	.word	0x00013960


	//   ....[17]....
        /*0084*/ 	.word	0x00013b10


	//   ....[18]....
        /*0088*/ 	.word	0x00013c60


	//   ....[19]....
        /*008c*/ 	.word	0x00015b80


	//----- nvinfo : EIATTR_EXIT_INSTR_OFFSETS
	.align		4
.L_2730:
        /*0090*/ 	.byte	0x04, 0x1c
        /*0092*/ 	.short	(.L_2732 - .L_2731)


	//   ....[0]....
.L_2731:
        /*0094*/ 	.word	0x00010560


	//   ....[1]....
        /*0098*/ 	.word	0x00014bc0


	//   ....[2]....
        /*009c*/ 	.word	0x00014c00


	//   ....[3]....
        /*00a0*/ 	.word	0x00014c90


	//   ....[4]....
        /*00a4*/ 	.word	0x00014cc0


	//   ....[5]....
        /*00a8*/ 	.word	0x00014cf0


	//   ....[6]....
        /*00ac*/ 	.word	0x00014dc0


	//   ....[7]....
        /*00b0*/ 	.word	0x00014e40


	//   ....[8]....
        /*00b4*/ 	.word	0x00014f20


	//   ....[9]....
        /*00b8*/ 	.word	0x00014fb0


	//   ....[10]....
        /*00bc*/ 	.word	0x00014fd0


	//   ....[11]....
        /*00c0*/ 	.word	0x00015090


	//   ....[12]....
        /*00c4*/ 	.word	0x000150c0


	//   ....[13]....
        /*00c8*/ 	.word	0x00015290


	//   ....[14]....
        /*00cc*/ 	.word	0x00015430


	//   ....[15]....
        /*00d0*/ 	.word	0x000154b0


	//   ....[16]....
        /*00d4*/ 	.word	0x00015560


	//   ....[17]....
        /*00d8*/ 	.word	0x00015720


	//   ....[18]....
        /*00dc*/ 	.word	0x000158e0


	//   ....[19]....
        /*00e0*/ 	.word	0x00015a80


	//   ....[20]....
        /*00e4*/ 	.word	0x00015b90


	//   ....[21]....
        /*00e8*/ 	.word	0x00015bc0


	//   ....[22]....
        /*00ec*/ 	.word	0x00015bf0


	//----- nvinfo : EIATTR_MAX_THREADS
	.align		4
.L_2732:
        /*00f0*/ 	.byte	0x04, 0x05
        /*00f2*/ 	.short	(.L_2734 - .L_2733)
.L_2733:
        /*00f4*/ 	.word	0x00000080
        /*00f8*/ 	.word	0x00000001
        /*00fc*/ 	.word	0x00000001


	//----- nvinfo : EIATTR_CRS_STACK_SIZE
	.align		4
.L_2734:
        /*0100*/ 	.byte	0x04, 0x1e
        /*0102*/ 	.short	(.L_2736 - .L_2735)
.L_2735:
        /*0104*/ 	.word	0x00000000


	//----- nvinfo : EIATTR_CBANK_PARAM_SIZE
	.align		4
.L_2736:
        /*0108*/ 	.byte	0x03, 0x19
        /*010a*/ 	.short	0x0290


	//----- nvinfo : EIATTR_PARAM_CBANK
	.align		4
        /*010c*/ 	.byte	0x04, 0x0a
        /*010e*/ 	.short	(.L_2738 - .L_2737)
	.align		4
.L_2737:
        /*0110*/ 	.word	index@(.nv.constant0._ZN2at6native18elementwise_kernelILi128ELi4EZNS0_15gpu_kernel_implIZZZNS0_29binary_cross_entropy_out_cudaERKNS_6TensorES5_RKSt8optionalIS3_ElRS3_ENKUlvE_clEvENKUlvE_clEvEUlddE_EEvRNS_18TensorIteratorBaseERKT_EUliE_EEviT1_)
        /*0114*/ 	.short	0x0210
        /*0116*/ 	.short	0x0290


	//----- nvinfo : EIATTR_SW_WAR
	.align		4
.L_2738:
        /*0118*/ 	.byte	0x04, 0x36
        /*011a*/ 	.short	(.L_2740 - .L_2739)
.L_2739:
        /*011c*/ 	.word	0x00000008
.L_2740:


//--------------------- .nv.info._ZN2at6native27unrolled_elementwise_kernelIZZZNS0_29binary_cross_entropy_out_cudaERKNS_6TensorES4_RKSt8optionalIS2_ElRS2_ENKUlvE_clEvENKUlvE_clEvEUlddE_St5arrayIPcLm3EELi4E23TrivialOffsetCalculatorILi2EjESG_ILi1EjENS0_6memory12LoadWithCastILi2EEENSJ_13StoreWithCastILi1EEEEEviT_T0_T2_T3_T4_T5_ --------------------------
	.section	.nv.info._ZN2at6native27unrolled_elementwise_kernelIZZZNS0_29binary_cross_entropy_out_cudaERKNS_6TensorES4_RKSt8optionalIS2_ElRS2_ENKUlvE_clEvENKUlvE_clEvEUlddE_St5arrayIPcLm3EELi4E23TrivialOffsetCalculatorILi2EjESG_ILi1EjENS0_6memory12LoadWithCastILi2EEENSJ_13StoreWithCastILi1EEEEEviT_T0_T2_T3_T4_T5_,"",@"SHT_CUDA_INFO"
	.sectionflags	@""
	.align	4


	//----- nvinfo : EIATTR_CUDA_API_VERSION
	.align		4
        /*0000*/ 	.byte	0x04, 0x37
        /*0002*/ 	.short	(.L_2742 - .L_2741)
.L_2741:
        /*0004*/ 	.word	0x00000082


	//----- nvinfo : EIATTR_KPARAM_INFO
	.align		4
.L_2742:
        /*0008*/ 	.byte	0x04, 0x17
        /*000a*/ 	.short	(.L_2744 - .L_2743)
.L_2743:
        /*000c*/ 	.word	0x00000000
        /*0010*/ 	.short	0x0006
        /*0012*/ 	.short	0x0030
        /*0014*/ 	.byte	0x00, 0xf0, 0x21, 0x00


	//----- nvinfo : EIATTR_KPARAM_INFO
	.align		4
.L_2744:
        /*0018*/ 	.byte	0x04, 0x17
        /*001a*/ 	.short	(.L_2746 - .L_2745)
.L_2745:
        /*001c*/ 	.word	0x00000000
        /*0020*/ 	.short	0x0005
        /*0022*/ 	.short	0x0024
        /*0024*/ 	.byte	0x00, 0xf0, 0x31, 0x00


	//----- nvinfo : EIATTR_KPARAM_INFO
	.align		4
.L_2746:
        /*0028*/ 	.byte	0x04, 0x17
        /*002a*/ 	.short	(.L_2748 - .L_2747)
.L_2747:
        /*002c*/ 	.word	0x00000000
        /*0030*/ 	.short	0x0004
        /*0032*/ 	.short	0x0021
        /*0034*/ 	.byte	0x00, 0xf0, 0x05, 0x00


	//----- nvinfo : EIATTR_KPARAM_INFO
	.align		4
.L_2748:
        /*0038*/ 	.byte	0x04, 0x17
        /*003a*/ 	.short	(.L_2750 - .L_2749)
.L_2749:
        /*003c*/ 	.word	0x00000000
        /*0040*/ 	.short	0x0003
        /*0042*/ 	.short	0x0020
        /*0044*/ 	.byte	0x00, 0xf0, 0x05, 0x00


	//----- nvinfo : EIATTR_KPARAM_INFO
	.align		4
.L_2750:
        /*0048*/ 	.byte	0x04, 0x17
        /*004a*/ 	.short	(.L_2752 - .L_2751)
.L_2751:
        /*004c*/ 	.word	0x00000000
        /*0050*/ 	.short	0x0002
        /*0052*/ 	.short	0x0008
        /*0054*/ 	.byte	0x00, 0xf0, 0x61, 0x00


	//----- nvinfo : EIATTR_KPARAM_INFO
	.align		4
.L_2752:
        /*0058*/ 	.byte	0x04, 0x17
        /*005a*/ 	.short	(.L_2754 - .L_2753)
.L_2753:
        /*005c*/ 	.word	0x00000000
        /*0060*/ 	.short	0x0001
        /*0062*/ 	.short	0x0004
        /*0064*/ 	.byte	0x00, 0xf0, 0x05, 0x00


	//----- nvinfo : EIATTR_KPARAM_INFO
	.align		4
.L_2754:
        /*0068*/ 	.byte	0x04, 0x17
        /*006a*/ 	.short	(.L_2756 - .L_2755)
.L_2755:
        /*006c*/ 	.word	0x00000000
        /*0070*/ 	.short	0x0000
        /*0072*/ 	.short	0x0000
        /*0074*/ 	.byte	0x00, 0xf0, 0x11, 0x00


	//----- nvinfo : EIATTR_SPARSE_MMA_MASK
	.align		4
.L_2756:
        /*0078*/ 	.byte	0x03, 0x50
        /*007a*/ 	.short	0x0000


	//----- nvinfo : EIATTR_MAXREG_COUNT
	.align		4
        /*007c*/ 	.byte	0x03, 0x1b
        /*007e*/ 	.short	0x00ff


	//----- nvinfo : EIATTR_EXTERNS
	.align		4
        /*0080*/ 	.byte	0x04, 0x0f
        /*0082*/ 	.short	(.L_2758 - .L_2757)


	//   ....[0]....
	.align		4
.L_2757:
        /*0084*/ 	.word	index@(__assertfail)


	//----- nvinfo : EIATTR_MERCURY_ISA_VERSION
	.align		4
.L_2758:
        /*0088*/ 	.byte	0x03, 0x5f
        /*008a*/ 	.short	0x0101


	//----- nvinfo : EIATTR_SYSCALL_OFFSETS
	.align		4
        /*008c*/ 	.byte	0x04, 0x46
        /*008e*/ 	.short	(.L_2760 - .L_2759)


	//   ....[0]....
.L_2759:
        /*0090*/ 	.word	0x00000fa0


	//   ....[1]....
        /*0094*/ 	.word	0x00001ec0


	//   ....[2]....
        /*0098*/ 	.word	0x00002e60


	//   ....[3]....
        /*009c*/ 	.word	0x00003d80


	//   ....[4]....
        /*00a0*/ 	.word	0x00004d30


	//   ....[5]....
        /*00a4*/ 	.word	0x00005c50


	//   ....[6]....
        /*00a8*/ 	.word	0x00006be0


	//   ....[7]....
        /*00ac*/ 	.word	0x00007b10


	//   ....[8]....
        /*00b0*/ 	.word	0x00007d10


	//   ....[9]....
        /*00b4*/ 	.word	0x00007e60


	//   ....[10]....
        /*00b8*/ 	.word	0x00008e50


	//   ....[11]....
        /*00bc*/ 	.word	0x00008fa0


	//   ....[12]....
        /*00c0*/ 	.word	0x00009f80


	//   ....[13]....
        /*00c4*/ 	.word	0x0000a0d0


	//   ....[14]....
        /*00c8*/ 	.word	0x0000b0b0


	//   ....[15]....
        /*00cc*/ 	.word	0x0000b200


	//   ....[16]....
        /*00d0*/ 	.word	0x0000d2d0


	//   ....[17]....
        /*00d4*/ 	.word	0x0000e490


	//   ....[18]....
        /*00d8*/ 	.word	0x0000f610


	//   ....[19]....
        /*00dc*/ 	.word	0x000107b0


	//----- nvinfo : EIATTR_EXIT_INSTR_OFFSETS
	.align		4
.L_2760:
        /*00e0*/ 	.byte	0x04, 0x1c
        /*00e2*/ 	.short	(.L_2762 - .L_2761)


	//   ....[0]....
.L_2761:
        /*00e4*/ 	.word	0x0000f6b0


	//   ....[1]....
        /*00e8*/ 	.word	0x0000f7f0


	//   ....[2]....
        /*00ec*/ 	.word	0x0000f830


	//   ....[3]....
        /*00f0*/ 	.word	0x0000f8c0


	//   ....[4]....
        /*00f4*/ 	.word	0x0000f8f0


	//   ....[5]....
        /*00f8*/ 	.word	0x0000f920


	//   ....[6]....
        /*00fc*/ 	.word	0x0000f9f0


	//   ....[7]....
        /*0100*/ 	.word	0x0000fa70


	//   ....[8]....
        /*0104*/ 	.word	0x0000fb50


	//   ....[9]....
        /*0108*/ 	.word	0x0000fbe0


	//   ....[10]....
        /*010c*/ 	.word	0x0000fc00


	//   ....[11]....
        /*0110*/ 	.word	0x0000fcc0


	//   ....[12]....
        /*0114*/ 	.word	0x0000fcf0


	//   ....[13]....
        /*0118*/ 	.word	0x0000fec0


	//   ....[14]....
        /*011c*/ 	.word	0x00010060


	//   ....[15]....
        /*0120*/ 	.word	0x000100e0


	//   ....[16]....
        /*0124*/ 	.word	0x00010190


	//   ....[17]....
        /*0128*/ 	.word	0x00010350


	//   ....[18]....
        /*012c*/ 	.word	0x00010510


	//   ....[19]....
        /*0130*/ 	.word	0x000106b0


	//   ....[20]....
        /*0134*/ 	.word	0x000107c0


	//   ....[21]....
        /*0138*/ 	.word	0x000107f0


	//   ....[22]....
        /*013c*/ 	.word	0x00010820


	//----- nvinfo : EIATTR_MAX_THREADS
	.align		4
.L_2762:
        /*0140*/ 	.byte	0x04, 0x05
        /*0142*/ 	.short	(.L_2764 - .L_2763)
.L_2763:
        /*0144*/ 	.word	0x00000080
        /*0148*/ 	.word	0x00000001
        /*014c*/ 	.word	0x00000001


	//----- nvinfo : EIATTR_CRS_STACK_SIZE
	.align		4
.L_2764:
        /*0150*/ 	.byte	0x04, 0x1e
        /*0152*/ 	.short	(.L_2766 - .L_2765)
.L_2765:
        /*0154*/ 	.word	0x00000000


	//----- nvinfo : EIATTR_CBANK_PARAM_SIZE
	.align		4
.L_2766:
        /*0158*/ 	.byte	0x03, 0x19
        /*015a*/ 	.short	0x0038


	//----- nvinfo : EIATTR_PARAM_CBANK
	.align		4
        /*015c*/ 	.byte	0x04, 0x0a
        /*015e*/ 	.short	(.L_2768 - .L_2767)
	.align		4
.L_2767:
        /*0160*/ 	.word	index@(.nv.constant0._ZN2at6native27unrolled_elementwise_kernelIZZZNS0_29binary_cross_entropy_out_cudaERKNS_6TensorES4_RKSt8optionalIS2_ElRS2_ENKUlvE_clEvENKUlvE_clEvEUlddE_St5arrayIPcLm3EELi4E23TrivialOffsetCalculatorILi2EjESG_ILi1EjENS0_6memory12LoadWithCastILi2EEENSJ_13StoreWithCastILi1EEEEEviT_T0_T2_T3_T4_T5_)
        /*0164*/ 	.short	0x0210
        /*0166*/ 	.short	0x0038


	//----- nvinfo : EIATTR_SW_WAR
	.align		4
.L_2768:
        /*0168*/ 	.byte	0x04, 0x36
        /*016a*/ 	.short	(.L_2770 - .L_2769)
.L_2769:
        /*016c*/ 	.word	0x00000008
.L_2770:


//--------------------- .nv.info._ZN2at6native18elementwise_kernelILi128ELi2EZNS0_22gpu_kernel_impl_nocastIZZZNS0_29binary_cross_entropy_out_cudaERKNS_6TensorES5_RKSt8optionalIS3_ElRS3_ENKUlvE_clEvENKUlvE_clEvEUlddE_EEvRNS_18TensorIteratorBaseERKT_EUliE_EEviT1_ --------------------------
	.section	.nv.info._ZN2at6native18elementwise_kernelILi128ELi2EZNS0_22gpu_kernel_impl_nocastIZZZNS0_29binary_cross_entropy_out_cudaERKNS_6TensorES5_RKSt8optionalIS3_ElRS3_ENKUlvE_clEvENKUlvE_clEvEUlddE_EEvRNS_18TensorIteratorBaseERKT_EUliE_EEviT1_,"",@"SHT_CUDA_INFO"
	.sectionflags	@""
	.align	4


	//----- nvinfo : EIATTR_CUDA_API_VERSION
	.align		4
        /*0000*/ 	.byte	0x04, 0x37
        /*0002*/ 	.short	(.L_2772 - .L_2771)
.L_2771:
        /*0004*/ 	.word	0x00000082


	//----- nvinfo : EIATTR_KPARAM_INFO
	.align		4
.L_2772:
        /*0008*/ 	.byte	0x04, 0x17
        /*000a*/ 	.short	(.L_2774 - .L_2773)
.L_2773:
        /*000c*/ 	.word	0x00000000
        /*0010*/ 	.short	0x0001
        /*0012*/ 	.short	0x0008
        /*0014*/ 	.byte	0x00, 0xf0, 0x21, 0x0a


	//----- nvinfo : EIATTR_KPARAM_INFO
	.align		4
.L_2774:
        /*0018*/ 	.byte	0x04, 0x17
        /*001a*/ 	.short	(.L_2776 - .L_2775)
.L_2775:
        /*001c*/ 	.word	0x00000000
        /*0020*/ 	.short	0x0000
        /*0022*/ 	.short	0x0000
        /*0024*/ 	.byte	0x00, 0xf0, 0x11, 0x00


	//----- nvinfo : EIATTR_SPARSE_MMA_MASK
	.align		4
.L_2776:
        /*0028*/ 	.byte	0x03, 0x50
        /*002a*/ 	.short	0x0000


	//----- nvinfo : EIATTR_MAXREG_COUNT
	.align		4
        /*002c*/ 	.byte	0x03, 0x1b
        /*002e*/ 	.short	0x0080


	//----- nvinfo : EIATTR_EXTERNS
	.align		4
        /*0030*/ 	.byte	0x04, 0x0f
        /*0032*/ 	.short	(.L_2778 - .L_2777)


	//   ....[0]....
	.align		4
.L_2777:
        /*0034*/ 	.word	index@(__assertfail)


	//----- nvinfo : EIATTR_MERCURY_ISA_VERSION
	.align		4
.L_2778:
        /*0038*/ 	.byte	0x03, 0x5f
        /*003a*/ 	.short	0x0101


	//----- nvinfo : EIATTR_SYSCALL_OFFSETS
	.align		4
        /*003c*/ 	.byte	0x04, 0x46
        /*003e*/ 	.short	(.L_2780 - .L_2779)


	//   ....[0]....
.L_2779:
        /*0040*/ 	.word	0x000018c0


	//   ....[1]....
        /*0044*/ 	.word	0x00001a10


	//   ....[2]....
        /*0048*/ 	.word	0x00004140


	//   ....[3]....
        /*004c*/ 	.word	0x00004290


	//----- nvinfo : EIATTR_EXIT_INSTR_OFFSETS
	.align		4
.L_2780:
        /*0050*/ 	.byte	0x04, 0x1c
        /*0052*/ 	.short	(.L_2782 - .L_2781)


	//   ....[0]....
.L_2781:
        /*0054*/ 	.word	0x00002930


	//   ....[1]....
        /*0058*/ 	.word	0x00005110


	//----- nvinfo : EIATTR_MAX_THREADS
	.align		4
.L_2782:
        /*005c*/ 	.byte	0x04, 0x05
        /*005e*/ 	.short	(.L_2784 - .L_2783)
.L_2783:
        /*0060*/ 	.word	0x00000080
        /*0064*/ 	.word	0x00000001
        /*0068*/ 	.word	0x00000001


	//----- nvinfo : EIATTR_CRS_STACK_SIZE
	.align		4
.L_2784:
        /*006c*/ 	.byte	0x04, 0x1e
        /*006e*/ 	.short	(.L_2786 - .L_2785)
.L_2785:
        /*0070*/ 	.word	0x00000000


	//----- nvinfo : EIATTR_CBANK_PARAM_SIZE
	.align		4
.L_2786:
        /*0074*/ 	.byte	0x03, 0x19
        /*0076*/ 	.short	0x0290


	//----- nvinfo : EIATTR_PARAM_CBANK
	.align		4
        /*0078*/ 	.byte	0x04, 0x0a
        /*007a*/ 	.short	(.L_2788 - .L_2787)
	.align		4
.L_2787:
        /*007c*/ 	.word	index@(.nv.constant0._ZN2at6native18elementwise_kernelILi128ELi2EZNS0_22gpu_kernel_impl_nocastIZZZNS0_29binary_cross_entropy_out_cudaERKNS_6TensorES5_RKSt8optionalIS3_ElRS3_ENKUlvE_clEvENKUlvE_clEvEUlddE_EEvRNS_18TensorIteratorBaseERKT_EUliE_EEviT1_)
        /*0080*/ 	.short	0x0210
        /*0082*/ 	.short	0x0290


	//----- nvinfo : EIATTR_SW_WAR
	.align		4
.L_2788:
        /*0084*/ 	.byte	0x04, 0x36
        /*0086*/ 	.short	(.L_2790 - .L_2789)
.L_2789:
        /*0088*/ 	.word	0x00000008
.L_2790:


//--------------------- .nv.info._ZN2at6native27unrolled_elementwise_kernelIZZZNS0_29binary_cross_entropy_out_cudaERKNS_6TensorES4_RKSt8optionalIS2_ElRS2_ENKUlvE_clEvENKUlvE_clEvEUlddE_St5arrayIPcLm3EELi4E23TrivialOffsetCalculatorILi2EjESG_ILi1EjENS0_6memory15LoadWithoutCastENSJ_16StoreWithoutCastEEEviT_T0_T2_T3_T4_T5_ --------------------------
	.section	.nv.info._ZN2at6native27unrolled_elementwise_kernelIZZZNS0_29binary_cross_entropy_out_cudaERKNS_6TensorES4_RKSt8optionalIS2_ElRS2_ENKUlvE_clEvENKUlvE_clEvEUlddE_St5arrayIPcLm3EELi4E23TrivialOffsetCalculatorILi2EjESG_ILi1EjENS0_6memory15LoadWithoutCastENSJ_16StoreWithoutCastEEEviT_T0_T2_T3_T4_T5_,"",@"SHT_CUDA_INFO"
	.sectionflags	@""
	.align	4


	//----- nvinfo : EIATTR_CUDA_API_VERSION
	.align		4
        /*0000*/ 	.byte	0x04, 0x37
        /*0002*/ 	.short	(.L_2792 - .L_2791)
.L_2791:
        /*0004*/ 	.word	0x00000082


	//----- nvinfo : EIATTR_KPARAM_INFO
	.align		4
.L_2792:
        /*0008*/ 	.byte	0x04, 0x17
        /*000a*/ 	.short	(.L_2794 - .L_2793)
.L_2793:
        /*000c*/ 	.word	0x00000000
        /*0010*/ 	.short	0x0006
        /*0012*/ 	.short	0x0023
        /*0014*/ 	.byte	0x00, 0xf0, 0x05, 0x00


	//----- nvinfo : EIATTR_KPARAM_INFO
	.align		4
.L_2794:
        /*0018*/ 	.byte	0x04, 0x17
        /*001a*/ 	.short	(.L_2796 - .L_2795)
.L_2795:
        /*001c*/ 	.word	0x00000000
        /*0020*/ 	.short	0x0005
        /*0022*/ 	.short	0x0022
        /*0024*/ 	.byte	0x00, 0xf0, 0x05, 0x00


	//----- nvinfo : EIATTR_KPARAM_INFO
	.align		4
.L_2796:
        /*0028*/ 	.byte	0x04, 0x17
        /*002a*/ 	.short	(.L_2798 - .L_2797)
.L_2797:
        /*002c*/ 	.word	0x00000000
        /*0030*/ 	.short	0x0004
        /*0032*/ 	.short	0x0021
        /*0034*/ 	.byte	0x00, 0xf0, 0x05, 0x00


	//----- nvinfo : EIATTR_KPARAM_INFO
	.align		4
.L_2798:
        /*0038*/ 	.byte	0x04, 0x17
        /*003a*/ 	.short	(.L_2800 - .L_2799)
.L_2799:
        /*003c*/ 	.word	0x00000000
        /*0040*/ 	.short	0x0003
        /*0042*/ 	.short	0x0020
        /*0044*/ 	.byte	0x00, 0xf0, 0x05, 0x00


	//----- nvinfo : EIATTR_KPARAM_INFO
	.align		4
.L_2800:
        /*0048*/ 	.byte	0x04, 0x17
        /*004a*/ 	.short	(.L_2802 - .L_2801)
.L_2801:
        /*004c*/ 	.word	0x00000000
        /*0050*/ 	.short	0x0002
        /*0052*/ 	.short	0x0008
        /*0054*/ 	.byte	0x00, 0xf0, 0x61, 0x00


	//----- nvinfo : EIATTR_KPARAM_INFO
	.align		4
.L_2802:
        /*0058*/ 	.byte	0x04, 0x17
        /*005a*/ 	.short	(.L_2804 - .L_2803)
.L_2803:
        /*005c*/ 	.word	0x00000000
        /*0060*/ 	.short	0x0001
        /*0062*/ 	.short	0x0004
        /*0064*/ 	.byte	0x00, 0xf0, 0x05, 0x00


	//----- nvinfo : EIATTR_KPARAM_INFO
	.align		4
.L_2804:
        /*0068*/ 	.byte	0x04, 0x17
        /*006a*/ 	.short	(.L_2806 - .L_2805)
.L_2805:
        /*006c*/ 	.word	0x00000000
        /*0070*/ 	.short	0x0000
        /*0072*/ 	.short	0x0000
        /*0074*/ 	.byte	0x00, 0xf0, 0x11, 0x00


	//----- nvinfo : EIATTR_SPARSE_MMA_MASK
	.align		4
.L_2806:
        /*0078*/ 	.byte	0x03, 0x50
        /*007a*/ 	.short	0x0000


	//----- nvinfo : EIATTR_MAXREG_COUNT
	.align		4
        /*007c*/ 	.byte	0x03, 0x1b
        /*007e*/ 	.short	0x00ff


	//----- nvinfo : EIATTR_EXTERNS
	.align		4
        /*0080*/ 	.byte	0x04, 0x0f
        /*0082*/ 	.short	(.L_2808 - .L_2807)


	//   ....[0]....
	.align		4
.L_2807:
        /*0084*/ 	.word	index@(__assertfail)


	//----- nvinfo : EIATTR_MERCURY_ISA_VERSION
	.align		4
.L_2808:
        /*0088*/ 	.byte	0x03, 0x5f
        /*008a*/ 	.short	0x0101


	//----- nvinfo : EIATTR_SYSCALL_OFFSETS
	.align		4
        /*008c*/ 	.byte	0x04, 0x46
        /*008e*/ 	.short	(.L_2810 - .L_2809)


	//   ....[0]....
.L_2809:
        /*0090*/ 	.word	0x00000480


	//   ....[1]....
        /*0094*/ 	.word	0x000005d0


	//   ....[2]....
        /*0098*/ 	.word	0x000015b0


	//   ....[3]....
        /*009c*/ 	.word	0x00001700


	//   ....[4]....
        /*00a0*/ 	.word	0x000026e0


	//   ....[5]....
        /*00a4*/ 	.word	0x00002830


	//   ....[6]....
        /*00a8*/ 	.word	0x00003810


	//   ....[7]....
        /*00ac*/ 	.word	0x00003960


	//----- nvinfo : EIATTR_EXIT_INSTR_OFFSETS
	.align		4
.L_2810:
        /*00b0*/ 	.byte	0x04, 0x1c
        /*00b2*/ 	.short	(.L_2812 - .L_2811)


	//   ....[0]....
.L_2811:
        /*00b4*/ 	.word	0x00004930


	//   ....[1]....
        /*00b8*/ 	.word	0x00004980


	//----- nvinfo : EIATTR_MAX_THREADS
	.align		4
.L_2812:
        /*00bc*/ 	.byte	0x04, 0x05
        /*00be*/ 	.short	(.L_2814 - .L_2813)
.L_2813:
        /*00c0*/ 	.word	0x00000080
        /*00c4*/ 	.word	0x00000001
        /*00c8*/ 	.word	0x00000001


	//----- nvinfo : EIATTR_CRS_STACK_SIZE
	.align		4
.L_2814:
        /*00cc*/ 	.byte	0x04, 0x1e
        /*00ce*/ 	.short	(.L_2816 - .L_2815)
.L_2815:
        /*00d0*/ 	.word	0x00000000


	//----- nvinfo : EIATTR_CBANK_PARAM_SIZE
	.align		4
.L_2816:
        /*00d4*/ 	.byte	0x03, 0x19
        /*00d6*/ 	.short	0x0024


	//----- nvinfo : EIATTR_PARAM_CBANK
	.align		4
        /*00d8*/ 	.byte	0x04, 0x0a
        /*00da*/ 	.short	(.L_2818 - .L_2817)
	.align		4
.L_2817:
        /*00dc*/ 	.word	index@(.nv.constant0._ZN2at6native27unrolled_elementwise_kernelIZZZNS0_29binary_cross_entropy_out_cudaERKNS_6TensorES4_RKSt8optionalIS2_ElRS2_ENKUlvE_clEvENKUlvE_clEvEUlddE_St5arrayIPcLm3EELi4E23TrivialOffsetCalculatorILi2EjESG_ILi1EjENS0_6memory15LoadWithoutCastENSJ_16StoreWithoutCastEEEviT_T0_T2_T3_T4_T5_)
        /*00e0*/ 	.short	0x0210
        /*00e2*/ 	.short	0x0024


	//----- nvinfo : EIATTR_SW_WAR
	.align		4
.L_2818:
        /*00e4*/ 	.byte	0x04, 0x36
        /*00e6*/ 	.short	(.L_2820 - .L_2819)
.L_2819:
        /*00e8*/ 	.word	0x00000008
.L_2820:


//--------------------- .nv.info._ZN2at6native29vectorized_elementwise_kernelILi2EZZZNS0_29binary_cross_entropy_out_cudaERKNS_6TensorES4_RKSt8optionalIS2_ElRS2_ENKUlvE_clEvENKUlvE_clEvEUlddE_St5arrayIPcLm3EEEEviT0_T1_ --------------------------
	.section	.nv.info._ZN2at6native29vectorized_elementwise_kernelILi2EZZZNS0_29binary_cross_entropy_out_cudaERKNS_6TensorES4_RKSt8optionalIS2_ElRS2_ENKUlvE_clEvENKUlvE_clEvEUlddE_St5arrayIPcLm3EEEEviT0_T1_,"",@"SHT_CUDA_INFO"
	.sectionflags	@""
	.align	4


	//----- nvinfo : EIATTR_CUDA_API_VERSION
	.align		4
        /*0000*/ 	.byte	0x04, 0x37
        /*0002*/ 	.short	(.L_2822 - .L_2821)
.L_2821:
        /*0004*/ 	.word	0x00000082


	//----- nvinfo : EIATTR_KPARAM_INFO
	.align		4
.L_2822:
        /*0008*/ 	.byte	0x04, 0x17
        /*000a*/ 	.short	(.L_2824 - .L_2823)
.L_2823:
        /*000c*/ 	.word	0x00000000
        /*0010*/ 	.short	0x0002
        /*0012*/ 	.short	0x0008
        /*0014*/ 	.byte	0x00, 0xf0, 0x61, 0x00


	//----- nvinfo : EIATTR_KPARAM_INFO
	.align		4
.L_2824:
        /*0018*/ 	.byte	0x04, 0x17
        /*001a*/ 	.short	(.L_2826 - .L_2825)
.L_2825:
        /*001c*/ 	.word	0x00000000
        /*0020*/ 	.short	0x0001
        /*0022*/ 	.short	0x0004
        /*0024*/ 	.byte	0x00, 0xf0, 0x05, 0x00


	//----- nvinfo : EIATTR_KPARAM_INFO
	.align		4
.L_2826:
        /*0028*/ 	.byte	0x04, 0x17
        /*002a*/ 	.short	(.L_2828 - .L_2827)
.L_2827:
        /*002c*/ 	.word	0x00000000
        /*0030*/ 	.short	0x0000
        /*0032*/ 	.short	0x0000
        /*0034*/ 	.byte	0x00, 0xf0, 0x11, 0x00


	//----- nvinfo : EIATTR_SPARSE_MMA_MASK
	.align		4
.L_2828:
        /*0038*/ 	.byte	0x03, 0x50
        /*003a*/ 	.short	0x0000


	//----- nvinfo : EIATTR_MAXREG_COUNT
	.align		4
        /*003c*/ 	.byte	0x03, 0x1b
        /*003e*/ 	.short	0x00ff


	//----- nvinfo : EIATTR_EXTERNS
	.align		4
        /*0040*/ 	.byte	0x04, 0x0f
        /*0042*/ 	.short	(.L_2830 - .L_2829)


	//   ....[0]....
	.align		4
.L_2829:
        /*0044*/ 	.word	index@(__assertfail)


	//----- nvinfo : EIATTR_MERCURY_ISA_VERSION
	.align		4
.L_2830:
        /*0048*/ 	.byte	0x03, 0x5f
        /*004a*/ 	.short	0x0101


	//----- nvinfo : EIATTR_SYSCALL_OFFSETS
	.align		4
        /*004c*/ 	.byte	0x04, 0x46
        /*004e*/ 	.short	(.L_2832 - .L_2831)


	//   ....[0]....
.L_2831:
        /*0050*/ 	.word	0x000002a0


	//   ....[1]....
        /*0054*/ 	.word	0x000003f0


	//   ....[2]....
        /*0058*/ 	.word	0x000013b0


	//   ....[3]....
        /*005c*/ 	.word	0x00001500


	//   ....[4]....
        /*0060*/ 	.word	0x000024c0


	//   ....[5]....
        /*0064*/ 	.word	0x00002610


	//   ....[6]....
        /*0068*/ 	.word	0x000035c0


	//   ....[7]....
        /*006c*/ 	.word	0x00003710


	//   ....[8]....
        /*0070*/ 	.word	0x000046d0


	//   ....[9]....
        /*0074*/ 	.word	0x00004820


	//   ....[10]....
        /*0078*/ 	.word	0x000057d0


	//   ....[11]....
        /*007c*/ 	.word	0x00005920


	//   ....[12]....
        /*0080*/ 	.word	0x000068d0


	//   ....[13]....
        /*0084*/ 	.word	0x00006a20


	//   ....[14]....
        /*0088*/ 	.word	0x000079d0


	//   ....[15]....
        /*008c*/ 	.word	0x00007b20


	//   ....[16]....
        /*0090*/ 	.word	0x00009120


	//   ....[17]....
        /*0094*/ 	.word	0x00009270


	//   ....[18]....
        /*0098*/ 	.word	0x0000a290


	//   ....[19]....
        /*009c*/ 	.word	0x0000a3e0


	//   ....[20]....
        /*00a0*/ 	.word	0x0000b400


	//   ....[21]....
        /*00a4*/ 	.word	0x0000b550


	//   ....[22]....
        /*00a8*/ 	.word	0x0000c570


	//   ....[23]....
        /*00ac*/ 	.word	0x0000c6c0


	//   ....[24]....
        /*00b0*/ 	.word	0x0000d6d0


	//   ....[25]....
        /*00b4*/ 	.word	0x0000d820


	//   ....[26]....
        /*00b8*/ 	.word	0x0000e840


	//   ....[27]....
        /*00bc*/ 	.word	0x0000e990


	//   ....[28]....
        /*00c0*/ 	.word	0x0000f9b0


	//   ....[29]....
        /*00c4*/ 	.word	0x0000fb00


	//   ....[30]....
        /*00c8*/ 	.word	0x00010b10


	//   ....[31]....
        /*00cc*/ 	.word	0x00010c60


	//----- nvinfo : EIATTR_EXIT_INSTR_OFFSETS
	.align		4
.L_2832:
        /*00d0*/ 	.byte	0x04, 0x1c
        /*00d2*/ 	.short	(.L_2834 - .L_2833)


	//   ....[0]....
.L_2833:
        /*00d4*/ 	.word	0x00008a40


	//   ....[1]....
        /*00d8*/ 	.word	0x00011e50


	//   ....[2]....
        /*00dc*/ 	.word	0x00011ea0


	//----- nvinfo : EIATTR_MAX_THREADS
	.align		4
.L_2834:
        /*00e0*/ 	.byte	0x04, 0x05
        /*00e2*/ 	.short	(.L_2836 - .L_2835)
.L_2835:
        /*00e4*/ 	.word	0x00000080
        /*00e8*/ 	.word	0x00000001
        /*00ec*/ 	.word	0x00000001


	//----- nvinfo : EIATTR_CRS_STACK_SIZE
	.align		4
.L_2836:
        /*00f0*/ 	.byte	0x04, 0x1e
        /*00f2*/ 	.short	(.L_2838 - .L_2837)
.L_2837:
        /*00f4*/ 	.word	0x00000000


	//----- nvinfo : EIATTR_CBANK_PARAM_SIZE
	.align		4
.L_2838:
        /*00f8*/ 	.byte	0x03, 0x19
        /*00fa*/ 	.short	0x0020


	//----- nvinfo : EIATTR_PARAM_CBANK
	.align		4
        /*00fc*/ 	.byte	0x04, 0x0a
        /*00fe*/ 	.short	(.L_2840 - .L_2839)
	.align		4
.L_2839:
        /*0100*/ 	.word	index@(.nv.constant0._ZN2at6native29vectorized_elementwise_kernelILi2EZZZNS0_29binary_cross_entropy_out_cudaERKNS_6TensorES4_RKSt8optionalIS2_ElRS2_ENKUlvE_clEvENKUlvE_clEvEUlddE_St5arrayIPcLm3EEEEviT0_T1_)
        /*0104*/ 	.short	0x0210
        /*0106*/ 	.short	0x0020


	//----- nvinfo : EIATTR_SW_WAR
	.align		4
.L_2840:
        /*0108*/ 	.byte	0x04, 0x36
        /*010a*/ 	.short	(.L_2842 - .L_2841)
.L_2841:
        /*010c*/ 	.word	0x00000008
.L_2842:


//--------------------- .nv.info._ZN2at6native29vectorized_elementwise_kernelILi4EZZZNS0_29binary_cross_entropy_out_cudaERKNS_6TensorES4_RKSt8optionalIS2_ElRS2_ENKUlvE_clEvENKUlvE_clEvEUlddE_St5arrayIPcLm3EEEEviT0_T1_ --------------------------
	.section	.nv.info._ZN2at6native29vectorized_elementwise_kernelILi4EZZZNS0_29binary_cross_entropy_out_cudaERKNS_6TensorES4_RKSt8optionalIS2_ElRS2_ENKUlvE_clEvENKUlvE_clEvEUlddE_St5arrayIPcLm3EEEEviT0_T1_,"",@"SHT_CUDA_INFO"
	.sectionflags	@""
	.align	4


	//----- nvinfo : EIATTR_CUDA_API_VERSION
	.align		4
        /*0000*/ 	.byte	0x04, 0x37
        /*0002*/ 	.short	(.L_2844 - .L_2843)
.L_2843:
        /*0004*/ 	.word	0x00000082


	//----- nvinfo : EIATTR_KPARAM_INFO
	.align		4
.L_2844:
        /*0008*/ 	.byte	0x04, 0x17
        /*000a*/ 	.short	(.L_2846 - .L_2845)
.L_2845:
        /*000c*/ 	.word	0x00000000
        /*0010*/ 	.short	0x0002
        /*0012*/ 	.short	0x0008
        /*0014*/ 	.byte	0x00, 0xf0, 0x61, 0x00


	//----- nvinfo : EIATTR_KPARAM_INFO
	.align		4
.L_2846:
        /*0018*/ 	.byte	0x04, 0x17
        /*001a*/ 	.short	(.L_2848 - .L_2847)
.L_2847:
        /*001c*/ 	.word	0x00000000
        /*0020*/ 	.short	0x0001
        /*0022*/ 	.short	0x0004
        /*0024*/ 	.byte	0x00, 0xf0, 0x05, 0x00


	//----- nvinfo : EIATTR_KPARAM_INFO
	.align		4
.L_2848:
        /*0028*/ 	.byte	0x04, 0x17
        /*002a*/ 	.short	(.L_2850 - .L_2849)
.L_2849:
        /*002c*/ 	.word	0x00000000
        /*0030*/ 	.short	0x0000
        /*0032*/ 	.short	0x0000
        /*0034*/ 	.byte	0x00, 0xf0, 0x11, 0x00


	//----- nvinfo : EIATTR_SPARSE_MMA_MASK
	.align		4
.L_2850:
        /*0038*/ 	.byte	0x03, 0x50
        /*003a*/ 	.short	0x0000


	//----- nvinfo : EIATTR_MAXREG_COUNT
	.align		4
        /*003c*/ 	.byte	0x03, 0x1b
        /*003e*/ 	.short	0x00ff


	//----- nvinfo : EIATTR_EXTERNS
	.align		4
        /*0040*/ 	.byte	0x04, 0x0f
        /*0042*/ 	.short	(.L_2852 - .L_2851)


	//   ....[0]....
	.align		4
.L_2851:
        /*0044*/ 	.word	index@(__assertfail)


	//----- nvinfo : EIATTR_MERCURY_ISA_VERSION
	.align		4
.L_2852:
        /*0048*/ 	.byte	0x03, 0x5f
        /*004a*/ 	.short	0x0101


	//----- nvinfo : EIATTR_SYSCALL_OFFSETS
	.align		4
        /*004c*/ 	.byte	0x04, 0x46
        /*004e*/ 	.short	(.L_2854 - .L_2853)


	//   ....[0]....
.L_2853:
        /*0050*/ 	.word	0x000002a0


	//   ....[1]....
        /*0054*/ 	.word	0x000003f0


	//   ....[2]....
        /*0058*/ 	.word	0x000013b0


	//   ....[3]....
        /*005c*/ 	.word	0x00001500


	//   ....[4]....
        /*0060*/ 	.word	0x000024c0


	//   ....[5]....
        /*0064*/ 	.word	0x00002610


	//   ....[6]....
        /*0068*/ 	.word	0x000035c0


	//   ....[7]....
        /*006c*/ 	.word	0x00003710


	//   ....[8]....
        /*0070*/ 	.word	0x000046d0


	//   ....[9]....
        /*0074*/ 	.word	0x00004820


	//   ....[10]....
        /*0078*/ 	.word	0x000057d0


	//   ....[11]....
        /*007c*/ 	.word	0x00005920


	//   ....[12]....
        /*0080*/ 	.word	0x000068d0


	//   ....[13]....
        /*0084*/ 	.word	0x00006a20


	//   ....[14]....
        /*0088*/ 	.word	0x000079d0


	//   ....[15]....
        /*008c*/ 	.word	0x00007b20


	//   ....[16]....
        /*0090*/ 	.word	0x00009120


	//   ....[17]....
        /*0094*/ 	.word	0x00009270


	//   ....[18]....
        /*0098*/ 	.word	0x0000a290


	//   ....[19]....
        /*009c*/ 	.word	0x0000a3e0


	//   ....[20]....
        /*00a0*/ 	.word	0x0000b400


	//   ....[21]....
        /*00a4*/ 	.word	0x0000b550


	//   ....[22]....
        /*00a8*/ 	.word	0x0000c570


	//   ....[23]....
        /*00ac*/ 	.word	0x0000c6c0


	//   ....[24]....
        /*00b0*/ 	.word	0x0000d6d0


	//   ....[25]....
        /*00b4*/ 	.word	0x0000d820


	//   ....[26]....
        /*00b8*/ 	.word	0x0000e840


	//   ....[27]....
        /*00bc*/ 	.word	0x0000e990


	//   ....[28]....
        /*00c0*/ 	.word	0x0000f9b0


	//   ....[29]....
        /*00c4*/ 	.word	0x0000fb00


	//   ....[30]....
        /*00c8*/ 	.word	0x00010b10


	//   ....[31]....
        /*00cc*/ 	.word	0x00010c60


	//----- nvinfo : EIATTR_EXIT_INSTR_OFFSETS
	.align		4
.L_2854:
        /*00d0*/ 	.byte	0x04, 0x1c
        /*00d2*/ 	.short	(.L_2856 - .L_2855)


	//   ....[0]....
.L_2855:
        /*00d4*/ 	.word	0x00008a40


	//   ....[1]....
        /*00d8*/ 	.word	0x00011e50


	//   ....[2]....
        /*00dc*/ 	.word	0x00011ea0


	//----- nvinfo : EIATTR_MAX_THREADS
	.align		4
.L_2856:
        /*00e0*/ 	.byte	0x04, 0x05
        /*00e2*/ 	.short	(.L_2858 - .L_2857)
.L_2857:
        /*00e4*/ 	.word	0x00000080
        /*00e8*/ 	.word	0x00000001
        /*00ec*/ 	.word	0x00000001


	//----- nvinfo : EIATTR_CRS_STACK_SIZE
	.align		4
.L_2858:
        /*00f0*/ 	.byte	0x04, 0x1e
        /*00f2*/ 	.short	(.L_2860 - .L_2859)
.L_2859:
        /*00f4*/ 	.word	0x00000000


	//----- nvinfo : EIATTR_CBANK_PARAM_SIZE
	.align		4
.L_2860:
        /*00f8*/ 	.byte	0x03, 0x19
        /*00fa*/ 	.short	0x0020


	//----- nvinfo : EIATTR_PARAM_CBANK
	.align		4
        /*00fc*/ 	.byte	0x04, 0x0a
        /*00fe*/ 	.short	(.L_2862 - .L_2861)
	.align		4
.L_2861:
        /*0100*/ 	.word	index@(.nv.constant0._ZN2at6native29vectorized_elementwise_kernelILi4EZZZNS0_29binary_cross_entropy_out_cudaERKNS_6TensorES4_RKSt8optionalIS2_ElRS2_ENKUlvE_clEvENKUlvE_clEvEUlddE_St5arrayIPcLm3EEEEviT0_T1_)
        /*0104*/ 	.short	0x0210
        /*0106*/ 	.short	0x0020


	//----- nvinfo : EIATTR_SW_WAR
	.align		4
.L_2862:
        /*0108*/ 	.byte	0x04, 0x36
        /*010a*/ 	.short	(.L_2864 - .L_2863)
.L_2863:
        /*010c*/ 	.word	0x00000008
.L_2864:


//--------------------- .nv.info._ZN2at6native29vectorized_elementwise_kernelILi8EZZZNS0_29binary_cross_entropy_out_cudaERKNS_6TensorES4_RKSt8optionalIS2_ElRS2_ENKUlvE_clEvENKUlvE_clEvEUlddE_St5arrayIPcLm3EEEEviT0_T1_ --------------------------
	.section	.nv.info._ZN2at6native29vectorized_elementwise_kernelILi8EZZZNS0_29binary_cross_entropy_out_cudaERKNS_6TensorES4_RKSt8optionalIS2_ElRS2_ENKUlvE_clEvENKUlvE_clEvEUlddE_St5arrayIPcLm3EEEEviT0_T1_,"",@"SHT_CUDA_INFO"
	.sectionflags	@""
	.align	4


	//----- nvinfo : EIATTR_CUDA_API_VERSION
	.align		4
        /*0000*/ 	.byte	0x04, 0x37
        /*0002*/ 	.short	(.L_2866 - .L_2865)
.L_2865:
        /*0004*/ 	.word	0x00000082


	//----- nvinfo : EIATTR_KPARAM_INFO
	.align		4
.L_2866:
        /*0008*/ 	.byte	0x04, 0x17
        /*000a*/ 	.short	(.L_2868 - .L_2867)
.L_2867:
        /*000c*/ 	.word	0x00000000
        /*0010*/ 	.short	0x0002
        /*0012*/ 	.short	0x0008
        /*0014*/ 	.byte	0x00, 0xf0, 0x61, 0x00


	//----- nvinfo : EIATTR_KPARAM_INFO
	.align		4
.L_2868:
        /*0018*/ 	.byte	0x04, 0x17
        /*001a*/ 	.short	(.L_2870 - .L_2869)
.L_2869:
        /*001c*/ 	.word	0x00000000
        /*0020*/ 	.short	0x0001
        /*0022*/ 	.short	0x0004
        /*0024*/ 	.byte	0x00, 0xf0, 0x05, 0x00


	//----- nvinfo : EIATTR_KPARAM_INFO
	.align		4
.L_2870:
        /*0028*/ 	.byte	0x04, 0x17
        /*002a*/ 	.short	(.L_2872 - .L_2871)
.L_2871:
        /*002c*/ 	.word	0x00000000
        /*0030*/ 	.short	0x0000
        /*0032*/ 	.short	0x0000
        /*0034*/ 	.byte	0x00, 0xf0, 0x11, 0x00


	//----- nvinfo : EIATTR_SPARSE_MMA_MASK
	.align		4
.L_2872:
        /*0038*/ 	.byte	0x03, 0x50
        /*003a*/ 	.short	0x0000


	//----- nvinfo : EIATTR_MAXREG_COUNT
	.align		4
        /*003c*/ 	.byte	0x03, 0x1b
        /*003e*/ 	.short	0x00ff


	//----- nvinfo : EIATTR_EXTERNS
	.align		4
        /*0040*/ 	.byte	0x04, 0x0f
        /*0042*/ 	.short	(.L_2874 - .L_2873)


	//   ....[0]....
	.align		4
.L_2873:
        /*0044*/ 	.word	index@(__assertfail)


	//----- nvinfo : EIATTR_MERCURY_ISA_VERSION
	.align		4
.L_2874:
        /*0048*/ 	.byte	0x03, 0x5f
        /*004a*/ 	.short	0x0101


	//----- nvinfo : EIATTR_SYSCALL_OFFSETS
	.align		4
        /*004c*/ 	.byte	0x04, 0x46
        /*004e*/ 	.short	(.L_2876 - .L_2875)


	//   ....[0]....
.L_2875:
        /*0050*/ 	.word	0x000002a0


	//   ....[1]....
        /*0054*/ 	.word	0x000003f0


	//   ....[2]....
        /*0058*/ 	.word	0x000013b0


	//   ....[3]....
        /*005c*/ 	.word	0x00001500


	//   ....[4]....
        /*0060*/ 	.word	0x000024c0


	//   ....[5]....
        /*0064*/ 	.word	0x00002610


	//   ....[6]....
        /*0068*/ 	.word	0x000035c0


	//   ....[7]....
        /*006c*/ 	.word	0x00003710


	//   ....[8]....
        /*0070*/ 	.word	0x000046d0


	//   ....[9]....
        /*0074*/ 	.word	0x00004820


	//   ....[10]....
        /*0078*/ 	.word	0x000057d0


	//   ....[11]....
        /*007c*/ 	.word	0x00005920


	//   ....[12]....
        /*0080*/ 	.word	0x000068d0


	//   ....[13]....
        /*0084*/ 	.word	0x00006a20


	//   ....[14]....
        /*0088*/ 	.word	0x000079d0


	//   ....[15]....
        /*008c*/ 	.word	0x00007b20


	//   ....[16]....
        /*0090*/ 	.word	0x00009120


	//   ....[17]....
        /*0094*/ 	.word	0x00009270


	//   ....[18]....
        /*0098*/ 	.word	0x0000a290


	//   ....[19]....
        /*009c*/ 	.word	0x0000a3e0


	//   ....[20]....
        /*00a0*/ 	.word	0x0000b400


	//   ....[21]....
        /*00a4*/ 	.word	0x0000b550


	//   ....[22]....
        /*00a8*/ 	.word	0x0000c570


	//   ....[23]....
        /*00ac*/ 	.word	0x0000c6c0


	//   ....[24]....
        /*00b0*/ 	.word	0x0000d6d0


	//   ....[25]....
        /*00b4*/ 	.word	0x0000d820


	//   ....[26]....
        /*00b8*/ 	.word	0x0000e840


	//   ....[27]....
        /*00bc*/ 	.word	0x0000e990


	//   ....[28]....
        /*00c0*/ 	.word	0x0000f9b0


	//   ....[29]....
        /*00c4*/ 	.word	0x0000fb00


	//   ....[30]....
        /*00c8*/ 	.word	0x00010b10


	//   ....[31]....
        /*00cc*/ 	.word	0x00010c60


	//----- nvinfo : EIATTR_EXIT_INSTR_OFFSETS
	.align		4
.L_2876:
        /*00d0*/ 	.byte	0x04, 0x1c
        /*00d2*/ 	.short	(.L_2878 - .L_2877)


	//   ....[0]....
.L_2877:
        /*00d4*/ 	.word	0x00008a40


	//   ....[1]....
        /*00d8*/ 	.word	0x00011e50


	//   ....[2]....
        /*00dc*/ 	.word	0x00011ea0


	//----- nvinfo : EIATTR_MAX_THREADS
	.align		4
.L_2878:
        /*00e0*/ 	.byte	0x04, 0x05
        /*00e2*/ 	.short	(.L_2880 - .L_2879)
.L_2879:
        /*00e4*/ 	.word	0x00000080
        /*00e8*/ 	.word	0x00000001
        /*00ec*/ 	.word	0x00000001


	//----- nvinfo : EIATTR_CRS_STACK_SIZE
	.align		4
.L_2880:
        /*00f0*/ 	.byte	0x04, 0x1e
        /*00f2*/ 	.short	(.L_2882 - .L_2881)
.L_2881:
        /*00f4*/ 	.word	0x00000000


	//----- nvinfo : EIATTR_CBANK_PARAM_SIZE
	.align		4
.L_2882:
        /*00f8*/ 	.byte	0x03, 0x19
        /*00fa*/ 	.short	0x0020


	//----- nvinfo : EIATTR_PARAM_CBANK
	.align		4
        /*00fc*/ 	.byte	0x04, 0x0a
        /*00fe*/ 	.short	(.L_2884 - .L_2883)
	.align		4
.L_2883:
        /*0100*/ 	.word	index@(.nv.constant0._ZN2at6native29vectorized_elementwise_kernelILi8EZZZNS0_29binary_cross_entropy_out_cudaERKNS_6TensorES4_RKSt8optionalIS2_ElRS2_ENKUlvE_clEvENKUlvE_clEvEUlddE_St5arrayIPcLm3EEEEviT0_T1_)
        /*0104*/ 	.short	0x0210
        /*0106*/ 	.short	0x0020


	//----- nvinfo : EIATTR_SW_WAR
	.align		4
.L_2884:
        /*0108*/ 	.byte	0x04, 0x36
        /*010a*/ 	.short	(.L_2886 - .L_2885)
.L_2885:
        /*010c*/ 	.word	0x00000008
.L_2886:


//--------------------- .nv.info._ZN2at6native18elementwise_kernelILi128ELi4EZNS0_15gpu_kernel_implIZZZN37_INTERNAL_cee6930f_7_Loss_cu_5b0651e139_GLOBAL__N__cee6930f_7_Loss_cu_5b0651e140binary_cross_entropy_backward_out_kernelERNS_6TensorERKS5_S8_S8_ENKUlvE_clEvENKUlvE2_clEvEUlN3c108BFloat16ESC_SC_E_EEvRNS_18TensorIteratorBaseERKT_EUliE_EEviT1_ --------------------------
	.section	.nv.info._ZN2at6native18elementwise_kernelILi128ELi4EZNS0_15gpu_kernel_implIZZZN37_INTERNAL_cee6930f_7_Loss_cu_5b0651e139_GLOBAL__N__cee6930f_7_Loss_cu_5b0651e140binary_cross_entropy_backward_out_kernelERNS_6TensorERKS5_S8_S8_ENKUlvE_clEvENKUlvE2_clEvEUlN3c108BFloat16ESC_SC_E_EEvRNS_18TensorIteratorBaseERKT_EUliE_EEviT1_,"",@"SHT_CUDA_INFO"
	.sectionflags	@""
	.align	4


	//----- nvinfo : EIATTR_CUDA_API_VERSION
	.align		4
        /*0000*/ 	.byte	0x04, 0x37
        /*0002*/ 	.short	(.L_2888 - .L_2887)
.L_2887:
        /*0004*/ 	.word	0x00000082


	//----- nvinfo : EIATTR_KPARAM_INFO
	.align		4
.L_2888:
        /*0008*/ 	.byte	0x04, 0x17
        /*000a*/ 	.short	(.L_2890 - .L_2889)
.L_2889:
        /*000c*/ 	.word	0x00000000
        /*0010*/ 	.short	0x0001
        /*0012*/ 	.short	0x0008
        /*0014*/ 	.byte	0x00, 0xf0, 0xc1, 0x0b


	//----- nvinfo : EIATTR_KPARAM_INFO
	.align		4
.L_2890:
        /*0018*/ 	.byte	0x04, 0x17
        /*001a*/ 	.short	(.L_2892 - .L_2891)
.L_2891:
        /*001c*/ 	.word	0x00000000
        /*0020*/ 	.short	0x0000
        /*0022*/ 	.short	0x0000
        /*0024*/ 	.byte	0x00, 0xf0, 0x11, 0x00


	//----- nvinfo : EIATTR_SPARSE_MMA_MASK
	.align		4
.L_2892:
        /*0028*/ 	.byte	0x03, 0x50
        /*002a*/ 	.short	0x0000


	//----- nvinfo : EIATTR_MAXREG_COUNT
	.align		4
        /*002c*/ 	.byte	0x03, 0x1b
        /*002e*/ 	.short	0x0080


	//----- nvinfo : EIATTR_EXTERNS
	.align		4
        /*0030*/ 	.byte	0x04, 0x0f
        /*0032*/ 	.short	(.L_2894 - .L_2893)


	//   ....[0]....
	.align		4
.L_2893:
        /*0034*/ 	.word	index@(__assertfail)


	//----- nvinfo : EIATTR_MERCURY_ISA_VERSION
	.align		4
.L_2894:
        /*0038*/ 	.byte	0x03, 0x5f
        /*003a*/ 	.short	0x0101


	//----- nvinfo : EIATTR_SYSCALL_OFFSETS
	.align		4
        /*003c*/ 	.byte	0x04, 0x46
        /*003e*/ 	.short	(.L_2896 - .L_2895)


	//   ....[0]....
.L_2895:
        /*0040*/ 	.word	0x00002890


	//   ....[1]....
        /*0044*/ 	.word	0x00003940


	//   ....[2]....
        /*0048*/ 	.word	0x00004910


	//   ....[3]....
        /*004c*/ 	.word	0x000059c0


	//   ....[4]....
        /*0050*/ 	.word	0x000082a0


	//   ....[5]....
        /*0054*/ 	.word	0x00009350


	//   ....[6]....
        /*0058*/ 	.word	0x0000a320


	//   ....[7]....
        /*005c*/ 	.word	0x0000b3d0


	//   ....[8]....
        /*0060*/ 	.word	0x0000dca0


	//   ....[9]....
        /*0064*/ 	.word	0x0000ed50


	//   ....[10]....
        /*0068*/ 	.word	0x0000fd20


	//   ....[11]....
        /*006c*/ 	.word	0x00010dd0


	//   ....[12]....
        /*0070*/ 	.word	0x00013690


	//   ....[13]....
        /*0074*/ 	.word	0x00014740


	//   ....[14]....
        /*0078*/ 	.word	0x00015710


	//   ....[15]....
        /*007c*/ 	.word	0x000167c0


	//----- nvinfo : EIATTR_EXIT_INSTR_OFFSETS
	.align		4
.L_2896:
        /*0080*/ 	.byte	0x04, 0x1c
        /*0082*/ 	.short	(.L_2898 - .L_2897)


	//   ....[0]....
.L_2897:
        /*0084*/ 	.word	0x00010ea0


	//   ....[1]....
        /*0088*/ 	.word	0x000159f0


	//   ....[2]....
        /*008c*/ 	.word	0x00015a30


	//   ....[3]....
        /*0090*/ 	.word	0x00015ad0


	//   ....[4]....
        /*0094*/ 	.word	0x00015b10


	//   ....[5]....
        /*0098*/ 	.word	0x00015b50


	//   ....[6]....
        /*009c*/ 	.word	0x00015be0


	//   ....[7]....
        /*00a0*/ 	.word	0x00015c20


	//   ....[8]....
        /*00a4*/ 	.word	0x00015cc0


	//   ....[9]....
        /*00a8*/ 	.word	0x00015d10


	//   ....[10]....
        /*00ac*/ 	.word	0x00015d60


	//   ....[11]....
        /*00b0*/ 	.word	0x00015e30


	//   ....[12]....
        /*00b4*/ 	.word	0x00015e90


	//   ....[13]....
        /*00b8*/ 	.word	0x00016020


	//   ....[14]....
        /*00bc*/ 	.word	0x00016180


	//   ....[15]....
        /*00c0*/ 	.word	0x000161a0


	//   ....[16]....
        /*00c4*/ 	.word	0x00016260


	//   ....[17]....
        /*00c8*/ 	.word	0x000163e0


	//   ....[18]....
        /*00cc*/ 	.word	0x00016560


	//   ....[19]....
        /*00d0*/ 	.word	0x000166c0


	//   ....[20]....
        /*00d4*/ 	.word	0x000167d0


	//   ....[21]....
        /*00d8*/ 	.word	0x00016810


	//   ....[22]....
        /*00dc*/ 	.word	0x00016850


	//----- nvinfo : EIATTR_MAX_THREADS
	.align		4
.L_2898:
        /*00e0*/ 	.byte	0x04, 0x05
        /*00e2*/ 	.short	(.L_2900 - .L_2899)
.L_2899:
        /*00e4*/ 	.word	0x00000080
        /*00e8*/ 	.word	0x00000001
        /*00ec*/ 	.word	0x00000001


	//----- nvinfo : EIATTR_CRS_STACK_SIZE
	.align		4
.L_2900:
        /*00f0*/ 	.byte	0x04, 0x1e
        /*00f2*/ 	.short	(.L_2902 - .L_2901)
.L_2901:
        /*00f4*/ 	.word	0x00000000


	//----- nvinfo : EIATTR_CBANK_PARAM_SIZE
	.align		4
.L_2902:
        /*00f8*/ 	.byte	0x03, 0x19
        /*00fa*/ 	.short	0x02f8


	//----- nvinfo : EIATTR_PARAM_CBANK
	.align		4
        /*00fc*/ 	.byte	0x04, 0x0a
        /*00fe*/ 	.short	(.L_2904 - .L_2903)
	.align		4
.L_2903:
        /*0100*/ 	.word	index@(.nv.constant0._ZN2at6native18elementwise_kernelILi128ELi4EZNS0_15gpu_kernel_implIZZZN37_INTERNAL_cee6930f_7_Loss_cu_5b0651e139_GLOBAL__N__cee6930f_7_Loss_cu_5b0651e140binary_cross_entropy_backward_out_kernelERNS_6TensorERKS5_S8_S8_ENKUlvE_clEvENKUlvE2_clEvEUlN3c108BFloat16ESC_SC_E_EEvRNS_18TensorIteratorBaseERKT_EUliE_EEviT1_)
        /*0104*/ 	.short	0x0210
        /*0106*/ 	.short	0x02f8


	//----- nvinfo : EIATTR_SW_WAR
	.align		4
.L_2904:
        /*0108*/ 	.byte	0x04, 0x36
        /*010a*/ 	.short	(.L_2906 - .L_2905)
.L_2905:
        /*010c*/ 	.word	0x00000008
.L_2906:


//--------------------- .nv.info._ZN2at6native27unrolled_elementwise_kernelIZZZN37_INTERNAL_cee6930f_7_Loss_cu_5b0651e139_GLOBAL__N__cee6930f_7_Loss_cu_5b0651e140binary_cross_entropy_backward_out_kernelERNS_6TensorERKS4_S7_S7_ENKUlvE_clEvENKUlvE2_clEvEUlN3c108BFloat16ESB_SB_E_St5arrayIPcLm4EELi4E23TrivialOffsetCalculatorILi3EjESG_ILi1EjENS0_6memory12LoadWithCastILi3EEENSJ_13StoreWithCastILi1EEEEEviT_T0_T2_T3_T4_T5_ --------------------------
	.section	.nv.info._ZN2at6native27unrolled_elementwise_kernelIZZZN37_INTERNAL_cee6930f_7_Loss_cu_5b0651e139_GLOBAL__N__cee6930f_7_Loss_cu_5b0651e140binary_cross_entropy_backward_out_kernelERNS_6TensorERKS4_S7_S7_ENKUlvE_clEvENKUlvE2_clEvEUlN3c108BFloat16ESB_SB_E_St5arrayIPcLm4EELi4E23TrivialOffsetCalculatorILi3EjESG_ILi1EjENS0_6memory12LoadWithCastILi3EEENSJ_13StoreWithCastILi1EEEEEviT_T0_T2_T3_T4_T5_,"",@"SHT_CUDA_INFO"
	.sectionflags	@""
	.align	4


	//----- nvinfo : EIATTR_CUDA_API_VERSION
	.align		4
        /*0000*/ 	.byte	0x04, 0x37
        /*0002*/ 	.short	(.L_2908 - .L_2907)
.L_2907:
        /*0004*/ 	.word	0x00000082


	//----- nvinfo : EIATTR_KPARAM_INFO
	.align		4
.L_2908:
        /*0008*/ 	.byte	0x04, 0x17
        /*000a*/ 	.short	(.L_2910 - .L_2909)
.L_2909:
        /*000c*/ 	.word	0x00000000
        /*0010*/ 	.short	0x0006
        /*0012*/ 	.short	0x003c
        /*0014*/ 	.byte	0x00, 0xf0, 0x21, 0x00


	//----- nvinfo : EIATTR_KPARAM_INFO
	.align		4
.L_2910:
        /*0018*/ 	.byte	0x04, 0x17
        /*001a*/ 	.short	(.L_2912 - .L_2911)
.L_2911:
        /*001c*/ 	.word	0x00000000
        /*0020*/ 	.short	0x0005
        /*0022*/ 	.short	0x002c
        /*0024*/ 	.byte	0x00, 0xf0, 0x41, 0x00


	//----- nvinfo : EIATTR_KPARAM_INFO
	.align		4
.L_2912:
        /*0028*/ 	.byte	0x04, 0x17
        /*002a*/ 	.short	(.L_2914 - .L_2913)
.L_2913:
        /*002c*/ 	.word	0x00000000
        /*0030*/ 	.short	0x0004
        /*0032*/ 	.short	0x0029
        /*0034*/ 	.byte	0x00, 0xf0, 0x05, 0x00


	//----- nvinfo : EIATTR_KPARAM_INFO
	.align		4
.L_2914:
        /*0038*/ 	.byte	0x04, 0x17
        /*003a*/ 	.short	(.L_2916 - .L_2915)
.L_2915:
        /*003c*/ 	.word	0x00000000
        /*0040*/ 	.short	0x0003
        /*0042*/ 	.short	0x0028
        /*0044*/ 	.byte	0x00, 0xf0, 0x05, 0x00


	//----- nvinfo : EIATTR_KPARAM_INFO
	.align		4
.L_2916:
        /*0048*/ 	.byte	0x04, 0x17
        /*004a*/ 	.short	(.L_2918 - .L_2917)
.L_2917:
        /*004c*/ 	.word	0x00000000
        /*0050*/ 	.short	0x0002
        /*0052*/ 	.short	0x0008
        /*0054*/ 	.byte	0x00, 0xf0, 0x81, 0x00


	//----- nvinfo : EIATTR_KPARAM_INFO
	.align		4
.L_2918:
        /*0058*/ 	.byte	0x04, 0x17
        /*005a*/ 	.short	(.L_2920 - .L_2919)
.L_2919:
        /*005c*/ 	.word	0x00000000
        /*0060*/ 	.short	0x0001
        /*0062*/ 	.short	0x0004
        /*0064*/ 	.byte	0x00, 0xf0, 0x05, 0x00


	//----- nvinfo : EIATTR_KPARAM_INFO
	.align		4
.L_2920:
        /*0068*/ 	.byte	0x04, 0x17
        /*006a*/ 	.short	(.L_2922 - .L_2921)
.L_2921:
        /*006c*/ 	.word	0x00000000
        /*0070*/ 	.short	0x0000
        /*0072*/ 	.short	0x0000
        /*0074*/ 	.byte	0x00, 0xf0, 0x11, 0x00


	//----- nvinfo : EIATTR_SPARSE_MMA_MASK
	.align		4
.L_2922:
        /*0078*/ 	.byte	0x03, 0x50
        /*007a*/ 	.short	0x0000


	//----- nvinfo : EIATTR_MAXREG_COUNT
	.align		4
        /*007c*/ 	.byte	0x03, 0x1b
        /*007e*/ 	.short	0x00ff


	//----- nvinfo : EIATTR_EXTERNS
	.align		4
        /*0080*/ 	.byte	0x04, 0x0f
        /*0082*/ 	.short	(.L_2924 - .L_2923)


	//   ....[0]....
	.align		4
.L_2923:
        /*0084*/ 	.word	index@(__assertfail)


	//----- nvinfo : EIATTR_MERCURY_ISA_VERSION
	.align		4
.L_2924:
        /*0088*/ 	.byte	0x03, 0x5f
        /*008a*/ 	.short	0x0101


	//----- nvinfo : EIATTR_SYSCALL_OFFSETS
	.align		4
        /*008c*/ 	.byte	0x04, 0x46
        /*008e*/ 	.short	(.L_2926 - .L_2925)


	//   ....[0]....
.L_2925:
        /*0090*/ 	.word	0x00001110


	//   ....[1]....
        /*0094*/ 	.word	0x000021d0


	//   ....[2]....
        /*0098*/ 	.word	0x00003290


	//   ....[3]....
        /*009c*/ 	.word	0x000043f0


	//   ....[4]....
        /*00a0*/ 	.word	0x000054b0


	//   ....[5]....
        /*00a4*/ 	.word	0x00006570


	//   ....[6]....
        /*00a8*/ 	.word	0x000076e0


	//   ....[7]....
        /*00ac*/ 	.word	0x000087b0


	//   ....[8]....
        /*00b0*/ 	.word	0x00009880


	//   ....[9]....
        /*00b4*/ 	.word	0x0000aa00


	//   ....[10]....
        /*00b8*/ 	.word	0x0000bad0


	//   ....[11]....
        /*00bc*/ 	.word	0x0000cab0


	//   ....[12]....
        /*00c0*/ 	.word	0x0000e290


	//   ....[13]....
        /*00c4*/ 	.word	0x0000f2f0


	//   ....[14]....
        /*00c8*/ 	.word	0x000102d0


	//   ....[15]....
        /*00cc*/ 	.word	0x000112d0


	//----- nvinfo : EIATTR_EXIT_INSTR_OFFSETS
	.align		4
.L_2926:
        /*00d0*/ 	.byte	0x04, 0x1c
        /*00d2*/ 	.short	(.L_2928 - .L_2927)


	//   ....[0]....
.L_2927:
        /*00d4*/ 	.word	0x00010390


	//   ....[1]....
        /*00d8*/ 	.word	0x00010500


	//   ....[2]....
        /*00dc*/ 	.word	0x00010540


	//   ....[3]....
        /*00e0*/ 	.word	0x000105e0


	//   ....[4]....
        /*00e4*/ 	.word	0x00010620


	//   ....[5]....
        /*00e8*/ 	.word	0x00010660


	//   ....[6]....
        /*00ec*/ 	.word	0x000106f0


	//   ....[7]....
        /*00f0*/ 	.word	0x00010730


	//   ....[8]....
        /*00f4*/ 	.word	0x000107d0


	//   ....[9]....
        /*00f8*/ 	.word	0x00010820


	//   ....[10]....
        /*00fc*/ 	.word	0x00010870


	//   ....[11]....
        /*0100*/ 	.word	0x00010940


	//   ....[12]....
        /*0104*/ 	.word	0x000109a0


	//   ....[13]....
        /*0108*/ 	.word	0x00010b30


	//   ....[14]....
        /*010c*/ 	.word	0x00010c90


	//   ....[15]....
        /*0110*/ 	.word	0x00010cb0


	//   ....[16]....
        /*0114*/ 	.word	0x00010d70


	//   ....[17]....
        /*0118*/ 	.word	0x00010ef0


	//   ....[18]....
        /*011c*/ 	.word	0x00011070


	//   ....[19]....
        /*0120*/ 	.word	0x000111d0


	//   ....[20]....
        /*0124*/ 	.word	0x000112e0


	//   ....[21]....
        /*0128*/ 	.word	0x00011320


	//   ....[22]....
        /*012c*/ 	.word	0x00011360


	//----- nvinfo : EIATTR_MAX_THREADS
	.align		4
.L_2928:
        /*0130*/ 	.byte	0x04, 0x05
        /*0132*/ 	.short	(.L_2930 - .L_2929)
.L_2929:
        /*0134*/ 	.word	0x00000080
        /*0138*/ 	.word	0x00000001
        /*013c*/ 	.word	0x00000001


	//----- nvinfo : EIATTR_CRS_STACK_SIZE
	.align		4
.L_2930:
        /*0140*/ 	.byte	0x04, 0x1e
        /*0142*/ 	.short	(.L_2932 - .L_2931)
.L_2931:
        /*0144*/ 	.word	0x00000000


	//----- nvinfo : EIATTR_CBANK_PARAM_SIZE
	.align		4
.L_2932:
        /*0148*/ 	.byte	0x03, 0x19
        /*014a*/ 	.short	0x0044


	//----- nvinfo : EIATTR_PARAM_CBANK
	.align		4
        /*014c*/ 	.byte	0x04, 0x0a
        /*014e*/ 	.short	(.L_2934 - .L_2933)
	.align		4
.L_2933:
        /*0150*/ 	.word	index@(.nv.constant0._ZN2at6native27unrolled_elementwise_kernelIZZZN37_INTERNAL_cee6930f_7_Loss_cu_5b0651e139_GLOBAL__N__cee6930f_7_Loss_cu_5b0651e140binary_cross_entropy_backward_out_kernelERNS_6TensorERKS4_S7_S7_ENKUlvE_clEvENKUlvE2_clEvEUlN3c108BFloat16ESB_SB_E_St5arrayIPcLm4EELi4E23TrivialOffsetCalculatorILi3EjESG_ILi1EjENS0_6memory12LoadWithCastILi3EEENSJ_13StoreWithCastILi1EEEEEviT_T0_T2_T3_T4_T5_)
        /*0154*/ 	.short	0x0210
        /*0156*/ 	.short	0x0044


	//----- nvinfo : EIATTR_SW_WAR
	.align		4
.L_2934:
        /*0158*/ 	.byte	0x04, 0x36
        /*015a*/ 	.short	(.L_2936 - .L_2935)
.L_2935:
        /*015c*/ 	.word	0x00000008
.L_2936:


//--------------------- .nv.info._ZN2at6native18elementwise_kernelILi128ELi4EZNS0_22gpu_kernel_impl_nocastIZZZN37_INTERNAL_cee6930f_7_Loss_cu_5b0651e139_GLOBAL__N__cee6930f_7_Loss_cu_5b0651e140binary_cross_entropy_backward_out_kernelERNS_6TensorERKS5_S8_S8_ENKUlvE_clEvENKUlvE2_clEvEUlN3c108BFloat16ESC_SC_E_EEvRNS_18TensorIteratorBaseERKT_EUliE_EEviT1_ --------------------------
	.section	.nv.info._ZN2at6native18elementwise_kernelILi128ELi4EZNS0_22gpu_kernel_impl_nocastIZZZN37_INTERNAL_cee6930f_7_Loss_cu_5b0651e139_GLOBAL__N__cee6930f_7_Loss_cu_5b0651e140binary_cross_entropy_backward_out_kernelERNS_6TensorERKS5_S8_S8_ENKUlvE_clEvENKUlvE2_clEvEUlN3c108BFloat16ESC_SC_E_EEvRNS_18TensorIteratorBaseERKT_EUliE_EEviT1_,"",@"SHT_CUDA_INFO"
	.sectionflags	@""
	.align	4


	//----- nvinfo : EIATTR_CUDA_API_VERSION
	.align		4
        /*0000*/ 	.byte	0x04, 0x37
        /*0002*/ 	.short	(.L_2938 - .L_2937)
.L_2937:
        /*0004*/ 	.word	0x00000082


	//----- nvinfo : EIATTR_KPARAM_INFO
	.align		4
.L_2938:
        /*0008*/ 	.byte	0x04, 0x17
        /*000a*/ 	.short	(.L_2940 - .L_2939)
.L_2939:
        /*000c*/ 	.word	0x00000000
        /*0010*/ 	.short	0x0001
        /*0012*/ 	.short	0x0008
        /*0014*/ 	.byte	0x00, 0xf0, 0xc1, 0x0b


	//----- nvinfo : EIATTR_KPARAM_INFO
	.align		4
.L_2940:
        /*0018*/ 	.byte	0x04, 0x17
        /*001a*/ 	.short	(.L_2942 - .L_2941)
.L_2941:
        /*001c*/ 	.word	0x00000000
        /*0020*/ 	.short	0x0000
        /*0022*/ 	.short	0x0000
        /*0024*/ 	.byte	0x00, 0xf0, 0x11, 0x00


	//----- nvinfo : EIATTR_SPARSE_MMA_MASK
	.align		4
.L_2942:
        /*0028*/ 	.byte	0x03, 0x50
        /*002a*/ 	.short	0x0000


	//----- nvinfo : EIATTR_MAXREG_COUNT
	.align		4
        /*002c*/ 	.byte	0x03, 0x1b
        /*002e*/ 	.short	0x0080


	//----- nvinfo : EIATTR_MERCURY_ISA_VERSION
	.align		4
        /*0030*/ 	.byte	0x03, 0x5f
        /*0032*/ 	.short	0x0101


	//----- nvinfo : EIATTR_EXIT_INSTR_OFFSETS
	.align		4
        /*0034*/ 	.byte	0x04, 0x1c
        /*0036*/ 	.short	(.L_2944 - .L_2943)


	//   ....[0]....
.L_2943:
        /*0038*/ 	.word	0x00004f50


	//   ....[1]....
        /*003c*/ 	.word	0x00006960


	//----- nvinfo : EIATTR_MAX_THREADS
	.align		4
.L_2944:
        /*0040*/ 	.byte	0x04, 0x05
        /*0042*/ 	.short	(.L_2946 - .L_2945)
.L_2945:
        /*0044*/ 	.word	0x00000080
        /*0048*/ 	.word	0x00000001
        /*004c*/ 	.word	0x00000001


	//----- nvinfo : EIATTR_CRS_STACK_SIZE
	.align		4
.L_2946:
        /*0050*/ 	.byte	0x04, 0x1e
        /*0052*/ 	.short	(.L_2948 - .L_2947)
.L_2947:
        /*0054*/ 	.word	0x00000000


	//----- nvinfo : EIATTR_CBANK_PARAM_SIZE
	.align		4
.L_2948:
        /*0058*/ 	.byte	0x03, 0x19
        /*005a*/ 	.short	0x02f8


	//----- nvinfo : EIATTR_PARAM_CBANK
	.align		4
        /*005c*/ 	.byte	0x04, 0x0a
        /*005e*/ 	.short	(.L_2950 - .L_2949)
	.align		4
.L_2949:
        /*0060*/ 	.word	index@(.nv.constant0._ZN2at6native18elementwise_kernelILi128ELi4EZNS0_22gpu_kernel_impl_nocastIZZZN37_INTERNAL_cee6930f_7_Loss_cu_5b0651e139_GLOBAL__N__cee6930f_7_Loss_cu_5b0651e140binary_cross_entropy_backward_out_kernelERNS_6TensorERKS5_S8_S8_ENKUlvE_clEvENKUlvE2_clEvEUlN3c108BFloat16ESC_SC_E_EEvRNS_18TensorIteratorBaseERKT_EUliE_EEviT1_)
        /*0064*/ 	.short	0x0210
        /*0066*/ 	.short	0x02f8


	//----- nvinfo : EIATTR_SW_WAR
	.align		4
.L_2950:
        /*0068*/ 	.byte	0x04, 0x36
        /*006a*/ 	.short	(.L_2952 - .L_2951)
.L_2951:
        /*006c*/ 	.word	0x00000008
.L_2952:


//--------------------- .nv.info._ZN2at6native27unrolled_elementwise_kernelIZZZN37_INTERNAL_cee6930f_7_Loss_cu_5b0651e139_GLOBAL__N__cee6930f_7_Loss_cu_5b0651e140binary_cross_entropy_backward_out_kernelERNS_6TensorERKS4_S7_S7_ENKUlvE_clEvENKUlvE2_clEvEUlN3c108BFloat16ESB_SB_E_St5arrayIPcLm4EELi4E23TrivialOffsetCalculatorILi3EjESG_ILi1EjENS0_6memory15LoadWithoutCastENSJ_16StoreWithoutCastEEEviT_T0_T2_T3_T4_T5_ --------------------------
	.section	.nv.info._ZN2at6native27unrolled_elementwise_kernelIZZZN37_INTERNAL_cee6930f_7_Loss_cu_5b0651e139_GLOBAL__N__cee6930f_7_Loss_cu_5b0651e140binary_cross_entropy_backward_out_kernelERNS_6TensorERKS4_S7_S7_ENKUlvE_clEvENKUlvE2_clEvEUlN3c108BFloat16ESB_SB_E_St5arrayIPcLm4EELi4E23TrivialOffsetCalculatorILi3EjESG_ILi1EjENS0_6memory15LoadWithoutCastENSJ_16StoreWithoutCastEEEviT_T0_T2_T3_T4_T5_,"",@"SHT_CUDA_INFO"
	.sectionflags	@""
	.align	4


	//----- nvinfo : EIATTR_CUDA_API_VERSION
	.align		4
        /*0000*/ 	.byte	0x04, 0x37
        /*0002*/ 	.short	(.L_2954 - .L_2953)
.L_2953:
        /*0004*/ 	.word	0x00000082


	//----- nvinfo : EIATTR_KPARAM_INFO
	.align		4
.L_2954:
        /*0008*/ 	.byte	0x04, 0x17
        /*000a*/ 	.short	(.L_2956 - .L_2955)
.L_2955:
        /*000c*/ 	.word	0x00000000
        /*0010*/ 	.short	0x0006
        /*0012*/ 	.short	0x002b
        /*0014*/ 	.byte	0x00, 0xf0, 0x05, 0x00


	//----- nvinfo : EIATTR_KPARAM_INFO
	.align		4
.L_2956:
        /*0018*/ 	.byte	0x04, 0x17
        /*001a*/ 	.short	(.L_2958 - .L_2957)
.L_2957:
        /*001c*/ 	.word	0x00000000
        /*0020*/ 	.short	0x0005
        /*0022*/ 	.short	0x002a
        /*0024*/ 	.byte	0x00, 0xf0, 0x05, 0x00


	//----- nvinfo : EIATTR_KPARAM_INFO
	.align		4
.L_2958:
        /*0028*/ 	.byte	0x04, 0x17
        /*002a*/ 	.short	(.L_2960 - .L_2959)
.L_2959:
        /*002c*/ 	.word	0x00000000
        /*0030*/ 	.short	0x0004
        /*0032*/ 	.short	0x0029
        /*0034*/ 	.byte	0x00, 0xf0, 0x05, 0x00


	//----- nvinfo : EIATTR_KPARAM_INFO
	.align		4
.L_2960:
        /*0038*/ 	.byte	0x04, 0x17
        /*003a*/ 	.short	(.L_2962 - .L_2961)
.L_2961:
        /*003c*/ 	.word	0x00000000
        /*0040*/ 	.short	0x0003
        /*0042*/ 	.short	0x0028
        /*0044*/ 	.byte	0x00, 0xf0, 0x05, 0x00


	//----- nvinfo : EIATTR_KPARAM_INFO
	.align		4
.L_2962:
        /*0048*/ 	.byte	0x04, 0x17
        /*004a*/ 	.short	(.L_2964 - .L_2963)
.L_2963:
        /*004c*/ 	.word	0x00000000
        /*0050*/ 	.short	0x0002
        /*0052*/ 	.short	0x0008
        /*0054*/ 	.byte	0x00, 0xf0, 0x81, 0x00


	//----- nvinfo : EIATTR_KPARAM_INFO
	.align		4
.L_2964:
        /*0058*/ 	.byte	0x04, 0x17
        /*005a*/ 	.short	(.L_2966 - .L_2965)
.L_2965:
        /*005c*/ 	.word	0x00000000
        /*0060*/ 	.short	0x0001
        /*0062*/ 	.short	0x0004
        /*0064*/ 	.byte	0x00, 0xf0, 0x05, 0x00


	//----- nvinfo : EIATTR_KPARAM_INFO
	.align		4
.L_2966:
        /*0068*/ 	.byte	0x04, 0x17
        /*006a*/ 	.short	(.L_2968 - .L_2967)
.L_2967:
        /*006c*/ 	.word	0x00000000
        /*0070*/ 	.short	0x0000
        /*0072*/ 	.short	0x0000
        /*0074*/ 	.byte	0x00, 0xf0, 0x11, 0x00


	//----- nvinfo : EIATTR_SPARSE_MMA_MASK
	.align		4
.L_2968:
        /*0078*/ 	.byte	0x03, 0x50
        /*007a*/ 	.short	0x0000


	//----- nvinfo : EIATTR_MAXREG_COUNT
	.align		4
        /*007c*/ 	.byte	0x03, 0x1b
        /*007e*/ 	.short	0x00ff


	//----- nvinfo : EIATTR_MERCURY_ISA_VERSION
	.align		4
        /*0080*/ 	.byte	0x03, 0x5f
        /*0082*/ 	.short	0x0101


	//----- nvinfo : EIATTR_EXIT_INSTR_OFFSETS
	.align		4
        /*0084*/ 	.byte	0x04, 0x1c
        /*0086*/ 	.short	(.L_2970 - .L_2969)


	//   ....[0]....
.L_2969:
        /*0088*/ 	.word	0x00000bd0


	//   ....[1]....
        /*008c*/ 	.word	0x00000c20


	//----- nvinfo : EIATTR_MAX_THREADS
	.align		4
.L_2970:
        /*0090*/ 	.byte	0x04, 0x05
        /*0092*/ 	.short	(.L_2972 - .L_2971)
.L_2971:
        /*0094*/ 	.word	0x00000080
        /*0098*/ 	.word	0x00000001
        /*009c*/ 	.word	0x00000001


	//----- nvinfo : EIATTR_CRS_STACK_SIZE
	.align		4
.L_2972:
        /*00a0*/ 	.byte	0x04, 0x1e
        /*00a2*/ 	.short	(.L_2974 - .L_2973)
.L_2973:
        /*00a4*/ 	.word	0x00000000


	//----- nvinfo : EIATTR_CBANK_PARAM_SIZE
	.align		4
.L_2974:
        /*00a8*/ 	.byte	0x03, 0x19
        /*00aa*/ 	.short	0x002c


	//----- nvinfo : EIATTR_PARAM_CBANK
	.align		4
        /*00ac*/ 	.byte	0x04, 0x0a
        /*00ae*/ 	.short	(.L_2976 - .L_2975)
	.align		4
.L_2975:
        /*00b0*/ 	.word	index@(.nv.constant0._ZN2at6native27unrolled_elementwise_kernelIZZZN37_INTERNAL_cee6930f_7_Loss_cu_5b0651e139_GLOBAL__N__cee6930f_7_Loss_cu_5b0651e140binary_cross_entropy_backward_out_kernelERNS_6TensorERKS4_S7_S7_ENKUlvE_clEvENKUlvE2_clEvEUlN3c108BFloat16ESB_SB_E_St5arrayIPcLm4EELi4E23TrivialOffsetCalculatorILi3EjESG_ILi1EjENS0_6memory15LoadWithoutCastENSJ_16StoreWithoutCastEEEviT_T0_T2_T3_T4_T5_)
        /*00b4*/ 	.short	0x0210
        /*00b6*/ 	.short	0x002c


	//----- nvinfo : EIATTR_SW_WAR
	.align		4
.L_2976:
        /*00b8*/ 	.byte	0x04, 0x36
        /*00ba*/ 	.short	(.L_2978 - .L_2977)
.L_2977:
        /*00bc*/ 	.word	0x00000008
.L_2978:


//--------------------- .nv.info._ZN2at6native29vectorized_elementwise_kernelILi2EZZZN37_INTERNAL_cee6930f_7_Loss_cu_5b0651e139_GLOBAL__N__cee6930f_7_Loss_cu_5b0651e140binary_cross_entropy_backward_out_kernelERNS_6TensorERKS4_S7_S7_ENKUlvE_clEvENKUlvE2_clEvEUlN3c108BFloat16ESB_SB_E_St5arrayIPcLm4EEEEviT0_T1_ --------------------------
	.section	.nv.info._ZN2at6native29vectorized_elementwise_kernelILi2EZZZN37_INTERNAL_cee6930f_7_Loss_cu_5b0651e139_GLOBAL__N__cee6930f_7_Loss_cu_5b0651e140binary_cross_entropy_backward_out_kernelERNS_6TensorERKS4_S7_S7_ENKUlvE_clEvENKUlvE2_clEvEUlN3c108BFloat16ESB_SB_E_St5arrayIPcLm4EEEEviT0_T1_,"",@"SHT_CUDA_INFO"
	.sectionflags	@""
	.align	4


	//----- nvinfo : EIATTR_CUDA_API_VERSION
	.align		4
        /*0000*/ 	.byte	0x04, 0x37
        /*0002*/ 	.short	(.L_2980 - .L_2979)
.L_2979:
        /*0004*/ 	.word	0x00000082


	//----- nvinfo : EIATTR_KPARAM_INFO
	.align		4
.L_2980:
        /*0008*/ 	.byte	0x04, 0x17
        /*000a*/ 	.short	(.L_2982 - .L_2981)
.L_2981:
        /*000c*/ 	.word	0x00000000
        /*0010*/ 	.short	0x0002
        /*0012*/ 	.short	0x0008
        /*0014*/ 	.byte	0x00, 0xf0, 0x81, 0x00


	//----- nvinfo : EIATTR_KPARAM_INFO
	.align		4
.L_2982:
        /*0018*/ 	.byte	0x04, 0x17
        /*001a*/ 	.short	(.L_2984 - .L_2983)
.L_2983:
        /*001c*/ 	.word	0x00000000
        /*0020*/ 	.short	0x0001
        /*0022*/ 	.short	0x0004
        /*0024*/ 	.byte	0x00, 0xf0, 0x05, 0x00


	//----- nvinfo : EIATTR_KPARAM_INFO
	.align		4
.L_2984:
        /*0028*/ 	.byte	0x04, 0x17
        /*002a*/ 	.short	(.L_2986 - .L_2985)
.L_2985:
        /*002c*/ 	.word	0x00000000
        /*0030*/ 	.short	0x0000
        /*0032*/ 	.short	0x0000
        /*0034*/ 	.byte	0x00, 0xf0, 0x11, 0x00


	//----- nvinfo : EIATTR_SPARSE_MMA_MASK
	.align		4
.L_2986:
        /*0038*/ 	.byte	0x03, 0x50
        /*003a*/ 	.short	0x0000


	//----- nvinfo : EIATTR_MAXREG_COUNT
	.align		4
        /*003c*/ 	.byte	0x03, 0x1b
        /*003e*/ 	.short	0x00ff


	//----- nvinfo : EIATTR_MERCURY_ISA_VERSION
	.align		4
        /*0040*/ 	.byte	0x03, 0x5f
        /*0042*/ 	.short	0x0101


	//----- nvinfo : EIATTR_EXIT_INSTR_OFFSETS
	.align		4
        /*0044*/ 	.byte	0x04, 0x1c
        /*0046*/ 	.short	(.L_2988 - .L_2987)


	//   ....[0]....
.L_2987:
        /*0048*/ 	.word	0x00000d50


	//   ....[1]....
        /*004c*/ 	.word	0x00002520


	//   ....[2]....
        /*0050*/ 	.word	0x00002570


	//----- nvinfo : EIATTR_MAX_THREADS
	.align		4
.L_2988:
        /*0054*/ 	.byte	0x04, 0x05
        /*0056*/ 	.short	(.L_2990 - .L_2989)
.L_2989:
        /*0058*/ 	.word	0x00000080
        /*005c*/ 	.word	0x00000001
        /*0060*/ 	.word	0x00000001


	//----- nvinfo : EIATTR_CRS_STACK_SIZE
	.align		4
.L_2990:
        /*0064*/ 	.byte	0x04, 0x1e
        /*0066*/ 	.short	(.L_2992 - .L_2991)
.L_2991:
        /*0068*/ 	.word	0x00000000


	//----- nvinfo : EIATTR_CBANK_PARAM_SIZE
	.align		4
.L_2992:
        /*006c*/ 	.byte	0x03, 0x19
        /*006e*/ 	.short	0x0028


	//----- nvinfo : EIATTR_PARAM_CBANK
	.align		4
        /*0070*/ 	.byte	0x04, 0x0a
        /*0072*/ 	.short	(.L_2994 - .L_2993)
	.align		4
.L_2993:
        /*0074*/ 	.word	index@(.nv.constant0._ZN2at6native29vectorized_elementwise_kernelILi2EZZZN37_INTERNAL_cee6930f_7_Loss_cu_5b0651e139_GLOBAL__N__cee6930f_7_Loss_cu_5b0651e140binary_cross_entropy_backward_out_kernelERNS_6TensorERKS4_S7_S7_ENKUlvE_clEvENKUlvE2_clEvEUlN3c108BFloat16ESB_SB_E_St5arrayIPcLm4EEEEviT0_T1_)
        /*0078*/ 	.short	0x0210
        /*007a*/ 	.short	0x0028


	//----- nvinfo : EIATTR_SW_WAR
	.align		4
.L_2994:
        /*007c*/ 	.byte	0x04, 0x36
        /*007e*/ 	.short	(.L_2996 - .L_2995)
.L_2995:
        /*0080*/ 	.word	0x00000008
.L_2996:


//--------------------- .nv.info._ZN2at6native29vectorized_elementwise_kernelILi4EZZZN37_INTERNAL_cee6930f_7_Loss_cu_5b0651e139_GLOBAL__N__cee6930f_7_Loss_cu_5b0651e140binary_cross_entropy_backward_out_kernelERNS_6TensorERKS4_S7_S7_ENKUlvE_clEvENKUlvE2_clEvEUlN3c108BFloat16ESB_SB_E_St5arrayIPcLm4EEEEviT0_T1_ --------------------------
	.section	.nv.info._ZN2at6native29vectorized_elementwise_kernelILi4EZZZN37_INTERNAL_cee6930f_7_Loss_cu_5b0651e139_GLOBAL__N__cee6930f_7_Loss_cu_5b0651e140binary_cross_entropy_backward_out_kernelERNS_6TensorERKS4_S7_S7_ENKUlvE_clEvENKUlvE2_clEvEUlN3c108BFloat16ESB_SB_E_St5arrayIPcLm4EEEEviT0_T1_,"",@"SHT_CUDA_INFO"
	.sectionflags	@""
	.align	4


	//----- nvinfo : EIATTR_CUDA_API_VERSION
	.align		4
        /*0000*/ 	.byte	0x04, 0x37
        /*0002*/ 	.short	(.L_2998 - .L_2997)
.L_2997:
        /*0004*/ 	.word	0x00000082


	//----- nvinfo : EIATTR_KPARAM_INFO
	.align		4
.L_2998:
        /*0008*/ 	.byte	0x04, 0x17
        /*000a*/ 	.short	(.L_3000 - .L_2999)
.L_2999:
        /*000c*/ 	.word	0x00000000
        /*0010*/ 	.short	0x0002
        /*0012*/ 	.short	0x0008
        /*0014*/ 	.byte	0x00, 0xf0, 0x81, 0x00


	//----- nvinfo : EIATTR_KPARAM_INFO
	.align		4
.L_3000:
        /*0018*/ 	.byte	0x04, 0x17
        /*001a*/ 	.short	(.L_3002 - .L_3001)
.L_3001:
        /*001c*/ 	.word	0x00000000
        /*0020*/ 	.short	0x0001
        /*0022*/ 	.short	0x0004
        /*0024*/ 	.byte	0x00, 0xf0, 0x05, 0x00


	//----- nvinfo : EIATTR_KPARAM_INFO
	.align		4
.L_3002:
        /*0028*/ 	.byte	0x04, 0x17
        /*002a*/ 	.short	(.L_3004 - .L_3003)
.L_3003:
        /*002c*/ 	.word	0x00000000
        /*0030*/ 	.short	0x0000
        /*0032*/ 	.short	0x0000
        /*0034*/ 	.byte	0x00, 0xf0, 0x11, 0x00


	//----- nvinfo : EIATTR_SPARSE_MMA_MASK
	.align		4
.L_3004:
        /*0038*/ 	.byte	0x03, 0x50
        /*003a*/ 	.short	0x0000


	//----- nvinfo : EIATTR_MAXREG_COUNT
	.align		4
        /*003c*/ 	.byte	0x03, 0x1b
        /*003e*/ 	.short	0x00ff


	//----- nvinfo : EIATTR_MERCURY_ISA_VERSION
	.align		4
        /*0040*/ 	.byte	0x03, 0x5f
        /*0042*/ 	.short	0x0101


	//----- nvinfo : EIATTR_EXIT_INSTR_OFFSETS
	.align		4
        /*0044*/ 	.byte	0x04, 0x1c
        /*0046*/ 	.short	(.L_3006 - .L_3005)


	//   ....[0]....
.L_3005:
        /*0048*/ 	.word	0x00000cd0


	//   ....[1]....
        /*004c*/ 	.word	0x000024a0


	//   ....[2]....
        /*0050*/ 	.word	0x000024f0


	//----- nvinfo : EIATTR_MAX_THREADS
	.align		4
.L_3006:
        /*0054*/ 	.byte	0x04, 0x05
        /*0056*/ 	.short	(.L_3008 - .L_3007)
.L_3007:
        /*0058*/ 	.word	0x00000080
        /*005c*/ 	.word	0x00000001
        /*0060*/ 	.word	0x00000001


	//----- nvinfo : EIATTR_CRS_STACK_SIZE
	.align		4
.L_3008:
        /*0064*/ 	.byte	0x04, 0x1e
        /*0066*/ 	.short	(.L_3010 - .L_3009)
.L_3009:
        /*0068*/ 	.word	0x00000000


	//----- nvinfo : EIATTR_CBANK_PARAM_SIZE
	.align		4
.L_3010:
        /*006c*/ 	.byte	0x03, 0x19
        /*006e*/ 	.short	0x0028


	//----- nvinfo : EIATTR_PARAM_CBANK
	.align		4
        /*0070*/ 	.byte	0x04, 0x0a
        /*0072*/ 	.short	(.L_3012 - .L_3011)
	.align		4
.L_3011:
        /*0074*/ 	.word	index@(.nv.constant0._ZN2at6native29vectorized_elementwise_kernelILi4EZZZN37_INTERNAL_cee6930f_7_Loss_cu_5b0651e139_GLOBAL__N__cee6930f_7_Loss_cu_5b0651e140binary_cross_entropy_backward_out_kernelERNS_6TensorERKS4_S7_S7_ENKUlvE_clEvENKUlvE2_clEvEUlN3c108BFloat16ESB_SB_E_St5arrayIPcLm4EEEEviT0_T1_)
        /*0078*/ 	.short	0x0210
        /*007a*/ 	.short	0x0028


	//----- nvinfo : EIATTR_SW_WAR
	.align		4
.L_3012:
        /*007c*/ 	.byte	0x04, 0x36
        /*007e*/ 	.short	(.L_3014 - .L_3013)
.L_3013:
        /*0080*/ 	.word	0x00000008
.L_3014:


//--------------------- .nv.info._ZN2at6native29vectorized_elementwise_kernelILi8EZZZN37_INTERNAL_cee6930f_7_Loss_cu_5b0651e139_GLOBAL__N__cee6930f_7_Loss_cu_5b0651e140binary_cross_entropy_backward_out_kernelERNS_6TensorERKS4_S7_S7_ENKUlvE_clEvENKUlvE2_clEvEUlN3c108BFloat16ESB_SB_E_St5arrayIPcLm4EEEEviT0_T1_ --------------------------
	.section	.nv.info._ZN2at6native29vectorized_elementwise_kernelILi8EZZZN37_INTERNAL_cee6930f_7_Loss_cu_5b0651e139_GLOBAL__N__cee6930f_7_Loss_cu_5b0651e140binary_cross_entropy_backward_out_kernelERNS_6TensorERKS4_S7_S7_ENKUlvE_clEvENKUlvE2_clEvEUlN3c108BFloat16ESB_SB_E_St5arrayIPcLm4EEEEviT0_T1_,"",@"SHT_CUDA_INFO"
	.sectionflags	@""
	.align	4


	//----- nvinfo : EIATTR_CUDA_API_VERSION
	.align		4
        /*0000*/ 	.byte	0x04, 0x37
        /*0002*/ 	.short	(.L_3016 - .L_3015)
.L_3015:
        /*0004*/ 	.word	0x00000082


	//----- nvinfo : EIATTR_KPARAM_INFO
	.align		4
.L_3016:
        /*0008*/ 	.byte	0x04, 0x17
        /*000a*/ 	.short	(.L_3018 - .L_3017)
.L_3017:
        /*000c*/ 	.word	0x00000000
        /*0010*/ 	.short	0x0002
        /*0012*/ 	.short	0x0008
        /*0014*/ 	.byte	0x00, 0xf0, 0x81, 0x00


	//----- nvinfo : EIATTR_KPARAM_INFO
	.align		4
.L_3018:
        /*0018*/ 	.byte	0x04, 0x17
        /*001a*/ 	.short	(.L_3020 - .L_3019)
.L_3019:
        /*001c*/ 	.word	0x00000000
        /*0020*/ 	.short	0x0001
        /*0022*/ 	.short	0x0004
        /*0024*/ 	.byte	0x00, 0xf0, 0x05, 0x00


	//----- nvinfo : EIATTR_KPARAM_INFO
	.align		4
.L_3020:
        /*0028*/ 	.byte	0x04, 0x17
        /*002a*/ 	.short	(.L_3022 - .L_3021)
.L_3021:
        /*002c*/ 	.word	0x00000000
        /*0030*/ 	.short	0x0000
        /*0032*/ 	.short	0x0000
        /*0034*/ 	.byte	0x00, 0xf0, 0x11, 0x00


	//----- nvinfo : EIATTR_SPARSE_MMA_MASK
	.align		4
.L_3022:
        /*0038*/ 	.byte	0x03, 0x50
        /*003a*/ 	.short	0x0000


	//----- nvinfo : EIATTR_MAXREG_COUNT
	.align		4
        /*003c*/ 	.byte	0x03, 0x1b
        /*003e*/ 	.short	0x00ff


	//----- nvinfo : EIATTR_MERCURY_ISA_VERSION
	.align		4
        /*0040*/ 	.byte	0x03, 0x5f
        /*0042*/ 	.short	0x0101


	//----- nvinfo : EIATTR_EXIT_INSTR_OFFSETS
	.align		4
        /*0044*/ 	.byte	0x04, 0x1c
        /*0046*/ 	.short	(.L_3024 - .L_3023)


	//   ....[0]....
.L_3023:
        /*0048*/ 	.word	0x00000c90


	//   ....[1]....
        /*004c*/ 	.word	0x00002460


	//   ....[2]....
        /*0050*/ 	.word	0x000024b0


	//----- nvinfo : EIATTR_MAX_THREADS
	.align		4
.L_3024:
        /*0054*/ 	.byte	0x04, 0x05
        /*0056*/ 	.short	(.L_3026 - .L_3025)
.L_3025:
        /*0058*/ 	.word	0x00000080
        /*005c*/ 	.word	0x00000001
        /*0060*/ 	.word	0x00000001


	//----- nvinfo : EIATTR_CRS_STACK_SIZE
	.align		4
.L_3026:
        /*0064*/ 	.byte	0x04, 0x1e
        /*0066*/ 	.short	(.L_3028 - .L_3027)
.L_3027:
        /*0068*/ 	.word	0x00000000


	//----- nvinfo : EIATTR_CBANK_PARAM_SIZE
	.align		4
.L_3028:
        /*006c*/ 	.byte	0x03, 0x19
        /*006e*/ 	.short	0x0028


	//----- nvinfo : EIATTR_PARAM_CBANK
	.align		4
        /*0070*/ 	.byte	0x04, 0x0a
        /*0072*/ 	.short	(.L_3030 - .L_3029)
	.align		4
.L_3029:
        /*0074*/ 	.word	index@(.nv.constant0._ZN2at6native29vectorized_elementwise_kernelILi8EZZZN37_INTERNAL_cee6930f_7_Loss_cu_5b0651e139_GLOBAL__N__cee6930f_7_Loss_cu_5b0651e140binary_cross_entropy_backward_out_kernelERNS_6TensorERKS4_S7_S7_ENKUlvE_clEvENKUlvE2_clEvEUlN3c108BFloat16ESB_SB_E_St5arrayIPcLm4EEEEviT0_T1_)
        /*0078*/ 	.short	0x0210
        /*007a*/ 	.short	0x0028


	//----- nvinfo : EIATTR_SW_WAR
	.align		4
.L_3030:
        /*007c*/ 	.byte	0x04, 0x36
        /*007e*/ 	.short	(.L_3032 - .L_3031)
.L_3031:
        /*0080*/ 	.word	0x00000008
.L_3032:


//--------------------- .nv.info._ZN2at6native18elementwise_kernelILi128ELi4EZNS0_15gpu_kernel_implIZZZN37_INTERNAL_cee6930f_7_Loss_cu_5b0651e139_GLOBAL__N__cee6930f_7_Loss_cu_5b0651e140binary_cross_entropy_backward_out_kernelERNS_6TensorERKS5_S8_S8_ENKUlvE_clEvENKUlvE1_clEvEUlN3c104HalfESC_SC_E_EEvRNS_18TensorIteratorBaseERKT_EUliE_EEviT1_ --------------------------
	.section	.nv.info._ZN2at6native18elementwise_kernelILi128ELi4EZNS0_15gpu_kernel_implIZZZN37_INTERNAL_cee6930f_7_Loss_cu_5b0651e139_GLOBAL__N__cee6930f_7_Loss_cu_5b0651e140binary_cross_entropy_backward_out_kernelERNS_6TensorERKS5_S8_S8_ENKUlvE_clEvENKUlvE1_clEvEUlN3c104HalfESC_SC_E_EEvRNS_18TensorIteratorBaseERKT_EUliE_EEviT1_,"",@"SHT_CUDA_INFO"
	.sectionflags	@""
	.align	4


	//----- nvinfo : EIATTR_CUDA_API_VERSION
	.align		4
        /*0000*/ 	.byte	0x04, 0x37
        /*0002*/ 	.short	(.L_3034 - .L_3033)
.L_3033:
        /*0004*/ 	.word	0x00000082


	//----- nvinfo : EIATTR_KPARAM_INFO
	.align		4
.L_3034:
        /*0008*/ 	.byte	0x04, 0x17
        /*000a*/ 	.short	(.L_3036 - .L_3035)
.L_3035:
        /*000c*/ 	.word	0x00000000
        /*0010*/ 	.short	0x0001
        /*0012*/ 	.short	0x0008
        /*0014*/ 	.byte	0x00, 0xf0, 0xc1, 0x0b


	//----- nvinfo : EIATTR_KPARAM_INFO
	.align		4
.L_3036:
        /*0018*/ 	.byte	0x04, 0x17
        /*001a*/ 	.short	(.L_3038 - .L_3037)
.L_3037:
        /*001c*/ 	.word	0x00000000
        /*0020*/ 	.short	0x0000
        /*0022*/ 	.short	0x0000
        /*0024*/ 	.byte	0x00, 0xf0, 0x11, 0x00


	//----- nvinfo : EIATTR_SPARSE_MMA_MASK
	.align		4
.L_3038:
        /*0028*/ 	.byte	0x03, 0x50
        /*002a*/ 	.short	0x0000


	//----- nvinfo : EIATTR_MAXREG_COUNT
	.align		4
        /*002c*/ 	.byte	0x03, 0x1b
        /*002e*/ 	.short	0x0080


	//----- nvinfo : EIATTR_EXTERNS
	.align		4
        /*0030*/ 	.byte	0x04, 0x0f
        /*0032*/ 	.short	(.L_3040 - .L_3039)


	//   ....[0]....
	.align		4
.L_3039:
        /*0034*/ 	.word	index@(__assertfail)


	//----- nvinfo : EIATTR_MERCURY_ISA_VERSION
	.align		4
.L_3040:
        /*0038*/ 	.byte	0x03, 0x5f
        /*003a*/ 	.short	0x0101


	//----- nvinfo : EIATTR_SYSCALL_OFFSETS
	.align		4
        /*003c*/ 	.byte	0x04, 0x46
        /*003e*/ 	.short	(.L_3042 - .L_3041)


	//   ....[0]....
.L_3041:
        /*0040*/ 	.word	0x00002860


	//   ....[1]....
        /*0044*/ 	.word	0x000038e0


	//   ....[2]....
        /*0048*/ 	.word	0x00004890


	//   ....[3]....
        /*004c*/ 	.word	0x00005930


	//   ....[4]....
        /*0050*/ 	.word	0x000081e0


	//   ....[5]....
        /*0054*/ 	.word	0x00009260


	//   ....[6]....
        /*0058*/ 	.word	0x0000a210


	//   ....[7]....
        /*005c*/ 	.word	0x0000b2b0


	//   ....[8]....
        /*0060*/ 	.word	0x0000db50


	//   ....[9]....
        /*0064*/ 	.word	0x0000ebd0


	//   ....[10]....
        /*0068*/ 	.word	0x0000fb80


	//   ....[11]....
        /*006c*/ 	.word	0x00010c20


	//   ....[12]....
        /*0070*/ 	.word	0x000134b0


	//   ....[13]....
        /*0074*/ 	.word	0x00014530


	//   ....[14]....
        /*0078*/ 	.word	0x000154e0


	//   ....[15]....
        /*007c*/ 	.word	0x00016580


	//----- nvinfo : EIATTR_EXIT_INSTR_OFFSETS
	.align		4
.L_3042:
        /*0080*/ 	.byte	0x04, 0x1c
        /*0082*/ 	.short	(.L_3044 - .L_3043)


	//   ....[0]....
.L_3043:
        /*0084*/ 	.word	0x00010cf0


	//   ....[1]....
        /*0088*/ 	.word	0x000157b0


	//   ....[2]....
        /*008c*/ 	.word	0x000157f0


	//   ....[3]....
        /*0090*/ 	.word	0x00015890


	//   ....[4]....
        /*0094*/ 	.word	0x000158d0


	//   ....[5]....
        /*0098*/ 	.word	0x00015910


	//   ....[6]....
        /*009c*/ 	.word	0x000159a0


	//   ....[7]....
        /*00a0*/ 	.word	0x000159c0


	//   ....[8]....
        /*00a4*/ 	.word	0x00015a60


	//   ....[9]....
        /*00a8*/ 	.word	0x00015ab0


	//   ....[10]....
        /*00ac*/ 	.word	0x00015b00


	//   ....[11]....
        /*00b0*/ 	.word	0x00015bd0


	//   ....[12]....
        /*00b4*/ 	.word	0x00015c30


	//   ....[13]....
        /*00b8*/ 	.word	0x00015dc0


	//   ....[14]....
        /*00bc*/ 	.word	0x00015f20


	//   ....[15]....
        /*00c0*/ 	.word	0x00015f60


	//   ....[16]....
        /*00c4*/ 	.word	0x00016020


	//   ....[17]....
        /*00c8*/ 	.word	0x000161a0


	//   ....[18]....
        /*00cc*/ 	.word	0x00016320


	//   ....[19]....
        /*00d0*/ 	.word	0x00016480


	//   ....[20]....
        /*00d4*/ 	.word	0x00016590


	//   ....[21]....
        /*00d8*/ 	.word	0x000165d0


	//   ....[22]....
        /*00dc*/ 	.word	0x00016610


	//----- nvinfo : EIATTR_MAX_THREADS
	.align		4
.L_3044:
        /*00e0*/ 	.byte	0x04, 0x05
        /*00e2*/ 	.short	(.L_3046 - .L_3045)
.L_3045:
        /*00e4*/ 	.word	0x00000080
        /*00e8*/ 	.word	0x00000001
        /*00ec*/ 	.word	0x00000001


	//----- nvinfo : EIATTR_CRS_STACK_SIZE
	.align		4
.L_3046:
        /*00f0*/ 	.byte	0x04, 0x1e
        /*00f2*/ 	.short	(.L_3048 - .L_3047)
.L_3047:
        /*00f4*/ 	.word	0x00000000


	//----- nvinfo : EIATTR_CBANK_PARAM_SIZE
	.align		4
.L_3048:
        /*00f8*/ 	.byte	0x03, 0x19
        /*00fa*/ 	.short	0x02f8


	//----- nvinfo : EIATTR_PARAM_CBANK
	.align		4
        /*00fc*/ 	.byte	0x04, 0x0a
        /*00fe*/ 	.short	(.L_3050 - .L_3049)
	.align		4
.L_3049:
        /*0100*/ 	.word	index@(.nv.constant0._ZN2at6native18elementwise_kernelILi128ELi4EZNS0_15gpu_kernel_implIZZZN37_INTERNAL_cee6930f_7_Loss_cu_5b0651e139_GLOBAL__N__cee6930f_7_Loss_cu_5b0651e140binary_cross_entropy_backward_out_kernelERNS_6TensorERKS5_S8_S8_ENKUlvE_clEvENKUlvE1_clEvEUlN3c104HalfESC_SC_E_EEvRNS_18TensorIteratorBaseERKT_EUliE_EEviT1_)
        /*0104*/ 	.short	0x0210
        /*0106*/ 	.short	0x02f8


	//----- nvinfo : EIATTR_SW_WAR
	.align		4
.L_3050:
        /*0108*/ 	.byte	0x04, 0x36
        /*010a*/ 	.short	(.L_3052 - .L_3051)
.L_3051:
        /*010c*/ 	.word	0x00000008
.L_3052:


//--------------------- .nv.info._ZN2at6native27unrolled_elementwise_kernelIZZZN37_INTERNAL_cee6930f_7_Loss_cu_5b0651e139_GLOBAL__N__cee6930f_7_Loss_cu_5b0651e140binary_cross_entropy_backward_out_kernelERNS_6TensorERKS4_S7_S7_ENKUlvE_clEvENKUlvE1_clEvEUlN3c104HalfESB_SB_E_St5arrayIPcLm4EELi4E23TrivialOffsetCalculatorILi3EjESG_ILi1EjENS0_6memory12LoadWithCastILi3EEENSJ_13StoreWithCastILi1EEEEEviT_T0_T2_T3_T4_T5_ --------------------------
	.section	.nv.info._ZN2at6native27unrolled_elementwise_kernelIZZZN37_INTERNAL_cee6930f_7_Loss_cu_5b0651e139_GLOBAL__N__cee6930f_7_Loss_cu_5b0651e140binary_cross_entropy_backward_out_kernelERNS_6TensorERKS4_S7_S7_ENKUlvE_clEvENKUlvE1_clEvEUlN3c104HalfESB_SB_E_St5arrayIPcLm4EELi4E23TrivialOffsetCalculatorILi3EjESG_ILi1EjENS0_6memory12LoadWithCastILi3EEENSJ_13StoreWithCastILi1EEEEEviT_T0_T2_T3_T4_T5_,"",@"SHT_CUDA_INFO"
	.sectionflags	@""
	.align	4


	//----- nvinfo : EIATTR_CUDA_API_VERSION
	.align		4
        /*0000*/ 	.byte	0x04, 0x37
        /*0002*/ 	.short	(.L_3054 - .L_3053)
.L_3053:
        /*0004*/ 	.word	0x00000082


	//----- nvinfo : EIATTR_KPARAM_INFO
	.align		4
.L_3054:
        /*0008*/ 	.byte	0x04, 0x17
        /*000a*/ 	.short	(.L_3056 - .L_3055)
.L_3055:
        /*000c*/ 	.word	0x00000000
        /*0010*/ 	.short	0x0006
        /*0012*/ 	.short	0x003c
        /*0014*/ 	.byte	0x00, 0xf0, 0x21, 0x00


	//----- nvinfo : EIATTR_KPARAM_INFO
	.align		4
.L_3056:
        /*0018*/ 	.byte	0x04, 0x17
        /*001a*/ 	.short	(.L_3058 - .L_3057)
.L_3057:
        /*001c*/ 	.word	0x00000000
        /*0020*/ 	.short	0x0005
        /*0022*/ 	.short	0x002c
        /*0024*/ 	.byte	0x00, 0xf0, 0x41, 0x00


	//----- nvinfo : EIATTR_KPARAM_INFO
	.align		4
.L_3058:
        /*0028*/ 	.byte	0x04, 0x17
        /*002a*/ 	.short	(.L_3060 - .L_3059)
.L_3059:
        /*002c*/ 	.word	0x00000000
        /*0030*/ 	.short	0x0004
        /*0032*/ 	.short	0x0029
        /*0034*/ 	.byte	0x00, 0xf0, 0x05, 0x00


	//----- nvinfo : EIATTR_KPARAM_INFO
	.align		4
.L_3060:
        /*0038*/ 	.byte	0x04, 0x17
        /*003a*/ 	.short	(.L_3062 - .L_3061)
.L_3061:
        /*003c*/ 	.word	0x00000000
        /*0040*/ 	.short	0x0003
        /*0042*/ 	.short	0x0028
        /*0044*/ 	.byte	0x00, 0xf0, 0x05, 0x00


	//----- nvinfo : EIATTR_KPARAM_INFO
	.align		4
.L_3062:
        /*0048*/ 	.byte	0x04, 0x17
        /*004a*/ 	.short	(.L_3064 - .L_3063)
.L_3063:
        /*004c*/ 	.word	0x00000000
        /*0050*/ 	.short	0x0002
        /*0052*/ 	.short	0x0008
        /*0054*/ 	.byte	0x00, 0xf0, 0x81, 0x00


	//----- nvinfo : EIATTR_KPARAM_INFO
	.align		4
.L_3064:
        /*0058*/ 	.byte	0x04, 0x17
        /*005a*/ 	.short	(.L_3066 - .L_3065)
.L_3065:
        /*005c*/ 	.word	0x00000000
        /*0060*/ 	.short	0x0001
        /*0062*/ 	.short	0x0004
        /*0064*/ 	.byte	0x00, 0xf0, 0x05, 0x00


	//----- nvinfo : EIATTR_KPARAM_INFO
	.align		4
.L_3066:
        /*0068*/ 	.byte	0x04, 0x17
        /*006a*/ 	.short	(.L_3068 - .L_3067)
.L_3067:
        /*006c*/ 	.word	0x00000000
        /*0070*/ 	.short	0x0000
        /*0072*/ 	.short	0x0000
        /*0074*/ 	.byte	0x00, 0xf0, 0x11, 0x00


	//----- nvinfo : EIATTR_SPARSE_MMA_MASK
	.align		4
.L_3068:
        /*0078*/ 	.byte	0x03, 0x50
        /*007a*/ 	.short	0x0000


	//----- nvinfo : EIATTR_MAXREG_COUNT
	.align		4
        /*007c*/ 	.byte	0x03, 0x1b
        /*007e*/ 	.short	0x00ff


	//----- nvinfo : EIATTR_EXTERNS
	.align		4
        /*0080*/ 	.byte	0x04, 0x0f
        /*0082*/ 	.short	(.L_3070 - .L_3069)


	//   ....[0]....
	.align		4
.L_3069:
        /*0084*/ 	.word	index@(__assertfail)


	//----- nvinfo : EIATTR_MERCURY_ISA_VERSION
	.align		4
.L_3070:
        /*0088*/ 	.byte	0x03, 0x5f
        /*008a*/ 	.short	0x0101


	//----- nvinfo : EIATTR_SYSCALL_OFFSETS
	.align		4
        /*008c*/ 	.byte	0x04, 0x46
        /*008e*/ 	.short	(.L_3072 - .L_3071)


	//   ....[0]....
.L_3071:
        /*0090*/ 	.word	0x000010e0


	//   ....[1]....
        /*0094*/ 	.word	0x00002170


	//   ....[2]....
        /*0098*/ 	.word	0x00003200


	//   ....[3]....
        /*009c*/ 	.word	0x00004330


	//   ....[4]....
        /*00a0*/ 	.word	0x000053c0


	//   ....[5]....
        /*00a4*/ 	.word	0x00006450


	//   ....[6]....
        /*00a8*/ 	.word	0x00007590


	//   ....[7]....
        /*00ac*/ 	.word	0x00008630


	//   ....[8]....
        /*00b0*/ 	.word	0x000096d0


	//   ....[9]....
        /*00b4*/ 	.word	0x0000a820


	//   ....[10]....
        /*00b8*/ 	.word	0x0000b8c0


	//   ....[11]....
        /*00bc*/ 	.word	0x0000c880


	//   ....[12]....
        /*00c0*/ 	.word	0x0000e020


	//   ....[13]....
        /*00c4*/ 	.word	0x0000f080


	//   ....[14]....
        /*00c8*/ 	.word	0x00010060


	//   ....[15]....
        /*00cc*/ 	.word	0x00011060


	//----- nvinfo : EIATTR_EXIT_INSTR_OFFSETS
	.align		4
.L_3072:
        /*00d0*/ 	.byte	0x04, 0x1c
        /*00d2*/ 	.short	(.L_3074 - .L_3073)


	//   ....[0]....
.L_3073:
        /*00d4*/ 	.word	0x00010120


	//   ....[1]....
        /*00d8*/ 	.word	0x00010290


	//   ....[2]....
        /*00dc*/ 	.word	0x000102d0


	//   ....[3]....
        /*00e0*/ 	.word	0x00010370


	//   ....[4]....
        /*00e4*/ 	.word	0x000103b0


	//   ....[5]....
        /*00e8*/ 	.word	0x000103f0


	//   ....[6]....
        /*00ec*/ 	.word	0x00010480


	//   ....[7]....
        /*00f0*/ 	.word	0x000104a0


	//   ....[8]....
        /*00f4*/ 	.word	0x00010540


	//   ....[9]....
        /*00f8*/ 	.word	0x00010590


	//   ....[10]....
        /*00fc*/ 	.word	0x000105e0


	//   ....[11]....
        /*0100*/ 	.word	0x000106b0


	//   ....[12]....
        /*0104*/ 	.word	0x00010710


	//   ....[13]....
        /*0108*/ 	.word	0x000108a0


	//   ....[14]....
        /*010c*/ 	.word	0x00010a00


	//   ....[15]....
        /*0110*/ 	.word	0x00010a40


	//   ....[16]....
        /*0114*/ 	.word	0x00010b00


	//   ....[17]....
        /*0118*/ 	.word	0x00010c80


	//   ....[18]....
        /*011c*/ 	.word	0x00010e00


	//   ....[19]....
        /*0120*/ 	.word	0x00010f60


	//   ....[20]....
        /*0124*/ 	.word	0x00011070


	//   ....[21]....
        /*0128*/ 	.word	0x000110b0


	//   ....[22]....
        /*012c*/ 	.word	0x000110f0


	//----- nvinfo : EIATTR_MAX_THREADS
	.align		4
.L_3074:
        /*0130*/ 	.byte	0x04, 0x05
        /*0132*/ 	.short	(.L_3076 - .L_3075)
.L_3075:
        /*0134*/ 	.word	0x00000080
        /*0138*/ 	.word	0x00000001
        /*013c*/ 	.word	0x00000001


	//----- nvinfo : EIATTR_CRS_STACK_SIZE
	.align		4
.L_3076:
        /*0140*/ 	.byte	0x04, 0x1e
        /*0142*/ 	.short	(.L_3078 - .L_3077)
.L_3077:
        /*0144*/ 	.word	0x00000000


	//----- nvinfo : EIATTR_CBANK_PARAM_SIZE
	.align		4
.L_3078:
        /*0148*/ 	.byte	0x03, 0x19
        /*014a*/ 	.short	0x0044


	//----- nvinfo : EIATTR_PARAM_CBANK
	.align		4
        /*014c*/ 	.byte	0x04, 0x0a
        /*014e*/ 	.short	(.L_3080 - .L_3079)
	.align		4
.L_3079:
        /*0150*/ 	.word	index@(.nv.constant0._ZN2at6native27unrolled_elementwise_kernelIZZZN37_INTERNAL_cee6930f_7_Loss_cu_5b0651e139_GLOBAL__N__cee6930f_7_Loss_cu_5b0651e140binary_cross_entropy_backward_out_kernelERNS_6TensorERKS4_S7_S7_ENKUlvE_clEvENKUlvE1_clEvEUlN3c104HalfESB_SB_E_St5arrayIPcLm4EELi4E23TrivialOffsetCalculatorILi3EjESG_ILi1EjENS0_6memory12LoadWithCastILi3EEENSJ_13StoreWithCastILi1EEEEEviT_T0_T2_T3_T4_T5_)
        /*0154*/ 	.short	0x0210
        /*0156*/ 	.short	0x0044


	//----- nvinfo : EIATTR_SW_WAR
	.align		4
.L_3080:
        /*0158*/ 	.byte	0x04, 0x36
        /*015a*/ 	.short	(.L_3082 - .L_3081)
.L_3081:
        /*015c*/ 	.word	0x00000008
.L_3082:


//--------------------- .nv.info._ZN2at6native18elementwise_kernelILi128ELi4EZNS0_22gpu_kernel_impl_nocastIZZZN37_INTERNAL_cee6930f_7_Loss_cu_5b0651e139_GLOBAL__N__cee6930f_7_Loss_cu_5b0651e140binary_cross_entropy_backward_out_kernelERNS_6TensorERKS5_S8_S8_ENKUlvE_clEvENKUlvE1_clEvEUlN3c104HalfESC_SC_E_EEvRNS_18TensorIteratorBaseERKT_EUliE_EEviT1_ --------------------------
	.section	.nv.info._ZN2at6native18elementwise_kernelILi128ELi4EZNS0_22gpu_kernel_impl_nocastIZZZN37_INTERNAL_cee6930f_7_Loss_cu_5b0651e139_GLOBAL__N__cee6930f_7_Loss_cu_5b0651e140binary_cross_entropy_backward_out_kernelERNS_6TensorERKS5_S8_S8_ENKUlvE_clEvENKUlvE1_clEvEUlN3c104HalfESC_SC_E_EEvRNS_18TensorIteratorBaseERKT_EUliE_EEviT1_,"",@"SHT_CUDA_INFO"
	.sectionflags	@""
	.align	4


	//----- nvinfo : EIATTR_CUDA_API_VERSION
	.align		4
        /*0000*/ 	.byte	0x04, 0x37
        /*0002*/ 	.short	(.L_3084 - .L_3083)
.L_3083:
        /*0004*/ 	.word	0x00000082


	//----- nvinfo : EIATTR_KPARAM_INFO
	.align		4
.L_3084:
        /*0008*/ 	.byte	0x04, 0x17
        /*000a*/ 	.short	(.L_3086 - .L_3085)
.L_3085:
        /*000c*/ 	.word	0x00000000
        /*0010*/ 	.short	0x0001
        /*0012*/ 	.short	0x0008
        /*0014*/ 	.byte	0x00, 0xf0, 0xc1, 0x0b


	//----- nvinfo : EIATTR_KPARAM_INFO
	.align		4
.L_3086:
        /*0018*/ 	.byte	0x04, 0x17
        /*001a*/ 	.short	(.L_3088 - .L_3087)
.L_3087:
        /*001c*/ 	.word	0x00000000
        /*0020*/ 	.short	0x0000
        /*0022*/ 	.short	0x0000
        /*0024*/ 	.byte	0x00, 0xf0, 0x11, 0x00


	//----- nvinfo : EIATTR_SPARSE_MMA_MASK
	.align		4
.L_3088:
        /*0028*/ 	.byte	0x03, 0x50
        /*002a*/ 	.short	0x0000


	//----- nvinfo : EIATTR_MAXREG_COUNT
	.align		4
        /*002c*/ 	.byte	0x03, 0x1b
        /*002e*/ 	.short	0x0080


	//----- nvinfo : EIATTR_MERCURY_ISA_VERSION
	.align		4
        /*0030*/ 	.byte	0x03, 0x5f
        /*0032*/ 	.short	0x0101


	//----- nvinfo : EIATTR_EXIT_INSTR_OFFSETS
	.align		4
        /*0034*/ 	.byte	0x04, 0x1c
        /*0036*/ 	.short	(.L_3090 - .L_3089)


	//   ....[0]....
.L_3089:
        /*0038*/ 	.word	0x00004f20


	//   ....[1]....
        /*003c*/ 	.word	0x00006920


	//----- nvinfo : EIATTR_MAX_THREADS
	.align		4
.L_3090:
        /*0040*/ 	.byte	0x04, 0x05
        /*0042*/ 	.short	(.L_3092 - .L_3091)
.L_3091:
        /*0044*/ 	.word	0x00000080
        /*0048*/ 	.word	0x00000001
        /*004c*/ 	.word	0x00000001


	//----- nvinfo : EIATTR_CRS_STACK_SIZE
	.align		4
.L_3092:
        /*0050*/ 	.byte	0x04, 0x1e
        /*0052*/ 	.short	(.L_3094 - .L_3093)
.L_3093:
        /*0054*/ 	.word	0x00000000


	//----- nvinfo : EIATTR_CBANK_PARAM_SIZE
	.align		4
.L_3094:
        /*0058*/ 	.byte	0x03, 0x19
        /*005a*/ 	.short	0x02f8


	//----- nvinfo : EIATTR_PARAM_CBANK
	.align		4
        /*005c*/ 	.byte	0x04, 0x0a
        /*005e*/ 	.short	(.L_3096 - .L_3095)
	.align		4
.L_3095:
        /*0060*/ 	.word	index@(.nv.constant0._ZN2at6native18elementwise_kernelILi128ELi4EZNS0_22gpu_kernel_impl_nocastIZZZN37_INTERNAL_cee6930f_7_Loss_cu_5b0651e139_GLOBAL__N__cee6930f_7_Loss_cu_5b0651e140binary_cross_entropy_backward_out_kernelERNS_6TensorERKS5_S8_S8_ENKUlvE_clEvENKUlvE1_clEvEUlN3c104HalfESC_SC_E_EEvRNS_18TensorIteratorBaseERKT_EUliE_EEviT1_)
        /*0064*/ 	.short	0x0210
        /*0066*/ 	.short	0x02f8


	//----- nvinfo : EIATTR_SW_WAR
	.align		4
.L_3096:
        /*0068*/ 	.byte	0x04, 0x36
        /*006a*/ 	.short	(.L_3098 - .L_3097)
.L_3097:
        /*006c*/ 	.word	0x00000008
.L_3098:


//--------------------- .nv.info._ZN2at6native27unrolled_elementwise_kernelIZZZN37_INTERNAL_cee6930f_7_Loss_cu_5b0651e139_GLOBAL__N__cee6930f_7_Loss_cu_5b0651e140binary_cross_entropy_backward_out_kernelERNS_6TensorERKS4_S7_S7_ENKUlvE_clEvENKUlvE1_clEvEUlN3c104HalfESB_SB_E_St5arrayIPcLm4EELi4E23TrivialOffsetCalculatorILi3EjESG_ILi1EjENS0_6memory15LoadWithoutCastENSJ_16StoreWithoutCastEEEviT_T0_T2_T3_T4_T5_ --------------------------
	.section	.nv.info._ZN2at6native27unrolled_elementwise_kernelIZZZN37_INTERNAL_cee6930f_7_Loss_cu_5b0651e139_GLOBAL__N__cee6930f_7_Loss_cu_5b0651e140binary_cross_entropy_backward_out_kernelERNS_6TensorERKS4_S7_S7_ENKUlvE_clEvENKUlvE1_clEvEUlN3c104HalfESB_SB_E_St5arrayIPcLm4EELi4E23TrivialOffsetCalculatorILi3EjESG_ILi1EjENS0_6memory15LoadWithoutCastENSJ_16StoreWithoutCastEEEviT_T0_T2_T3_T4_T5_,"",@"SHT_CUDA_INFO"
	.sectionflags	@""
	.align	4


	//----- nvinfo : EIATTR_CUDA_API_VERSION
	.align		4
        /*0000*/ 	.byte	0x04, 0x37
        /*0002*/ 	.short	(.L_3100 - .L_3099)
.L_3099:
        /*0004*/ 	.word	0x00000082


	//----- nvinfo : EIATTR_KPARAM_INFO
	.align		4
.L_3100:
        /*0008*/ 	.byte	0x04, 0x17
        /*000a*/ 	.short	(.L_3102 - .L_3101)
.L_3101:
        /*000c*/ 	.word	0x00000000
        /*0010*/ 	.short	0x0006
        /*0012*/ 	.short	0x002b
        /*0014*/ 	.byte	0x00, 0xf0, 0x05, 0x00


	//----- nvinfo : EIATTR_KPARAM_INFO
	.align		4
.L_3102:
        /*0018*/ 	.byte	0x04, 0x17
        /*001a*/ 	.short	(.L_3104 - .L_3103)
.L_3103:
        /*001c*/ 	.word	0x00000000
        /*0020*/ 	.short	0x0005
        /*0022*/ 	.short	0x002a
        /*0024*/ 	.byte	0x00, 0xf0, 0x05, 0x00


	//----- nvinfo : EIATTR_KPARAM_INFO
	.align		4
.L_3104:
        /*0028*/ 	.byte	0x04, 0x17
        /*002a*/ 	.short	(.L_3106 - .L_3105)
.L_3105:
        /*002c*/ 	.word	0x00000000
        /*0030*/ 	.short	0x0004
        /*0032*/ 	.short	0x0029
        /*0034*/ 	.byte	0x00, 0xf0, 0x05, 0x00


	//----- nvinfo : EIATTR_KPARAM_INFO
	.align		4
.L_3106:
        /*0038*/ 	.byte	0x04, 0x17
        /*003a*/ 	.short	(.L_3108 - .L_3107)
.L_3107:
        /*003c*/ 	.word	0x00000000
        /*0040*/ 	.short	0x0003
        /*0042*/ 	.short	0x0028
        /*0044*/ 	.byte	0x00, 0xf0, 0x05, 0x00


	//----- nvinfo : EIATTR_KPARAM_INFO
	.align		4
.L_3108:
        /*0048*/ 	.byte	0x04, 0x17
        /*004a*/ 	.short	(.L_3110 - .L_3109)
.L_3109:
        /*004c*/ 	.word	0x00000000
        /*0050*/ 	.short	0x0002
        /*0052*/ 	.short	0x0008
        /*0054*/ 	.byte	0x00, 0xf0, 0x81, 0x00


	//----- nvinfo : EIATTR_KPARAM_INFO
	.align		4
.L_3110:
        /*0058*/ 	.byte	0x04, 0x17
        /*005a*/ 	.short	(.L_3112 - .L_3111)
.L_3111:
        /*005c*/ 	.word	0x00000000
        /*0060*/ 	.short	0x0001
        /*0062*/ 	.short	0x0004
        /*0064*/ 	.byte	0x00, 0xf0, 0x05, 0x00


	//----- nvinfo : EIATTR_KPARAM_INFO
	.align		4
.L_3112:
        /*0068*/ 	.byte	0x04, 0x17
        /*006a*/ 	.short	(.L_3114 - .L_3113)
.L_3113:
        /*006c*/ 	.word	0x00000000
        /*0070*/ 	.short	0x0000
        /*0072*/ 	.short	0x0000
        /*0074*/ 	.byte	0x00, 0xf0, 0x11, 0x00


	//----- nvinfo : EIATTR_SPARSE_MMA_MASK
	.align		4
.L_3114:
        /*0078*/ 	.byte	0x03, 0x50
        /*007a*/ 	.short	0x0000


	//----- nvinfo : EIATTR_MAXREG_COUNT
	.align		4
        /*007c*/ 	.byte	0x03, 0x1b
        /*007e*/ 	.short	0x00ff


	//----- nvinfo : EIATTR_MERCURY_ISA_VERSION
	.align		4
        /*0080*/ 	.byte	0x03, 0x5f
        /*0082*/ 	.short	0x0101


	//----- nvinfo : EIATTR_EXIT_INSTR_OFFSETS
	.align		4
        /*0084*/ 	.byte	0x04, 0x1c
        /*0086*/ 	.short	(.L_3116 - .L_3115)


	//   ....[0]....
.L_3115:
        /*0088*/ 	.word	0x00000b90


	//   ....[1]....
        /*008c*/ 	.word	0x00000be0


	//----- nvinfo : EIATTR_MAX_THREADS
	.align		4
.L_3116:
        /*0090*/ 	.byte	0x04, 0x05
        /*0092*/ 	.short	(.L_3118 - .L_3117)
.L_3117:
        /*0094*/ 	.word	0x00000080
        /*0098*/ 	.word	0x00000001
        /*009c*/ 	.word	0x00000001


	//----- nvinfo : EIATTR_CRS_STACK_SIZE
	.align		4
.L_3118:
        /*00a0*/ 	.byte	0x04, 0x1e
        /*00a2*/ 	.short	(.L_3120 - .L_3119)
.L_3119:
        /*00a4*/ 	.word	0x00000000


	//----- nvinfo : EIATTR_CBANK_PARAM_SIZE
	.align		4
.L_3120:
        /*00a8*/ 	.byte	0x03, 0x19
        /*00aa*/ 	.short	0x002c


	//----- nvinfo : EIATTR_PARAM_CBANK
	.align		4
        /*00ac*/ 	.byte	0x04, 0x0a
        /*00ae*/ 	.short	(.L_3122 - .L_3121)
	.align		4
.L_3121:
        /*00b0*/ 	.word	index@(.nv.constant0._ZN2at6native27unrolled_elementwise_kernelIZZZN37_INTERNAL_cee6930f_7_Loss_cu_5b0651e139_GLOBAL__N__cee6930f_7_Loss_cu_5b0651e140binary_cross_entropy_backward_out_kernelERNS_6TensorERKS4_S7_S7_ENKUlvE_clEvENKUlvE1_clEvEUlN3c104HalfESB_SB_E_St5arrayIPcLm4EELi4E23TrivialOffsetCalculatorILi3EjESG_ILi1EjENS0_6memory15LoadWithoutCastENSJ_16StoreWithoutCastEEEviT_T0_T2_T3_T4_T5_)
        /*00b4*/ 	.short	0x0210
        /*00b6*/ 	.short	0x002c


	//----- nvinfo : EIATTR_SW_WAR
	.align		4
.L_3122:
        /*00b8*/ 	.byte	0x04, 0x36
        /*00ba*/ 	.short	(.L_3124 - .L_3123)
.L_3123:
        /*00bc*/ 	.word	0x00000008
.L_3124:


//--------------------- .nv.info._ZN2at6native29vectorized_elementwise_kernelILi2EZZZN37_INTERNAL_cee6930f_7_Loss_cu_5b0651e139_GLOBAL__N__cee6930f_7_Loss_cu_5b0651e140binary_cross_entropy_backward_out_kernelERNS_6TensorERKS4_S7_S7_ENKUlvE_clEvENKUlvE1_clEvEUlN3c104HalfESB_SB_E_St5arrayIPcLm4EEEEviT0_T1_ --------------------------
	.section	.nv.info._ZN2at6native29vectorized_elementwise_kernelILi2EZZZN37_INTERNAL_cee6930f_7_Loss_cu_5b0651e139_GLOBAL__N__cee6930f_7_Loss_cu_5b0651e140binary_cross_entropy_backward_out_kernelERNS_6TensorERKS4_S7_S7_ENKUlvE_clEvENKUlvE1_clEvEUlN3c104HalfESB_SB_E_St5arrayIPcLm4EEEEviT0_T1_,"",@"SHT_CUDA_INFO"
	.sectionflags	@""
	.align	4


	//----- nvinfo : EIATTR_CUDA_API_VERSION
	.align		4
        /*0000*/ 	.byte	0x04, 0x37
        /*0002*/ 	.short	(.L_3126 - .L_3125)
.L_3125:
        /*0004*/ 	.word	0x00000082


	//----- nvinfo : EIATTR_KPARAM_INFO
	.align		4
.L_3126:
        /*0008*/ 	.byte	0x04, 0x17
        /*000a*/ 	.short	(.L_3128 - .L_3127)
.L_3127:
        /*000c*/ 	.word	0x00000000
        /*0010*/ 	.short	0x0002
        /*0012*/ 	.short	0x0008
        /*0014*/ 	.byte	0x00, 0xf0, 0x81, 0x00


	//----- nvinfo : EIATTR_KPARAM_INFO
	.align		4
.L_3128:
        /*0018*/ 	.byte	0x04, 0x17
        /*001a*/ 	.short	(.L_3130 - .L_3129)
.L_3129:
        /*001c*/ 	.word	0x00000000
        /*0020*/ 	.short	0x0001
        /*0022*/ 	.short	0x0004
        /*0024*/ 	.byte	0x00, 0xf0, 0x05, 0x00


	//----- nvinfo : EIATTR_KPARAM_INFO
	.align		4
.L_3130:
        /*0028*/ 	.byte	0x04, 0x17
        /*002a*/ 	.short	(.L_3132 - .L_3131)
.L_3131:
        /*002c*/ 	.word	0x00000000
        /*0030*/ 	.short	0x0000
        /*0032*/ 	.short	0x0000
        /*0034*/ 	.byte	0x00, 0xf0, 0x11, 0x00


	//----- nvinfo : EIATTR_SPARSE_MMA_MASK
	.align		4
.L_3132:
        /*0038*/ 	.byte	0x03, 0x50
        /*003a*/ 	.short	0x0000


	//----- nvinfo : EIATTR_MAXREG_COUNT
	.align		4
        /*003c*/ 	.byte	0x03, 0x1b
        /*003e*/ 	.short	0x00ff


	//----- nvinfo : EIATTR_MERCURY_ISA_VERSION
	.align		4
        /*0040*/ 	.byte	0x03, 0x5f
        /*0042*/ 	.short	0x0101


	//----- nvinfo : EIATTR_EXIT_INSTR_OFFSETS
	.align		4
        /*0044*/ 	.byte	0x04, 0x1c
        /*0046*/ 	.short	(.L_3134 - .L_3133)


	//   ....[0]....
.L_3133:
        /*0048*/ 	.word	0x00000c10


	//   ....[1]....
        /*004c*/ 	.word	0x00002360


	//   ....[2]....
        /*0050*/ 	.word	0x000023b0


	//----- nvinfo : EIATTR_MAX_THREADS
	.align		4
.L_3134:
        /*0054*/ 	.byte	0x04, 0x05
        /*0056*/ 	.short	(.L_3136 - .L_3135)
.L_3135:
        /*0058*/ 	.word	0x00000080
        /*005c*/ 	.word	0x00000001
        /*0060*/ 	.word	0x00000001


	//----- nvinfo : EIATTR_CRS_STACK_SIZE
	.align		4
.L_3136:
        /*0064*/ 	.byte	0x04, 0x1e
        /*0066*/ 	.short	(.L_3138 - .L_3137)
.L_3137:
        /*0068*/ 	.word	0x00000000


	//----- nvinfo : EIATTR_CBANK_PARAM_SIZE
	.align		4
.L_3138:
        /*006c*/ 	.byte	0x03, 0x19
        /*006e*/ 	.short	0x0028


	//----- nvinfo : EIATTR_PARAM_CBANK
	.align		4
        /*0070*/ 	.byte	0x04, 0x0a
        /*0072*/ 	.short	(.L_3140 - .L_3139)
	.align		4
.L_3139:
        /*0074*/ 	.word	index@(.nv.constant0._ZN2at6native29vectorized_elementwise_kernelILi2EZZZN37_INTERNAL_cee6930f_7_Loss_cu_5b0651e139_GLOBAL__N__cee6930f_7_Loss_cu_5b0651e140binary_cross_entropy_backward_out_kernelERNS_6TensorERKS4_S7_S7_ENKUlvE_clEvENKUlvE1_clEvEUlN3c104HalfESB_SB_E_St5arrayIPcLm4EEEEviT0_T1_)
        /*0078*/ 	.short	0x0210
        /*007a*/ 	.short	0x0028


	//----- nvinfo : EIATTR_SW_WAR
	.align		4
.L_3140:
        /*007c*/ 	.byte	0x04, 0x36
        /*007e*/ 	.short	(.L_3142 - .L_3141)
.L_3141:
        /*0080*/ 	.word	0x00000008
.L_3142:


//--------------------- .nv.info._ZN2at6native29vectorized_elementwise_kernelILi4EZZZN37_INTERNAL_cee6930f_7_Loss_cu_5b0651e139_GLOBAL__N__cee6930f_7_Loss_cu_5b0651e140binary_cross_entropy_backward_out_kernelERNS_6TensorERKS4_S7_S7_ENKUlvE_clEvENKUlvE1_clEvEUlN3c104HalfESB_SB_E_St5arrayIPcLm4EEEEviT0_T1_ --------------------------
	.section	.nv.info._ZN2at6native29vectorized_elementwise_kernelILi4EZZZN37_INTERNAL_cee6930f_7_Loss_cu_5b0651e139_GLOBAL__N__cee6930f_7_Loss_cu_5b0651e140binary_cross_entropy_backward_out_kernelERNS_6TensorERKS4_S7_S7_ENKUlvE_clEvENKUlvE1_clEvEUlN3c104HalfESB_SB_E_St5arrayIPcLm4EEEEviT0_T1_,"",@"SHT_CUDA_INFO"
	.sectionflags	@""
	.align	4


	//----- nvinfo : EIATTR_CUDA_API_VERSION
	.align		4
        /*0000*/ 	.byte	0x04, 0x37
        /*0002*/ 	.short	(.L_3144 - .L_3143)
.L_3143:
        /*0004*/ 	.word	0x00000082


	//----- nvinfo : EIATTR_KPARAM_INFO
	.align		4
.L_3144:
        /*0008*/ 	.byte	0x04, 0x17
        /*000a*/ 	.short	(.L_3146 - .L_3145)
.L_3145:
        /*000c*/ 	.word	0x00000000
        /*0010*/ 	.short	0x0002
        /*0012*/ 	.short	0x0008
        /*0014*/ 	.byte	0x00, 0xf0, 0x81, 0x00


	//----- nvinfo : EIATTR_KPARAM_INFO
	.align		4
.L_3146:
        /*0018*/ 	.byte	0x04, 0x17
        /*001a*/ 	.short	(.L_3148 - .L_3147)
.L_3147:
        /*001c*/ 	.word	0x00000000
        /*0020*/ 	.short	0x0001
        /*0022*/ 	.short	0x0004
        /*0024*/ 	.byte	0x00, 0xf0, 0x05, 0x00


	//----- nvinfo : EIATTR_KPARAM_INFO
	.align		4
.L_3148:
        /*0028*/ 	.byte	0x04, 0x17
        /*002a*/ 	.short	(.L_3150 - .L_3149)
.L_3149:
        /*002c*/ 	.word	0x00000000
        /*0030*/ 	.short	0x0000
        /*0032*/ 	.short	0x0000
        /*0034*/ 	.byte	0x00, 0xf0, 0x11, 0x00


	//----- nvinfo : EIATTR_SPARSE_MMA_MASK
	.align		4
.L_3150:
        /*0038*/ 	.byte	0x03, 0x50
        /*003a*/ 	.short	0x0000


	//----- nvinfo : EIATTR_MAXREG_COUNT
	.align		4
        /*003c*/ 	.byte	0x03, 0x1b
        /*003e*/ 	.short	0x00ff


	//----- nvinfo : EIATTR_MERCURY_ISA_VERSION
	.align		4
        /*0040*/ 	.byte	0x03, 0x5f
        /*0042*/ 	.short	0x0101


	//----- nvinfo : EIATTR_EXIT_INSTR_OFFSETS
	.align		4
        /*0044*/ 	.byte	0x04, 0x1c
        /*0046*/ 	.short	(.L_3152 - .L_3151)


	//   ....[0]....
.L_3151:
        /*0048*/ 	.word	0x00000b90


	//   ....[1]....
        /*004c*/ 	.word	0x000022e0


	//   ....[2]....
        /*0050*/ 	.word	0x00002330


	//----- nvinfo : EIATTR_MAX_THREADS
	.align		4
.L_3152:
        /*0054*/ 	.byte	0x04, 0x05
        /*0056*/ 	.short	(.L_3154 - .L_3153)
.L_3153:
        /*0058*/ 	.word	0x00000080
        /*005c*/ 	.word	0x00000001
        /*0060*/ 	.word	0x00000001


	//----- nvinfo : EIATTR_CRS_STACK_SIZE
	.align		4
.L_3154:
        /*0064*/ 	.byte	0x04, 0x1e
        /*0066*/ 	.short	(.L_3156 - .L_3155)
.L_3155:
        /*0068*/ 	.word	0x00000000


	//----- nvinfo : EIATTR_CBANK_PARAM_SIZE
	.align		4
.L_3156:
        /*006c*/ 	.byte	0x03, 0x19
        /*006e*/ 	.short	0x0028


	//----- nvinfo : EIATTR_PARAM_CBANK
	.align		4
        /*0070*/ 	.byte	0x04, 0x0a
        /*0072*/ 	.short	(.L_3158 - .L_3157)
	.align		4
.L_3157:
        /*0074*/ 	.word	index@(.nv.constant0._ZN2at6native29vectorized_elementwise_kernelILi4EZZZN37_INTERNAL_cee6930f_7_Loss_cu_5b0651e139_GLOBAL__N__cee6930f_7_Loss_cu_5b0651e140binary_cross_entropy_backward_out_kernelERNS_6TensorERKS4_S7_S7_ENKUlvE_clEvENKUlvE1_clEvEUlN3c104HalfESB_SB_E_St5arrayIPcLm4EEEEviT0_T1_)
        /*0078*/ 	.short	0x0210
        /*007a*/ 	.short	0x0028


	//----- nvinfo : EIATTR_SW_WAR
	.align		4
.L_3158:
        /*007c*/ 	.byte	0x04, 0x36
        /*007e*/ 	.short	(.L_3160 - .L_3159)
.L_3159:
        /*0080*/ 	.word	0x00000008
.L_3160:


//--------------------- .nv.info._ZN2at6native29vectorized_elementwise_kernelILi8EZZZN37_INTERNAL_cee6930f_7_Loss_cu_5b0651e139_GLOBAL__N__cee6930f_7_Loss_cu_5b0651e140binary_cross_entropy_backward_out_kernelERNS_6TensorERKS4_S7_S7_ENKUlvE_clEvENKUlvE1_clEvEUlN3c104HalfESB_SB_E_St5arrayIPcLm4EEEEviT0_T1_ --------------------------
	.section	.nv.info._ZN2at6native29vectorized_elementwise_kernelILi8EZZZN37_INTERNAL_cee6930f_7_Loss_cu_5b0651e139_GLOBAL__N__cee6930f_7_Loss_cu_5b0651e140binary_cross_entropy_backward_out_kernelERNS_6TensorERKS4_S7_S7_ENKUlvE_clEvENKUlvE1_clEvEUlN3c104HalfESB_SB_E_St5arrayIPcLm4EEEEviT0_T1_,"",@"SHT_CUDA_INFO"
	.sectionflags	@""
	.align	4


	//----- nvinfo : EIATTR_CUDA_API_VERSION
	.align		4
        /*0000*/ 	.byte	0x04, 0x37
        /*0002*/ 	.short	(.L_3162 - .L_3161)
.L_3161:
        /*0004*/ 	.word	0x00000082


	//----- nvinfo : EIATTR_KPARAM_INFO
	.align		4
.L_3162:
        /*0008*/ 	.byte	0x04, 0x17
        /*000a*/ 	.short	(.L_3164 - .L_3163)
.L_3163:
        /*000c*/ 	.word	0x00000000
        /*0010*/ 	.short	0x0002
        /*0012*/ 	.short	0x0008
        /*0014*/ 	.byte	0x00, 0xf0, 0x81, 0x00


	//----- nvinfo : EIATTR_KPARAM_INFO
	.align		4
.L_3164:
        /*0018*/ 	.byte	0x04, 0x17
        /*001a*/ 	.short	(.L_3166 - .L_3165)
.L_3165:
        /*001c*/ 	.word	0x00000000
        /*0020*/ 	.short	0x0001
        /*0022*/ 	.short	0x0004
        /*0024*/ 	.byte	0x00, 0xf0, 0x05, 0x00


	//----- nvinfo : EIATTR_KPARAM_INFO
	.align		4
.L_3166:
        /*0028*/ 	.byte	0x04, 0x17
        /*002a*/ 	.short	(.L_3168 - .L_3167)
.L_3167:
        /*002c*/ 	.word	0x00000000
        /*0030*/ 	.short	0x0000
        /*0032*/ 	.short	0x0000
        /*0034*/ 	.byte	0x00, 0xf0, 0x11, 0x00


	//----- nvinfo : EIATTR_SPARSE_MMA_MASK
	.align		4
.L_3168:
        /*0038*/ 	.byte	0x03, 0x50
        /*003a*/ 	.short	0x0000


	//----- nvinfo : EIATTR_MAXREG_COUNT
	.align		4
        /*003c*/ 	.byte	0x03, 0x1b
        /*003e*/ 	.short	0x00ff


	//----- nvinfo : EIATTR_MERCURY_ISA_VERSION
	.align		4
        /*0040*/ 	.byte	0x03, 0x5f
        /*0042*/ 	.short	0x0101


	//----- nvinfo : EIATTR_EXIT_INSTR_OFFSETS
	.align		4
        /*0044*/ 	.byte	0x04, 0x1c
        /*0046*/ 	.short	(.L_3170 - .L_3169)


	//   ....[0]....
.L_3169:
        /*0048*/ 	.word	0x00000b50


	//   ....[1]....
        /*004c*/ 	.word	0x000022a0


	//   ....[2]....
        /*0050*/ 	.word	0x000022f0


	//----- nvinfo : EIATTR_MAX_THREADS
	.align		4
.L_3170:
        /*0054*/ 	.byte	0x04, 0x05
        /*0056*/ 	.short	(.L_3172 - .L_3171)
.L_3171:
        /*0058*/ 	.word	0x00000080
        /*005c*/ 	.word	0x00000001
        /*0060*/ 	.word	0x00000001


	//----- nvinfo : EIATTR_CRS_STACK_SIZE
	.align		4
.L_3172:
        /*0064*/ 	.byte	0x04, 0x1e
        /*0066*/ 	.short	(.L_3174 - .L_3173)
.L_3173:
        /*0068*/ 	.word	0x00000000


	//----- nvinfo : EIATTR_CBANK_PARAM_SIZE
	.align		4
.L_3174:
        /*006c*/ 	.byte	0x03, 0x19
        /*006e*/ 	.short	0x0028


	//----- nvinfo : EIATTR_PARAM_CBANK
	.align		4
        /*0070*/ 	.byte	0x04, 0x0a
        /*0072*/ 	.short	(.L_3176 - .L_3175)
	.align		4
.L_3175:
        /*0074*/ 	.word	index@(.nv.constant0._ZN2at6native29vectorized_elementwise_kernelILi8EZZZN37_INTERNAL_cee6930f_7_Loss_cu_5b0651e139_GLOBAL__N__cee6930f_7_Loss_cu_5b0651e140binary_cross_entropy_backward_out_kernelERNS_6TensorERKS4_S7_S7_ENKUlvE_clEvENKUlvE1_clEvEUlN3c104HalfESB_SB_E_St5arrayIPcLm4EEEEviT0_T1_)
        /*0078*/ 	.short	0x0210
        /*007a*/ 	.short	0x0028


	//----- nvinfo : EIATTR_SW_WAR
	.align		4
.L_3176:
        /*007c*/ 	.byte	0x04, 0x36
        /*007e*/ 	.short	(.L_3178 - .L_3177)
.L_3177:
        /*0080*/ 	.word	0x00000008
.L_3178:


//--------------------- .nv.info._ZN2at6native18elementwise_kernelILi128ELi4EZNS0_15gpu_kernel_implIZZZN37_INTERNAL_cee6930f_7_Loss_cu_5b0651e139_GLOBAL__N__cee6930f_7_Loss_cu_5b0651e140binary_cross_entropy_backward_out_kernelERNS_6TensorERKS5_S8_S8_ENKUlvE_clEvENKUlvE0_clEvEUlfffE_EEvRNS_18TensorIteratorBaseERKT_EUliE_EEviT1_ --------------------------
	.section	.nv.info._ZN2at6native18elementwise_kernelILi128ELi4EZNS0_15gpu_kernel_implIZZZN37_INTERNAL_cee6930f_7_Loss_cu_5b0651e139_GLOBAL__N__cee6930f_7_Loss_cu_5b0651e140binary_cross_entropy_backward_out_kernelERNS_6TensorERKS5_S8_S8_ENKUlvE_clEvENKUlvE0_clEvEUlfffE_EEvRNS_18TensorIteratorBaseERKT_EUliE_EEviT1_,"",@"SHT_CUDA_INFO"
	.sectionflags	@""
	.align	4


	//----- nvinfo : EIATTR_CUDA_API_VERSION
	.align		4
        /*0000*/ 	.byte	0x04, 0x37
        /*0002*/ 	.short	(.L_3180 - .L_3179)
.L_3179:
        /*0004*/ 	.word	0x00000082


	//----- nvinfo : EIATTR_KPARAM_INFO
	.align		4
.L_3180:
        /*0008*/ 	.byte	0x04, 0x17
        /*000a*/ 	.short	(.L_3182 - .L_3181)
.L_3181:
        /*000c*/ 	.word	0x00000000
        /*0010*/ 	.short	0x0001
        /*0012*/ 	.short	0x0008
        /*0014*/ 	.byte	0x00, 0xf0, 0xc1, 0x0b


	//----- nvinfo : EIATTR_KPARAM_INFO
	.align		4
.L_3182:
        /*0018*/ 	.byte	0x04, 0x17
        /*001a*/ 	.short	(.L_3184 - .L_3183)
.L_3183:
        /*001c*/ 	.word	0x00000000
        /*0020*/ 	.short	0x0000
        /*0022*/ 	.short	0x0000
        /*0024*/ 	.byte	0x00, 0xf0, 0x11, 0x00


	//----- nvinfo : EIATTR_SPARSE_MMA_MASK
	.align		4
.L_3184:
        /*0028*/ 	.byte	0x03, 0x50
        /*002a*/ 	.short	0x0000


	//----- nvinfo : EIATTR_MAXREG_COUNT
	.align		4
        /*002c*/ 	.byte	0x03, 0x1b
        /*002e*/ 	.short	0x0080


	//----- nvinfo : EIATTR_EXTERNS
	.align		4
        /*0030*/ 	.byte	0x04, 0x0f
        /*0032*/ 	.short	(.L_3186 - .L_3185)


	//   ....[0]....
	.align		4
.L_3185:
        /*0034*/ 	.word	index@(__assertfail)


	//----- nvinfo : EIATTR_MERCURY_ISA_VERSION
	.align		4
.L_3186:
        /*0038*/ 	.byte	0x03, 0x5f
        /*003a*/ 	.short	0x0101


	//----- nvinfo : EIATTR_SYSCALL_OFFSETS
	.align		4
        /*003c*/ 	.byte	0x04, 0x46
        /*003e*/ 	.short	(.L_3188 - .L_3187)


	//   ....[0]....
.L_3187:
        /*0040*/ 	.word	0x00002630


	//   ....[1]....
        /*0044*/ 	.word	0x00003450


	//   ....[2]....
        /*0048*/ 	.word	0x00004270


	//   ....[3]....
        /*004c*/ 	.word	0x00005130


	//   ....[4]....
        /*0050*/ 	.word	0x00007790


	//   ....[5]....
        /*0054*/ 	.word	0x000085b0


	//   ....[6]....
        /*0058*/ 	.word	0x000093d0


	//   ....[7]....
        /*005c*/ 	.word	0x0000a290


	//   ....[8]....
        /*0060*/ 	.word	0x0000c8e0


	//   ....[9]....
        /*0064*/ 	.word	0x0000d700


	//   ....[10]....
        /*0068*/ 	.word	0x0000e520


	//   ....[11]....
        /*006c*/ 	.word	0x0000f3e0


	//   ....[12]....
        /*0070*/ 	.word	0x00011a20


	//   ....[13]....
        /*0074*/ 	.word	0x00012840


	//   ....[14]....
        /*0078*/ 	.word	0x00013660


	//   ....[15]....
        /*007c*/ 	.word	0x00014520


	//----- nvinfo : EIATTR_EXIT_INSTR_OFFSETS
	.align		4
.L_3188:
        /*0080*/ 	.byte	0x04, 0x1c
        /*0082*/ 	.short	(.L_3190 - .L_3189)


	//   ....[0]....
.L_3189:
        /*0084*/ 	.word	0x0000f490


	//   ....[1]....
        /*0088*/ 	.word	0x00013840


	//   ....[2]....
        /*008c*/ 	.word	0x00013880


	//   ....[3]....
        /*0090*/ 	.word	0x00013910


	//   ....[4]....
        /*0094*/ 	.word	0x00013940


	//   ....[5]....
        /*0098*/ 	.word	0x00013970


	//   ....[6]....
        /*009c*/ 	.word	0x000139f0


	//   ....[7]....
        /*00a0*/ 	.word	0x00013a20


	//   ....[8]....
        /*00a4*/ 	.word	0x00013ab0


	//   ....[9]....
        /*00a8*/ 	.word	0x00013af0


	//   ....[10]....
        /*00ac*/ 	.word	0x00013b30


	//   ....[11]....
        /*00b0*/ 	.word	0x00013bf0


	//   ....[12]....
        /*00b4*/ 	.word	0x00013c40


	//   ....[13]....
        /*00b8*/ 	.word	0x00013dc0


	//   ....[14]....
        /*00bc*/ 	.word	0x00013f10


	//   ....[15]....
        /*00c0*/ 	.word	0x00013f40


	//   ....[16]....
        /*00c4*/ 	.word	0x00013ff0


	//   ....[17]....
        /*00c8*/ 	.word	0x00014160


	//   ....[18]....
        /*00cc*/ 	.word	0x000142d0


	//   ....[19]....
        /*00d0*/ 	.word	0x00014420


	//   ....[20]....
        /*00d4*/ 	.word	0x00014530


	//   ....[21]....
        /*00d8*/ 	.word	0x00014560


	//   ....[22]....
        /*00dc*/ 	.word	0x00014590


	//----- nvinfo : EIATTR_MAX_THREADS
	.align		4
.L_3190:
        /*00e0*/ 	.byte	0x04, 0x05
        /*00e2*/ 	.short	(.L_3192 - .L_3191)
.L_3191:
        /*00e4*/ 	.word	0x00000080
        /*00e8*/ 	.word	0x00000001
        /*00ec*/ 	.word	0x00000001


	//----- nvinfo : EIATTR_CRS_STACK_SIZE
	.align		4
.L_3192:
        /*00f0*/ 	.byte	0x04, 0x1e
        /*00f2*/ 	.short	(.L_3194 - .L_3193)
.L_3193:
        /*00f4*/ 	.word	0x00000000


	//----- nvinfo : EIATTR_CBANK_PARAM_SIZE
	.align		4
.L_3194:
        /*00f8*/ 	.byte	0x03, 0x19
        /*00fa*/ 	.short	0x02f8


	//----- nvinfo : EIATTR_PARAM_CBANK
	.align		4
        /*00fc*/ 	.byte	0x04, 0x0a
        /*00fe*/ 	.short	(.L_3196 - .L_3195)
	.align		4
.L_3195:
        /*0100*/ 	.word	index@(.nv.constant0._ZN2at6native18elementwise_kernelILi128ELi4EZNS0_15gpu_kernel_implIZZZN37_INTERNAL_cee6930f_7_Loss_cu_5b0651e139_GLOBAL__N__cee6930f_7_Loss_cu_5b0651e140binary_cross_entropy_backward_out_kernelERNS_6TensorERKS5_S8_S8_ENKUlvE_clEvENKUlvE0_clEvEUlfffE_EEvRNS_18TensorIteratorBaseERKT_EUliE_EEviT1_)
        /*0104*/ 	.short	0x0210
        /*0106*/ 	.short	0x02f8


	//----- nvinfo : EIATTR_SW_WAR
	.align		4
.L_3196:
        /*0108*/ 	.byte	0x04, 0x36
        /*010a*/ 	.short	(.L_3198 - .L_3197)
.L_3197:
        /*010c*/ 	.word	0x00000008
.L_3198:


//--------------------- .nv.info._ZN2at6native27unrolled_elementwise_kernelIZZZN37_INTERNAL_cee6930f_7_Loss_cu_5b0651e139_GLOBAL__N__cee6930f_7_Loss_cu_5b0651e140binary_cross_entropy_backward_out_kernelERNS_6TensorERKS4_S7_S7_ENKUlvE_clEvENKUlvE0_clEvEUlfffE_St5arrayIPcLm4EELi4E23TrivialOffsetCalculatorILi3EjESE_ILi1EjENS0_6memory12LoadWithCastILi3EEENSH_13StoreWithCastILi1EEEEEviT_T0_T2_T3_T4_T5_ --------------------------
	.section	.nv.info._ZN2at6native27unrolled_elementwise_kernelIZZZN37_INTERNAL_cee6930f_7_Loss_cu_5b0651e139_GLOBAL__N__cee6930f_7_Loss_cu_5b0651e140binary_cross_entropy_backward_out_kernelERNS_6TensorERKS4_S7_S7_ENKUlvE_clEvENKUlvE0_clEvEUlfffE_St5arrayIPcLm4EELi4E23TrivialOffsetCalculatorILi3EjESE_ILi1EjENS0_6memory12LoadWithCastILi3EEENSH_13StoreWithCastILi1EEEEEviT_T0_T2_T3_T4_T5_,"",@"SHT_CUDA_INFO"
	.sectionflags	@""
	.align	4


	//----- nvinfo : EIATTR_CUDA_API_VERSION
	.align		4
        /*0000*/ 	.byte	0x04, 0x37
        /*0002*/ 	.short	(.L_3200 - .L_3199)
.L_3199:
        /*0004*/ 	.word	0x00000082


	//----- nvinfo : EIATTR_KPARAM_INFO
	.align		4
.L_3200:
        /*0008*/ 	.byte	0x04, 0x17
        /*000a*/ 	.short	(.L_3202 - .L_3201)
.L_3201:
        /*000c*/ 	.word	0x00000000
        /*0010*/ 	.short	0x0006
        /*0012*/ 	.short	0x003c
        /*0014*/ 	.byte	0x00, 0xf0, 0x21, 0x00


	//----- nvinfo : EIATTR_KPARAM_INFO
	.align		4
.L_3202:
        /*0018*/ 	.byte	0x04, 0x17
        /*001a*/ 	.short	(.L_3204 - .L_3203)
.L_3203:
        /*001c*/ 	.word	0x00000000
        /*0020*/ 	.short	0x0005
        /*0022*/ 	.short	0x002c
        /*0024*/ 	.byte	0x00, 0xf0, 0x41, 0x00


	//----- nvinfo : EIATTR_KPARAM_INFO
	.align		4
.L_3204:
        /*0028*/ 	.byte	0x04, 0x17
        /*002a*/ 	.short	(.L_3206 - .L_3205)
.L_3205:
        /*002c*/ 	.word	0x00000000
        /*0030*/ 	.short	0x0004
        /*0032*/ 	.short	0x0029
        /*0034*/ 	.byte	0x00, 0xf0, 0x05, 0x00


	//----- nvinfo : EIATTR_KPARAM_INFO
	.align		4
.L_3206:
        /*0038*/ 	.byte	0x04, 0x17
        /*003a*/ 	.short	(.L_3208 - .L_3207)
.L_3207:
        /*003c*/ 	.word	0x00000000
        /*0040*/ 	.short	0x0003
        /*0042*/ 	.short	0x0028
        /*0044*/ 	.byte	0x00, 0xf0, 0x05, 0x00


	//----- nvinfo : EIATTR_KPARAM_INFO
	.align		4
.L_3208:
        /*0048*/ 	.byte	0x04, 0x17
        /*004a*/ 	.short	(.L_3210 - .L_3209)
.L_3209:
        /*004c*/ 	.word	0x00000000
        /*0050*/ 	.short	0x0002
        /*0052*/ 	.short	0x0008
        /*0054*/ 	.byte	0x00, 0xf0, 0x81, 0x00


	//----- nvinfo : EIATTR_KPARAM_INFO
	.align		4
.L_3210:
        /*0058*/ 	.byte	0x04, 0x17
        /*005a*/ 	.short	(.L_3212 - .L_3211)
.L_3211:
        /*005c*/ 	.word	0x00000000
        /*0060*/ 	.short	0x0001
        /*0062*/ 	.short	0x0004
        /*0064*/ 	.byte	0x00, 0xf0, 0x05, 0x00


	//----- nvinfo : EIATTR_KPARAM_INFO
	.align		4
.L_3212:
        /*0068*/ 	.byte	0x04, 0x17
        /*006a*/ 	.short	(.L_3214 - .L_3213)
.L_3213:
        /*006c*/ 	.word	0x00000000
        /*0070*/ 	.short	0x0000
        /*0072*/ 	.short	0x0000
        /*0074*/ 	.byte	0x00, 0xf0, 0x11, 0x00


	//----- nvinfo : EIATTR_SPARSE_MMA_MASK
	.align		4
.L_3214:
        /*0078*/ 	.byte	0x03, 0x50
        /*007a*/ 	.short	0x0000


	//----- nvinfo : EIATTR_MAXREG_COUNT
	.align		4
        /*007c*/ 	.byte	0x03, 0x1b
        /*007e*/ 	.short	0x00ff


	//----- nvinfo : EIATTR_EXTERNS
	.align		4
        /*0080*/ 	.byte	0x04, 0x0f
        /*0082*/ 	.short	(.L_3216 - .L_3215)


	//   ....[0]....
	.align		4
.L_3215:
        /*0084*/ 	.word	index@(__assertfail)


	//----- nvinfo : EIATTR_MERCURY_ISA_VERSION
	.align		4
.L_3216:
        /*0088*/ 	.byte	0x03, 0x5f
        /*008a*/ 	.short	0x0101


	//----- nvinfo : EIATTR_SYSCALL_OFFSETS
	.align		4
        /*008c*/ 	.byte	0x04, 0x46
        /*008e*/ 	.short	(.L_3218 - .L_3217)


	//   ....[0]....
.L_3217:
        /*0090*/ 	.word	0x00000e90


	//   ....[1]....
        /*0094*/ 	.word	0x00001cc0


	//   ....[2]....
        /*0098*/ 	.word	0x00002af0


	//   ....[3]....
        /*009c*/ 	.word	0x00003990


	//   ....[4]....
        /*00a0*/ 	.word	0x000047c0


	//   ....[5]....
        /*00a4*/ 	.word	0x000055f0


	//   ....[6]....
        /*00a8*/ 	.word	0x000064b0


	//   ....[7]....
        /*00ac*/ 	.word	0x000072f0


	//   ....[8]....
        /*00b0*/ 	.word	0x00008130


	//   ....[9]....
        /*00b4*/ 	.word	0x00008fd0


	//   ....[10]....
        /*00b8*/ 	.word	0x00009e10


	//   ....[11]....
        /*00bc*/ 	.word	0x0000ac20


	//   ....[12]....
        /*00c0*/ 	.word	0x0000be70


	//   ....[13]....
        /*00c4*/ 	.word	0x0000cd70


	//   ....[14]....
        /*00c8*/ 	.word	0x0000dc30


	//   ....[15]....
        /*00cc*/ 	.word	0x0000eaf0


	//----- nvinfo : EIATTR_EXIT_INSTR_OFFSETS
	.align		4
.L_3218:
        /*00d0*/ 	.byte	0x04, 0x1c
        /*00d2*/ 	.short	(.L_3220 - .L_3219)


	//   ....[0]....
.L_3219:
        /*00d4*/ 	.word	0x0000dcd0


	//   ....[1]....
        /*00d8*/ 	.word	0x0000de10


	//   ....[2]....
        /*00dc*/ 	.word	0x0000de50


	//   ....[3]....
        /*00e0*/ 	.word	0x0000dee0


	//   ....[4]....
        /*00e4*/ 	.word	0x0000df10


	//   ....[5]....
        /*00e8*/ 	.word	0x0000df40


	//   ....[6]....
        /*00ec*/ 	.word	0x0000dfc0


	//   ....[7]....
        /*00f0*/ 	.word	0x0000dff0


	//   ....[8]....
        /*00f4*/ 	.word	0x0000e080


	//   ....[9]....
        /*00f8*/ 	.word	0x0000e0c0


	//   ....[10]....
        /*00fc*/ 	.word	0x0000e100


	//   ....[11]....
        /*0100*/ 	.word	0x0000e1c0


	//   ....[12]....
        /*0104*/ 	.word	0x0000e210


	//   ....[13]....
        /*0108*/ 	.word	0x0000e390


	//   ....[14]....
        /*010c*/ 	.word	0x0000e4e0


	//   ....[15]....
        /*0110*/ 	.word	0x0000e510


	//   ....[16]....
        /*0114*/ 	.word	0x0000e5c0


	//   ....[17]....
        /*0118*/ 	.word	0x0000e730


	//   ....[18]....
        /*011c*/ 	.word	0x0000e8a0


	//   ....[19]....
        /*0120*/ 	.word	0x0000e9f0


	//   ....[20]....
        /*0124*/ 	.word	0x0000eb00


	//   ....[21]....
        /*0128*/ 	.word	0x0000eb30


	//   ....[22]....
        /*012c*/ 	.word	0x0000eb60


	//----- nvinfo : EIATTR_MAX_THREADS
	.align		4
.L_3220:
        /*0130*/ 	.byte	0x04, 0x05
        /*0132*/ 	.short	(.L_3222 - .L_3221)
.L_3221:
        /*0134*/ 	.word	0x00000080
        /*0138*/ 	.word	0x00000001
        /*013c*/ 	.word	0x00000001


	//----- nvinfo : EIATTR_CRS_STACK_SIZE
	.align		4
.L_3222:
        /*0140*/ 	.byte	0x04, 0x1e
        /*0142*/ 	.short	(.L_3224 - .L_3223)
.L_3223:
        /*0144*/ 	.word	0x00000000


	//----- nvinfo : EIATTR_CBANK_PARAM_SIZE
	.align		4
.L_3224:
        /*0148*/ 	.byte	0x03, 0x19
        /*014a*/ 	.short	0x0044


	//----- nvinfo : EIATTR_PARAM_CBANK
	.align		4
        /*014c*/ 	.byte	0x04, 0x0a
        /*014e*/ 	.short	(.L_3226 - .L_3225)
	.align		4
.L_3225:
        /*0150*/ 	.word	index@(.nv.constant0._ZN2at6native27unrolled_elementwise_kernelIZZZN37_INTERNAL_cee6930f_7_Loss_cu_5b0651e139_GLOBAL__N__cee6930f_7_Loss_cu_5b0651e140binary_cross_entropy_backward_out_kernelERNS_6TensorERKS4_S7_S7_ENKUlvE_clEvENKUlvE0_clEvEUlfffE_St5arrayIPcLm4EELi4E23TrivialOffsetCalculatorILi3EjESE_ILi1EjENS0_6memory12LoadWithCastILi3EEENSH_13StoreWithCastILi1EEEEEviT_T0_T2_T3_T4_T5_)
        /*0154*/ 	.short	0x0210
        /*0156*/ 	.short	0x0044


	//----- nvinfo : EIATTR_SW_WAR
	.align		4
.L_3226:
        /*0158*/ 	.byte	0x04, 0x36
        /*015a*/ 	.short	(.L_3228 - .L_3227)
.L_3227:
        /*015c*/ 	.word	0x00000008
.L_3228:


//--------------------- .nv.info._ZN2at6native18elementwise_kernelILi128ELi2EZNS0_22gpu_kernel_impl_nocastIZZZN37_INTERNAL_cee6930f_7_Loss_cu_5b0651e139_GLOBAL__N__cee6930f_7_Loss_cu_5b0651e140binary_cross_entropy_backward_out_kernelERNS_6TensorERKS5_S8_S8_ENKUlvE_clEvENKUlvE0_clEvEUlfffE_EEvRNS_18TensorIteratorBaseERKT_EUliE_EEviT1_ --------------------------
	.section	.nv.info._ZN2at6native18elementwise_kernelILi128ELi2EZNS0_22gpu_kernel_impl_nocastIZZZN37_INTERNAL_cee6930f_7_Loss_cu_5b0651e139_GLOBAL__N__cee6930f_7_Loss_cu_5b0651e140binary_cross_entropy_backward_out_kernelERNS_6TensorERKS5_S8_S8_ENKUlvE_clEvENKUlvE0_clEvEUlfffE_EEvRNS_18TensorIteratorBaseERKT_EUliE_EEviT1_,"",@"SHT_CUDA_INFO"
	.sectionflags	@""
	.align	4


	//----- nvinfo : EIATTR_CUDA_API_VERSION
	.align		4
        /*0000*/ 	.byte	0x04, 0x37
        /*0002*/ 	.short	(.L_3230 - .L_3229)
.L_3229:
        /*0004*/ 	.word	0x00000082


	//----- nvinfo : EIATTR_KPARAM_INFO
	.align		4
.L_3230:
        /*0008*/ 	.byte	0x04, 0x17
        /*000a*/ 	.short	(.L_3232 - .L_3231)
.L_3231:
        /*000c*/ 	.word	0x00000000
        /*0010*/ 	.short	0x0001
        /*0012*/ 	.short	0x0008
        /*0014*/ 	.byte	0x00, 0xf0, 0xc1, 0x0b


	//----- nvinfo : EIATTR_KPARAM_INFO
	.align		4
.L_3232:
        /*0018*/ 	.byte	0x04, 0x17
        /*001a*/ 	.short	(.L_3234 - .L_3233)
.L_3233:
        /*001c*/ 	.word	0x00000000
        /*0020*/ 	.short	0x0000
        /*0022*/ 	.short	0x0000
        /*0024*/ 	.byte	0x00, 0xf0, 0x11, 0x00


	//----- nvinfo : EIATTR_SPARSE_MMA_MASK
	.align		4
.L_3234:
        /*0028*/ 	.byte	0x03, 0x50
        /*002a*/ 	.short	0x0000


	//----- nvinfo : EIATTR_MAXREG_COUNT
	.align		4
        /*002c*/ 	.byte	0x03, 0x1b
        /*002e*/ 	.short	0x0080


	//----- nvinfo : EIATTR_MERCURY_ISA_VERSION
	.align		4
        /*0030*/ 	.byte	0x03, 0x5f
        /*0032*/ 	.short	0x0101


	//----- nvinfo : EIATTR_EXIT_INSTR_OFFSETS
	.align		4
        /*0034*/ 	.byte	0x04, 0x1c
        /*0036*/ 	.short	(.L_3236 - .L_3235)


	//   ....[0]....
.L_3235:
        /*0038*/ 	.word	0x000019e0


	//   ....[1]....
        /*003c*/ 	.word	0x00003310


	//----- nvinfo : EIATTR_MAX_THREADS
	.align		4
.L_3236:
        /*0040*/ 	.byte	0x04, 0x05
        /*0042*/ 	.short	(.L_3238 - .L_3237)
.L_3237:
        /*0044*/ 	.word	0x00000080
        /*0048*/ 	.word	0x00000001
        /*004c*/ 	.word	0x00000001


	//----- nvinfo : EIATTR_CRS_STACK_SIZE
	.align		4
.L_3238:
        /*0050*/ 	.byte	0x04, 0x1e
        /*0052*/ 	.short	(.L_3240 - .L_3239)
.L_3239:
        /*0054*/ 	.word	0x00000000


	//----- nvinfo : EIATTR_CBANK_PARAM_SIZE
	.align		4
.L_3240:
        /*0058*/ 	.byte	0x03, 0x19
        /*005a*/ 	.short	0x02f8


	//----- nvinfo : EIATTR_PARAM_CBANK
	.align		4
        /*005c*/ 	.byte	0x04, 0x0a
        /*005e*/ 	.short	(.L_3242 - .L_3241)
	.align		4
.L_3241:
        /*0060*/ 	.word	index@(.nv.constant0._ZN2at6native18elementwise_kernelILi128ELi2EZNS0_22gpu_kernel_impl_nocastIZZZN37_INTERNAL_cee6930f_7_Loss_cu_5b0651e139_GLOBAL__N__cee6930f_7_Loss_cu_5b0651e140binary_cross_entropy_backward_out_kernelERNS_6TensorERKS5_S8_S8_ENKUlvE_clEvENKUlvE0_clEvEUlfffE_EEvRNS_18TensorIteratorBaseERKT_EUliE_EEviT1_)
        /*0064*/ 	.short	0x0210
        /*0066*/ 	.short	0x02f8


	//----- nvinfo : EIATTR_SW_WAR
	.align		4
.L_3242:
        /*0068*/ 	.byte	0x04, 0x36
        /*006a*/ 	.short	(.L_3244 - .L_3243)
.L_3243:
        /*006c*/ 	.word	0x00000008
.L_3244:


//--------------------- .nv.info._ZN2at6native27unrolled_elementwise_kernelIZZZN37_INTERNAL_cee6930f_7_Loss_cu_5b0651e139_GLOBAL__N__cee6930f_7_Loss_cu_5b0651e140binary_cross_entropy_backward_out_kernelERNS_6TensorERKS4_S7_S7_ENKUlvE_clEvENKUlvE0_clEvEUlfffE_St5arrayIPcLm4EELi4E23TrivialOffsetCalculatorILi3EjESE_ILi1EjENS0_6memory15LoadWithoutCastENSH_16StoreWithoutCastEEEviT_T0_T2_T3_T4_T5_ --------------------------
	.section	.nv.info._ZN2at6native27unrolled_elementwise_kernelIZZZN37_INTERNAL_cee6930f_7_Loss_cu_5b0651e139_GLOBAL__N__cee6930f_7_Loss_cu_5b0651e140binary_cross_entropy_backward_out_kernelERNS_6TensorERKS4_S7_S7_ENKUlvE_clEvENKUlvE0_clEvEUlfffE_St5arrayIPcLm4EELi4E23TrivialOffsetCalculatorILi3EjESE_ILi1EjENS0_6memory15LoadWithoutCastENSH_16StoreWithoutCastEEEviT_T0_T2_T3_T4_T5_,"",@"SHT_CUDA_INFO"
	.sectionflags	@""
	.align	4


	//----- nvinfo : EIATTR_CUDA_API_VERSION
	.align		4
        /*0000*/ 	.byte	0x04, 0x37
        /*0002*/ 	.short	(.L_3246 - .L_3245)
.L_3245:
        /*0004*/ 	.word	0x00000082


	//----- nvinfo : EIATTR_KPARAM_INFO
	.align		4
.L_3246:
        /*0008*/ 	.byte	0x04, 0x17
        /*000a*/ 	.short	(.L_3248 - .L_3247)
.L_3247:
        /*000c*/ 	.word	0x00000000
        /*0010*/ 	.short	0x0006
        /*0012*/ 	.short	0x002b
        /*0014*/ 	.byte	0x00, 0xf0, 0x05, 0x00


	//----- nvinfo : EIATTR_KPARAM_INFO
	.align		4
.L_3248:
        /*0018*/ 	.byte	0x04, 0x17
        /*001a*/ 	.short	(.L_3250 - .L_3249)
.L_3249:
        /*001c*/ 	.word	0x00000000
        /*0020*/ 	.short	0x0005
        /*0022*/ 	.short	0x002a
        /*0024*/ 	.byte	0x00, 0xf0, 0x05, 0x00


	//----- nvinfo : EIATTR_KPARAM_INFO
	.align		4
.L_3250:
        /*0028*/ 	.byte	0x04, 0x17
        /*002a*/ 	.short	(.L_3252 - .L_3251)
.L_3251:
        /*002c*/ 	.word	0x00000000
        /*0030*/ 	.short	0x0004
        /*0032*/ 	.short	0x0029
        /*0034*/ 	.byte	0x00, 0xf0, 0x05, 0x00


	//----- nvinfo : EIATTR_KPARAM_INFO
	.align		4
.L_3252:
        /*0038*/ 	.byte	0x04, 0x17
        /*003a*/ 	.short	(.L_3254 - .L_3253)
.L_3253:
        /*003c*/ 	.word	0x00000000
        /*0040*/ 	.short	0x0003
        /*0042*/ 	.short	0x0028
        /*0044*/ 	.byte	0x00, 0xf0, 0x05, 0x00


	//----- nvinfo : EIATTR_KPARAM_INFO
	.align		4
.L_3254:
        /*0048*/ 	.byte	0x04, 0x17
        /*004a*/ 	.short	(.L_3256 - .L_3255)
.L_3255:
        /*004c*/ 	.word	0x00000000
        /*0050*/ 	.short	0x0002
        /*0052*/ 	.short	0x0008
        /*0054*/ 	.byte	0x00, 0xf0, 0x81, 0x00


	//----- nvinfo : EIATTR_KPARAM_INFO
	.align		4
.L_3256:
        /*0058*/ 	.byte	0x04, 0x17
        /*005a*/ 	.short	(.L_3258 - .L_3257)
.L_3257:
        /*005c*/ 	.word	0x00000000
        /*0060*/ 	.short	0x0001
        /*0062*/ 	.short	0x0004
        /*0064*/ 	.byte	0x00, 0xf0, 0x05, 0x00


	//----- nvinfo : EIATTR_KPARAM_INFO
	.align		4
.L_3258:
        /*0068*/ 	.byte	0x04, 0x17
        /*006a*/ 	.short	(.L_3260 - .L_3259)
.L_3259:
        /*006c*/ 	.word	0x00000000
        /*0070*/ 	.short	0x0000
        /*0072*/ 	.short	0x0000
        /*0074*/ 	.byte	0x00, 0xf0, 0x11, 0x00


	//----- nvinfo : EIATTR_SPARSE_MMA_MASK
	.align		4
.L_3260:
        /*0078*/ 	.byte	0x03, 0x50
        /*007a*/ 	.short	0x0000


	//----- nvinfo : EIATTR_MAXREG_COUNT
	.align		4
        /*007c*/ 	.byte	0x03, 0x1b
        /*007e*/ 	.short	0x00ff


	//----- nvinfo : EIATTR_MERCURY_ISA_VERSION
	.align		4
        /*0080*/ 	.byte	0x03, 0x5f
        /*0082*/ 	.short	0x0101


	//----- nvinfo : EIATTR_EXIT_INSTR_OFFSETS
	.align		4
        /*0084*/ 	.byte	0x04, 0x1c
        /*0086*/ 	.short	(.L_3262 - .L_3261)


	//   ....[0]....
.L_3261:
        /*0088*/ 	.word	0x00000720


	//   ....[1]....
        /*008c*/ 	.word	0x000007c0


	//----- nvinfo : EIATTR_MAX_THREADS
	.align		4
.L_3262:
        /*0090*/ 	.byte	0x04, 0x05
        /*0092*/ 	.short	(.L_3264 - .L_3263)
.L_3263:
        /*0094*/ 	.word	0x00000080
        /*0098*/ 	.word	0x00000001
        /*009c*/ 	.word	0x00000001


	//----- nvinfo : EIATTR_CRS_STACK_SIZE
	.align		4
.L_3264:
        /*00a0*/ 	.byte	0x04, 0x1e
        /*00a2*/ 	.short	(.L_3266 - .L_3265)
.L_3265:
        /*00a4*/ 	.word	0x00000000


	//----- nvinfo : EIATTR_CBANK_PARAM_SIZE
	.align		4
.L_3266:
        /*00a8*/ 	.byte	0x03, 0x19
        /*00aa*/ 	.short	0x002c


	//----- nvinfo : EIATTR_PARAM_CBANK
	.align		4
        /*00ac*/ 	.byte	0x04, 0x0a
        /*00ae*/ 	.short	(.L_3268 - .L_3267)
	.align		4
.L_3267:
        /*00b0*/ 	.word	index@(.nv.constant0._ZN2at6native27unrolled_elementwise_kernelIZZZN37_INTERNAL_cee6930f_7_Loss_cu_5b0651e139_GLOBAL__N__cee6930f_7_Loss_cu_5b0651e140binary_cross_entropy_backward_out_kernelERNS_6TensorERKS4_S7_S7_ENKUlvE_clEvENKUlvE0_clEvEUlfffE_St5arrayIPcLm4EELi4E23TrivialOffsetCalculatorILi3EjESE_ILi1EjENS0_6memory15LoadWithoutCastENSH_16StoreWithoutCastEEEviT_T0_T2_T3_T4_T5_)
        /*00b4*/ 	.short	0x0210
        /*00b6*/ 	.short	0x002c


	//----- nvinfo : EIATTR_SW_WAR
	.align		4
.L_3268:
        /*00b8*/ 	.byte	0x04, 0x36
        /*00ba*/ 	.short	(.L_3270 - .L_3269)
.L_3269:
        /*00bc*/ 	.word	0x00000008
.L_3270:


//--------------------- .nv.info._ZN2at6native29vectorized_elementwise_kernelILi2EZZZN37_INTERNAL_cee6930f_7_Loss_cu_5b0651e139_GLOBAL__N__cee6930f_7_Loss_cu_5b0651e140binary_cross_entropy_backward_out_kernelERNS_6TensorERKS4_S7_S7_ENKUlvE_clEvENKUlvE0_clEvEUlfffE_St5arrayIPcLm4EEEEviT0_T1_ --------------------------
	.section	.nv.info._ZN2at6native29vectorized_elementwise_kernelILi2EZZZN37_INTERNAL_cee6930f_7_Loss_cu_5b0651e139_GLOBAL__N__cee6930f_7_Loss_cu_5b0651e140binary_cross_entropy_backward_out_kernelERNS_6TensorERKS4_S7_S7_ENKUlvE_clEvENKUlvE0_clEvEUlfffE_St5arrayIPcLm4EEEEviT0_T1_,"",@"SHT_CUDA_INFO"
	.sectionflags	@""
	.align	4


	//----- nvinfo : EIATTR_CUDA_API_VERSION
	.align		4
        /*0000*/ 	.byte	0x04, 0x37
        /*0002*/ 	.short	(.L_3272 - .L_3271)
.L_3271:
        /*0004*/ 	.word	0x00000082


	//----- nvinfo : EIATTR_KPARAM_INFO
	.align		4
.L_3272:
        /*0008*/ 	.byte	0x04, 0x17
        /*000a*/ 	.short	(.L_3274 - .L_3273)
.L_3273:
        /*000c*/ 	.word	0x00000000
        /*0010*/ 	.short	0x0002
        /*0012*/ 	.short	0x0008
        /*0014*/ 	.byte	0x00, 0xf0, 0x81, 0x00


	//----- nvinfo : EIATTR_KPARAM_INFO
	.align		4
.L_3274:
        /*0018*/ 	.byte	0x04, 0x17
        /*001a*/ 	.short	(.L_3276 - .L_3275)
.L_3275:
        /*001c*/ 	.word	0x00000000
        /*0020*/ 	.short	0x0001
        /*0022*/ 	.short	0x0004
        /*0024*/ 	.byte	0x00, 0xf0, 0x05, 0x00


	//----- nvinfo : EIATTR_KPARAM_INFO
	.align		4
.L_3276:
        /*0028*/ 	.byte	0x04, 0x17
        /*002a*/ 	.short	(.L_3278 - .L_3277)
.L_3277:
        /*002c*/ 	.word	0x00000000
        /*0030*/ 	.short	0x0000
        /*0032*/ 	.short	0x0000
        /*0034*/ 	.byte	0x00, 0xf0, 0x11, 0x00


	//----- nvinfo : EIATTR_SPARSE_MMA_MASK
	.align		4
.L_3278:
        /*0038*/ 	.byte	0x03, 0x50
        /*003a*/ 	.short	0x0000


	//----- nvinfo : EIATTR_MAXREG_COUNT
	.align		4
        /*003c*/ 	.byte	0x03, 0x1b
        /*003e*/ 	.short	0x00ff


	//----- nvinfo : EIATTR_MERCURY_ISA_VERSION
	.align		4
        /*0040*/ 	.byte	0x03, 0x5f
        /*0042*/ 	.short	0x0101


	//----- nvinfo : EIATTR_EXIT_INSTR_OFFSETS
	.align		4
        /*0044*/ 	.byte	0x04, 0x1c
        /*0046*/ 	.short	(.L_3280 - .L_3279)


	//   ....[0]....
.L_3279:
        /*0048*/ 	.word	0x000005d0


	//   ....[1]....
        /*004c*/ 	.word	0x000014c0


	//   ....[2]....
        /*0050*/ 	.word	0x00001510


	//----- nvinfo : EIATTR_MAX_THREADS
	.align		4
.L_3280:
        /*0054*/ 	.byte	0x04, 0x05
        /*0056*/ 	.short	(.L_3282 - .L_3281)
.L_3281:
        /*0058*/ 	.word	0x00000080
        /*005c*/ 	.word	0x00000001
        /*0060*/ 	.word	0x00000001


	//----- nvinfo : EIATTR_CRS_STACK_SIZE
	.align		4
.L_3282:
        /*0064*/ 	.byte	0x04, 0x1e
        /*0066*/ 	.short	(.L_3284 - .L_3283)
.L_3283:
        /*0068*/ 	.word	0x00000000


	//----- nvinfo : EIATTR_CBANK_PARAM_SIZE
	.align		4
.L_3284:
        /*006c*/ 	.byte	0x03, 0x19
        /*006e*/ 	.short	0x0028


	//----- nvinfo : EIATTR_PARAM_CBANK
	.align		4
        /*0070*/ 	.byte	0x04, 0x0a
        /*0072*/ 	.short	(.L_3286 - .L_3285)
	.align		4
.L_3285:
        /*0074*/ 	.word	index@(.nv.constant0._ZN2at6native29vectorized_elementwise_kernelILi2EZZZN37_INTERNAL_cee6930f_7_Loss_cu_5b0651e139_GLOBAL__N__cee6930f_7_Loss_cu_5b0651e140binary_cross_entropy_backward_out_kernelERNS_6TensorERKS4_S7_S7_ENKUlvE_clEvENKUlvE0_clEvEUlfffE_St5arrayIPcLm4EEEEviT0_T1_)
        /*0078*/ 	.short	0x0210
        /*007a*/ 	.short	0x0028


	//----- nvinfo : EIATTR_SW_WAR
	.align		4
.L_3286:
        /*007c*/ 	.byte	0x04, 0x36
        /*007e*/ 	.short	(.L_3288 - .L_3287)
.L_3287:
        /*0080*/ 	.word	0x00000008
.L_3288:


//--------------------- .nv.info._ZN2at6native29vectorized_elementwise_kernelILi4EZZZN37_INTERNAL_cee6930f_7_Loss_cu_5b0651e139_GLOBAL__N__cee6930f_7_Loss_cu_5b0651e140binary_cross_entropy_backward_out_kernelERNS_6TensorERKS4_S7_S7_ENKUlvE_clEvENKUlvE0_clEvEUlfffE_St5arrayIPcLm4EEEEviT0_T1_ --------------------------
	.section	.nv.info._ZN2at6native29vectorized_elementwise_kernelILi4EZZZN37_INTERNAL_cee6930f_7_Loss_cu_5b0651e139_GLOBAL__N__cee6930f_7_Loss_cu_5b0651e140binary_cross_entropy_backward_out_kernelERNS_6TensorERKS4_S7_S7_ENKUlvE_clEvENKUlvE0_clEvEUlfffE_St5arrayIPcLm4EEEEviT0_T1_,"",@"SHT_CUDA_INFO"
	.sectionflags	@""
	.align	4


	//----- nvinfo : EIATTR_CUDA_API_VERSION
	.align		4
        /*0000*/ 	.byte	0x04, 0x37
        /*0002*/ 	.short	(.L_3290 - .L_3289)
.L_3289:
        /*0004*/ 	.word	0x00000082


	//----- nvinfo : EIATTR_KPARAM_INFO
	.align		4
.L_3290:
        /*0008*/ 	.byte	0x04, 0x17
        /*000a*/ 	.short	(.L_3292 - .L_3291)
.L_3291:
        /*000c*/ 	.word	0x00000000
        /*0010*/ 	.short	0x0002
        /*0012*/ 	.short	0x0008
        /*0014*/ 	.byte	0x00, 0xf0, 0x81, 0x00


	//----- nvinfo : EIATTR_KPARAM_INFO
	.align		4
.L_3292:
        /*0018*/ 	.byte	0x04, 0x17
        /*001a*/ 	.short	(.L_3294 - .L_3293)
.L_3293:
        /*001c*/ 	.word	0x00000000
        /*0020*/ 	.short	0x0001
        /*0022*/ 	.short	0x0004
        /*0024*/ 	.byte	0x00, 0xf0, 0x05, 0x00


	//----- nvinfo : EIATTR_KPARAM_INFO
	.align		4
.L_3294:
        /*0028*/ 	.byte	0x04, 0x17
        /*002a*/ 	.short	(.L_3296 - .L_3295)
.L_3295:
        /*002c*/ 	.word	0x00000000
        /*0030*/ 	.short	0x0000
        /*0032*/ 	.short	0x0000
        /*0034*/ 	.byte	0x00, 0xf0, 0x11, 0x00


	//----- nvinfo : EIATTR_SPARSE_MMA_MASK
	.align		4
.L_3296:
        /*0038*/ 	.byte	0x03, 0x50
        /*003a*/ 	.short	0x0000


	//----- nvinfo : EIATTR_MAXREG_COUNT
	.align		4
        /*003c*/ 	.byte	0x03, 0x1b
        /*003e*/ 	.short	0x00ff


	//----- nvinfo : EIATTR_MERCURY_ISA_VERSION
	.align		4
        /*0040*/ 	.byte	0x03, 0x5f
        /*0042*/ 	.short	0x0101


	//----- nvinfo : EIATTR_EXIT_INSTR_OFFSETS
	.align		4
        /*0044*/ 	.byte	0x04, 0x1c
        /*0046*/ 	.short	(.L_3298 - .L_3297)


	//   ....[0]....
.L_3297:
        /*0048*/ 	.word	0x00000550


	//   ....[1]....
        /*004c*/ 	.word	0x00001440


	//   ....[2]....
        /*0050*/ 	.word	0x00001490


	//----- nvinfo : EIATTR_MAX_THREADS
	.align		4
.L_3298:
        /*0054*/ 	.byte	0x04, 0x05
        /*0056*/ 	.short	(.L_3300 - .L_3299)
.L_3299:
        /*0058*/ 	.word	0x00000080
        /*005c*/ 	.word	0x00000001
        /*0060*/ 	.word	0x00000001


	//----- nvinfo : EIATTR_CRS_STACK_SIZE
	.align		4
.L_3300:
        /*0064*/ 	.byte	0x04, 0x1e
        /*0066*/ 	.short	(.L_3302 - .L_3301)
.L_3301:
        /*0068*/ 	.word	0x00000000


	//----- nvinfo : EIATTR_CBANK_PARAM_SIZE
	.align		4
.L_3302:
        /*006c*/ 	.byte	0x03, 0x19
        /*006e*/ 	.short	0x0028


	//----- nvinfo : EIATTR_PARAM_CBANK
	.align		4
        /*0070*/ 	.byte	0x04, 0x0a
        /*0072*/ 	.short	(.L_3304 - .L_3303)
	.align		4
.L_3303:
        /*0074*/ 	.word	index@(.nv.constant0._ZN2at6native29vectorized_elementwise_kernelILi4EZZZN37_INTERNAL_cee6930f_7_Loss_cu_5b0651e139_GLOBAL__N__cee6930f_7_Loss_cu_5b0651e140binary_cross_entropy_backward_out_kernelERNS_6TensorERKS4_S7_S7_ENKUlvE_clEvENKUlvE0_clEvEUlfffE_St5arrayIPcLm4EEEEviT0_T1_)
        /*0078*/ 	.short	0x0210
        /*007a*/ 	.short	0x0028


	//----- nvinfo : EIATTR_SW_WAR
	.align		4
.L_3304:
        /*007c*/ 	.byte	0x04, 0x36
        /*007e*/ 	.short	(.L_3306 - .L_3305)
.L_3305:
        /*0080*/ 	.word	0x00000008
.L_3306:


//--------------------- .nv.info._ZN2at6native29vectorized_elementwise_kernelILi8EZZZN37_INTERNAL_cee6930f_7_Loss_cu_5b0651e139_GLOBAL__N__cee6930f_7_Loss_cu_5b0651e140binary_cross_entropy_backward_out_kernelERNS_6TensorERKS4_S7_S7_ENKUlvE_clEvENKUlvE0_clEvEUlfffE_St5arrayIPcLm4EEEEviT0_T1_ --------------------------
	.section	.nv.info._ZN2at6native29vectorized_elementwise_kernelILi8EZZZN37_INTERNAL_cee6930f_7_Loss_cu_5b0651e139_GLOBAL__N__cee6930f_7_Loss_cu_5b0651e140binary_cross_entropy_backward_out_kernelERNS_6TensorERKS4_S7_S7_ENKUlvE_clEvENKUlvE0_clEvEUlfffE_St5arrayIPcLm4EEEEviT0_T1_,"",@"SHT_CUDA_INFO"
	.sectionflags	@""
	.align	4


	//----- nvinfo : EIATTR_CUDA_API_VERSION
	.align		4
        /*0000*/ 	.byte	0x04, 0x37
        /*0002*/ 	.short	(.L_3308 - .L_3307)
.L_3307:
        /*0004*/ 	.word	0x00000082


	//----- nvinfo : EIATTR_KPARAM_INFO
	.align		4
.L_3308:
        /*0008*/ 	.byte	0x04, 0x17
        /*000a*/ 	.short	(.L_3310 - .L_3309)
.L_3309:
        /*000c*/ 	.word	0x00000000
        /*0010*/ 	.short	0x0002
        /*0012*/ 	.short	0x0008
        /*0014*/ 	.byte	0x00, 0xf0, 0x81, 0x00


	//----- nvinfo : EIATTR_KPARAM_INFO
	.align		4
.L_3310:
        /*0018*/ 	.byte	0x04, 0x17
        /*001a*/ 	.short	(.L_3312 - .L_3311)
.L_3311:
        /*001c*/ 	.word	0x00000000
        /*0020*/ 	.short	0x0001
        /*0022*/ 	.short	0x0004
        /*0024*/ 	.byte	0x00, 0xf0, 0x05, 0x00


	//----- nvinfo : EIATTR_KPARAM_INFO
	.align		4
.L_3312:
        /*0028*/ 	.byte	0x04, 0x17
        /*002a*/ 	.short	(.L_3314 - .L_3313)
.L_3313:
        /*002c*/ 	.word	0x00000000
        /*0030*/ 	.short	0x0000
        /*0032*/ 	.short	0x0000
        /*0034*/ 	.byte	0x00, 0xf0, 0x11, 0x00


	//----- nvinfo : EIATTR_SPARSE_MMA_MASK
	.align		4
.L_3314:
        /*0038*/ 	.byte	0x03, 0x50
        /*003a*/ 	.short	0x0000


	//----- nvinfo : EIATTR_MAXREG_COUNT
	.align		4
        /*003c*/ 	.byte	0x03, 0x1b
        /*003e*/ 	.short	0x00ff


	//----- nvinfo : EIATTR_MERCURY_ISA_VERSION
	.align		4
        /*0040*/ 	.byte	0x03, 0x5f
        /*0042*/ 	.short	0x0101


	//----- nvinfo : EIATTR_EXIT_INSTR_OFFSETS
	.align		4
        /*0044*/ 	.byte	0x04, 0x1c
        /*0046*/ 	.short	(.L_3316 - .L_3315)


	//   ....[0]....
.L_3315:
        /*0048*/ 	.word	0x00000550


	//   ....[1]....
        /*004c*/ 	.word	0x00001440


	//   ....[2]....
        /*0050*/ 	.word	0x00001490


	//----- nvinfo : EIATTR_MAX_THREADS
	.align		4
.L_3316:
        /*0054*/ 	.byte	0x04, 0x05
        /*0056*/ 	.short	(.L_3318 - .L_3317)
.L_3317:
        /*0058*/ 	.word	0x00000080
        /*005c*/ 	.word	0x00000001
        /*0060*/ 	.word	0x00000001


	//----- nvinfo : EIATTR_CRS_STACK_SIZE
	.align		4
.L_3318:
        /*0064*/ 	.byte	0x04, 0x1e
        /*0066*/ 	.short	(.L_3320 - .L_3319)
.L_3319:
        /*0068*/ 	.word	0x00000000


	//----- nvinfo : EIATTR_CBANK_PARAM_SIZE
	.align		4
.L_3320:
        /*006c*/ 	.byte	0x03, 0x19
        /*006e*/ 	.short	0x0028


	//----- nvinfo : EIATTR_PARAM_CBANK
	.align		4
        /*0070*/ 	.byte	0x04, 0x0a
        /*0072*/ 	.short	(.L_3322 - .L_3321)
	.align		4
.L_3321:
        /*0074*/ 	.word	index@(.nv.constant0._ZN2at6native29vectorized_elementwise_kernelILi8EZZZN37_INTERNAL_cee6930f_7_Loss_cu_5b0651e139_GLOBAL__N__cee6930f_7_Loss_cu_5b0651e140binary_cross_entropy_backward_out_kernelERNS_6TensorERKS4_S7_S7_ENKUlvE_clEvENKUlvE0_clEvEUlfffE_St5arrayIPcLm4EEEEviT0_T1_)
        /*0078*/ 	.short	0x0210
        /*007a*/ 	.short	0x0028


	//----- nvinfo : EIATTR_SW_WAR
	.align		4
.L_3322:
        /*007c*/ 	.byte	0x04, 0x36
        /*007e*/ 	.short	(.L_3324 - .L_3323)
.L_3323:
        /*0080*/ 	.word	0x00000008
.L_3324:


//--------------------- .nv.info._ZN2at6native18elementwise_kernelILi128ELi4EZNS0_15gpu_kernel_implIZZZN37_INTERNAL_cee6930f_7_Loss_cu_5b0651e139_GLOBAL__N__cee6930f_7_Loss_cu_5b0651e140binary_cross_entropy_backward_out_kernelERNS_6TensorERKS5_S8_S8_ENKUlvE_clEvENKUlvE_clEvEUldddE_EEvRNS_18TensorIteratorBaseERKT_EUliE_EEviT1_ --------------------------
	.section	.nv.info._ZN2at6native18elementwise_kernelILi128ELi4EZNS0_15gpu_kernel_implIZZZN37_INTERNAL_cee6930f_7_Loss_cu_5b0651e139_GLOBAL__N__cee6930f_7_Loss_cu_5b0651e140binary_cross_entropy_backward_out_kernelERNS_6TensorERKS5_S8_S8_ENKUlvE_clEvENKUlvE_clEvEUldddE_EEvRNS_18TensorIteratorBaseERKT_EUliE_EEviT1_,"",@"SHT_CUDA_INFO"
	.sectionflags	@""
	.align	4


	//----- nvinfo : EIATTR_CUDA_API_VERSION
	.align		4
        /*0000*/ 	.byte	0x04, 0x37
        /*0002*/ 	.short	(.L_3326 - .L_3325)
.L_3325:
        /*0004*/ 	.word	0x00000082


	//----- nvinfo : EIATTR_KPARAM_INFO
	.align		4
.L_3326:
        /*0008*/ 	.byte	0x04, 0x17
        /*000a*/ 	.short	(.L_3328 - .L_3327)
.L_3327:
        /*000c*/ 	.word	0x00000000
        /*0010*/ 	.short	0x0001
        /*0012*/ 	.short	0x0008
        /*0014*/ 	.byte	0x00, 0xf0, 0xc1, 0x0b


	//----- nvinfo : EIATTR_KPARAM_INFO
	.align		4
.L_3328:
        /*0018*/ 	.byte	0x04, 0x17
        /*001a*/ 	.short	(.L_3330 - .L_3329)
.L_3329:
        /*001c*/ 	.word	0x00000000
        /*0020*/ 	.short	0x0000
        /*0022*/ 	.short	0x0000
        /*0024*/ 	.byte	0x00, 0xf0, 0x11, 0x00


	//----- nvinfo : EIATTR_SPARSE_MMA_MASK
	.align		4
.L_3330:
        /*0028*/ 	.byte	0x03, 0x50
        /*002a*/ 	.short	0x0000


	//----- nvinfo : EIATTR_MAXREG_COUNT
	.align		4
        /*002c*/ 	.byte	0x03, 0x1b
        /*002e*/ 	.short	0x0080


	//----- nvinfo : EIATTR_EXTERNS
	.align		4
        /*0030*/ 	.byte	0x04, 0x0f
        /*0032*/ 	.short	(.L_3332 - .L_3331)


	//   ....[0]....
	.align		4
.L_3331:
        /*0034*/ 	.word	index@(__assertfail)


	//----- nvinfo : EIATTR_MERCURY_ISA_VERSION
	.align		4
.L_3332:
        /*0038*/ 	.byte	0x03, 0x5f
        /*003a*/ 	.short	0x0101


	//----- nvinfo : EIATTR_SYSCALL_OFFSETS
	.align		4
        /*003c*/ 	.byte	0x04, 0x46
        /*003e*/ 	.short	(.L_3334 - .L_3333)


	//   ....[0]....
.L_3333:
        /*0040*/ 	.word	0x00002720


	//   ....[1]....
        /*0044*/ 	.word	0x00003630


	//   ....[2]....
        /*0048*/ 	.word	0x00004540


	//   ....[3]....
        /*004c*/ 	.word	0x000058a0


	//   ....[4]....
        /*0050*/ 	.word	0x00008000


	//   ....[5]....
        /*0054*/ 	.word	0x00008f10


	//   ....[6]....
        /*0058*/ 	.word	0x00009e20


	//   ....[7]....
        /*005c*/ 	.word	0x0000b170


	//   ....[8]....
        /*0060*/ 	.word	0x0000d8c0


	//   ....[9]....
        /*0064*/ 	.word	0x0000e7d0


	//   ....[10]....
        /*0068*/ 	.word	0x0000f6e0


	//   ....[11]....
        /*006c*/ 	.word	0x00010a30


	//   ....[12]....
        /*0070*/ 	.word	0x00013170


	//   ....[13]....
        /*0074*/ 	.word	0x00014080


	//   ....[14]....
        /*0078*/ 	.word	0x00014f90


	//   ....[15]....
        /*007c*/ 	.word	0x000162e0


	//----- nvinfo : EIATTR_EXIT_INSTR_OFFSETS
	.align		4
.L_3334:
        /*0080*/ 	.byte	0x04, 0x1c
        /*0082*/ 	.short	(.L_3336 - .L_3335)


	//   ....[0]....
.L_3335:
        /*0084*/ 	.word	0x00010ae0


	//   ....[1]....
        /*0088*/ 	.word	0x00015320


	//   ....[2]....
        /*008c*/ 	.word	0x00015360


	//   ....[3]....
        /*0090*/ 	.word	0x000153f0


	//   ....[4]....
        /*0094*/ 	.word	0x00015420


	//   ....[5]....
        /*0098*/ 	.word	0x00015450


	//   ....[6]....
        /*009c*/ 	.word	0x00015520


	//   ....[7]....
        /*00a0*/ 	.word	0x000155a0


	//   ....[8]....
        /*00a4*/ 	.word	0x00015680


	//   ....[9]....
        /*00a8*/ 	.word	0x00015710


	//   ....[10]....
        /*00ac*/ 	.word	0x00015730


	//   ....[11]....
        /*00b0*/ 	.word	0x000157f0


	//   ....[12]....
        /*00b4*/ 	.word	0x00015820


	//   ....[13]....
        /*00b8*/ 	.word	0x000159f0


	//   ....[14]....
        /*00bc*/ 	.word	0x00015b90


	//   ....[15]....
        /*00c0*/ 	.word	0x00015c10


	//   ....[16]....
        /*00c4*/ 	.word	0x00015cc0


	//   ....[17]....
        /*00c8*/ 	.word	0x00015e80


	//   ....[18]....
        /*00cc*/ 	.word	0x00016040


	//   ....[19]....
        /*00d0*/ 	.word	0x000161e0


	//   ....[20]....
        /*00d4*/ 	.word	0x000162f0


	//   ....[21]....
        /*00d8*/ 	.word	0x00016320


	//   ....[22]....
        /*00dc*/ 	.word	0x00016350


	//----- nvinfo : EIATTR_MAX_THREADS
	.align		4
.L_3336:
        /*00e0*/ 	.byte	0x04, 0x05
        /*00e2*/ 	.short	(.L_3338 - .L_3337)
.L_3337:
        /*00e4*/ 	.word	0x00000080
        /*00e8*/ 	.word	0x00000001
        /*00ec*/ 	.word	0x00000001


	//----- nvinfo : EIATTR_CRS_STACK_SIZE
	.align		4
.L_3338:
        /*00f0*/ 	.byte	0x04, 0x1e
        /*00f2*/ 	.short	(.L_3340 - .L_3339)
.L_3339:
        /*00f4*/ 	.word	0x00000000


	//----- nvinfo : EIATTR_CBANK_PARAM_SIZE
	.align		4
.L_3340:
        /*00f8*/ 	.byte	0x03, 0x19
        /*00fa*/ 	.short	0x02f8


	//----- nvinfo : EIATTR_PARAM_CBANK
	.align		4
        /*00fc*/ 	.byte	0x04, 0x0a
        /*00fe*/ 	.short	(.L_3342 - .L_3341)
	.align		4
.L_3341:
        /*0100*/ 	.word	index@(.nv.constant0._ZN2at6native18elementwise_kernelILi128ELi4EZNS0_15gpu_kernel_implIZZZN37_INTERNAL_cee6930f_7_Loss_cu_5b0651e139_GLOBAL__N__cee6930f_7_Loss_cu_5b0651e140binary_cross_entropy_backward_out_kernelERNS_6TensorERKS5_S8_S8_ENKUlvE_clEvENKUlvE_clEvEUldddE_EEvRNS_18TensorIteratorBaseERKT_EUliE_EEviT1_)
        /*0104*/ 	.short	0x0210
        /*0106*/ 	.short	0x02f8


	//----- nvinfo : EIATTR_SW_WAR
	.align		4
.L_3342:
        /*0108*/ 	.byte	0x04, 0x36
        /*010a*/ 	.short	(.L_3344 - .L_3343)
.L_3343:
        /*010c*/ 	.word	0x00000008
.L_3344:


//--------------------- .nv.info._ZN2at6native27unrolled_elementwise_kernelIZZZN37_INTERNAL_cee6930f_7_Loss_cu_5b0651e139_GLOBAL__N__cee6930f_7_Loss_cu_5b0651e140binary_cross_entropy_backward_out_kernelERNS_6TensorERKS4_S7_S7_ENKUlvE_clEvENKUlvE_clEvEUldddE_St5arrayIPcLm4EELi4E23TrivialOffsetCalculatorILi3EjESE_ILi1EjENS0_6memory12LoadWithCastILi3EEENSH_13StoreWithCastILi1EEEEEviT_T0_T2_T3_T4_T5_ --------------------------
	.section	.nv.info._ZN2at6native27unrolled_elementwise_kernelIZZZN37_INTERNAL_cee6930f_7_Loss_cu_5b0651e139_GLOBAL__N__cee6930f_7_Loss_cu_5b0651e140binary_cross_entropy_backward_out_kernelERNS_6TensorERKS4_S7_S7_ENKUlvE_clEvENKUlvE_clEvEUldddE_St5arrayIPcLm4EELi4E23TrivialOffsetCalculatorILi3EjESE_ILi1EjENS0_6memory12LoadWithCastILi3EEENSH_13StoreWithCastILi1EEEEEviT_T0_T2_T3_T4_T5_,"",@"SHT_CUDA_INFO"
	.sectionflags	@""
	.align	4


	//----- nvinfo : EIATTR_CUDA_API_VERSION
	.align		4
        /*0000*/ 	.byte	0x04, 0x37
        /*0002*/ 	.short	(.L_3346 - .L_3345)
.L_3345:
        /*0004*/ 	.word	0x00000082


	//----- nvinfo : EIATTR_KPARAM_INFO
	.align		4
.L_3346:
        /*0008*/ 	.byte	0x04, 0x17
        /*000a*/ 	.short	(.L_3348 - .L_3347)
.L_3347:
        /*000c*/ 	.word	0x00000000
        /*0010*/ 	.short	0x0006
        /*0012*/ 	.short	0x003c
        /*0014*/ 	.byte	0x00, 0xf0, 0x21, 0x00


	//----- nvinfo : EIATTR_KPARAM_INFO
	.align		4
.L_3348:
        /*0018*/ 	.byte	0x04, 0x17
        /*001a*/ 	.short	(.L_3350 - .L_3349)
.L_3349:
        /*001c*/ 	.word	0x00000000
        /*0020*/ 	.short	0x0005
        /*0022*/ 	.short	0x002c
        /*0024*/ 	.byte	0x00, 0xf0, 0x41, 0x00


	//----- nvinfo : EIATTR_KPARAM_INFO
	.align		4
.L_3350:
        /*0028*/ 	.byte	0x04, 0x17
        /*002a*/ 	.short	(.L_3352 - .L_3351)
.L_3351:
        /*002c*/ 	.word	0x00000000
        /*0030*/ 	.short	0x0004
        /*0032*/ 	.short	0x0029
        /*0034*/ 	.byte	0x00, 0xf0, 0x05, 0x00


	//----- nvinfo : EIATTR_KPARAM_INFO
	.align		4
.L_3352:
        /*0038*/ 	.byte	0x04, 0x17
        /*003a*/ 	.short	(.L_3354 - .L_3353)
.L_3353:
        /*003c*/ 	.word	0x00000000
        /*0040*/ 	.short	0x0003
        /*0042*/ 	.short	0x0028
        /*0044*/ 	.byte	0x00, 0xf0, 0x05, 0x00


	//----- nvinfo : EIATTR_KPARAM_INFO
	.align		4
.L_3354:
        /*0048*/ 	.byte	0x04, 0x17
        /*004a*/ 	.short	(.L_3356 - .L_3355)
.L_3355:
        /*004c*/ 	.word	0x00000000
        /*0050*/ 	.short	0x0002
        /*0052*/ 	.short	0x0008
        /*0054*/ 	.byte	0x00, 0xf0, 0x81, 0x00


	//----- nvinfo : EIATTR_KPARAM_INFO
	.align		4
.L_3356:
        /*0058*/ 	.byte	0x04, 0x17
        /*005a*/ 	.short	(.L_3358 - .L_3357)
.L_3357:
        /*005c*/ 	.word	0x00000000
        /*0060*/ 	.short	0x0001
        /*0062*/ 	.short	0x0004
        /*0064*/ 	.byte	0x00, 0xf0, 0x05, 0x00


	//----- nvinfo : EIATTR_KPARAM_INFO
	.align		4
.L_3358:
        /*0068*/ 	.byte	0x04, 0x17
        /*006a*/ 	.short	(.L_3360 - .L_3359)
.L_3359:
        /*006c*/ 	.word	0x00000000
        /*0070*/ 	.short	0x0000
        /*0072*/ 	.short	0x0000
        /*0074*/ 	.byte	0x00, 0xf0, 0x11, 0x00


	//----- nvinfo : EIATTR_SPARSE_MMA_MASK
	.align		4
.L_3360:
        /*0078*/ 	.byte	0x03, 0x50
        /*007a*/ 	.short	0x0000


	//----- nvinfo : EIATTR_MAXREG_COUNT
	.align		4
        /*007c*/ 	.byte	0x03, 0x1b
        /*007e*/ 	.short	0x00ff


	//----- nvinfo : EIATTR_EXTERNS
	.align		4
        /*0080*/ 	.byte	0x04, 0x0f
        /*0082*/ 	.short	(.L_3362 - .L_3361)


	//   ....[0]....
	.align		4
.L_3361:
        /*0084*/ 	.word	index@(__assertfail)


	//----- nvinfo : EIATTR_MERCURY_ISA_VERSION
	.align		4
.L_3362:
        /*0088*/ 	.byte	0x03, 0x5f
        /*008a*/ 	.short	0x0101


	//----- nvinfo : EIATTR_SYSCALL_OFFSETS
	.align		4
        /*008c*/ 	.byte	0x04, 0x46
        /*008e*/ 	.short	(.L_3364 - .L_3363)


	//   ....[0]....
.L_3363:
        /*0090*/ 	.word	0x00000fb0


	//   ....[1]....
        /*0094*/ 	.word	0x00001ed0


	//   ....[2]....
        /*0098*/ 	.word	0x00002df0


	//   ....[3]....
        /*009c*/ 	.word	0x00003d90


	//   ....[4]....
        /*00a0*/ 	.word	0x00004cb0


	//   ....[5]....
        /*00a4*/ 	.word	0x00005bd0


	//   ....[6]....
        /*00a8*/ 	.word	0x00006b90


	//   ....[7]....
        /*00ac*/ 	.word	0x00007ab0


	//   ....[8]....
        /*00b0*/ 	.word	0x000089d0


	//   ....[9]....
        /*00b4*/ 	.word	0x00009970


	//   ....[10]....
        /*00b8*/ 	.word	0x0000a8a0


	//   ....[11]....
        /*00bc*/ 	.word	0x0000b7c0


	//   ....[12]....
        /*00c0*/ 	.word	0x0000d450


	//   ....[13]....
        /*00c4*/ 	.word	0x0000e610


	//   ....[14]....
        /*00c8*/ 	.word	0x0000f790


	//   ....[15]....
        /*00cc*/ 	.word	0x00010930


	//----- nvinfo : EIATTR_EXIT_INSTR_OFFSETS
	.align		4
.L_3364:
        /*00d0*/ 	.byte	0x04, 0x1c
        /*00d2*/ 	.short	(.L_3366 - .L_3365)


	//   ....[0]....
.L_3365:
        /*00d4*/ 	.word	0x0000f830


	//   ....[1]....
        /*00d8*/ 	.word	0x0000f970


	//   ....[2]....
        /*00dc*/ 	.word	0x0000f9b0


	//   ....[3]....
        /*00e0*/ 	.word	0x0000fa40


	//   ....[4]....
        /*00e4*/ 	.word	0x0000fa70


	//   ....[5]....
        /*00e8*/ 	.word	0x0000faa0


	//   ....[6]....
        /*00ec*/ 	.word	0x0000fb70


	//   ....[7]....
        /*00f0*/ 	.word	0x0000fbf0


	//   ....[8]....
        /*00f4*/ 	.word	0x0000fcd0


	//   ....[9]....
        /*00f8*/ 	.word	0x0000fd60


	//   ....[10]....
        /*00fc*/ 	.word	0x0000fd80


	//   ....[11]....
        /*0100*/ 	.word	0x0000fe40


	//   ....[12]....
        /*0104*/ 	.word	0x0000fe70


	//   ....[13]....
        /*0108*/ 	.word	0x00010040


	//   ....[14]....
        /*010c*/ 	.word	0x000101e0


	//   ....[15]....
        /*0110*/ 	.word	0x00010260


	//   ....[16]....
        /*0114*/ 	.word	0x00010310


	//   ....[17]....
        /*0118*/ 	.word	0x000104d0


	//   ....[18]....
        /*011c*/ 	.word	0x00010690


	//   ....[19]....
        /*0120*/ 	.word	0x00010830


	//   ....[20]....
        /*0124*/ 	.word	0x00010940


	//   ....[21]....
        /*0128*/ 	.word	0x00010970


	//   ....[22]....
        /*012c*/ 	.word	0x000109a0


	//----- nvinfo : EIATTR_MAX_THREADS
	.align		4
.L_3366:
        /*0130*/ 	.byte	0x04, 0x05
        /*0132*/ 	.short	(.L_3368 - .L_3367)
.L_3367:
        /*0134*/ 	.word	0x00000080
        /*0138*/ 	.word	0x00000001
        /*013c*/ 	.word	0x00000001


	//----- nvinfo : EIATTR_CRS_STACK_SIZE
	.align		4
.L_3368:
        /*0140*/ 	.byte	0x04, 0x1e
        /*0142*/ 	.short	(.L_3370 - .L_3369)
.L_3369:
        /*0144*/ 	.word	0x00000000


	//----- nvinfo : EIATTR_CBANK_PARAM_SIZE
	.align		4
.L_3370:
        /*0148*/ 	.byte	0x03, 0x19
        /*014a*/ 	.short	0x0044


	//----- nvinfo : EIATTR_PARAM_CBANK
	.align		4
        /*014c*/ 	.byte	0x04, 0x0a
        /*014e*/ 	.short	(.L_3372 - .L_3371)
	.align		4
.L_3371:
        /*0150*/ 	.word	index@(.nv.constant0._ZN2at6native27unrolled_elementwise_kernelIZZZN37_INTERNAL_cee6930f_7_Loss_cu_5b0651e139_GLOBAL__N__cee6930f_7_Loss_cu_5b0651e140binary_cross_entropy_backward_out_kernelERNS_6TensorERKS4_S7_S7_ENKUlvE_clEvENKUlvE_clEvEUldddE_St5arrayIPcLm4EELi4E23TrivialOffsetCalculatorILi3EjESE_ILi1EjENS0_6memory12LoadWithCastILi3EEENSH_13StoreWithCastILi1EEEEEviT_T0_T2_T3_T4_T5_)
        /*0154*/ 	.short	0x0210
        /*0156*/ 	.short	0x0044


	//----- nvinfo : EIATTR_SW_WAR
	.align		4
.L_3372:
        /*0158*/ 	.byte	0x04, 0x36
        /*015a*/ 	.short	(.L_3374 - .L_3373)
.L_3373:
        /*015c*/ 	.word	0x00000008
.L_3374:


//--------------------- .nv.info._ZN2at6native18elementwise_kernelILi128ELi2EZNS0_22gpu_kernel_impl_nocastIZZZN37_INTERNAL_cee6930f_7_Loss_cu_5b0651e139_GLOBAL__N__cee6930f_7_Loss_cu_5b0651e140binary_cross_entropy_backward_out_kernelERNS_6TensorERKS5_S8_S8_ENKUlvE_clEvENKUlvE_clEvEUldddE_EEvRNS_18TensorIteratorBaseERKT_EUliE_EEviT1_ --------------------------
	.section	.nv.info._ZN2at6native18elementwise_kernelILi128ELi2EZNS0_22gpu_kernel_impl_nocastIZZZN37_INTERNAL_cee6930f_7_Loss_cu_5b0651e139_GLOBAL__N__cee6930f_7_Loss_cu_5b0651e140binary_cross_entropy_backward_out_kernelERNS_6TensorERKS5_S8_S8_ENKUlvE_clEvENKUlvE_clEvEUldddE_EEvRNS_18TensorIteratorBaseERKT_EUliE_EEviT1_,"",@"SHT_CUDA_INFO"
	.sectionflags	@""
	.align	4


	//----- nvinfo : EIATTR_CUDA_API_VERSION
	.align		4
        /*0000*/ 	.byte	0x04, 0x37
        /*0002*/ 	.short	(.L_3376 - .L_3375)
.L_3375:
        /*0004*/ 	.word	0x00000082


	//----- nvinfo : EIATTR_KPARAM_INFO
	.align		4
.L_3376:
        /*0008*/ 	.byte	0x04, 0x17
        /*000a*/ 	.short	(.L_3378 - .L_3377)
.L_3377:
        /*000c*/ 	.word	0x00000000
        /*0010*/ 	.short	0x0001
        /*0012*/ 	.short	0x0008
        /*0014*/ 	.byte	0x00, 0xf0, 0xc1, 0x0b


	//----- nvinfo : EIATTR_KPARAM_INFO
	.align		4
.L_3378:
        /*0018*/ 	.byte	0x04, 0x17
        /*001a*/ 	.short	(.L_3380 - .L_3379)
.L_3379:
        /*001c*/ 	.word	0x00000000
        /*0020*/ 	.short	0x0000
        /*0022*/ 	.short	0x0000
        /*0024*/ 	.byte	0x00, 0xf0, 0x11, 0x00


	//----- nvinfo : EIATTR_SPARSE_MMA_MASK
	.align		4
.L_3380:
        /*0028*/ 	.byte	0x03, 0x50
        /*002a*/ 	.short	0x0000


	//----- nvinfo : EIATTR_MAXREG_COUNT
	.align		4
        /*002c*/ 	.byte	0x03, 0x1b
        /*002e*/ 	.short	0x0080


	//----- nvinfo : EIATTR_MERCURY_ISA_VERSION
	.align		4
        /*0030*/ 	.byte	0x03, 0x5f
        /*0032*/ 	.short	0x0101


	//----- nvinfo : EIATTR_EXIT_INSTR_OFFSETS
	.align		4
        /*0034*/ 	.byte	0x04, 0x1c
        /*0036*/ 	.short	(.L_3382 - .L_3381)


	//   ....[0]....
.L_3381:
        /*0038*/ 	.word	0x00001bb0


	//   ....[1]....
        /*003c*/ 	.word	0x00003690


	//----- nvinfo : EIATTR_MAX_THREADS
	.align		4
.L_3382:
        /*0040*/ 	.byte	0x04, 0x05
        /*0042*/ 	.short	(.L_3384 - .L_3383)
.L_3383:
        /*0044*/ 	.word	0x00000080
        /*0048*/ 	.word	0x00000001
        /*004c*/ 	.word	0x00000001


	//----- nvinfo : EIATTR_CRS_STACK_SIZE
	.align		4
.L_3384:
        /*0050*/ 	.byte	0x04, 0x1e
        /*0052*/ 	.short	(.L_3386 - .L_3385)
.L_3385:
        /*0054*/ 	.word	0x00000000


	//----- nvinfo : EIATTR_CBANK_PARAM_SIZE
	.align		4
.L_3386:
        /*0058*/ 	.byte	0x03, 0x19
        /*005a*/ 	.short	0x02f8


	//----- nvinfo : EIATTR_PARAM_CBANK
	.align		4
        /*005c*/ 	.byte	0x04, 0x0a
        /*005e*/ 	.short	(.L_3388 - .L_3387)
	.align		4
.L_3387:
        /*0060*/ 	.word	index@(.nv.constant0._ZN2at6native18elementwise_kernelILi128ELi2EZNS0_22gpu_kernel_impl_nocastIZZZN37_INTERNAL_cee6930f_7_Loss_cu_5b0651e139_GLOBAL__N__cee6930f_7_Loss_cu_5b0651e140binary_cross_entropy_backward_out_kernelERNS_6TensorERKS5_S8_S8_ENKUlvE_clEvENKUlvE_clEvEUldddE_EEvRNS_18TensorIteratorBaseERKT_EUliE_EEviT1_)
        /*0064*/ 	.short	0x0210
        /*0066*/ 	.short	0x02f8


	//----- nvinfo : EIATTR_SW_WAR
	.align		4
.L_3388:
        /*0068*/ 	.byte	0x04, 0x36
        /*006a*/ 	.short	(.L_3390 - .L_3389)
.L_3389:
        /*006c*/ 	.word	0x00000008
.L_3390:


//--------------------- .nv.info._ZN2at6native27unrolled_elementwise_kernelIZZZN37_INTERNAL_cee6930f_7_Loss_cu_5b0651e139_GLOBAL__N__cee6930f_7_Loss_cu_5b0651e140binary_cross_entropy_backward_out_kernelERNS_6TensorERKS4_S7_S7_ENKUlvE_clEvENKUlvE_clEvEUldddE_St5arrayIPcLm4EELi4E23TrivialOffsetCalculatorILi3EjESE_ILi1EjENS0_6memory15LoadWithoutCastENSH_16StoreWithoutCastEEEviT_T0_T2_T3_T4_T5_ --------------------------
	.section	.nv.info._ZN2at6native27unrolled_elementwise_kernelIZZZN37_INTERNAL_cee6930f_7_Loss_cu_5b0651e139_GLOBAL__N__cee6930f_7_Loss_cu_5b0651e140binary_cross_entropy_backward_out_kernelERNS_6TensorERKS4_S7_S7_ENKUlvE_clEvENKUlvE_clEvEUldddE_St5arrayIPcLm4EELi4E23TrivialOffsetCalculatorILi3EjESE_ILi1EjENS0_6memory15LoadWithoutCastENSH_16StoreWithoutCastEEEviT_T0_T2_T3_T4_T5_,"",@"SHT_CUDA_INFO"
	.sectionflags	@""
	.align	4


	//----- nvinfo : EIATTR_CUDA_API_VERSION
	.align		4
        /*0000*/ 	.byte	0x04, 0x37
        /*0002*/ 	.short	(.L_3392 - .L_3391)
.L_3391:
        /*0004*/ 	.word	0x00000082


	//----- nvinfo : EIATTR_KPARAM_INFO
	.align		4
.L_3392:
        /*0008*/ 	.byte	0x04, 0x17
        /*000a*/ 	.short	(.L_3394 - .L_3393)
.L_3393:
        /*000c*/ 	.word	0x00000000
        /*0010*/ 	.short	0x0006
        /*0012*/ 	.short	0x002b
        /*0014*/ 	.byte	0x00, 0xf0, 0x05, 0x00


	//----- nvinfo : EIATTR_KPARAM_INFO
	.align		4
.L_3394:
        /*0018*/ 	.byte	0x04, 0x17
        /*001a*/ 	.short	(.L_3396 - .L_3395)
.L_3395:
        /*001c*/ 	.word	0x00000000
        /*0020*/ 	.short	0x0005
        /*0022*/ 	.short	0x002a
        /*0024*/ 	.byte	0x00, 0xf0, 0x05, 0x00


	//----- nvinfo : EIATTR_KPARAM_INFO
	.align		4
.L_3396:
        /*0028*/ 	.byte	0x04, 0x17
        /*002a*/ 	.short	(.L_3398 - .L_3397)
.L_3397:
        /*002c*/ 	.word	0x00000000
        /*0030*/ 	.short	0x0004
        /*0032*/ 	.short	0x0029
        /*0034*/ 	.byte	0x00, 0xf0, 0x05, 0x00


	//----- nvinfo : EIATTR_KPARAM_INFO
	.align		4
.L_3398:
        /*0038*/ 	.byte	0x04, 0x17
        /*003a*/ 	.short	(.L_3400 - .L_3399)
.L_3399:
        /*003c*/ 	.word	0x00000000
        /*0040*/ 	.short	0x0003
        /*0042*/ 	.short	0x0028
        /*0044*/ 	.byte	0x00, 0xf0, 0x05, 0x00


	//----- nvinfo : EIATTR_KPARAM_INFO
	.align		4
.L_3400:
        /*0048*/ 	.byte	0x04, 0x17
        /*004a*/ 	.short	(.L_3402 - .L_3401)
.L_3401:
        /*004c*/ 	.word	0x00000000
        /*0050*/ 	.short	0x0002
        /*0052*/ 	.short	0x0008
        /*0054*/ 	.byte	0x00, 0xf0, 0x81, 0x00


	//----- nvinfo : EIATTR_KPARAM_INFO
	.align		4
.L_3402:
        /*0058*/ 	.byte	0x04, 0x17
        /*005a*/ 	.short	(.L_3404 - .L_3403)
.L_3403:
        /*005c*/ 	.word	0x00000000
        /*0060*/ 	.short	0x0001
        /*0062*/ 	.short	0x0004
        /*0064*/ 	.byte	0x00, 0xf0, 0x05, 0x00


	//----- nvinfo : EIATTR_KPARAM_INFO
	.align		4
.L_3404:
        /*0068*/ 	.byte	0x04, 0x17
        /*006a*/ 	.short	(.L_3406 - .L_3405)
.L_3405:
        /*006c*/ 	.word	0x00000000
        /*0070*/ 	.short	0x0000
        /*0072*/ 	.short	0x0000
        /*0074*/ 	.byte	0x00, 0xf0, 0x11, 0x00


	//----- nvinfo : EIATTR_SPARSE_MMA_MASK
	.align		4
.L_3406:
        /*0078*/ 	.byte	0x03, 0x50
        /*007a*/ 	.short	0x0000


	//----- nvinfo : EIATTR_MAXREG_COUNT
	.align		4
        /*007c*/ 	.byte	0x03, 0x1b
        /*007e*/ 	.short	0x00ff


	//----- nvinfo : EIATTR_MERCURY_ISA_VERSION
	.align		4
        /*0080*/ 	.byte	0x03, 0x5f
        /*0082*/ 	.short	0x0101


	//----- nvinfo : EIATTR_EXIT_INSTR_OFFSETS
	.align		4
        /*0084*/ 	.byte	0x04, 0x1c
        /*0086*/ 	.short	(.L_3408 - .L_3407)


	//   ....[0]....
.L_3407:
        /*0088*/ 	.word	0x00000f20


	//   ....[1]....
        /*008c*/ 	.word	0x00000f70


	//----- nvinfo : EIATTR_MAX_THREADS
	.align		4
.L_3408:
        /*0090*/ 	.byte	0x04, 0x05
        /*0092*/ 	.short	(.L_3410 - .L_3409)
.L_3409:
        /*0094*/ 	.word	0x00000080
        /*0098*/ 	.word	0x00000001
        /*009c*/ 	.word	0x00000001


	//----- nvinfo : EIATTR_CRS_STACK_SIZE
	.align		4
.L_3410:
        /*00a0*/ 	.byte	0x04, 0x1e
        /*00a2*/ 	.short	(.L_3412 - .L_3411)
.L_3411:
        /*00a4*/ 	.word	0x00000000


	//----- nvinfo : EIATTR_CBANK_PARAM_SIZE
	.align		4
.L_3412:
        /*00a8*/ 	.byte	0x03, 0x19
        /*00aa*/ 	.short	0x002c


	//----- nvinfo : EIATTR_PARAM_CBANK
	.align		4
        /*00ac*/ 	.byte	0x04, 0x0a
        /*00ae*/ 	.short	(.L_3414 - .L_3413)
	.align		4
.L_3413:
        /*00b0*/ 	.word	index@(.nv.constant0._ZN2at6native27unrolled_elementwise_kernelIZZZN37_INTERNAL_cee6930f_7_Loss_cu_5b0651e139_GLOBAL__N__cee6930f_7_Loss_cu_5b0651e140binary_cross_entropy_backward_out_kernelERNS_6TensorERKS4_S7_S7_ENKUlvE_clEvENKUlvE_clEvEUldddE_St5arrayIPcLm4EELi4E23TrivialOffsetCalculatorILi3EjESE_ILi1EjENS0_6memory15LoadWithoutCastENSH_16StoreWithoutCastEEEviT_T0_T2_T3_T4_T5_)
        /*00b4*/ 	.short	0x0210
        /*00b6*/ 	.short	0x002c


	//----- nvinfo : EIATTR_SW_WAR
	.align		4
.L_3414:
        /*00b8*/ 	.byte	0x04, 0x36
        /*00ba*/ 	.short	(.L_3416 - .L_3415)
.L_3415:
        /*00bc*/ 	.word	0x00000008
.L_3416:


//--------------------- .nv.info._ZN2at6native29vectorized_elementwise_kernelILi2EZZZN37_INTERNAL_cee6930f_7_Loss_cu_5b0651e139_GLOBAL__N__cee6930f_7_Loss_cu_5b0651e140binary_cross_entropy_backward_out_kernelERNS_6TensorERKS4_S7_S7_ENKUlvE_clEvENKUlvE_clEvEUldddE_St5arrayIPcLm4EEEEviT0_T1_ --------------------------
	.section	.nv.info._ZN2at6native29vectorized_elementwise_kernelILi2EZZZN37_INTERNAL_cee6930f_7_Loss_cu_5b0651e139_GLOBAL__N__cee6930f_7_Loss_cu_5b0651e140binary_cross_entropy_backward_out_kernelERNS_6TensorERKS4_S7_S7_ENKUlvE_clEvENKUlvE_clEvEUldddE_St5arrayIPcLm4EEEEviT0_T1_,"",@"SHT_CUDA_INFO"
	.sectionflags	@""
	.align	4


	//----- nvinfo : EIATTR_CUDA_API_VERSION
	.align		4
        /*0000*/ 	.byte	0x04, 0x37
        /*0002*/ 	.short	(.L_3418 - .L_3417)
.L_3417:
        /*0004*/ 	.word	0x00000082


	//----- nvinfo : EIATTR_KPARAM_INFO
	.align		4
.L_3418:
        /*0008*/ 	.byte	0x04, 0x17
        /*000a*/ 	.short	(.L_3420 - .L_3419)
.L_3419:
        /*000c*/ 	.word	0x00000000
        /*0010*/ 	.short	0x0002
        /*0012*/ 	.short	0x0008
        /*0014*/ 	.byte	0x00, 0xf0, 0x81, 0x00


	//----- nvinfo : EIATTR_KPARAM_INFO
	.align		4
.L_3420:
        /*0018*/ 	.byte	0x04, 0x17
        /*001a*/ 	.short	(.L_3422 - .L_3421)
.L_3421:
        /*001c*/ 	.word	0x00000000
        /*0020*/ 	.short	0x0001
        /*0022*/ 	.short	0x0004
        /*0024*/ 	.byte	0x00, 0xf0, 0x05, 0x00


	//----- nvinfo : EIATTR_KPARAM_INFO
	.align		4
.L_3422:
        /*0028*/ 	.byte	0x04, 0x17
        /*002a*/ 	.short	(.L_3424 - .L_3423)
.L_3423:
        /*002c*/ 	.word	0x00000000
        /*0030*/ 	.short	0x0000
        /*0032*/ 	.short	0x0000
        /*0034*/ 	.byte	0x00, 0xf0, 0x11, 0x00


	//----- nvinfo : EIATTR_SPARSE_MMA_MASK
	.align		4
.L_3424:
        /*0038*/ 	.byte	0x03, 0x50
        /*003a*/ 	.short	0x0000


	//----- nvinfo : EIATTR_MAXREG_COUNT
	.align		4
        /*003c*/ 	.byte	0x03, 0x1b
        /*003e*/ 	.short	0x00ff


	//----- nvinfo : EIATTR_MERCURY_ISA_VERSION
	.align		4
        /*0040*/ 	.byte	0x03, 0x5f
        /*0042*/ 	.short	0x0101


	//----- nvinfo : EIATTR_EXIT_INSTR_OFFSETS
	.align		4
        /*0044*/ 	.byte	0x04, 0x1c
        /*0046*/ 	.short	(.L_3426 - .L_3425)


	//   ....[0]....
.L_3425:
        /*0048*/ 	.word	0x000014d0


	//   ....[1]....
        /*004c*/ 	.word	0x000033b0


	//   ....[2]....
        /*0050*/ 	.word	0x00003400


	//----- nvinfo : EIATTR_MAX_THREADS
	.align		4
.L_3426:
        /*0054*/ 	.byte	0x04, 0x05
        /*0056*/ 	.short	(.L_3428 - .L_3427)
.L_3427:
        /*0058*/ 	.word	0x00000080
        /*005c*/ 	.word	0x00000001
        /*0060*/ 	.word	0x00000001


	//----- nvinfo : EIATTR_CRS_STACK_SIZE
	.align		4
.L_3428:
        /*0064*/ 	.byte	0x04, 0x1e
        /*0066*/ 	.short	(.L_3430 - .L_3429)
.L_3429:
        /*0068*/ 	.word	0x00000000


	//----- nvinfo : EIATTR_CBANK_PARAM_SIZE
	.align		4
.L_3430:
        /*006c*/ 	.byte	0x03, 0x19
        /*006e*/ 	.short	0x0028


	//----- nvinfo : EIATTR_PARAM_CBANK
	.align		4
        /*0070*/ 	.byte	0x04, 0x0a
        /*0072*/ 	.short	(.L_3432 - .L_3431)
	.align		4
.L_3431:
        /*0074*/ 	.word	index@(.nv.constant0._ZN2at6native29vectorized_elementwise_kernelILi2EZZZN37_INTERNAL_cee6930f_7_Loss_cu_5b0651e139_GLOBAL__N__cee6930f_7_Loss_cu_5b0651e140binary_cross_entropy_backward_out_kernelERNS_6TensorERKS4_S7_S7_ENKUlvE_clEvENKUlvE_clEvEUldddE_St5arrayIPcLm4EEEEviT0_T1_)
        /*0078*/ 	.short	0x0210
        /*007a*/ 	.short	0x0028


	//----- nvinfo : EIATTR_SW_WAR
	.align		4
.L_3432:
        /*007c*/ 	.byte	0x04, 0x36
        /*007e*/ 	.short	(.L_3434 - .L_3433)
.L_3433:
        /*0080*/ 	.word	0x00000008
.L_3434:


//--------------------- .nv.info._ZN2at6native29vectorized_elementwise_kernelILi4EZZZN37_INTERNAL_cee6930f_7_Loss_cu_5b0651e139_GLOBAL__N__cee6930f_7_Loss_cu_5b0651e140binary_cross_entropy_backward_out_kernelERNS_6TensorERKS4_S7_S7_ENKUlvE_clEvENKUlvE_clEvEUldddE_St5arrayIPcLm4EEEEviT0_T1_ --------------------------
	.section	.nv.info._ZN2at6native29vectorized_elementwise_kernelILi4EZZZN37_INTERNAL_cee6930f_7_Loss_cu_5b0651e139_GLOBAL__N__cee6930f_7_Loss_cu_5b0651e140binary_cross_entropy_backward_out_kernelERNS_6TensorERKS4_S7_S7_ENKUlvE_clEvENKUlvE_clEvEUldddE_St5arrayIPcLm4EEEEviT0_T1_,"",@"SHT_CUDA_INFO"
	.sectionflags	@""
	.align	4


	//----- nvinfo : EIATTR_CUDA_API_VERSION
	.align		4
        /*0000*/ 	.byte	0x04, 0x37
        /*0002*/ 	.short	(.L_3436 - .L_3435)
.L_3435:
        /*0004*/ 	.word	0x00000082


	//----- nvinfo : EIATTR_KPARAM_INFO
	.align		4
.L_3436:
        /*0008*/ 	.byte	0x04, 0x17
        /*000a*/ 	.short	(.L_3438 - .L_3437)
.L_3437:
        /*000c*/ 	.word	0x00000000
        /*0010*/ 	.short	0x0002
        /*0012*/ 	.short	0x0008
        /*0014*/ 	.byte	0x00, 0xf0, 0x81, 0x00


	//----- nvinfo : EIATTR_KPARAM_INFO
	.align		4
.L_3438:
        /*0018*/ 	.byte	0x04, 0x17
        /*001a*/ 	.short	(.L_3440 - .L_3439)
.L_3439:
        /*001c*/ 	.word	0x00000000
        /*0020*/ 	.short	0x0001
        /*0022*/ 	.short	0x0004
        /*0024*/ 	.byte	0x00, 0xf0, 0x05, 0x00


	//----- nvinfo : EIATTR_KPARAM_INFO
	.align		4
.L_3440:
        /*0028*/ 	.byte	0x04, 0x17
        /*002a*/ 	.short	(.L_3442 - .L_3441)
.L_3441:
        /*002c*/ 	.word	0x00000000
        /*0030*/ 	.short	0x0000
        /*0032*/ 	.short	0x0000
        /*0034*/ 	.byte	0x00, 0xf0, 0x11, 0x00


	//----- nvinfo : EIATTR_SPARSE_MMA_MASK
	.align		4
.L_3442:
        /*0038*/ 	.byte	0x03, 0x50
        /*003a*/ 	.short	0x0000


	//----- nvinfo : EIATTR_MAXREG_COUNT
	.align		4
        /*003c*/ 	.byte	0x03, 0x1b
        /*003e*/ 	.short	0x00ff


	//----- nvinfo : EIATTR_MERCURY_ISA_VERSION
	.align		4
        /*0040*/ 	.byte	0x03, 0x5f
        /*0042*/ 	.short	0x0101


	//----- nvinfo : EIATTR_EXIT_INSTR_OFFSETS
	.align		4
        /*0044*/ 	.byte	0x04, 0x1c
        /*0046*/ 	.short	(.L_3444 - .L_3443)


	//   ....[0]....
.L_3443:
        /*0048*/ 	.word	0x000014d0


	//   ....[1]....
        /*004c*/ 	.word	0x000033b0


	//   ....[2]....
        /*0050*/ 	.word	0x00003400


	//----- nvinfo : EIATTR_MAX_THREADS
	.align		4
.L_3444:
        /*0054*/ 	.byte	0x04, 0x05
        /*0056*/ 	.short	(.L_3446 - .L_3445)
.L_3445:
        /*0058*/ 	.word	0x00000080
        /*005c*/ 	.word	0x00000001
        /*0060*/ 	.word	0x00000001


	//----- nvinfo : EIATTR_CRS_STACK_SIZE
	.align		4
.L_3446:
        /*0064*/ 	.byte	0x04, 0x1e
        /*0066*/ 	.short	(.L_3448 - .L_3447)
.L_3447:
        /*0068*/ 	.word	0x00000000


	//----- nvinfo : EIATTR_CBANK_PARAM_SIZE
	.align		4
.L_3448:
        /*006c*/ 	.byte	0x03, 0x19
        /*006e*/ 	.short	0x0028


	//----- nvinfo : EIATTR_PARAM_CBANK
	.align		4
        /*0070*/ 	.byte	0x04, 0x0a
        /*0072*/ 	.short	(.L_3450 - .L_3449)
	.align		4
.L_3449:
        /*0074*/ 	.word	index@(.nv.constant0._ZN2at6native29vectorized_elementwise_kernelILi4EZZZN37_INTERNAL_cee6930f_7_Loss_cu_5b0651e139_GLOBAL__N__cee6930f_7_Loss_cu_5b0651e140binary_cross_entropy_backward_out_kernelERNS_6TensorERKS4_S7_S7_ENKUlvE_clEvENKUlvE_clEvEUldddE_St5arrayIPcLm4EEEEviT0_T1_)
        /*0078*/ 	.short	0x0210
        /*007a*/ 	.short	0x0028


	//----- nvinfo : EIATTR_SW_WAR
	.align		4
.L_3450:
        /*007c*/ 	.byte	0x04, 0x36
        /*007e*/ 	.short	(.L_3452 - .L_3451)
.L_3451:
        /*0080*/ 	.word	0x00000008
.L_3452:


//--------------------- .nv.info._ZN2at6native29vectorized_elementwise_kernelILi8EZZZN37_INTERNAL_cee6930f_7_Loss_cu_5b0651e139_GLOBAL__N__cee6930f_7_Loss_cu_5b0651e140binary_cross_entropy_backward_out_kernelERNS_6TensorERKS4_S7_S7_ENKUlvE_clEvENKUlvE_clEvEUldddE_St5arrayIPcLm4EEEEviT0_T1_ --------------------------
	.section	.nv.info._ZN2at6native29vectorized_elementwise_kernelILi8EZZZN37_INTERNAL_cee6930f_7_Loss_cu_5b0651e139_GLOBAL__N__cee6930f_7_Loss_cu_5b0651e140binary_cross_entropy_backward_out_kernelERNS_6TensorERKS4_S7_S7_ENKUlvE_clEvENKUlvE_clEvEUldddE_St5arrayIPcLm4EEEEviT0_T1_,"",@"SHT_CUDA_INFO"
	.sectionflags	@""
	.align	4


	//----- nvinfo : EIATTR_CUDA_API_VERSION
	.align		4
        /*0000*/ 	.byte	0x04, 0x37
        /*0002*/ 	.short	(.L_3454 - .L_3453)
.L_3453:
        /*0004*/ 	.word	0x00000082


	//----- nvinfo : EIATTR_KPARAM_INFO
	.align		4
.L_3454:
        /*0008*/ 	.byte	0x04, 0x17
        /*000a*/ 	.short	(.L_3456 - .L_3455)
.L_3455:
        /*000c*/ 	.word	0x00000000
        /*0010*/ 	.short	0x0002
        /*0012*/ 	.short	0x0008
        /*0014*/ 	.byte	0x00, 0xf0, 0x81, 0x00


	//----- nvinfo : EIATTR_KPARAM_INFO
	.align		4
.L_3456:
        /*0018*/ 	.byte	0x04, 0x17
        /*001a*/ 	.short	(.L_3458 - .L_3457)
.L_3457:
        /*001c*/ 	.word	0x00000000
        /*0020*/ 	.short	0x0001
        /*0022*/ 	.short	0x0004
        /*0024*/ 	.byte	0x00, 0xf0, 0x05, 0x00


	//----- nvinfo : EIATTR_KPARAM_INFO
	.align		4
.L_3458:
        /*0028*/ 	.byte	0x04, 0x17
        /*002a*/ 	.short	(.L_3460 - .L_3459)
.L_3459:
        /*002c*/ 	.word	0x00000000
        /*0030*/ 	.short	0x0000
        /*0032*/ 	.short	0x0000
        /*0034*/ 	.byte	0x00, 0xf0, 0x11, 0x00


	//----- nvinfo : EIATTR_SPARSE_MMA_MASK
	.align		4
.L_3460:
        /*0038*/ 	.byte	0x03, 0x50
        /*003a*/ 	.short	0x0000


	//----- nvinfo : EIATTR_MAXREG_COUNT
	.align		4
        /*003c*/ 	.byte	0x03, 0x1b
        /*003e*/ 	.short	0x00ff


	//----- nvinfo : EIATTR_MERCURY_ISA_VERSION
	.align		4
        /*0040*/ 	.byte	0x03, 0x5f
        /*0042*/ 	.short	0x0101


	//----- nvinfo : EIATTR_EXIT_INSTR_OFFSETS
	.align		4
        /*0044*/ 	.byte	0x04, 0x1c
        /*0046*/ 	.short	(.L_3462 - .L_3461)


	//   ....[0]....
.L_3461:
        /*0048*/ 	.word	0x000014d0


	//   ....[1]....
        /*004c*/ 	.word	0x000033b0


	//   ....[2]....
        /*0050*/ 	.word	0x00003400


	//----- nvinfo : EIATTR_MAX_THREADS
	.align		4
.L_3462:
        /*0054*/ 	.byte	0x04, 0x05
        /*0056*/ 	.short	(.L_3464 - .L_3463)
.L_3463:
        /*0058*/ 	.word	0x00000080
        /*005c*/ 	.word	0x00000001
        /*0060*/ 	.word	0x00000001


	//----- nvinfo : EIATTR_CRS_STACK_SIZE
	.align		4
.L_3464:
        /*0064*/ 	.byte	0x04, 0x1e
        /*0066*/ 	.short	(.L_3466 - .L_3465)
.L_3465:
        /*0068*/ 	.word	0x00000000


	//----- nvinfo : EIATTR_CBANK_PARAM_SIZE
	.align		4
.L_3466:
        /*006c*/ 	.byte	0x03, 0x19
        /*006e*/ 	.short	0x0028


	//----- nvinfo : EIATTR_PARAM_CBANK
	.align		4
        /*0070*/ 	.byte	0x04, 0x0a
        /*0072*/ 	.short	(.L_3468 - .L_3467)
	.align		4
.L_3467:
        /*0074*/ 	.word	index@(.nv.constant0._ZN2at6native29vectorized_elementwise_kernelILi8EZZZN37_INTERNAL_cee6930f_7_Loss_cu_5b0651e139_GLOBAL__N__cee6930f_7_Loss_cu_5b0651e140binary_cross_entropy_backward_out_kernelERNS_6TensorERKS4_S7_S7_ENKUlvE_clEvENKUlvE_clEvEUldddE_St5arrayIPcLm4EEEEviT0_T1_)
        /*0078*/ 	.short	0x0210
        /*007a*/ 	.short	0x0028


	//----- nvinfo : EIATTR_SW_WAR
	.align		4
.L_3468:
        /*007c*/ 	.byte	0x04, 0x36
        /*007e*/ 	.short	(.L_3470 - .L_3469)
.L_3469:
        /*0080*/ 	.word	0x00000008
.L_3470:


//--------------------- .nv.callgraph             --------------------------
	.section	.nv.callgraph,"",@"SHT_CUDA_CALLGRAPH"
	.align	4
	.sectionentsize	8
	.align		4
        /*0000*/ 	.word	0x00000000
	.align		4
        /*0004*/ 	.word	0xffffffff
	.align		4
        /*0008*/ 	.word	index@(_ZN2at6native39_GLOBAL__N__cee6930f_7_Loss_cu_5b0651e139nll_loss_backward_reduce_cuda_kernel_2dIN3c108BFloat16ElEEvPT_PKS5_PKT0_S8_S8_biill)
	.align		4
        /*000c*/ 	.word	index@(__assertfail)
	.align		4
        /*0010*/ 	.word	index@(_ZN2at6native39_GLOBAL__N__cee6930f_7_Loss_cu_5b0651e139nll_loss_backward_reduce_cuda_kernel_2dIN3c108BFloat16EhEEvPT_PKS5_PKT0_S8_S8_biill)
	.align		4
        /*0014*/ 	.word	index@(__assertfail)
	.align		4
        /*0018*/ 	.word	index@(_ZN2at6native39_GLOBAL__N__cee6930f_7_Loss_cu_5b0651e139nll_loss_backward_reduce_cuda_kernel_2dIN3c104HalfElEEvPT_PKS5_PKT0_S8_S8_biill)
	.align		4
        /*001c*/ 	.word	index@(__assertfail)
	.align		4
        /*0020*/ 	.word	index@(_ZN2at6native39_GLOBAL__N__cee6930f_7_Loss_cu_5b0651e139nll_loss_backward_reduce_cuda_kernel_2dIN3c104HalfEhEEvPT_PKS5_PKT0_S8_S8_biill)
	.align		4
        /*0024*/ 	.word	index@(__assertfail)
	.align		4
        /*0028*/ 	.word	index@(_ZN2at6native39_GLOBAL__N__cee6930f_7_Loss_cu_5b0651e139nll_loss_backward_reduce_cuda_kernel_2dIflEEvPT_PKS3_PKT0_S6_S6_biill)
	.align		4
        /*002c*/ 	.word	index@(__assertfail)
	.align		4
        /*0030*/ 	.word	index@(_ZN2at6native39_GLOBAL__N__cee6930f_7_Loss_cu_5b0651e139nll_loss_backward_reduce_cuda_kernel_2dIfhEEvPT_PKS3_PKT0_S6_S6_biill)
	.align		4
        /*0034*/ 	.word	index@(__assertfail)
	.align		4
        /*0038*/ 	.word	index@(_ZN2at6native39_GLOBAL__N__cee6930f_7_Loss_cu_5b0651e139nll_loss_backward_reduce_cuda_kernel_2dIdlEEvPT_PKS3_PKT0_S6_S6_biill)
	.align		4
        /*003c*/ 	.word	index@(__assertfail)
	.align		4
        /*0040*/ 	.word	index@(_ZN2at6native39_GLOBAL__N__cee6930f_7_Loss_cu_5b0651e139nll_loss_backward_reduce_cuda_kernel_2dIdhEEvPT_PKS3_PKT0_S6_S6_biill)
	.align		4
        /*0044*/ 	.word	index@(__assertfail)
	.align		4
        /*0048*/ 	.word	index@(_ZN2at6native39_GLOBAL__N__cee6930f_7_Loss_cu_5b0651e139nll_loss_backward_reduce_cuda_kernel_1dIN3c108BFloat16ElEEvPT_PKS5_S8_PKT0_S8_bll)
	.align		4
        /*004c*/ 	.word	index@(__assertfail)
	.align		4
        /*0050*/ 	.word	index@(_ZN2at6native39_GLOBAL__N__cee6930f_7_Loss_cu_5b0651e139nll_loss_backward_reduce_cuda_kernel_1dIN3c108BFloat16EhEEvPT_PKS5_S8_PKT0_S8_bll)
	.align		4
        /*0054*/ 	.word	index@(__assertfail)
	.align		4
        /*0058*/ 	.word	index@(_ZN2at6native39_GLOBAL__N__cee6930f_7_Loss_cu_5b0651e139nll_loss_backward_reduce_cuda_kernel_1dIN3c104HalfElEEvPT_PKS5_S8_PKT0_S8_bll)
	.align		4
        /*005c*/ 	.word	index@(__assertfail)
	.align		4
        /*0060*/ 	.word	index@(_ZN2at6native39_GLOBAL__N__cee6930f_7_Loss_cu_5b0651e139nll_loss_backward_reduce_cuda_kernel_1dIN3c104HalfEhEEvPT_PKS5_S8_PKT0_S8_bll)
	.align		4
        /*0064*/ 	.word	index@(__assertfail)
	.align		4
        /*0068*/ 	.word	index@(_ZN2at6native39_GLOBAL__N__cee6930f_7_Loss_cu_5b0651e139nll_loss_backward_reduce_cuda_kernel_1dIflEEvPT_PKS3_S6_PKT0_S6_bll)
	.align		4
        /*006c*/ 	.word	index@(__assertfail)
	.align		4
        /*0070*/ 	.word	index@(_ZN2at6native39_GLOBAL__N__cee6930f_7_Loss_cu_5b0651e139nll_loss_backward_reduce_cuda_kernel_1dIfhEEvPT_PKS3_S6_PKT0_S6_bll)
	.align		4
        /*0074*/ 	.word	index@(__assertfail)
	.align		4
        /*0078*/ 	.word	index@(_ZN2at6native39_GLOBAL__N__cee6930f_7_Loss_cu_5b0651e139nll_loss_backward_reduce_cuda_kernel_1dIdlEEvPT_PKS3_S6_PKT0_S6_bll)
	.align		4
        /*007c*/ 	.word	index@(__assertfail)
	.align		4
        /*0080*/ 	.word	index@(_ZN2at6native39_GLOBAL__N__cee6930f_7_Loss_cu_5b0651e139nll_loss_backward_reduce_cuda_kernel_1dIdhEEvPT_PKS3_S6_PKT0_S6_bll)
	.align		4
        /*0084*/ 	.word	index@(__assertfail)
	.align		4
        /*0088*/ 	.word	index@(_ZN2at6native39_GLOBAL__N__cee6930f_7_Loss_cu_5b0651e139nll_loss_backward_no_reduce_cuda_kernelIN3c108BFloat16ElEEviPKT0_NS_27GenericPackedTensorAccessorIKT_Lm1ENS_16DefaultPtrTraitsElEENS8_IS9_Lm2ESB_lEEPSA_ll)
	.align		4
        /*008c*/ 	.word	index@(__assertfail)
	.align		4
        /*0090*/ 	.word	index@(_ZN2at6native39_GLOBAL__N__cee6930f_7_Loss_cu_5b0651e139nll_loss_backward_no_reduce_cuda_kernelIN3c108BFloat16EhEEviPKT0_NS_27GenericPackedTensorAccessorIKT_Lm1ENS_16DefaultPtrTraitsElEENS8_IS9_Lm2ESB_lEEPSA_ll)
	.align		4
        /*0094*/ 	.word	index@(__assertfail)
	.align		4
        /*0098*/ 	.word	index@(_ZN2at6native39_GLOBAL__N__cee6930f_7_Loss_cu_5b0651e139nll_loss_backward_no_reduce_cuda_kernelIN3c104HalfElEEviPKT0_NS_27GenericPackedTensorAccessorIKT_Lm1ENS_16DefaultPtrTraitsElEENS8_IS9_Lm2ESB_lEEPSA_ll)
	.align		4
        /*009c*/ 	.word	index@(__assertfail)
	.align		4
        /*00a0*/ 	.word	index@(_ZN2at6native39_GLOBAL__N__cee6930f_7_Loss_cu_5b0651e139nll_loss_backward_no_reduce_cuda_kernelIN3c104HalfEhEEviPKT0_NS_27GenericPackedTensorAccessorIKT_Lm1ENS_16DefaultPtrTraitsElEENS8_IS9_Lm2ESB_lEEPSA_ll)
	.align		4
        /*00a4*/ 	.word	index@(__assertfail)
	.align		4
        /*00a8*/ 	.word	index@(_ZN2at6native39_GLOBAL__N__cee6930f_7_Loss_cu_5b0651e139nll_loss_backward_no_reduce_cuda_kernelIflEEviPKT0_NS_27GenericPackedTensorAccessorIKT_Lm1ENS_16DefaultPtrTraitsElEENS6_IS7_Lm2ES9_lEEPS8_ll)
	.align		4
        /*00ac*/ 	.word	index@(__assertfail)
	.align		4
        /*00b0*/ 	.word	index@(_ZN2at6native39_GLOBAL__N__cee6930f_7_Loss_cu_5b0651e139nll_loss_backward_no_reduce_cuda_kernelIfhEEviPKT0_NS_27GenericPackedTensorAccessorIKT_Lm1ENS_16DefaultPtrTraitsElEENS6_IS7_Lm2ES9_lEEPS8_ll)
	.align		4
        /*00b4*/ 	.word	index@(__assertfail)
	.align		4
        /*00b8*/ 	.word	index@(_ZN2at6native39_GLOBAL__N__cee6930f_7_Loss_cu_5b0651e139nll_loss_backward_no_reduce_cuda_kernelIdlEEviPKT0_NS_27GenericPackedTensorAccessorIKT_Lm1ENS_16DefaultPtrTraitsElEENS6_IS7_Lm2ES9_lEEPS8_ll)
	.align		4
        /*00bc*/ 	.word	index@(__assertfail)
	.align		4
        /*00c0*/ 	.word	index@(_ZN2at6native39_GLOBAL__N__cee6930f_7_Loss_cu_5b0651e139nll_loss_backward_no_reduce_cuda_kernelIdhEEviPKT0_NS_27GenericPackedTensorAccessorIKT_Lm1ENS_16DefaultPtrTraitsElEENS6_IS7_Lm2ES9_lEEPS8_ll)
	.align		4
        /*00c4*/ 	.word	index@(__assertfail)
	.align		4
        /*00c8*/ 	.word	index@(_ZN2at6native39_GLOBAL__N__cee6930f_7_Loss_cu_5b0651e138nll_loss_forward_reduce_cuda_kernel_2dIN3c108BFloat16EflEEvPT_S6_PKS5_PKT1_S8_bllll)
	.align		4
        /*00cc*/ 	.word	index@(__assertfail)
	.align		4
        /*00d0*/ 	.word	index@(_ZN2at6native39_GLOBAL__N__cee6930f_7_Loss_cu_5b0651e138nll_loss_forward_reduce_cuda_kernel_2dIN3c108BFloat16EfhEEvPT_S6_PKS5_PKT1_S8_bllll)
	.align		4
        /*00d4*/ 	.word	index@(__assertfail)
	.align		4
        /*00d8*/ 	.word	index@(_ZN2at6native39_GLOBAL__N__cee6930f_7_Loss_cu_5b0651e138nll_loss_forward_reduce_cuda_kernel_2dIN3c104HalfEflEEvPT_S6_PKS5_PKT1_S8_bllll)
	.align		4
        /*00dc*/ 	.word	index@(__assertfail)
	.align		4
        /*00e0*/ 	.word	index@(_ZN2at6native39_GLOBAL__N__cee6930f_7_Loss_cu_5b0651e138nll_loss_forward_reduce_cuda_kernel_2dIN3c104HalfEfhEEvPT_S6_PKS5_PKT1_S8_bllll)
	.align		4
        /*00e4*/ 	.word	index@(__assertfail)
	.align		4
        /*00e8*/ 	.word	index@(_ZN2at6native39_GLOBAL__N__cee6930f_7_Loss_cu_5b0651e138nll_loss_forward_reduce_cuda_kernel_2dIfflEEvPT_S4_PKS3_PKT1_S6_bllll)
	.align		4
        /*00ec*/ 	.word	index@(__assertfail)
	.align		4
        /*00f0*/ 	.word	index@(_ZN2at6native39_GLOBAL__N__cee6930f_7_Loss_cu_5b0651e138nll_loss_forward_reduce_cuda_kernel_2dIffhEEvPT_S4_PKS3_PKT1_S6_bllll)
	.align		4
        /*00f4*/ 	.word	index@(__assertfail)
	.align		4
        /*00f8*/ 	.word	index@(_ZN2at6native39_GLOBAL__N__cee6930f_7_Loss_cu_5b0651e138nll_loss_forward_reduce_cuda_kernel_2dIddlEEvPT_S4_PKS3_PKT1_S6_bllll)
	.align		4
        /*00fc*/ 	.word	index@(__assertfail)
	.align		4
        /*0100*/ 	.word	index@(_ZN2at6native39_GLOBAL__N__cee6930f_7_Loss_cu_5b0651e138nll_loss_forward_reduce_cuda_kernel_2dIddhEEvPT_S4_PKS3_PKT1_S6_bllll)
	.align		4
        /*0104*/ 	.word	index@(__assertfail)
	.align		4
        /*0108*/ 	.word	index@(_ZN2at6native39_GLOBAL__N__cee6930f_7_Loss_cu_5b0651e138nll_loss_forward_reduce_cuda_kernel_1dIN3c108BFloat16ElEEvPT_S6_PKS5_PKT0_S8_bll)
	.align		4
        /*010c*/ 	.word	index@(__assertfail)
	.align		4
        /*0110*/ 	.word	index@(_ZN2at6native39_GLOBAL__N__cee6930f_7_Loss_cu_5b0651e138nll_loss_forward_reduce_cuda_kernel_1dIN3c108BFloat16EhEEvPT_S6_PKS5_PKT0_S8_bll)
	.align		4
        /*0114*/ 	.word	index@(__assertfail)
	.align		4
        /*0118*/ 	.word	index@(_ZN2at6native39_GLOBAL__N__cee6930f_7_Loss_cu_5b0651e138nll_loss_forward_reduce_cuda_kernel_1dIN3c104HalfElEEvPT_S6_PKS5_PKT0_S8_bll)
	.align		4
        /*011c*/ 	.word	index@(__assertfail)
	.align		4
        /*0120*/ 	.word	index@(_ZN2at6native39_GLOBAL__N__cee6930f_7_Loss_cu_5b0651e138nll_loss_forward_reduce_cuda_kernel_1dIN3c104HalfEhEEvPT_S6_PKS5_PKT0_S8_bll)
	.align		4
        /*0124*/ 	.word	index@(__assertfail)
	.align		4
        /*0128*/ 	.word	index@(_ZN2at6native39_GLOBAL__N__cee6930f_7_Loss_cu_5b0651e138nll_loss_forward_reduce_cuda_kernel_1dIflEEvPT_S4_PKS3_PKT0_S6_bll)
	.align		4
        /*012c*/ 	.word	index@(__assertfail)
	.align		4
        /*0130*/ 	.word	index@(_ZN2at6native39_GLOBAL__N__cee6930f_7_Loss_cu_5b0651e138nll_loss_forward_reduce_cuda_kernel_1dIfhEEvPT_S4_PKS3_PKT0_S6_bll)
	.align		4
        /*0134*/ 	.word	index@(__assertfail)
	.align		4
        /*0138*/ 	.word	index@(_ZN2at6native39_GLOBAL__N__cee6930f_7_Loss_cu_5b0651e138nll_loss_forward_reduce_cuda_kernel_1dIdlEEvPT_S4_PKS3_PKT0_S6_bll)
	.align		4
        /*013c*/ 	.word	index@(__assertfail)
	.align		4
        /*0140*/ 	.word	index@(_ZN2at6native39_GLOBAL__N__cee6930f_7_Loss_cu_5b0651e138nll_loss_forward_reduce_cuda_kernel_1dIdhEEvPT_S4_PKS3_PKT0_S6_bll)
	.align		4
        /*0144*/ 	.word	index@(__assertfail)
	.align		4
        /*0148*/ 	.word	index@(_ZN2at6native39_GLOBAL__N__cee6930f_7_Loss_cu_5b0651e138nll_loss_forward_no_reduce_cuda_kernelIN3c108BFloat16ElEEvlNS_27GenericPackedTensorAccessorIT_Lm2ENS_16DefaultPtrTraitsElEEPKT0_PS6_PKS6_ll)
	.align		4
        /*014c*/ 	.word	index@(__assertfail)
	.align		4
        /*0150*/ 	.word	index@(_ZN2at6native39_GLOBAL__N__cee6930f_7_Loss_cu_5b0651e138nll_loss_forward_no_reduce_cuda_kernelIN3c108BFloat16EhEEvlNS_27GenericPackedTensorAccessorIT_Lm2ENS_16DefaultPtrTraitsElEEPKT0_PS6_PKS6_ll)
	.align		4
        /*0154*/ 	.word	index@(__assertfail)
	.align		4
        /*0158*/ 	.word	index@(_ZN2at6native39_GLOBAL__N__cee6930f_7_Loss_cu_5b0651e138nll_loss_forward_no_reduce_cuda_kernelIN3c104HalfElEEvlNS_27GenericPackedTensorAccessorIT_Lm2ENS_16DefaultPtrTraitsElEEPKT0_PS6_PKS6_ll)
	.align		4
        /*015c*/ 	.word	index@(__assertfail)
	.align		4
        /*0160*/ 	.word	index@(_ZN2at6native39_GLOBAL__N__cee6930f_7_Loss_cu_5b0651e138nll_loss_forward_no_reduce_cuda_kernelIN3c104HalfEhEEvlNS_27GenericPackedTensorAccessorIT_Lm2ENS_16DefaultPtrTraitsElEEPKT0_PS6_PKS6_ll)
	.align		4
        /*0164*/ 	.word	index@(__assertfail)
	.align		4
        /*0168*/ 	.word	index@(_ZN2at6native39_GLOBAL__N__cee6930f_7_Loss_cu_5b0651e138nll_loss_forward_no_reduce_cuda_kernelIflEEvlNS_27GenericPackedTensorAccessorIT_Lm2ENS_16DefaultPtrTraitsElEEPKT0_PS4_PKS4_ll)
	.align		4
        /*016c*/ 	.word	index@(__assertfail)
	.align		4
        /*0170*/ 	.word	index@(_ZN2at6native39_GLOBAL__N__cee6930f_7_Loss_cu_5b0651e138nll_loss_forward_no_reduce_cuda_kernelIfhEEvlNS_27GenericPackedTensorAccessorIT_Lm2ENS_16DefaultPtrTraitsElEEPKT0_PS4_PKS4_ll)
	.align		4
        /*0174*/ 	.word	index@(__assertfail)
	.align		4
        /*0178*/ 	.word	index@(_ZN2at6native39_GLOBAL__N__cee6930f_7_Loss_cu_5b0651e138nll_loss_forward_no_reduce_cuda_kernelIdlEEvlNS_27GenericPackedTensorAccessorIT_Lm2ENS_16DefaultPtrTraitsElEEPKT0_PS4_PKS4_ll)
	.align		4
        /*017c*/ 	.word	index@(__assertfail)
	.align		4
        /*0180*/ 	.word	index@(_ZN2at6native39_GLOBAL__N__cee6930f_7_Loss_cu_5b0651e138nll_loss_forward_no_reduce_cuda_kernelIdhEEvlNS_27GenericPackedTensorAccessorIT_Lm2ENS_16DefaultPtrTraitsElEEPKT0_PS4_PKS4_ll)
	.align		4
        /*0184*/ 	.word	index@(__assertfail)
	.align		4
        /*0188*/ 	.word	index@(_ZN2at6native18elementwise_kernelILi128ELi4EZNS0_15gpu_kernel_implIZZZNS0_29binary_cross_entropy_out_cudaERKNS_6TensorES5_RKSt8optionalIS3_ElRS3_ENKUlvE_clEvENKUlvE2_clEvEUlN3c108BFloat16ESE_E_EEvRNS_18TensorIteratorBaseERKT_EUliE_EEviT1_)
	.align		4
        /*018c*/ 	.word	index@(__assertfail)
	.align		4
        /*0190*/ 	.word	index@(_ZN2at6native27unrolled_elementwise_kernelIZZZNS0_29binary_cross_entropy_out_cudaERKNS_6TensorES4_RKSt8optionalIS2_ElRS2_ENKUlvE_clEvENKUlvE2_clEvEUlN3c108BFloat16ESD_E_St5arrayIPcLm3EELi4E23TrivialOffsetCalculatorILi2EjESI_ILi1EjENS0_6memory12LoadWithCastILi2EEENSL_13StoreWithCastILi1EEEEEviT_T0_T2_T3_T4_T5_)
	.align		4
        /*0194*/ 	.word	index@(__assertfail)
	.align		4
        /*0198*/ 	.word	index@(_ZN2at6native18elementwise_kernelILi128ELi4EZNS0_22gpu_kernel_impl_nocastIZZZNS0_29binary_cross_entropy_out_cudaERKNS_6TensorES5_RKSt8optionalIS3_ElRS3_ENKUlvE_clEvENKUlvE2_clEvEUlN3c108BFloat16ESE_E_EEvRNS_18TensorIteratorBaseERKT_EUliE_EEviT1_)
	.align		4
        /*019c*/ 	.word	index@(__assertfail)
	.align		4
        /*01a0*/ 	.word	index@(_ZN2at6native27unrolled_elementwise_kernelIZZZNS0_29binary_cross_entropy_out_cudaERKNS_6TensorES4_RKSt8optionalIS2_ElRS2_ENKUlvE_clEvENKUlvE2_clEvEUlN3c108BFloat16ESD_E_St5arrayIPcLm3EELi4E23TrivialOffsetCalculatorILi2EjESI_ILi1EjENS0_6memory15LoadWithoutCastENSL_16StoreWithoutCastEEEviT_T0_T2_T3_T4_T5_)
	.align		4
        /*01a4*/ 	.word	index@(__assertfail)
	.align		4
        /*01a8*/ 	.word	index@(_ZN2at6native29vectorized_elementwise_kernelILi2EZZZNS0_29binary_cross_entropy_out_cudaERKNS_6TensorES4_RKSt8optionalIS2_ElRS2_ENKUlvE_clEvENKUlvE2_clEvEUlN3c108BFloat16ESD_E_St5arrayIPcLm3EEEEviT0_T1_)
	.align		4
        /*01ac*/ 	.word	index@(__assertfail)
	.align		4
        /*01b0*/ 	.word	index@(_ZN2at6native29vectorized_elementwise_kernelILi4EZZZNS0_29binary_cross_entropy_out_cudaERKNS_6TensorES4_RKSt8optionalIS2_ElRS2_ENKUlvE_clEvENKUlvE2_clEvEUlN3c108BFloat16ESD_E_St5arrayIPcLm3EEEEviT0_T1_)
	.align		4
        /*01b4*/ 	.word	index@(__assertfail)
	.align		4
        /*01b8*/ 	.word	index@(_ZN2at6native29vectorized_elementwise_kernelILi8EZZZNS0_29binary_cross_entropy_out_cudaERKNS_6TensorES4_RKSt8optionalIS2_ElRS2_ENKUlvE_clEvENKUlvE2_clEvEUlN3c108BFloat16ESD_E_St5arrayIPcLm3EEEEviT0_T1_)
	.align		4
        /*01bc*/ 	.word	index@(__assertfail)
	.align		4
        /*01c0*/ 	.word	index@(_ZN2at6native18elementwise_kernelILi128ELi4EZNS0_15gpu_kernel_implIZZZNS0_29binary_cross_entropy_out_cudaERKNS_6TensorES5_RKSt8optionalIS3_ElRS3_ENKUlvE_clEvENKUlvE1_clEvEUlN3c104HalfESE_E_EEvRNS_18TensorIteratorBaseERKT_EUliE_EEviT1_)
	.align		4
        /*01c4*/ 	.word	index@(__assertfail)
	.align		4
        /*01c8*/ 	.word	index@(_ZN2at6native27unrolled_elementwise_kernelIZZZNS0_29binary_cross_entropy_out_cudaERKNS_6TensorES4_RKSt8optionalIS2_ElRS2_ENKUlvE_clEvENKUlvE1_clEvEUlN3c104HalfESD_E_St5arrayIPcLm3EELi4E23TrivialOffsetCalculatorILi2EjESI_ILi1EjENS0_6memory12LoadWithCastILi2EEENSL_13StoreWithCastILi1EEEEEviT_T0_T2_T3_T4_T5_)
	.align		4
        /*01cc*/ 	.word	index@(__assertfail)
	.align		4
        /*01d0*/ 	.word	index@(_ZN2at6native18elementwise_kernelILi128ELi4EZNS0_22gpu_kernel_impl_nocastIZZZNS0_29binary_cross_entropy_out_cudaERKNS_6TensorES5_RKSt8optionalIS3_ElRS3_ENKUlvE_clEvENKUlvE1_clEvEUlN3c104HalfESE_E_EEvRNS_18TensorIteratorBaseERKT_EUliE_EEviT1_)
	.align		4
        /*01d4*/ 	.word	index@(__assertfail)
	.align		4
        /*01d8*/ 	.word	index@(_ZN2at6native27unrolled_elementwise_kernelIZZZNS0_29binary_cross_entropy_out_cudaERKNS_6TensorES4_RKSt8optionalIS2_ElRS2_ENKUlvE_clEvENKUlvE1_clEvEUlN3c104HalfESD_E_St5arrayIPcLm3EELi4E23TrivialOffsetCalculatorILi2EjESI_ILi1EjENS0_6memory15LoadWithoutCastENSL_16StoreWithoutCastEEEviT_T0_T2_T3_T4_T5_)
	.align		4
        /*01dc*/ 	.word	index@(__assertfail)
	.align		4
        /*01e0*/ 	.word	index@(_ZN2at6native29vectorized_elementwise_kernelILi2EZZZNS0_29binary_cross_entropy_out_cudaERKNS_6TensorES4_RKSt8optionalIS2_ElRS2_ENKUlvE_clEvENKUlvE1_clEvEUlN3c104HalfESD_E_St5arrayIPcLm3EEEEviT0_T1_)
	.align		4
        /*01e4*/ 	.word	index@(__assertfail)
	.align		4
        /*01e8*/ 	.word	index@(_ZN2at6native29vectorized_elementwise_kernelILi4EZZZNS0_29binary_cross_entropy_out_cudaERKNS_6TensorES4_RKSt8optionalIS2_ElRS2_ENKUlvE_clEvENKUlvE1_clEvEUlN3c104HalfESD_E_St5arrayIPcLm3EEEEviT0_T1_)
	.align		4
        /*01ec*/ 	.word	index@(__assertfail)
	.align		4
        /*01f0*/ 	.word	index@(_ZN2at6native29vectorized_elementwise_kernelILi8EZZZNS0_29binary_cross_entropy_out_cudaERKNS_6TensorES4_RKSt8optionalIS2_ElRS2_ENKUlvE_clEvENKUlvE1_clEvEUlN3c104HalfESD_E_St5arrayIPcLm3EEEEviT0_T1_)
	.align		4
        /*01f4*/ 	.word	index@(__assertfail)
	.align		4
        /*01f8*/ 	.word	index@(_ZN2at6native18elementwise_kernelILi128ELi4EZNS0_15gpu_kernel_implIZZZNS0_29binary_cross_entropy_out_cudaERKNS_6TensorES5_RKSt8optionalIS3_ElRS3_ENKUlvE_clEvENKUlvE0_clEvEUlffE_EEvRNS_18TensorIteratorBaseERKT_EUliE_EEviT1_)
	.align		4
        /*01fc*/ 	.word	index@(__assertfail)
	.align		4
        /*0200*/ 	.word	index@(_ZN2at6native27unrolled_elementwise_kernelIZZZNS0_29binary_cross_entropy_out_cudaERKNS_6TensorES4_RKSt8optionalIS2_ElRS2_ENKUlvE_clEvENKUlvE0_clEvEUlffE_St5arrayIPcLm3EELi4E23TrivialOffsetCalculatorILi2EjESG_ILi1EjENS0_6memory12LoadWithCastILi2EEENSJ_13StoreWithCastILi1EEEEEviT_T0_T2_T3_T4_T5_)
	.align		4
        /*0204*/ 	.word	index@(__assertfail)
	.align		4
        /*0208*/ 	.word	index@(_ZN2at6native18elementwise_kernelILi128ELi2EZNS0_22gpu_kernel_impl_nocastIZZZNS0_29binary_cross_entropy_out_cudaERKNS_6TensorES5_RKSt8optionalIS3_ElRS3_ENKUlvE_clEvENKUlvE0_clEvEUlffE_EEvRNS_18TensorIteratorBaseERKT_EUliE_EEviT1_)
	.align		4
        /*020c*/ 	.word	index@(__assertfail)
	.align		4
        /*0210*/ 	.word	index@(_ZN2at6native27unrolled_elementwise_kernelIZZZNS0_29binary_cross_entropy_out_cudaERKNS_6TensorES4_RKSt8optionalIS2_ElRS2_ENKUlvE_clEvENKUlvE0_clEvEUlffE_St5arrayIPcLm3EELi4E23TrivialOffsetCalculatorILi2EjESG_ILi1EjENS0_6memory15LoadWithoutCastENSJ_16StoreWithoutCastEEEviT_T0_T2_T3_T4_T5_)
	.align		4
        /*0214*/ 	.word	index@(__assertfail)
	.align		4
        /*0218*/ 	.word	index@(_ZN2at6native29vectorized_elementwise_kernelILi2EZZZNS0_29binary_cross_entropy_out_cudaERKNS_6TensorES4_RKSt8optionalIS2_ElRS2_ENKUlvE_clEvENKUlvE0_clEvEUlffE_St5arrayIPcLm3EEEEviT0_T1_)
	.align		4
        /*021c*/ 	.word	index@(__assertfail)
	.align		4
        /*0220*/ 	.word	index@(_ZN2at6native29vectorized_elementwise_kernelILi4EZZZNS0_29binary_cross_entropy_out_cudaERKNS_6TensorES4_RKSt8optionalIS2_ElRS2_ENKUlvE_clEvENKUlvE0_clEvEUlffE_St5arrayIPcLm3EEEEviT0_T1_)
	.align		4
        /*0224*/ 	.word	index@(__assertfail)
	.align		4
        /*0228*/ 	.word	index@(_ZN2at6native29vectorized_elementwise_kernelILi8EZZZNS0_29binary_cross_entropy_out_cudaERKNS_6TensorES4_RKSt8optionalIS2_ElRS2_ENKUlvE_clEvENKUlvE0_clEvEUlffE_St5arrayIPcLm3EEEEviT0_T1_)
	.align		4
        /*022c*/ 	.word	index@(__assertfail)
	.align		4
        /*0230*/ 	.word	index@(_ZN2at6native18elementwise_kernelILi128ELi4EZNS0_15gpu_kernel_implIZZZNS0_29binary_cross_entropy_out_cudaERKNS_6TensorES5_RKSt8optionalIS3_ElRS3_ENKUlvE_clEvENKUlvE_clEvEUlddE_EEvRNS_18TensorIteratorBaseERKT_EUliE_EEviT1_)
	.align		4
        /*0234*/ 	.word	index@(__assertfail)
	.align		4
        /*0238*/ 	.word	index@(_ZN2at6native27unrolled_elementwise_kernelIZZZNS0_29binary_cross_entropy_out_cudaERKNS_6TensorES4_RKSt8optionalIS2_ElRS2_ENKUlvE_clEvENKUlvE_clEvEUlddE_St5arrayIPcLm3EELi4E23TrivialOffsetCalculatorILi2EjESG_ILi1EjENS0_6memory12LoadWithCastILi2EEENSJ_13StoreWithCastILi1EEEEEviT_T0_T2_T3_T4_T5_)
	.align		4
        /*023c*/ 	.word	index@(__assertfail)
	.align		4
        /*0240*/ 	.word	index@(_ZN2at6native18elementwise_kernelILi128ELi2EZNS0_22gpu_kernel_impl_nocastIZZZNS0_29binary_cross_entropy_out_cudaERKNS_6TensorES5_RKSt8optionalIS3_ElRS3_ENKUlvE_clEvENKUlvE_clEvEUlddE_EEvRNS_18TensorIteratorBaseERKT_EUliE_EEviT1_)
	.align		4
        /*0244*/ 	.word	index@(__assertfail)
	.align		4
        /*0248*/ 	.word	index@(_ZN2at6native27unrolled_elementwise_kernelIZZZNS0_29binary_cross_entropy_out_cudaERKNS_6TensorES4_RKSt8optionalIS2_ElRS2_ENKUlvE_clEvENKUlvE_clEvEUlddE_St5arrayIPcLm3EELi4E23TrivialOffsetCalculatorILi2EjESG_ILi1EjENS0_6memory15LoadWithoutCastENSJ_16StoreWithoutCastEEEviT_T0_T2_T3_T4_T5_)
	.align		4
        /*024c*/ 	.word	index@(__assertfail)
	.align		4
        /*0250*/ 	.word	index@(_ZN2at6native29vectorized_elementwise_kernelILi2EZZZNS0_29binary_cross_entropy_out_cudaERKNS_6TensorES4_RKSt8optionalIS2_ElRS2_ENKUlvE_clEvENKUlvE_clEvEUlddE_St5arrayIPcLm3EEEEviT0_T1_)
	.align		4
        /*0254*/ 	.word	index@(__assertfail)
	.align		4
        /*0258*/ 	.word	index@(_ZN2at6native29vectorized_elementwise_kernelILi4EZZZNS0_29binary_cross_entropy_out_cudaERKNS_6TensorES4_RKSt8optionalIS2_ElRS2_ENKUlvE_clEvENKUlvE_clEvEUlddE_St5arrayIPcLm3EEEEviT0_T1_)
	.align		4
        /*025c*/ 	.word	index@(__assertfail)
	.align		4
        /*0260*/ 	.word	index@(_ZN2at6native29vectorized_elementwise_kernelILi8EZZZNS0_29binary_cross_entropy_out_cudaERKNS_6TensorES4_RKSt8optionalIS2_ElRS2_ENKUlvE_clEvENKUlvE_clEvEUlddE_St5arrayIPcLm3EEEEviT0_T1_)
	.align		4
        /*0264*/ 	.word	index@(__assertfail)
	.align		4
        /*0268*/ 	.word	index@(_ZN2at6native18elementwise_kernelILi128ELi4EZNS0_15gpu_kernel_implIZZZN37_INTERNAL_cee6930f_7_Loss_cu_5b0651e139_GLOBAL__N__cee6930f_7_Loss_cu_5b0651e140binary_cross_entropy_backward_out_kernelERNS_6TensorERKS5_S8_S8_ENKUlvE_clEvENKUlvE2_clEvEUlN3c108BFloat16ESC_SC_E_EEvRNS_18TensorIteratorBaseERKT_EUliE_EEviT1_)
	.align		4
        /*026c*/ 	.word	index@(__assertfail)
	.align		4
        /*0270*/ 	.word	index@(_ZN2at6native27unrolled_elementwise_kernelIZZZN37_INTERNAL_cee6930f_7_Loss_cu_5b0651e139_GLOBAL__N__cee6930f_7_Loss_cu_5b0651e140binary_cross_entropy_backward_out_kernelERNS_6TensorERKS4_S7_S7_ENKUlvE_clEvENKUlvE2_clEvEUlN3c108BFloat16ESB_SB_E_St5arrayIPcLm4EELi4E23TrivialOffsetCalculatorILi3EjESG_ILi1EjENS0_6memory12LoadWithCastILi3EEENSJ_13StoreWithCastILi1EEEEEviT_T0_T2_T3_T4_T5_)
	.align		4
        /*0274*/ 	.word	index@(__assertfail)
	.align		4
        /*0278*/ 	.word	index@(_ZN2at6native18elementwise_kernelILi128ELi4EZNS0_15gpu_kernel_implIZZZN37_INTERNAL_cee6930f_7_Loss_cu_5b0651e139_GLOBAL__N__cee6930f_7_Loss_cu_5b0651e140binary_cross_entropy_backward_out_kernelERNS_6TensorERKS5_S8_S8_ENKUlvE_clEvENKUlvE1_clEvEUlN3c104HalfESC_SC_E_EEvRNS_18TensorIteratorBaseERKT_EUliE_EEviT1_)
	.align		4
        /*027c*/ 	.word	index@(__assertfail)
	.align		4
        /*0280*/ 	.word	index@(_ZN2at6native27unrolled_elementwise_kernelIZZZN37_INTERNAL_cee6930f_7_Loss_cu_5b0651e139_GLOBAL__N__cee6930f_7_Loss_cu_5b0651e140binary_cross_entropy_backward_out_kernelERNS_6TensorERKS4_S7_S7_ENKUlvE_clEvENKUlvE1_clEvEUlN3c104HalfESB_SB_E_St5arrayIPcLm4EELi4E23TrivialOffsetCalculatorILi3EjESG_ILi1EjENS0_6memory12LoadWithCastILi3EEENSJ_13StoreWithCastILi1EEEEEviT_T0_T2_T3_T4_T5_)
	.align		4
        /*0284*/ 	.word	index@(__assertfail)
	.align		4
        /*0288*/ 	.word	index@(_ZN2at6native18elementwise_kernelILi128ELi4EZNS0_15gpu_kernel_implIZZZN37_INTERNAL_cee6930f_7_Loss_cu_5b0651e139_GLOBAL__N__cee6930f_7_Loss_cu_5b0651e140binary_cross_entropy_backward_out_kernelERNS_6TensorERKS5_S8_S8_ENKUlvE_clEvENKUlvE0_clEvEUlfffE_EEvRNS_18TensorIteratorBaseERKT_EUliE_EEviT1_)
	.align		4
        /*028c*/ 	.word	index@(__assertfail)
	.align		4
        /*0290*/ 	.word	index@(_ZN2at6native27unrolled_elementwise_kernelIZZZN37_INTERNAL_cee6930f_7_Loss_cu_5b0651e139_GLOBAL__N__cee6930f_7_Loss_cu_5b0651e140binary_cross_entropy_backward_out_kernelERNS_6TensorERKS4_S7_S7_ENKUlvE_clEvENKUlvE0_clEvEUlfffE_St5arrayIPcLm4EELi4E23TrivialOffsetCalculatorILi3EjESE_ILi1EjENS0_6memory12LoadWithCastILi3EEENSH_13StoreWithCastILi1EEEEEviT_T0_T2_T3_T4_T5_)
	.align		4
        /*0294*/ 	.word	index@(__assertfail)
	.align		4
        /*0298*/ 	.word	index@(_ZN2at6native18elementwise_kernelILi128ELi4EZNS0_15gpu_kernel_implIZZZN37_INTERNAL_cee6930f_7_Loss_cu_5b0651e139_GLOBAL__N__cee6930f_7_Loss_cu_5b0651e140binary_cross_entropy_backward_out_kernelERNS_6TensorERKS5_S8_S8_ENKUlvE_clEvENKUlvE_clEvEUldddE_EEvRNS_18TensorIteratorBaseERKT_EUliE_EEviT1_)
	.align		4
        /*029c*/ 	.word	index@(__assertfail)
	.align		4
        /*02a0*/ 	.word	index@(_ZN2at6native27unrolled_elementwise_kernelIZZZN37_INTERNAL_cee6930f_7_Loss_cu_5b0651e139_GLOBAL__N__cee6930f_7_Loss_cu_5b0651e140binary_cross_entropy_backward_out_kernelERNS_6TensorERKS4_S7_S7_ENKUlvE_clEvENKUlvE_clEvEUldddE_St5arrayIPcLm4EELi4E23TrivialOffsetCalculatorILi3EjESE_ILi1EjENS0_6memory12LoadWithCastILi3EEENSH_13StoreWithCastILi1EEEEEviT_T0_T2_T3_T4_T5_)
	.align		4
        /*02a4*/ 	.word	index@(__assertfail)
	.align		4
        /*02a8*/ 	.word	0x00000000
	.align		4
        /*02ac*/ 	.word	0xfffffffe
	.align		4
        /*02b0*/ 	.word	0x00000000
	.align		4
        /*02b4*/ 	.word	0xfffffffd
	.align		4
        /*02b8*/ 	.word	0x00000000
	.align		4
        /*02bc*/ 	.word	0xfffffffc


//--------------------- .nv.constant4             --------------------------
	.section	.nv.constant4,"a",@progbits
	.align	8
	.align		8
.nv.constant4:
        /*0000*/ 	.dword	__assertfail
	.align		8
        /*0008*/ 	.dword	__unnamed_1
	.align		8
        /*0010*/ 	.dword	__unnamed_2
	.align		8
        /*0018*/ 	.dword	__unnamed_3
	.align		8
        /*0020*/ 	.dword	__unnamed_4
	.align		8
        /*0028*/ 	.dword	__unnamed_5
	.align		8
        /*0030*/ 	.dword	__unnamed_6
	.align		8
        /*0038*/ 	.dword	__unnamed_7
	.align		8
        /*0040*/ 	.dword	__unnamed_8
	.align		8
        /*0048*/ 	.dword	__unnamed_9
	.align		8
        /*0050*/ 	.dword	__unnamed_10
	.align		8
        /*0058*/ 	.dword	__unnamed_11
	.align		8
        /*0060*/ 	.dword	__unnamed_12
	.align		8
        /*0068*/ 	.dword	__unnamed_13
	.align		8
        /*0070*/ 	.dword	__unnamed_14
	.align		8
        /*0078*/ 	.dword	__unnamed_15
	.align		8
        /*0080*/ 	.dword	__unnamed_16
	.align		8
        /*0088*/ 	.dword	__unnamed_17
	.align		8
        /*0090*/ 	.dword	__unnamed_18
	.align		8
        /*0098*/ 	.dword	__unnamed_19
	.align		8
        /*00a0*/ 	.dword	__unnamed_20
	.align		8
        /*00a8*/ 	.dword	__unnamed_21
	.align		8
        /*00b0*/ 	.dword	__unnamed_22
	.align		8
        /*00b8*/ 	.dword	__unnamed_23
	.align		8
        /*00c0*/ 	.dword	__unnamed_24
	.align		8
        /*00c8*/ 	.dword	__unnamed_25
	.align		8
        /*00d0*/ 	.dword	__unnamed_26
	.align		8
        /*00d8*/ 	.dword	__unnamed_27
	.align		8
        /*00e0*/ 	.dword	__unnamed_28
	.align		8
        /*00e8*/ 	.dword	__unnamed_29
	.align		8
        /*00f0*/ 	.dword	__unnamed_30
	.align		8
        /*00f8*/ 	.dword	__unnamed_31
	.align		8
        /*0100*/ 	.dword	__unnamed_32
	.align		8
        /*0108*/ 	.dword	__unnamed_33
	.align		8
        /*0110*/ 	.dword	__unnamed_34
	.align		8
        /*0118*/ 	.dword	__unnamed_35
	.align		8
        /*0120*/ 	.dword	__unnamed_36
	.align		8
        /*0128*/ 	.dword	__unnamed_37
	.align		8
        /*0130*/ 	.dword	__unnamed_38
	.align		8
        /*0138*/ 	.dword	__unnamed_39
	.align		8
        /*0140*/ 	.dword	__unnamed_40
	.align		8
        /*0148*/ 	.dword	__unnamed_41
	.align		8
        /*0150*/ 	.dword	__unnamed_42
	.align		8
        /*0158*/ 	.dword	__unnamed_43
	.align		8
        /*0160*/ 	.dword	__unnamed_44
	.align		8
        /*0168*/ 	.dword	__unnamed_45
	.align		8
        /*0170*/ 	.dword	__unnamed_46
	.align		8
        /*0178*/ 	.dword	__unnamed_47
	.align		8
        /*0180*/ 	.dword	__unnamed_48
	.align		8
        /*0188*/ 	.dword	__unnamed_49
	.align		8
        /*0190*/ 	.dword	__unnamed_50
	.align		8
        /*0198*/ 	.dword	__unnamed_51
	.align		8
        /*01a0*/ 	.dword	__unnamed_52
	.align		8
        /*01a8*/ 	.dword	__unnamed_53
	.align		8
        /*01b0*/ 	.dword	__unnamed_54
	.align		8
        /*01b8*/ 	.dword	__unnamed_55
	.align		8
        /*01c0*/ 	.dword	__unnamed_56
	.align		8
        /*01c8*/ 	.dword	__unnamed_57
	.align		8
        /*01d0*/ 	.dword	__unnamed_58
	.align		8
        /*01d8*/ 	.dword	__unnamed_59
	.align		8
        /*01e0*/ 	.dword	__unnamed_60
	.align		8
        /*01e8*/ 	.dword	_ZN37_INTERNAL_cee6930f_7_Loss_cu_5b0651e14cuda3std3__45__cpo5beginE
	.align		8
        /*01f0*/ 	.dword	_ZN37_INTERNAL_cee6930f_7_Loss_cu_5b0651e14cuda3std3__45__cpo3endE
	.align		8
        /*01f8*/ 	.dword	_ZN37_INTERNAL_cee6930f_7_Loss_cu_5b0651e14cuda3std3__45__cpo6cbeginE
	.align		8
        /*0200*/ 	.dword	_ZN37_INTERNAL_cee6930f_7_Loss_cu_5b0651e14cuda3std3__45__cpo4cendE
	.align		8
        /*0208*/ 	.dword	_ZN37_INTERNAL_cee6930f_7_Loss_cu_5b0651e14cuda3std3__45__cpo6rbeginE
	.align		8
        /*0210*/ 	.dword	_ZN37_INTERNAL_cee6930f_7_Loss_cu_5b0651e14cuda3std3__45__cpo4rendE
	.align		8
        /*0218*/ 	.dword	_ZN37_INTERNAL_cee6930f_7_Loss_cu_5b0651e14cuda3std3__45__cpo7crbeginE
	.align		8
        /*0220*/ 	.dword	_ZN37_INTERNAL_cee6930f_7_Loss_cu_5b0651e14cuda3std3__45__cpo5crendE
	.align		8
        /*0228*/ 	.dword	_ZN37_INTERNAL_cee6930f_7_Loss_cu_5b0651e14cuda3std3__439_GLOBAL__N__cee6930f_7_Loss_cu_5b0651e16ignoreE
	.align		8
        /*0230*/ 	.dword	_ZN37_INTERNAL_cee6930f_7_Loss_cu_5b0651e14cuda3std3__419piecewise_constructE
	.align		8
        /*0238*/ 	.dword	_ZN37_INTERNAL_cee6930f_7_Loss_cu_5b0651e14cuda3std3__48in_placeE
	.align		8
        /*0240*/ 	.dword	_ZN37_INTERNAL_cee6930f_7_Loss_cu_5b0651e14cuda3std3__420unreachable_sentinelE
	.align		8
        /*0248*/ 	.dword	_ZN37_INTERNAL_cee6930f_7_Loss_cu_5b0651e14cuda3std6ranges3__45__cpo4swapE
	.align		8
        /*0250*/ 	.dword	_ZN37_INTERNAL_cee6930f_7_Loss_cu_5b0651e14cuda3std6ranges3__45__cpo9iter_moveE
	.align		8
        /*0258*/ 	.dword	_ZN37_INTERNAL_cee6930f_7_Loss_cu_5b0651e14cuda3std6ranges3__45__cpo5beginE
	.align		8
        /*0260*/ 	.dword	_ZN37_INTERNAL_cee6930f_7_Loss_cu_5b0651e14cuda3std6ranges3__45__cpo3endE
	.align		8
        /*0268*/ 	.dword	_ZN37_INTERNAL_cee6930f_7_Loss_cu_5b0651e14cuda3std6ranges3__45__cpo6cbeginE
	.align		8
        /*0270*/ 	.dword	_ZN37_INTERNAL_cee6930f_7_Loss_cu_5b0651e14cuda3std6ranges3__45__cpo4cendE
	.align		8
        /*0278*/ 	.dword	_ZN37_INTERNAL_cee6930f_7_Loss_cu_5b0651e14cuda3std6ranges3__45__cpo7advanceE
	.align		8
        /*0280*/ 	.dword	_ZN37_INTERNAL_cee6930f_7_Loss_cu_5b0651e14cuda3std6ranges3__45__cpo9iter_swapE
	.align		8
        /*0288*/ 	.dword	_ZN37_INTERNAL_cee6930f_7_Loss_cu_5b0651e14cuda3std6ranges3__45__cpo4nextE
	.align		8
        /*0290*/ 	.dword	_ZN37_INTERNAL_cee6930f_7_Loss_cu_5b0651e14cuda3std6ranges3__45__cpo4prevE
	.align		8
        /*0298*/ 	.dword	_ZN37_INTERNAL_cee6930f_7_Loss_cu_5b0651e14cuda3std6ranges3__45__cpo4dataE
	.align		8
        /*02a0*/ 	.dword	_ZN37_INTERNAL_cee6930f_7_Loss_cu_5b0651e14cuda3std6ranges3__45__cpo5cdataE
	.align		8
        /*02a8*/ 	.dword	_ZN37_INTERNAL_cee6930f_7_Loss_cu_5b0651e14cuda3std6ranges3__45__cpo4sizeE
	.align		8
        /*02b0*/ 	.dword	_ZN37_INTERNAL_cee6930f_7_Loss_cu_5b0651e14cuda3std6ranges3__45__cpo5ssizeE
	.align		8
        /*02b8*/ 	.dword	_ZN37_INTERNAL_cee6930f_7_Loss_cu_5b0651e14cuda3std6ranges3__45__cpo8distanceE
	.align		8
        /*02c0*/ 	.dword	_ZN37_INTERNAL_cee6930f_7_Loss_cu_5b0651e16thrust23THRUST_300001_SM_900_NS6system6detail10sequential3seqE
	.align		8
        /*02c8*/ 	.dword	$str
	.align		8
        /*02d0*/ 	.dword	$str$1
	.align		8
        /*02d8*/ 	.dword	$str$2
	.align		8
        /*02e0*/ 	.dword	$str$3
	.align		8
        /*02e8*/ 	.dword	$str$4
	.align		8
        /*02f0*/ 	.dword	$str$5
	.align		8
        /*02f8*/ 	.dword	$str$6
	.align		8
        /*0300*/ 	.dword	$str$18
	.align		8
        /*0308*/ 	.dword	$str$19
	.align		8
        /*0310*/ 	.dword	$str$26
	.align		8
        /*0318*/ 	.dword	$str$27


//--------------------- .text._ZN2at6native39_GLOBAL__N__cee6930f_7_Loss_cu_5b0651e139nll_loss_backward_reduce_cuda_kernel_2dIN3c108BFloat16ElEEvPT_PKS5_PKT0_S8_S8_biill --------------------------
	.section	.text._ZN2at6native39_GLOBAL__N__cee6930f_7_Loss_cu_5b0651e139nll_loss_backward_reduce_cuda_kernel_2dIN3c108BFloat16ElEEvPT_PKS5_PKT0_S8_S8_biill,"ax",@progbits
	.align	128
.text._ZN2at6native39_GLOBAL__N__cee6930f_7_Loss_cu_5b0651e139nll_loss_backward_reduce_cuda_kernel_2dIN3c108BFloat16ElEEvPT_PKS5_PKT0_S8_S8_biill:
        .type           _ZN2at6native39_GLOBAL__N__cee6930f_7_Loss_cu_5b0651e139nll_loss_backward_reduce_cuda_kernel_2dIN3c108BFloat16ElEEvPT_PKS5_PKT0_S8_S8_biill,@function
        .size           _ZN2at6native39_GLOBAL__N__cee6930f_7_Loss_cu_5b0651e139nll_loss_backward_reduce_cuda_kernel_2dIN3c108BFloat16ElEEvPT_PKS5_PKT0_S8_S8_biill,(.L_x_10743 - _ZN2at6native39_GLOBAL__N__cee6930f_7_Loss_cu_5b0651e139nll_loss_backward_reduce_cuda_kernel_2dIN3c108BFloat16ElEEvPT_PKS5_PKT0_S8_S8_biill)
        .other          _ZN2at6native39_GLOBAL__N__cee6930f_7_Loss_cu_5b0651e139nll_loss_backward_reduce_cuda_kernel_2dIN3c108BFloat16ElEEvPT_PKS5_PKT0_S8_S8_biill,@"STO_CUDA_ENTRY STV_DEFAULT"
_ZN2at6native39_GLOBAL__N__cee6930f_7_Loss_cu_5b0651e139nll_loss_backward_reduce_cuda_kernel_2dIN3c108BFloat16ElEEvPT_PKS5_PKT0_S8_S8_biill:
[----:B------:R-:W0:Y:S01]  /*0000*/  LDC R1, c[0x0][0x28] ;  /* 0x00000a00ff017b82 */ /* 0x000e220000000800 */
[----:B------:R-:W-:-:S07]  /*0010*/  ULDC.U8 UR4, c[0x0][0x238] ;  /* 0x00008e0000047ab9 */ /* 0x000fce0000000000 */
[----:B------:R-:W1:Y:S01]  /*0020*/  LDC.64 R2, c[0x0][0x218] ;  /* 0x00008600ff027b82 */ /* 0x000e620000000a00 */
[----:B------:R-:W-:Y:S01]  /*0030*/  UPRMT UR4, UR4, 0x8880, URZ ;  /* 0x0000888004047896 */ /* 0x000fe2000800003f */
[----:B------:R-:W-:-:S05]  /*0040*/  ULDC.64 UR36, c[0x0][0x208] ;  /* 0x0000820000247ab9 */ /* 0x000fca0000000a00 */
[----:B------:R-:W-:Y:S01]  /*0050*/  ISETP.NE.AND P0, PT, RZ, UR4, PT ;  /* 0x00000004ff007c0c */ /* 0x000fe2000bf05270 */
[----:B------:R-:W2:Y:S01]  /*0060*/  S2R R19, SR_TID.X ;  /* 0x0000000000137919 */ /* 0x000ea20000002100 */
[----:B------:R-:W-:-:S11]  /*0070*/  ULDC UR4, c[0x0][0x23c] ;  /* 0x00008f0000047ab9 */ /* 0x000fd60000000800 */
[----:B------:R-:W3:Y:S01]  /*0080*/  @P0 LDC.64 R4, c[0x0][0x230] ;  /* 0x00008c00ff040b82 */ /* 0x000ee20000000a00 */
[----:B-1----:R-:W4:Y:S04]  /*0090*/  LDG.E.U16 R2, desc[UR36][R2.64] ;  /* 0x0000002402027981 */ /* 0x002f28000c1e1500 */
[----:B---3--:R-:W3:Y:S01]  /*00a0*/  @P0 LDG.E.U16 R4, desc[UR36][R4.64] ;  /* 0x0000002404040981 */ /* 0x008ee2000c1e1500 */
[----:B--2---:R-:W-:Y:S01]  /*00b0*/  ISETP.GE.AND P1, PT, R19, UR4, PT ;  /* 0x0000000413007c0c */ /* 0x004fe2000bf26270 */
[----:B----4-:R-:W-:Y:S02]  /*00c0*/  @P0 IMAD.U32 R0, R2, 0x10000, RZ ;  /* 0x0001000002000824 */ /* 0x010fe400078e00ff */
[----:B---3--:R-:W-:-:S04]  /*00d0*/  @P0 IMAD.U32 R6, R4, 0x10000, RZ ;  /* 0x0001000004060824 */ /* 0x008fc800078e00ff */
[----:B------:R-:W1:Y:S02]  /*00e0*/  @P0 MUFU.RCP R7, R6 ;  /* 0x0000000600070308 */ /* 0x000e640000001000 */
[----:B-1----:R-:W-:-:S05]  /*00f0*/  @P0 FMUL.FTZ R0, R0, R7 ;  /* 0x0000000700000220 */ /* 0x002fca0000410000 */
[----:B------:R-:W-:-:S04]  /*0100*/  @P0 F2FP.BF16.F32.PACK_AB R0, RZ, R0 ;  /* 0x00000000ff00023e */ /* 0x000fc800000010ff */
[----:B------:R-:W-:-:S05]  /*0110*/  @!P0 PRMT R0, R2, 0x7610, R0 ;  /* 0x0000761002008816 */ /* 0x000fca0000000000 */
[----:B------:R-:W-:Y:S01]  /*0120*/  IMAD.U32 R0, R0, 0x10000, RZ ;  /* 0x0001000000007824 */ /* 0x000fe200078e00ff */
[----:B0-----:R-:W-:Y:S06]  /*0130*/  @P1 EXIT ;  /* 0x000000000000194d */ /* 0x001fec0003800000 */
[----:B------:R-:W-:Y:S01]  /*0140*/  ULDC.64 UR4, c[0x0][0x228] ;  /* 0x00008a0000047ab9 */ /* 0x000fe20000000a00 */
[----:B------:R-:W-:Y:S01]  /*0150*/  FADD.FTZ R0, -R0, -RZ ;  /* 0x800000ff00007221 */ /* 0x000fe20000010100 */
[----:B------:R-:W-:Y:S01]  /*0160*/  ISETP.NE.U32.AND P0, PT, RZ, UR4, PT ;  /* 0x00000004ff007c0c */ /* 0x000fe2000bf05070 */
[----:B------:R-:W-:Y:S01]  /*0170*/  ULDC UR38, c[0x0][0x240] ;  /* 0x0000900000267ab9 */ /* 0x000fe20000000800 */
[----:B------:R-:W-:Y:S01]  /*0180*/  ULDC UR39, c[0x0][0x0] ;  /* 0x0000000000277ab9 */ /* 0x000fe20000000800 */
[----:B------:R0:W1:Y:S01]  /*0190*/  F2F.BF16.F32 R18, R0 ;  /* 0x0000000000127304 */ /* 0x0000620000202000 */
[----:B------:R-:W-:Y:S01]  /*01a0*/  ISETP.NE.AND.EX P0, PT, RZ, UR5, PT, P0 ;  /* 0x00000005ff007c0c */ /* 0x000fe2000bf05300 */
[----:B------:R-:W-:Y:S01]  /*01b0*/  USHF.R.S32.HI UR38, URZ, 0x1f, UR38 ;  /* 0x0000001f3f267899 */ /* 0x000fe20008011426 */
[----:B------:R-:W-:Y:S01]  /*01c0*/  ULDC UR44, c[0x0][0x240] ;  /* 0x00009000002c7ab9 */ /* 0x000fe20000000800 */
[----:B------:R-:W-:Y:S01]  /*01d0*/  ULDC UR45, c[0x0][0x23c] ;  /* 0x00008f00002d7ab9 */ /* 0x000fe20000000800 */
[----:B------:R-:W-:Y:S01]  /*01e0*/  ULDC.64 UR40, c[0x0][0x250] ;  /* 0x0000940000287ab9 */ /* 0x000fe20000000a00 */
[----:B------:R-:W-:Y:S01]  /*01f0*/  ULDC.64 UR42, c[0x0][0x248] ;  /* 0x00009200002a7ab9 */ /* 0x000fe20000000a00 */
[----:B------:R-:W-:-:S07]  /*0200*/  ULDC.64 UR46, c[0x0][0x210] ;  /* 0x00008400002e7ab9 */ /* 0x000fce0000000a00 */
[----:B0-----:R-:W-:Y:S05]  /*0210*/  @!P0 BRA `(.L_x_0) ;  /* 0x0000000000ec8947 */ /* 0x001fea0003800000 */
[----:B------:R-:W-:Y:S01]  /*0220*/  BSSY B8, `(.L_x_1) ;  /* 0x0000039000087945 */ /* 0x000fe20003800000 */
[----:B-1----:R-:W-:Y:S01]  /*0230*/  IMAD.U32 R18, R18, 0x10000, RZ ;  /* 0x0001000012127824 */ /* 0x002fe200078e00ff */
[----:B------:R-:W-:Y:S01]  /*0240*/  ULDC UR46, c[0x0][0x240] ;  /* 0x00009000002e7ab9 */ /* 0x000fe20000000800 */
[----:B------:R-:W-:Y:S01]  /*0250*/  ULDC UR47, c[0x0][0x23c] ;  /* 0x00008f00002f7ab9 */ /* 0x000fe20000000800 */
[----:B------:R-:W-:Y:S01]  /*0260*/  ULDC.64 UR40, c[0x0][0x250] ;  /* 0x0000940000287ab9 */ /* 0x000fe20000000a00 */
[----:B------:R-:W-:Y:S01]  /*0270*/  ULDC.64 UR42, c[0x0][0x248] ;  /* 0x00009200002a7ab9 */ /* 0x000fe20000000a00 */
[----:B------:R-:W-:Y:S01]  /*0280*/  ULDC.64 UR48, c[0x0][0x228] ;  /* 0x00008a0000307ab9 */ /* 0x000fe20000000a00 */
[----:B------:R-:W-:-:S05]  /*0290*/  ULDC.64 UR44, c[0x0][0x210] ;  /* 0x00008400002c7ab9 */ /* 0x000fca0000000a00 */
.L_x_6:
[----:B0-----:R-:W0:Y:S02]  /*02a0*/  LDC.64 R16, c[0x0][0x220] ;  /* 0x00008800ff107b82 */ /* 0x001e240000000a00 */
[----:B0-----:R-:W-:-:S06]  /*02b0*/  IMAD.WIDE R16, R19, 0x8, R16 ;  /* 0x0000000813107825 */ /* 0x001fcc00078e0210 */
[----:B------:R-:W2:Y:S01]  /*02c0*/  LDG.E.64 R16, desc[UR36][R16.64] ;  /* 0x0000002410107981 */ /* 0x000ea2000c1e1b00 */
[----:B------:R-:W-:Y:S01]  /*02d0*/  BSSY B7, `(.L_x_2) ;  /* 0x000002a000077945 */ /* 0x000fe20003800000 */
[----:B--2---:R-:W-:-:S04]  /*02e0*/  ISETP.NE.U32.AND P0, PT, R16, UR40, PT ;  /* 0x0000002810007c0c */ /* 0x004fc8000bf05070 */
[----:B------:R-:W-:-:S13]  /*02f0*/  ISETP.NE.AND.EX P0, PT, R17, UR41, PT, P0 ;  /* 0x0000002911007c0c */ /* 0x000fda000bf05300 */
[----:B------:R-:W-:Y:S05]  /*0300*/  @!P0 BRA `(.L_x_3) ;  /* 0x0000000000988947 */ /* 0x000fea0003800000 */
[----:B------:R-:W-:Y:S01]  /*0310*/  ISETP.GE.U32.AND P0, PT, R16, UR42, PT ;  /* 0x0000002a10007c0c */ /* 0x000fe2000bf06070 */
[----:B------:R-:W-:Y:S01]  /*0320*/  BSSY B6, `(.L_x_4) ;  /* 0x0000016000067945 */ /* 0x000fe20003800000 */
[----:B------:R-:W-:Y:S02]  /*0330*/  SHF.R.U32.HI R3, RZ, 0x1f, R17 ;  /* 0x0000001fff037819 */ /* 0x000fe40000011611 */
[----:B------:R-:W-:-:S04]  /*0340*/  ISETP.GE.AND.EX P0, PT, R17, UR43, PT, P0 ;  /* 0x0000002b11007c0c */ /* 0x000fc8000bf06300 */
[----:B------:R-:W-:-:S04]  /*0350*/  SEL R0, RZ, 0x1, !P0 ;  /* 0x00000001ff007807 */ /* 0x000fc80004000000 */
[----:B------:R-:W-:-:S13]  /*0360*/  LOP3.LUT P0, RZ, R0, R3, RZ, 0xfc, !PT ;  /* 0x0000000300ff7212 */ /* 0x000fda000780fcff */
[----:B------:R-:W-:Y:S05]  /*0370*/  @!P0 BRA `(.L_x_5) ;  /* 0x0000000000408947 */ /* 0x000fea0003800000 */
[----:B------:R-:W-:Y:S01]  /*0380*/  MOV R2, 0x0 ;  /* 0x0000000000027802 */ /* 0x000fe20000000f00 */
[----:B------:R-:W-:Y:S01]  /*0390*/  ULDC.64 UR4, c[0x4][0x2f0] ;  /* 0x0100bc0000047ab9 */ /* 0x000fe20000000a00 */
[----:B------:R-:W-:Y:S01]  /*03a0*/  ULDC.64 UR6, c[0x4][0x1e0] ;  /* 0x0100780000067ab9 */ /* 0x000fe20000000a00 */
[----:B------:R-:W-:Y:S01]  /*03b0*/  IMAD.U32 R4, RZ, RZ, UR4 ;  /* 0x00000004ff047e24 */ /* 0x000fe2000f8e00ff */
[----:B------:R-:W-:Y:S01]  /*03c0*/  MOV R11, UR7 ;  /* 0x00000007000b7c02 */ /* 0x000fe20008000f00 */
[----:B------:R-:W-:Y:S01]  /*03d0*/  IMAD.U32 R5, RZ, RZ, UR5 ;  /* 0x00000005ff057e24 */ /* 0x000fe2000f8e00ff */
[----:B------:R-:W0:Y:S01]  /*03e0*/  LDC.64 R2, c[0x4][R2] ;  /* 0x0100000002027b82 */ /* 0x000e220000000a00 */
[----:B------:R-:W-:Y:S01]  /*03f0*/  ULDC.64 UR4, c[0x4][0x2d0] ;  /* 0x0100b40000047ab9 */ /* 0x000fe20000000a00 */
[----:B------:R-:W-:Y:S02]  /*0400*/  IMAD.U32 R10, RZ, RZ, UR6 ;  /* 0x00000006ff0a7e24 */ /* 0x000fe4000f8e00ff */
[----:B------:R-:W-:-:S02]  /*0410*/  IMAD.U32 R6, RZ, RZ, UR4 ;  /* 0x00000004ff067e24 */ /* 0x000fc4000f8e00ff */
[----:B------:R-:W-:Y:S02]  /*0420*/  IMAD.U32 R7, RZ, RZ, UR5 ;  /* 0x00000005ff077e24 */ /* 0x000fe4000f8e00ff */
[----:B------:R-:W-:Y:S02]  /*0430*/  IMAD.MOV.U32 R8, RZ, RZ, 0x1dd ;  /* 0x000001ddff087424 */ /* 0x000fe400078e00ff */
[----:B------:R-:W-:Y:S02]  /*0440*/  IMAD.MOV.U32 R12, RZ, RZ, 0x1 ;  /* 0x00000001ff0c7424 */ /* 0x000fe400078e00ff */
[----:B------:R-:W-:-:S07]  /*0450*/  IMAD.MOV.U32 R13, RZ, RZ, RZ ;  /* 0x000000ffff0d7224 */ /* 0x000fce00078e00ff */
[----:B------:R-:W-:-:S07]  /*0460*/  LEPC R20, `(.L_x_5) ;  /* 0x000000001014794e */ /* 0x000fce0000000000 */
[----:B0-----:R-:W-:Y:S05]  /*0470*/  CALL.ABS.NOINC R2 ;  /* 0x0000000002007343 */ /* 0x001fea0003c00000 */
.L_x_5:
[----:B------:R-:W-:Y:S05]  /*0480*/  BSYNC B6 ;  /* 0x0000000000067941 */ /* 0x000fea0003800000 */
.L_x_4:
[----:B------:R-:W-:-:S04]  /*0490*/  LEA R2, P0, R16, UR48, 0x1 ;  /* 0x0000003010027c11 */ /* 0x000fc8000f8008ff */
[----:B------:R-:W-:-:S05]  /*04a0*/  LEA.HI.X R3, R16, UR49, R17, 0x1, P0 ;  /* 0x0000003110037c11 */ /* 0x000fca00080f0c11 */
[----:B------:R-:W2:Y:S01]  /*04b0*/  LDG.E.U16 R2, desc[UR36][R2.64] ;  /* 0x0000002402027981 */ /* 0x000ea2000c1e1500 */
[----:B------:R-:W-:Y:S01]  /*04c0*/  SHF.R.S32.HI R0, RZ, 0x1f, R19 ;  /* 0x0000001fff007819 */ /* 0x000fe20000011413 */
[----:B------:R-:W-:-:S04]  /*04d0*/  IMAD.WIDE.U32 R16, R19, UR46, R16 ;  /* 0x0000002e13107c25 */ /* 0x000fc8000f8e0010 */
[----:B------:R-:W-:Y:S01]  /*04e0*/  IMAD R0, R0, UR46, RZ ;  /* 0x0000002e00007c24 */ /* 0x000fe2000f8e02ff */
[----:B------:R-:W-:-:S03]  /*04f0*/  LEA R4, P0, R16, UR44, 0x1 ;  /* 0x0000002c10047c11 */ /* 0x000fc6000f8008ff */
[----:B------:R-:W-:-:S04]  /*0500*/  IMAD R7, R19, UR38, R0 ;  /* 0x0000002613077c24 */ /* 0x000fc8000f8e0200 */
[----:B------:R-:W-:Y:S02]  /*0510*/  IMAD.IADD R7, R17, 0x1, R7 ;  /* 0x0000000111077824 */ /* 0x000fe400078e0207 */
[----:B--2---:R-:W-:-:S04]  /*0520*/  IMAD.U32 R5, R2, 0x10000, RZ ;  /* 0x0001000002057824 */ /* 0x004fc800078e00ff */
[----:B------:R-:W-:-:S05]  /*0530*/  FMUL.FTZ R5, R18, R5 ;  /* 0x0000000512057220 */ /* 0x000fca0000410000 */
[----:B------:R-:W-:Y:S02]  /*0540*/  F2FP.BF16.F32.PACK_AB R0, RZ, R5 ;  /* 0x00000005ff00723e */ /* 0x000fe400000010ff */
[----:B------:R-:W-:-:S05]  /*0550*/  LEA.HI.X R5, R16, UR45, R7, 0x1, P0 ;  /* 0x0000002d10057c11 */ /* 0x000fca00080f0c07 */
[----:B------:R0:W-:Y:S02]  /*0560*/  STG.E.U16 desc[UR36][R4.64], R0 ;  /* 0x0000000004007986 */ /* 0x0001e4000c101524 */
.L_x_3:
[----:B------:R-:W-:Y:S05]  /*0570*/  BSYNC B7 ;  /* 0x0000000000077941 */ /* 0x000fea0003800000 */
.L_x_2:
[----:B------:R-:W-:-:S05]  /*0580*/  VIADD R19, R19, UR39 ;  /* 0x0000002713137c36 */ /* 0x000fca0008000000 */
[----:B------:R-:W-:-:S13]  /*0590*/  ISETP.GE.AND P0, PT, R19, UR47, PT ;  /* 0x0000002f13007c0c */ /* 0x000fda000bf06270 */
[----:B------:R-:W-:Y:S05]  /*05a0*/  @!P0 BRA `(.L_x_6) ;  /* 0xfffffffc003c8947 */ /* 0x000fea000383ffff */
[----:B------:R-:W-:Y:S05]  /*05b0*/  BSYNC B8 ;  /* 0x0000000000087941 */ /* 0x000fea0003800000 */
.L_x_1:
[----:B------:R-:W-:Y:S05]  /*05c0*/  EXIT ;  /* 0x000000000000794d */ /* 0x000fea0003800000 */
.L_x_0:
[----:B------:R-:W-:Y:S01]  /*05d0*/  BSSY B8, `(.L_x_7) ;  /* 0x000002c000087945 */ /* 0x000fe20003800000 */
.L_x_12:
        /* <DEDUP_REMOVED lines=17> */
[----:B------:R-:W-:Y:S01]  /*06f0*/  MOV R4, UR4 ;  /* 0x0000000400047c02 */ /* 0x000fe20008000f00 */
[----:B------:R-:W-:Y:S01]  /*0700*/  IMAD.U32 R5, RZ, RZ, UR5 ;  /* 0x00000005ff057e24 */ /* 0x000fe2000f8e00ff */
[----:B------:R-:W-:Y:S01]  /*0710*/  ULDC.64 UR4, c[0x4][0x2d0] ;  /* 0x0100b40000047ab9 */ /* 0x000fe20000000a00 */
[----:B------:R-:W0:Y:S01]  /*0720*/  LDC.64 R2, c[0x4][R2] ;  /* 0x0100000002027b82 */ /* 0x000e220000000a00 */
[----:B------:R-:W-:Y:S01]  /*0730*/  HFMA2.MMA R8, -RZ, RZ, 0, 2.8431415557861328125e-05 ;  /* 0x000001ddff087435 */ /* 0x000fe200000001ff */
[----:B------:R-:W-:Y:S02]  /*0740*/  IMAD.U32 R6, RZ, RZ, UR4 ;  /* 0x00000004ff067e24 */ /* 0x000fe4000f8e00ff */
[----:B------:R-:W-:-:S02]  /*0750*/  IMAD.U32 R7, RZ, RZ, UR5 ;  /* 0x00000005ff077e24 */ /* 0x000fc4000f8e00ff */
[----:B------:R-:W-:Y:S02]  /*0760*/  IMAD.U32 R10, RZ, RZ, UR6 ;  /* 0x00000006ff0a7e24 */ /* 0x000fe4000f8e00ff */
[----:B------:R-:W-:Y:S02]  /*0770*/  IMAD.U32 R11, RZ, RZ, UR7 ;  /* 0x00000007ff0b7e24 */ /* 0x000fe4000f8e00ff */
[----:B------:R-:W-:Y:S02]  /*0780*/  IMAD.MOV.U32 R12, RZ, RZ, 0x1 ;  /* 0x00000001ff0c7424 */ /* 0x000fe400078e00ff */
[----:B------:R-:W-:-:S07]  /*0790*/  IMAD.MOV.U32 R13, RZ, RZ, RZ ;  /* 0x000000ffff0d7224 */ /* 0x000fce00078e00ff */
[----:B------:R-:W-:-:S07]  /*07a0*/  LEPC R20, `(.L_x_11) ;  /* 0x000000001014794e */ /* 0x000fce0000000000 */
[----:B01----:R-:W-:Y:S05]  /*07b0*/  CALL.ABS.NOINC R2 ;  /* 0x0000000002007343 */ /* 0x003fea0003c00000 */
.L_x_11:
[----:B------:R-:W-:Y:S05]  /*07c0*/  BSYNC B6 ;  /* 0x0000000000067941 */ /* 0x000fea0003800000 */
.L_x_10:
[----:B------:R-:W-:Y:S01]  /*07d0*/  SHF.R.S32.HI R0, RZ, 0x1f, R19 ;  /* 0x0000001fff007819 */ /* 0x000fe20000011413 */
[----:B------:R-:W-:-:S04]  /*07e0*/  IMAD.WIDE.U32 R16, R19, UR44, R16 ;  /* 0x0000002c13107c25 */ /* 0x000fc8000f8e0010 */
[----:B------:R-:W-:Y:S01]  /*07f0*/  IMAD R0, R0, UR44, RZ ;  /* 0x0000002c00007c24 */ /* 0x000fe2000f8e02ff */
[----:B------:R-:W-:-:S03]  /*0800*/  LEA R2, P0, R16, UR46, 0x1 ;  /* 0x0000002e10027c11 */ /* 0x000fc6000f8008ff */
[----:B------:R-:W-:-:S04]  /*0810*/  IMAD R3, R19, UR38, R0 ;  /* 0x0000002613037c24 */ /* 0x000fc8000f8e0200 */
[----:B------:R-:W-:-:S05]  /*0820*/  IMAD.IADD R3, R17, 0x1, R3 ;  /* 0x0000000111037824 */ /* 0x000fca00078e0203 */
[----:B------:R-:W-:-:S05]  /*0830*/  LEA.HI.X R3, R16, UR47, R3, 0x1, P0 ;  /* 0x0000002f10037c11 */ /* 0x000fca00080f0c03 */
[----:B-1----:R0:W-:Y:S02]  /*0840*/  STG.E.U16 desc[UR36][R2.64], R18 ;  /* 0x0000001202007986 */ /* 0x0021e4000c101524 */
.L_x_9:
[----:B------:R-:W-:Y:S05]  /*0850*/  BSYNC B7 ;  /* 0x0000000000077941 */ /* 0x000fea0003800000 */
.L_x_8:
[----:B------:R-:W-:-:S05]  /*0860*/  VIADD R19, R19, UR39 ;  /* 0x0000002713137c36 */ /* 0x000fca0008000000 */
[----:B------:R-:W-:-:S13]  /*0870*/  ISETP.GE.AND P0, PT, R19, UR45, PT ;  /* 0x0000002d13007c0c */ /* 0x000fda000bf06270 */
[----:B------:R-:W-:Y:S05]  /*0880*/  @!P0 BRA `(.L_x_12) ;  /* 0xfffffffc00548947 */ /* 0x000fea000383ffff */
[----:B------:R-:W-:Y:S05]  /*0890*/  BSYNC B8 ;  /* 0x0000000000087941 */ /* 0x000fea0003800000 */
.L_x_7:
[----:B------:R-:W-:Y:S05]  /*08a0*/  EXIT ;  /* 0x000000000000794d */ /* 0x000fea0003800000 */
.L_x_13:
[----:B------:R-:W-:-:S00]  /*08b0*/  BRA `(.L_x_13) ;  /* 0xfffffffc00fc7947 */ /* 0x000fc0000383ffff */
[----:B------:R-:W-:-:S00]  /*08c0*/  NOP ;  /* 0x0000000000007918 */ /* 0x000fc00000000000 */
        /* <DEDUP_REMOVED lines=11> */
.L_x_10743:


//--------------------- .text._ZN2at6native39_GLOBAL__N__cee6930f_7_Loss_cu_5b0651e139nll_loss_backward_reduce_cuda_kernel_2dIN3c108BFloat16EhEEvPT_PKS5_PKT0_S8_S8_biill --------------------------
	.section	.text._ZN2at6native39_GLOBAL__N__cee6930f_7_Loss_cu_5b0651e139nll_loss_backward_reduce_cuda_kernel_2dIN3c108BFloat16EhEEvPT_PKS5_PKT0_S8_S8_biill,"ax",@progbits
	.align	128
.text._ZN2at6native39_GLOBAL__N__cee6930f_7_Loss_cu_5b0651e139nll_loss_backward_reduce_cuda_kernel_2dIN3c108BFloat16EhEEvPT_PKS5_PKT0_S8_S8_biill:
        .type           _ZN2at6native39_GLOBAL__N__cee6930f_7_Loss_cu_5b0651e139nll_loss_backward_reduce_cuda_kernel_2dIN3c108BFloat16EhEEvPT_PKS5_PKT0_S8_S8_biill,@function
        .size           _ZN2at6native39_GLOBAL__N__cee6930f_7_Loss_cu_5b0651e139nll_loss_backward_reduce_cuda_kernel_2dIN3c108BFloat16EhEEvPT_PKS5_PKT0_S8_S8_biill,(.L_x_10744 - _ZN2at6native39_GLOBAL__N__cee6930f_7_Loss_cu_5b0651e139nll_loss_backward_reduce_cuda_kernel_2dIN3c108BFloat16EhEEvPT_PKS5_PKT0_S8_S8_biill)
        .other          _ZN2at6native39_GLOBAL__N__cee6930f_7_Loss_cu_5b0651e139nll_loss_backward_reduce_cuda_kernel_2dIN3c108BFloat16EhEEvPT_PKS5_PKT0_S8_S8_biill,@"STO_CUDA_ENTRY STV_DEFAULT"
_ZN2at6native39_GLOBAL__N__cee6930f_7_Loss_cu_5b0651e139nll_loss_backward_reduce_cuda_kernel_2dIN3c108BFloat16EhEEvPT_PKS5_PKT0_S8_S8_biill:
        /* <DEDUP_REMOVED lines=27> */
[----:B------:R-:W-:Y:S01]  /*01b0*/  ULDC UR44, c[0x0][0x240] ;  /* 0x00009000002c7ab9 */ /* 0x000fe20000000800 */
[----:B------:R-:W-:Y:S01]  /*01c0*/  ULDC.64 UR38, c[0x0][0x220] ;  /* 0x0000880000267ab9 */ /* 0x000fe20000000a00 */
[----:B------:R-:W-:Y:S01]  /*01d0*/  ULDC.64 UR40, c[0x0][0x250] ;  /* 0x0000940000287ab9 */ /* 0x000fe20000000a00 */
[----:B------:R-:W-:-:S09]  /*01e0*/  ULDC.64 UR42, c[0x0][0x248] ;  /* 0x00009200002a7ab9 */ /* 0x000fd20000000a00 */
        /* <DEDUP_REMOVED lines=9> */
.L_x_22:
[----:B0-----:R-:W-:-:S04]  /*0280*/  IADD3 R2, P0, R16, UR38, RZ ;  /* 0x0000002610027c10 */ /* 0x001fc8000ff1e0ff */
[----:B------:R-:W-:-:S05]  /*0290*/  LEA.HI.X.SX32 R3, R16, UR39, 0x1, P0 ;  /* 0x0000002710037c11 */ /* 0x000fca00080f0eff */
[----:B------:R-:W2:Y:S01]  /*02a0*/  LDG.E.U8 R19, desc[UR36][R2.64] ;  /* 0x0000002402137981 */ /* 0x000ea2000c1e1100 */
[----:B------:R-:W-:Y:S01]  /*02b0*/  BSSY B7, `(.L_x_16) ;  /* 0x0000038000077945 */ /* 0x000fe20003800000 */
[----:B--2---:R-:W-:-:S04]  /*02c0*/  LOP3.LUT R18, R19, 0xff, RZ, 0xc0, !PT ;  /* 0x000000ff13127812 */ /* 0x004fc800078ec0ff */
[----:B------:R-:W-:-:S04]  /*02d0*/  ISETP.NE.U32.AND P0, PT, R18, UR40, PT ;  /* 0x0000002812007c0c */ /* 0x000fc8000bf05070 */
[----:B------:R-:W-:-:S13]  /*02e0*/  ISETP.NE.AND.EX P0, PT, RZ, UR41, PT, P0 ;  /* 0x00000029ff007c0c */ /* 0x000fda000bf05300 */
[----:B------:R-:W-:Y:S05]  /*02f0*/  @!P0 BRA `(.L_x_17) ;  /* 0x0000000000cc8947 */ /* 0x000fea0003800000 */
[----:B------:R-:W-:Y:S01]  /*0300*/  ISETP.GE.U32.AND P0, PT, R18, UR42, PT ;  /* 0x0000002a12007c0c */ /* 0x000fe2000bf06070 */
[----:B------:R-:W-:Y:S03]  /*0310*/  BSSY B6, `(.L_x_18) ;  /* 0x0000013000067945 */ /* 0x000fe60003800000 */
[----:B------:R-:W-:-:S13]  /*0320*/  ISETP.GE.AND.EX P0, PT, RZ, UR43, PT, P0 ;  /* 0x0000002bff007c0c */ /* 0x000fda000bf06300 */
        /* <DEDUP_REMOVED lines=8> */
[----:B------:R-:W-:Y:S01]  /*03b0*/  IMAD.U32 R6, RZ, RZ, UR4 ;  /* 0x00000004ff067e24 */ /* 0x000fe2000f8e00ff */
[----:B------:R-:W-:Y:S01]  /*03c0*/  MOV R11, UR7 ;  /* 0x00000007000b7c02 */ /* 0x000fe20008000f00 */
[----:B------:R-:W-:Y:S02]  /*03d0*/  IMAD.U32 R7, RZ, RZ, UR5 ;  /* 0x00000005ff077e24 */ /* 0x000fe4000f8e00ff */
[----:B------:R-:W-:-:S02]  /*03e0*/  IMAD.U32 R10, RZ, RZ, UR6 ;  /* 0x00000006ff0a7e24 */ /* 0x000fc4000f8e00ff */
[----:B------:R-:W-:Y:S02]  /*03f0*/  IMAD.MOV.U32 R8, RZ, RZ, 0x1dd ;  /* 0x000001ddff087424 */ /* 0x000fe400078e00ff */
[----:B------:R-:W-:Y:S02]  /*0400*/  IMAD.MOV.U32 R12, RZ, RZ, 0x1 ;  /* 0x00000001ff0c7424 */ /* 0x000fe400078e00ff */
[----:B------:R-:W-:-:S07]  /*0410*/  IMAD.MOV.U32 R13, RZ, RZ, RZ ;  /* 0x000000ffff0d7224 */ /* 0x000fce00078e00ff */
[----:B------:R-:W-:-:S07]  /*0420*/  LEPC R20, `(.L_x_19) ;  /* 0x000000001014794e */ /* 0x000fce0000000000 */
[----:B0-----:R-:W-:Y:S05]  /*0430*/  CALL.ABS.NOINC R2 ;  /* 0x0000000002007343 */ /* 0x001fea0003c00000 */
.L_x_19:
[----:B------:R-:W-:Y:S05]  /*0440*/  BSYNC B6 ;  /* 0x0000000000067941 */ /* 0x000fea0003800000 */
.L_x_18:
[----:B------:R-:W-:Y:S01]  /*0450*/  IMAD R19, R16, UR47, R19 ;  /* 0x0000002f10137c24 */ /* 0x000fe2000f8e0213 */
[----:B------:R-:W-:Y:S04]  /*0460*/  BSSY B6, `(.L_x_20) ;  /* 0x0000013000067945 */ /* 0x000fe80003800000 */
[----:B------:R-:W-:-:S13]  /*0470*/  ISETP.GT.AND P0, PT, R19, -0x1, PT ;  /* 0xffffffff1300780c */ /* 0x000fda0003f04270 */
[----:B------:R-:W-:Y:S05]  /*0480*/  @P0 BRA `(.L_x_21) ;  /* 0x0000000000400947 */ /* 0x000fea0003800000 */
[----:B------:R-:W-:Y:S01]  /*0490*/  MOV R2, 0x0 ;  /* 0x0000000000027802 */ /* 0x000fe20000000f00 */
[----:B------:R-:W-:Y:S01]  /*04a0*/  ULDC.64 UR4, c[0x4][0x2f8] ;  /* 0x0100be0000047ab9 */ /* 0x000fe20000000a00 */
[----:B------:R-:W-:Y:S01]  /*04b0*/  ULDC.64 UR6, c[0x4][0x1d8] ;  /* 0x0100760000067ab9 */ /* 0x000fe20000000a00 */
[----:B------:R-:W-:Y:S01]  /*04c0*/  IMAD.U32 R4, RZ, RZ, UR4 ;  /* 0x00000004ff047e24 */ /* 0x000fe2000f8e00ff */
[----:B------:R-:W-:Y:S01]  /*04d0*/  MOV R5, UR5 ;  /* 0x0000000500057c02 */ /* 0x000fe20008000f00 */
[----:B------:R-:W-:Y:S01]  /*04e0*/  ULDC.64 UR4, c[0x4][0x2d0] ;  /* 0x0100b40000047ab9 */ /* 0x000fe20000000a00 */
[----:B------:R-:W0:Y:S01]  /*04f0*/  LDC.64 R2, c[0x4][R2] ;  /* 0x0100000002027b82 */ /* 0x000e220000000a00 */
[----:B------:R-:W-:Y:S01]  /*0500*/  HFMA2.MMA R8, -RZ, RZ, 0, 2.8669834136962890625e-05 ;  /* 0x000001e1ff087435 */ /* 0x000fe200000001ff */
[----:B------:R-:W-:Y:S02]  /*0510*/  IMAD.U32 R6, RZ, RZ, UR4 ;  /* 0x00000004ff067e24 */ /* 0x000fe4000f8e00ff */
[----:B------:R-:W-:-:S02]  /*0520*/  IMAD.U32 R7, RZ, RZ, UR5 ;  /* 0x00000005ff077e24 */ /* 0x000fc4000f8e00ff */
[----:B------:R-:W-:Y:S02]  /*0530*/  IMAD.U32 R10, RZ, RZ, UR6 ;  /* 0x00000006ff0a7e24 */ /* 0x000fe4000f8e00ff */
[----:B------:R-:W-:Y:S02]  /*0540*/  IMAD.U32 R11, RZ, RZ, UR7 ;  /* 0x00000007ff0b7e24 */ /* 0x000fe4000f8e00ff */
[----:B------:R-:W-:Y:S02]  /*0550*/  IMAD.MOV.U32 R12, RZ, RZ, 0x1 ;  /* 0x00000001ff0c7424 */ /* 0x000fe400078e00ff */
[----:B------:R-:W-:-:S07]  /*0560*/  IMAD.MOV.U32 R13, RZ, RZ, RZ ;  /* 0x000000ffff0d7224 */ /* 0x000fce00078e00ff */
[----:B------:R-:W-:-:S07]  /*0570*/  LEPC R20, `(.L_x_21) ;  /* 0x000000001014794e */ /* 0x000fce0000000000 */
[----:B0-----:R-:W-:Y:S05]  /*0580*/  CALL.ABS.NOINC R2 ;  /* 0x0000000002007343 */ /* 0x001fea0003c00000 */
.L_x_21:
[----:B------:R-:W-:Y:S05]  /*0590*/  BSYNC B6 ;  /* 0x0000000000067941 */ /* 0x000fea0003800000 */
.L_x_20:
[C---:B------:R-:W-:Y:S01]  /*05a0*/  LEA R4, P0, R18.reuse, UR44, 0x1 ;  /* 0x0000002c12047c11 */ /* 0x040fe2000f8008ff */
[----:B------:R-:W0:Y:S03]  /*05b0*/  LDC.64 R2, c[0x0][0x210] ;  /* 0x00008400ff027b82 */ /* 0x000e260000000a00 */
[----:B------:R-:W-:-:S05]  /*05c0*/  LEA.HI.X R5, R18, UR45, RZ, 0x1, P0 ;  /* 0x0000002d12057c11 */ /* 0x000fca00080f0cff */
[----:B------:R-:W2:Y:S01]  /*05d0*/  LDG.E.U16 R4, desc[UR36][R4.64] ;  /* 0x0000002404047981 */ /* 0x000ea2000c1e1500 */
[----:B0-----:R-:W-:-:S04]  /*05e0*/  IMAD.WIDE R2, R19, 0x2, R2 ;  /* 0x0000000213027825 */ /* 0x001fc800078e0202 */
[----:B--2---:R-:W-:-:S04]  /*05f0*/  IMAD.U32 R0, R4, 0x10000, RZ ;  /* 0x0001000004007824 */ /* 0x004fc800078e00ff */
[----:B------:R-:W-:-:S05]  /*0600*/  FMUL.FTZ R0, R17, R0 ;  /* 0x0000000011007220 */ /* 0x000fca0000410000 */
[----:B------:R-:W-:-:S05]  /*0610*/  F2FP.BF16.F32.PACK_AB R0, RZ, R0 ;  /* 0x00000000ff00723e */ /* 0x000fca00000010ff */
[----:B------:R0:W-:Y:S02]  /*0620*/  STG.E.U16 desc[UR36][R2.64], R0 ;  /* 0x0000000002007986 */ /* 0x0001e4000c101524 */
.L_x_17:
[----:B------:R-:W-:Y:S05]  /*0630*/  BSYNC B7 ;  /* 0x0000000000077941 */ /* 0x000fea0003800000 */
.L_x_16:
[----:B------:R-:W-:-:S05]  /*0640*/  VIADD R16, R16, UR46 ;  /* 0x0000002e10107c36 */ /* 0x000fca0008000000 */
[----:B------:R-:W-:-:S13]  /*0650*/  ISETP.GE.AND P0, PT, R16, UR48, PT ;  /* 0x0000003010007c0c */ /* 0x000fda000bf06270 */
[----:B------:R-:W-:Y:S05]  /*0660*/  @!P0 BRA `(.L_x_22) ;  /* 0xfffffffc00048947 */ /* 0x000fea000383ffff */
[----:B------:R-:W-:Y:S05]  /*0670*/  BSYNC B8 ;  /* 0x0000000000087941 */ /* 0x000fea0003800000 */
.L_x_15:
[----:B------:R-:W-:Y:S05]  /*0680*/  EXIT ;  /* 0x000000000000794d */ /* 0x000fea0003800000 */
.L_x_14:
        /* <DEDUP_REMOVED lines=19> */
[----:B------:R-:W-:Y:S01]  /*07c0*/  HFMA2.MMA R13, -RZ, RZ, 0, 0 ;  /* 0x00000000ff0d7435 */ /* 0x000fe200000001ff */
[----:B------:R-:W-:Y:S01]  /*07d0*/  IMAD.U32 R6, RZ, RZ, UR4 ;  /* 0x00000004ff067e24 */ /* 0x000fe2000f8e00ff */
[----:B------:R-:W-:Y:S01]  /*07e0*/  MOV R10, UR6 ;  /* 0x00000006000a7c02 */ /* 0x000fe20008000f00 */
[----:B------:R-:W-:-:S02]  /*07f0*/  IMAD.U32 R7, RZ, RZ, UR5 ;  /* 0x00000005ff077e24 */ /* 0x000fc4000f8e00ff */
[----:B------:R-:W-:Y:S02]  /*0800*/  IMAD.U32 R11, RZ, RZ, UR7 ;  /* 0x00000007ff0b7e24 */ /* 0x000fe4000f8e00ff */
[----:B------:R-:W-:Y:S02]  /*0810*/  IMAD.MOV.U32 R8, RZ, RZ, 0x1dd ;  /* 0x000001ddff087424 */ /* 0x000fe400078e00ff */
[----:B------:R-:W-:-:S07]  /*0820*/  IMAD.MOV.U32 R12, RZ, RZ, 0x1 ;  /* 0x00000001ff0c7424 */ /* 0x000fce00078e00ff */
[----:B------:R-:W-:-:S07]  /*0830*/  LEPC R20, `(.L_x_26) ;  /* 0x000000001014794e */ /* 0x000fce0000000000 */
[----:B01----:R-:W-:Y:S05]  /*0840*/  CALL.ABS.NOINC R2 ;  /* 0x0000000002007343 */ /* 0x003fea0003c00000 */
.L_x_26:
[----:B------:R-:W-:Y:S05]  /*0850*/  BSYNC B6 ;  /* 0x0000000000067941 */ /* 0x000fea0003800000 */
.L_x_25:
        /* <DEDUP_REMOVED lines=8> */
[----:B------:R-:W-:Y:S01]  /*08e0*/  HFMA2.MMA R12, -RZ, RZ, 0, 5.9604644775390625e-08 ;  /* 0x00000001ff0c7435 */ /* 0x000fe200000001ff */
[----:B------:R-:W-:Y:S01]  /*08f0*/  IMAD.U32 R5, RZ, RZ, UR5 ;  /* 0x00000005ff057e24 */ /* 0x000fe2000f8e00ff */
[----:B------:R-:W0:Y:S01]  /*0900*/  LDC.64 R2, c[0x4][R2] ;  /* 0x0100000002027b82 */ /* 0x000e220000000a00 */
[----:B------:R-:W-:Y:S01]  /*0910*/  ULDC.64 UR4, c[0x4][0x2d0] ;  /* 0x0100b40000047ab9 */ /* 0x000fe20000000a00 */
[----:B------:R-:W-:Y:S01]  /*0920*/  IMAD.U32 R10, RZ, RZ, UR6 ;  /* 0x00000006ff0a7e24 */ /* 0x000fe2000f8e00ff */
[----:B------:R-:W-:Y:S01]  /*0930*/  MOV R7, UR5 ;  /* 0x0000000500077c02 */ /* 0x000fe20008000f00 */
[----:B------:R-:W-:-:S02]  /*0940*/  IMAD.U32 R6, RZ, RZ, UR4 ;  /* 0x00000004ff067e24 */ /* 0x000fc4000f8e00ff */
[----:B------:R-:W-:Y:S02]  /*0950*/  IMAD.U32 R11, RZ, RZ, UR7 ;  /* 0x00000007ff0b7e24 */ /* 0x000fe4000f8e00ff */
[----:B------:R-:W-:Y:S02]  /*0960*/  IMAD.MOV.U32 R8, RZ, RZ, 0x1e1 ;  /* 0x000001e1ff087424 */ /* 0x000fe400078e00ff */
[----:B------:R-:W-:-:S07]  /*0970*/  IMAD.MOV.U32 R13, RZ, RZ, RZ ;  /* 0x000000ffff0d7224 */ /* 0x000fce00078e00ff */
[----:B------:R-:W-:-:S07]  /*0980*/  LEPC R20, `(.L_x_28) ;  /* 0x000000001014794e */ /* 0x000fce0000000000 */
[----:B01----:R-:W-:Y:S05]  /*0990*/  CALL.ABS.NOINC R2 ;  /* 0x0000000002007343 */ /* 0x003fea0003c00000 */
.L_x_28:
[----:B------:R-:W-:Y:S05]  /*09a0*/  BSYNC B6 ;  /* 0x0000000000067941 */ /* 0x000fea0003800000 */
.L_x_27:
[----:B------:R-:W0:Y:S02]  /*09b0*/  LDC.64 R2, c[0x0][0x210] ;  /* 0x00008400ff027b82 */ /* 0x000e240000000a00 */
[----:B0-----:R-:W-:-:S05]  /*09c0*/  IMAD.WIDE R2, R19, 0x2, R2 ;  /* 0x0000000213027825 */ /* 0x001fca00078e0202 */
[----:B-1----:R0:W-:Y:S02]  /*09d0*/  STG.E.U16 desc[UR36][R2.64], R17 ;  /* 0x0000001102007986 */ /* 0x0021e4000c101524 */
.L_x_24:
[----:B------:R-:W-:Y:S05]  /*09e0*/  BSYNC B7 ;  /* 0x0000000000077941 */ /* 0x000fea0003800000 */
.L_x_23:
[----:B------:R-:W-:-:S05]  /*09f0*/  VIADD R16, R16, UR46 ;  /* 0x0000002e10107c36 */ /* 0x000fca0008000000 */
[----:B------:R-:W-:-:S13]  /*0a00*/  ISETP.GE.AND P0, PT, R16, UR45, PT ;  /* 0x0000002d10007c0c */ /* 0x000fda000bf06270 */
[----:B------:R-:W-:Y:S05]  /*0a10*/  @!P0 BRA `(.L_x_14) ;  /* 0xfffffffc001c8947 */ /* 0x000fea000383ffff */
[----:B------:R-:W-:Y:S05]  /*0a20*/  EXIT ;  /* 0x000000000000794d */ /* 0x000fea0003800000 */
.L_x_29:
        /* <DEDUP_REMOVED lines=13> */
.L_x_10744:


//--------------------- .text._ZN2at6native39_GLOBAL__N__cee6930f_7_Loss_cu_5b0651e139nll_loss_backward_reduce_cuda_kernel_2dIN3c104HalfElEEvPT_PKS5_PKT0_S8_S8_biill --------------------------
	.section	.text._ZN2at6native39_GLOBAL__N__cee6930f_7_Loss_cu_5b0651e139nll_loss_backward_reduce_cuda_kernel_2dIN3c104HalfElEEvPT_PKS5_PKT0_S8_S8_biill,"ax",@progbits
	.align	128
.text._ZN2at6native39_GLOBAL__N__cee6930f_7_Loss_cu_5b0651e139nll_loss_backward_reduce_cuda_kernel_2dIN3c104HalfElEEvPT_PKS5_PKT0_S8_S8_biill:
        .type           _ZN2at6native39_GLOBAL__N__cee6930f_7_Loss_cu_5b0651e139nll_loss_backward_reduce_cuda_kernel_2dIN3c104HalfElEEvPT_PKS5_PKT0_S8_S8_biill,@function
        .size           _ZN2at6native39_GLOBAL__N__cee6930f_7_Loss_cu_5b0651e139nll_loss_backward_reduce_cuda_kernel_2dIN3c104HalfElEEvPT_PKS5_PKT0_S8_S8_biill,(.L_x_10745 - _ZN2at6native39_GLOBAL__N__cee6930f_7_Loss_cu_5b0651e139nll_loss_backward_reduce_cuda_kernel_2dIN3c104HalfElEEvPT_PKS5_PKT0_S8_S8_biill)
        .other          _ZN2at6native39_GLOBAL__N__cee6930f_7_Loss_cu_5b0651e139nll_loss_backward_reduce_cuda_kernel_2dIN3c104HalfElEEvPT_PKS5_PKT0_S8_S8_biill,@"STO_CUDA_ENTRY STV_DEFAULT"
_ZN2at6native39_GLOBAL__N__cee6930f_7_Loss_cu_5b0651e139nll_loss_backward_reduce_cuda_kernel_2dIN3c104HalfElEEvPT_PKS5_PKT0_S8_S8_biill:
        /* <DEDUP_REMOVED lines=12> */
[----:B----4-:R-:W-:Y:S02]  /*00c0*/  @P0 HADD2.F32 R0, -RZ, R2.H0_H0 ;  /* 0x20000002ff000230 */ /* 0x010fe40000004100 */
[----:B---3--:R-:W-:-:S04]  /*00d0*/  @P0 HADD2.F32 R6, -RZ, R4.H0_H0 ;  /* 0x20000004ff060230 */ /* 0x008fc80000004100 */
[----:B------:R-:W1:Y:S02]  /*00e0*/  @P0 MUFU.RCP R7, R6 ;  /* 0x0000000600070308 */ /* 0x000e640000001000 */
[----:B-1----:R-:W-:-:S05]  /*00f0*/  @P0 FMUL.FTZ R0, R0, R7 ;  /* 0x0000000700000220 */ /* 0x002fca0000410000 */
[----:B------:R-:W-:-:S04]  /*0100*/  @P0 F2FP.F16.F32.PACK_AB R0, RZ, R0 ;  /* 0x00000000ff00023e */ /* 0x000fc800000000ff */
[----:B------:R-:W-:Y:S01]  /*0110*/  @!P0 PRMT R0, R2, 0x7610, R0 ;  /* 0x0000761002008816 */ /* 0x000fe20000000000 */
[----:B0-----:R-:W-:Y:S06]  /*0120*/  @P1 EXIT ;  /* 0x000000000000194d */ /* 0x001fec0003800000 */
[----:B------:R-:W-:Y:S01]  /*0130*/  ULDC.64 UR4, c[0x0][0x228] ;  /* 0x00008a0000047ab9 */ /* 0x000fe20000000a00 */
[----:B------:R-:W-:Y:S01]  /*0140*/  HADD2 R18, -R0.H0_H0, -RZ.H0_H0 ;  /* 0xa00000ff00127230 */ /* 0x000fe20000000900 */
[----:B------:R-:W-:Y:S01]  /*0150*/  ISETP.NE.U32.AND P0, PT, RZ, UR4, PT ;  /* 0x00000004ff007c0c */ /* 0x000fe2000bf05070 */
[----:B------:R-:W-:Y:S01]  /*0160*/  ULDC UR38, c[0x0][0x240] ;  /* 0x0000900000267ab9 */ /* 0x000fe20000000800 */
[----:B------:R-:W-:Y:S01]  /*0170*/  ULDC UR39, c[0x0][0x0] ;  /* 0x0000000000277ab9 */ /* 0x000fe20000000800 */
[----:B------:R-:W-:Y:S01]  /*0180*/  USHF.R.S32.HI UR38, URZ, 0x1f, UR38 ;  /* 0x0000001f3f267899 */ /* 0x000fe20008011426 */
[----:B------:R-:W-:Y:S01]  /*0190*/  ISETP.NE.AND.EX P0, PT, RZ, UR5, PT, P0 ;  /* 0x00000005ff007c0c */ /* 0x000fe2000bf05300 */
[----:B------:R-:W-:Y:S01]  /*01a0*/  ULDC UR44, c[0x0][0x240] ;  /* 0x00009000002c7ab9 */ /* 0x000fe20000000800 */
[----:B------:R-:W-:Y:S01]  /*01b0*/  ULDC UR45, c[0x0][0x23c] ;  /* 0x00008f00002d7ab9 */ /* 0x000fe20000000800 */
[----:B------:R-:W-:Y:S01]  /*01c0*/  ULDC.64 UR40, c[0x0][0x250] ;  /* 0x0000940000287ab9 */ /* 0x000fe20000000a00 */
[----:B------:R-:W-:Y:S01]  /*01d0*/  ULDC.64 UR42, c[0x0][0x248] ;  /* 0x00009200002a7ab9 */ /* 0x000fe20000000a00 */
[----:B------:R-:W-:Y:S01]  /*01e0*/  ULDC.64 UR46, c[0x0][0x210] ;  /* 0x00008400002e7ab9 */ /* 0x000fe20000000a00 */
[----:B------:R-:W-:-:S07]  /*01f0*/  PRMT R18, R18, 0x5410, RZ ;  /* 0x0000541012127816 */ /* 0x000fce00000000ff */
[----:B------:R-:W-:Y:S05]  /*0200*/  @!P0 BRA `(.L_x_30) ;  /* 0x0000000000ec8947 */ /* 0x000fea0003800000 */
[----:B------:R-:W-:Y:S01]  /*0210*/  BSSY B8, `(.L_x_31) ;  /* 0x0000039000087945 */ /* 0x000fe20003800000 */
[----:B------:R-:W-:Y:S01]  /*0220*/  HADD2.F32 R18, -RZ, -R0.H0_H0 ;  /* 0xa0000000ff127230 */ /* 0x000fe20000004100 */
[----:B------:R-:W-:Y:S01]  /*0230*/  ULDC UR46, c[0x0][0x240] ;  /* 0x00009000002e7ab9 */ /* 0x000fe20000000800 */
[----:B------:R-:W-:Y:S01]  /*0240*/  ULDC UR47, c[0x0][0x23c] ;  /* 0x00008f00002f7ab9 */ /* 0x000fe20000000800 */
[----:B------:R-:W-:Y:S01]  /*0250*/  ULDC.64 UR40, c[0x0][0x250] ;  /* 0x0000940000287ab9 */ /* 0x000fe20000000a00 */
[----:B------:R-:W-:Y:S01]  /*0260*/  ULDC.64 UR42, c[0x0][0x248] ;  /* 0x00009200002a7ab9 */ /* 0x000fe20000000a00 */
[----:B------:R-:W-:Y:S01]  /*0270*/  ULDC.64 UR48, c[0x0][0x228] ;  /* 0x00008a0000307ab9 */ /* 0x000fe20000000a00 */
[----:B------:R-:W-:-:S05]  /*0280*/  ULDC.64 UR44, c[0x0][0x210] ;  /* 0x00008400002c7ab9 */ /* 0x000fca0000000a00 */
.L_x_36:
        /* <DEDUP_REMOVED lines=17> */
[----:B------:R-:W-:Y:S02]  /*03a0*/  IMAD.U32 R4, RZ, RZ, UR4 ;  /* 0x00000004ff047e24 */ /* 0x000fe4000f8e00ff */
[----:B------:R-:W-:Y:S01]  /*03b0*/  IMAD.U32 R5, RZ, RZ, UR5 ;  /* 0x00000005ff057e24 */ /* 0x000fe2000f8e00ff */
[----:B------:R-:W0:Y:S01]  /*03c0*/  LDC.64 R2, c[0x4][R2] ;  /* 0x0100000002027b82 */ /* 0x000e220000000a00 */
[----:B------:R-:W-:Y:S01]  /*03d0*/  ULDC.64 UR4, c[0x4][0x2d0] ;  /* 0x0100b40000047ab9 */ /* 0x000fe20000000a00 */
[----:B------:R-:W-:Y:S02]  /*03e0*/  IMAD.U32 R10, RZ, RZ, UR6 ;  /* 0x00000006ff0a7e24 */ /* 0x000fe4000f8e00ff */
[----:B------:R-:W-:-:S02]  /*03f0*/  IMAD.U32 R6, RZ, RZ, UR4 ;  /* 0x00000004ff067e24 */ /* 0x000fc4000f8e00ff */
[----:B------:R-:W-:Y:S02]  /*0400*/  IMAD.U32 R7, RZ, RZ, UR5 ;  /* 0x00000005ff077e24 */ /* 0x000fe4000f8e00ff */
[----:B------:R-:W-:Y:S02]  /*0410*/  IMAD.U32 R11, RZ, RZ, UR7 ;  /* 0x00000007ff0b7e24 */ /* 0x000fe4000f8e00ff */
[----:B------:R-:W-:Y:S02]  /*0420*/  IMAD.MOV.U32 R8, RZ, RZ, 0x1dd ;  /* 0x000001ddff087424 */ /* 0x000fe400078e00ff */
[----:B------:R-:W-:Y:S02]  /*0430*/  IMAD.MOV.U32 R12, RZ, RZ, 0x1 ;  /* 0x00000001ff0c7424 */ /* 0x000fe400078e00ff */
[----:B------:R-:W-:-:S07]  /*0440*/  IMAD.MOV.U32 R13, RZ, RZ, RZ ;  /* 0x000000ffff0d7224 */ /* 0x000fce00078e00ff */
[----:B------:R-:W-:-:S07]  /*0450*/  LEPC R20, `(.L_x_35) ;  /* 0x000000001014794e */ /* 0x000fce0000000000 */
[----:B0-----:R-:W-:Y:S05]  /*0460*/  CALL.ABS.NOINC R2 ;  /* 0x0000000002007343 */ /* 0x001fea0003c00000 */
.L_x_35:
[----:B------:R-:W-:Y:S05]  /*0470*/  BSYNC B6 ;  /* 0x0000000000067941 */ /* 0x000fea0003800000 */
.L_x_34:
        /* <DEDUP_REMOVED lines=9> */
[----:B--2---:R-:W-:-:S05]  /*0510*/  HADD2.F32 R5, -RZ, R2.H0_H0 ;  /* 0x20000002ff057230 */ /* 0x004fca0000004100 */
[----:B------:R-:W-:-:S05]  /*0520*/  FMUL.FTZ R5, R18, R5 ;  /* 0x0000000512057220 */ /* 0x000fca0000410000 */
[----:B------:R-:W-:Y:S02]  /*0530*/  F2FP.F16.F32.PACK_AB R0, RZ, R5 ;  /* 0x00000005ff00723e */ /* 0x000fe400000000ff */
[----:B------:R-:W-:-:S05]  /*0540*/  LEA.HI.X R5, R16, UR45, R7, 0x1, P0 ;  /* 0x0000002d10057c11 */ /* 0x000fca00080f0c07 */
[----:B------:R0:W-:Y:S02]  /*0550*/  STG.E.U16 desc[UR36][R4.64], R0 ;  /* 0x0000000004007986 */ /* 0x0001e4000c101524 */
.L_x_33:
[----:B------:R-:W-:Y:S05]  /*0560*/  BSYNC B7 ;  /* 0x0000000000077941 */ /* 0x000fea0003800000 */
.L_x_32:
[----:B------:R-:W-:-:S05]  /*0570*/  VIADD R19, R19, UR39 ;  /* 0x0000002713137c36 */ /* 0x000fca0008000000 */
[----:B------:R-:W-:-:S13]  /*0580*/  ISETP.GE.AND P0, PT, R19, UR47, PT ;  /* 0x0000002f13007c0c */ /* 0x000fda000bf06270 */
[----:B------:R-:W-:Y:S05]  /*0590*/  @!P0 BRA `(.L_x_36) ;  /* 0xfffffffc003c8947 */ /* 0x000fea000383ffff */
[----:B------:R-:W-:Y:S05]  /*05a0*/  BSYNC B8 ;  /* 0x0000000000087941 */ /* 0x000fea0003800000 */
.L_x_31:
[----:B------:R-:W-:Y:S05]  /*05b0*/  EXIT ;  /* 0x000000000000794d */ /* 0x000fea0003800000 */
.L_x_30:
[----:B------:R-:W-:Y:S01]  /*05c0*/  BSSY B8, `(.L_x_37) ;  /* 0x000002c000087945 */ /* 0x000fe20003800000 */
.L_x_42:
        /* <DEDUP_REMOVED lines=30> */
.L_x_41:
[----:B------:R-:W-:Y:S05]  /*07b0*/  BSYNC B6 ;  /* 0x0000000000067941 */ /* 0x000fea0003800000 */
.L_x_40:
[----:B------:R-:W-:Y:S01]  /*07c0*/  SHF.R.S32.HI R0, RZ, 0x1f, R19 ;  /* 0x0000001fff007819 */ /* 0x000fe20000011413 */
[----:B------:R-:W-:-:S04]  /*07d0*/  IMAD.WIDE.U32 R16, R19, UR44, R16 ;  /* 0x0000002c13107c25 */ /* 0x000fc8000f8e0010 */
[----:B------:R-:W-:Y:S01]  /*07e0*/  IMAD R0, R0, UR44, RZ ;  /* 0x0000002c00007c24 */ /* 0x000fe2000f8e02ff */
[----:B------:R-:W-:-:S03]  /*07f0*/  LEA R2, P0, R16, UR46, 0x1 ;  /* 0x0000002e10027c11 */ /* 0x000fc6000f8008ff */
[----:B------:R-:W-:-:S04]  /*0800*/  IMAD R3, R19, UR38, R0 ;  /* 0x0000002613037c24 */ /* 0x000fc8000f8e0200 */
[----:B------:R-:W-:-:S05]  /*0810*/  IMAD.IADD R3, R17, 0x1, R3 ;  /* 0x0000000111037824 */ /* 0x000fca00078e0203 */
[----:B------:R-:W-:-:S05]  /*0820*/  LEA.HI.X R3, R16, UR47, R3, 0x1, P0 ;  /* 0x0000002f10037c11 */ /* 0x000fca00080f0c03 */
[----:B------:R0:W-:Y:S02]  /*0830*/  STG.E.U16 desc[UR36][R2.64], R18 ;  /* 0x0000001202007986 */ /* 0x0001e4000c101524 */
.L_x_39:
[----:B------:R-:W-:Y:S05]  /*0840*/  BSYNC B7 ;  /* 0x0000000000077941 */ /* 0x000fea0003800000 */
.L_x_38:
[----:B------:R-:W-:-:S05]  /*0850*/  VIADD R19, R19, UR39 ;  /* 0x0000002713137c36 */ /* 0x000fca0008000000 */
[----:B------:R-:W-:-:S13]  /*0860*/  ISETP.GE.AND P0, PT, R19, UR45, PT ;  /* 0x0000002d13007c0c */ /* 0x000fda000bf06270 */
[----:B------:R-:W-:Y:S05]  /*0870*/  @!P0 BRA `(.L_x_42) ;  /* 0xfffffffc00548947 */ /* 0x000fea000383ffff */
[----:B------:R-:W-:Y:S05]  /*0880*/  BSYNC B8 ;  /* 0x0000000000087941 */ /* 0x000fea0003800000 */
.L_x_37:
[----:B------:R-:W-:Y:S05]  /*0890*/  EXIT ;  /* 0x000000000000794d */ /* 0x000fea0003800000 */
.L_x_43:
        /* <DEDUP_REMOVED lines=14> */
.L_x_10745:


//--------------------- .text._ZN2at6native39_GLOBAL__N__cee6930f_7_Loss_cu_5b0651e139nll_loss_backward_reduce_cuda_kernel_2dIN3c104HalfEhEEvPT_PKS5_PKT0_S8_S8_biill --------------------------
	.section	.text._ZN2at6native39_GLOBAL__N__cee6930f_7_Loss_cu_5b0651e139nll_loss_backward_reduce_cuda_kernel_2dIN3c104HalfEhEEvPT_PKS5_PKT0_S8_S8_biill,"ax",@progbits
	.align	128
.text._ZN2at6native39_GLOBAL__N__cee6930f_7_Loss_cu_5b0651e139nll_loss_backward_reduce_cuda_kernel_2dIN3c104HalfEhEEvPT_PKS5_PKT0_S8_S8_biill:
        .type           _ZN2at6native39_GLOBAL__N__cee6930f_7_Loss_cu_5b0651e139nll_loss_backward_reduce_cuda_kernel_2dIN3c104HalfEhEEvPT_PKS5_PKT0_S8_S8_biill,@function
        .size           _ZN2at6native39_GLOBAL__N__cee6930f_7_Loss_cu_5b0651e139nll_loss_backward_reduce_cuda_kernel_2dIN3c104HalfEhEEvPT_PKS5_PKT0_S8_S8_biill,(.L_x_10746 - _ZN2at6native39_GLOBAL__N__cee6930f_7_Loss_cu_5b0651e139nll_loss_backward_reduce_cuda_kernel_2dIN3c104HalfEhEEvPT_PKS5_PKT0_S8_S8_biill)
        .other          _ZN2at6native39_GLOBAL__N__cee6930f_7_Loss_cu_5b0651e139nll_loss_backward_reduce_cuda_kernel_2dIN3c104HalfEhEEvPT_PKS5_PKT0_S8_S8_biill,@"STO_CUDA_ENTRY STV_DEFAULT"
_ZN2at6native39_GLOBAL__N__cee6930f_7_Loss_cu_5b0651e139nll_loss_backward_reduce_cuda_kernel_2dIN3c104HalfEhEEvPT_PKS5_PKT0_S8_S8_biill:
        /* <DEDUP_REMOVED lines=24> */
[----:B------:R-:W-:Y:S01]  /*0180*/  ULDC UR44, c[0x0][0x240] ;  /* 0x00009000002c7ab9 */ /* 0x000fe20000000800 */
[----:B------:R-:W-:Y:S01]  /*0190*/  ISETP.NE.AND.EX P0, PT, RZ, UR5, PT, P0 ;  /* 0x00000005ff007c0c */ /* 0x000fe2000bf05300 */
[----:B------:R-:W-:Y:S01]  /*01a0*/  ULDC.64 UR38, c[0x0][0x220] ;  /* 0x0000880000267ab9 */ /* 0x000fe20000000a00 */
[----:B------:R-:W-:Y:S01]  /*01b0*/  ULDC.64 UR40, c[0x0][0x250] ;  /* 0x0000940000287ab9 */ /* 0x000fe20000000a00 */
[----:B------:R-:W-:Y:S01]  /*01c0*/  ULDC.64 UR42, c[0x0][0x248] ;  /* 0x00009200002a7ab9 */ /* 0x000fe20000000a00 */
[----:B------:R-:W-:-:S09]  /*01d0*/  PRMT R17, R17, 0x5410, RZ ;  /* 0x0000541011117816 */ /* 0x000fd200000000ff */
        /* <DEDUP_REMOVED lines=9> */
.L_x_52:
        /* <DEDUP_REMOVED lines=28> */
.L_x_49:
[----:B------:R-:W-:Y:S05]  /*0430*/  BSYNC B6 ;  /* 0x0000000000067941 */ /* 0x000fea0003800000 */
.L_x_48:
[----:B------:R-:W-:Y:S01]  /*0440*/  IMAD R19, R16, UR47, R19 ;  /* 0x0000002f10137c24 */ /* 0x000fe2000f8e0213 */
[----:B------:R-:W-:Y:S04]  /*0450*/  BSSY B6, `(.L_x_50) ;  /* 0x0000013000067945 */ /* 0x000fe80003800000 */
[----:B------:R-:W-:-:S13]  /*0460*/  ISETP.GT.AND P0, PT, R19, -0x1, PT ;  /* 0xffffffff1300780c */ /* 0x000fda0003f04270 */
[----:B------:R-:W-:Y:S05]  /*0470*/  @P0 BRA `(.L_x_51) ;  /* 0x0000000000400947 */ /* 0x000fea0003800000 */
        /* <DEDUP_REMOVED lines=16> */
.L_x_51:
[----:B------:R-:W-:Y:S05]  /*0580*/  BSYNC B6 ;  /* 0x0000000000067941 */ /* 0x000fea0003800000 */
.L_x_50:
[C---:B------:R-:W-:Y:S01]  /*0590*/  LEA R4, P0, R18.reuse, UR44, 0x1 ;  /* 0x0000002c12047c11 */ /* 0x040fe2000f8008ff */
[----:B------:R-:W0:Y:S03]  /*05a0*/  LDC.64 R2, c[0x0][0x210] ;  /* 0x00008400ff027b82 */ /* 0x000e260000000a00 */
[----:B------:R-:W-:-:S05]  /*05b0*/  LEA.HI.X R5, R18, UR45, RZ, 0x1, P0 ;  /* 0x0000002d12057c11 */ /* 0x000fca00080f0cff */
[----:B------:R-:W2:Y:S01]  /*05c0*/  LDG.E.U16 R4, desc[UR36][R4.64] ;  /* 0x0000002404047981 */ /* 0x000ea2000c1e1500 */
[----:B0-----:R-:W-:-:S04]  /*05d0*/  IMAD.WIDE R2, R19, 0x2, R2 ;  /* 0x0000000213027825 */ /* 0x001fc800078e0202 */
[----:B--2---:R-:W-:-:S05]  /*05e0*/  HADD2.F32 R0, -RZ, R4.H0_H0 ;  /* 0x20000004ff007230 */ /* 0x004fca0000004100 */
[----:B------:R-:W-:-:S05]  /*05f0*/  FMUL.FTZ R0, R17, R0 ;  /* 0x0000000011007220 */ /* 0x000fca0000410000 */
[----:B------:R-:W-:-:S05]  /*0600*/  F2FP.F16.F32.PACK_AB R0, RZ, R0 ;  /* 0x00000000ff00723e */ /* 0x000fca00000000ff */
[----:B------:R0:W-:Y:S02]  /*0610*/  STG.E.U16 desc[UR36][R2.64], R0 ;  /* 0x0000000002007986 */ /* 0x0001e4000c101524 */
.L_x_47:
[----:B------:R-:W-:Y:S05]  /*0620*/  BSYNC B7 ;  /* 0x0000000000077941 */ /* 0x000fea0003800000 */
.L_x_46:
[----:B------:R-:W-:-:S05]  /*0630*/  VIADD R16, R16, UR46 ;  /* 0x0000002e10107c36 */ /* 0x000fca0008000000 */
[----:B------:R-:W-:-:S13]  /*0640*/  ISETP.GE.AND P0, PT, R16, UR48, PT ;  /* 0x0000003010007c0c */ /* 0x000fda000bf06270 */
[----:B------:R-:W-:Y:S05]  /*0650*/  @!P0 BRA `(.L_x_52) ;  /* 0xfffffffc00048947 */ /* 0x000fea000383ffff */
[----:B------:R-:W-:Y:S05]  /*0660*/  BSYNC B8 ;  /* 0x0000000000087941 */ /* 0x000fea0003800000 */
.L_x_45:
[----:B------:R-:W-:Y:S05]  /*0670*/  EXIT ;  /* 0x000000000000794d */ /* 0x000fea0003800000 */
.L_x_44:
        /* <DEDUP_REMOVED lines=27> */
[----:B0-----:R-:W-:Y:S05]  /*0830*/  CALL.ABS.NOINC R2 ;  /* 0x0000000002007343 */ /* 0x001fea0003c00000 */
.L_x_56:
[----:B------:R-:W-:Y:S05]  /*0840*/  BSYNC B6 ;  /* 0x0000000000067941 */ /* 0x000fea0003800000 */
.L_x_55:
        /* <DEDUP_REMOVED lines=19> */
[----:B0-----:R-:W-:Y:S05]  /*0980*/  CALL.ABS.NOINC R2 ;  /* 0x0000000002007343 */ /* 0x001fea0003c00000 */
.L_x_58:
[----:B------:R-:W-:Y:S05]  /*0990*/  BSYNC B6 ;  /* 0x0000000000067941 */ /* 0x000fea0003800000 */
.L_x_57:
[----:B------:R-:W0:Y:S02]  /*09a0*/  LDC.64 R2, c[0x0][0x210] ;  /* 0x00008400ff027b82 */ /* 0x000e240000000a00 */
[----:B0-----:R-:W-:-:S05]  /*09b0*/  IMAD.WIDE R2, R19, 0x2, R2 ;  /* 0x0000000213027825 */ /* 0x001fca00078e0202 */
[----:B------:R0:W-:Y:S02]  /*09c0*/  STG.E.U16 desc[UR36][R2.64], R17 ;  /* 0x0000001102007986 */ /* 0x0001e4000c101524 */
.L_x_54:
[----:B------:R-:W-:Y:S05]  /*09d0*/  BSYNC B7 ;  /* 0x0000000000077941 */ /* 0x000fea0003800000 */
.L_x_53:
[----:B------:R-:W-:-:S05]  /*09e0*/  VIADD R16, R16, UR46 ;  /* 0x0000002e10107c36 */ /* 0x000fca0008000000 */
[----:B------:R-:W-:-:S13]  /*09f0*/  ISETP.GE.AND P0, PT, R16, UR45, PT ;  /* 0x0000002d10007c0c */ /* 0x000fda000bf06270 */
[----:B------:R-:W-:Y:S05]  /*0a00*/  @!P0 BRA `(.L_x_44) ;  /* 0xfffffffc001c8947 */ /* 0x000fea000383ffff */
[----:B------:R-:W-:Y:S05]  /*0a10*/  EXIT ;  /* 0x000000000000794d */ /* 0x000fea0003800000 */
.L_x_59:
        /* <DEDUP_REMOVED lines=14> */
.L_x_10746:


//--------------------- .text._ZN2at6native39_GLOBAL__N__cee6930f_7_Loss_cu_5b0651e139nll_loss_backward_reduce_cuda_kernel_2dIflEEvPT_PKS3_PKT0_S6_S6_biill --------------------------
	.section	.text._ZN2at6native39_GLOBAL__N__cee6930f_7_Loss_cu_5b0651e139nll_loss_backward_reduce_cuda_kernel_2dIflEEvPT_PKS3_PKT0_S6_S6_biill,"ax",@progbits
	.align	128
.text._ZN2at6native39_GLOBAL__N__cee6930f_7_Loss_cu_5b0651e139nll_loss_backward_reduce_cuda_kernel_2dIflEEvPT_PKS3_PKT0_S6_S6_biill:
        .type           _ZN2at6native39_GLOBAL__N__cee6930f_7_Loss_cu_5b0651e139nll_loss_backward_reduce_cuda_kernel_2dIflEEvPT_PKS3_PKT0_S6_S6_biill,@function
        .size           _ZN2at6native39_GLOBAL__N__cee6930f_7_Loss_cu_5b0651e139nll_loss_backward_reduce_cuda_kernel_2dIflEEvPT_PKS3_PKT0_S6_S6_biill,(.L_x_10747 - _ZN2at6native39_GLOBAL__N__cee6930f_7_Loss_cu_5b0651e139nll_loss_backward_reduce_cuda_kernel_2dIflEEvPT_PKS3_PKT0_S6_S6_biill)
        .other          _ZN2at6native39_GLOBAL__N__cee6930f_7_Loss_cu_5b0651e139nll_loss_backward_reduce_cuda_kernel_2dIflEEvPT_PKS3_PKT0_S6_S6_biill,@"STO_CUDA_ENTRY STV_DEFAULT"
_ZN2at6native39_GLOBAL__N__cee6930f_7_Loss_cu_5b0651e139nll_loss_backward_reduce_cuda_kernel_2dIflEEvPT_PKS3_PKT0_S6_S6_biill:
[----:B------:R-:W0:Y:S01]  /*0000*/  LDC R1, c[0x0][0x28] ;  /* 0x00000a00ff017b82 */ /* 0x000e220000000800 */
[----:B------:R-:W-:Y:S01]  /*0010*/  ULDC.U8 UR4, c[0x0][0x238] ;  /* 0x00008e0000047ab9 */ /* 0x000fe20000000000 */
[----:B------:R-:W-:Y:S01]  /*0020*/  ULDC.64 UR36, c[0x0][0x208] ;  /* 0x0000820000247ab9 */ /* 0x000fe20000000a00 */
[----:B------:R-:W-:-:S05]  /*0030*/  UPRMT UR4, UR4, 0x8880, URZ ;  /* 0x0000888004047896 */ /* 0x000fca000800003f */
[----:B------:R-:W1:Y:S01]  /*0040*/  LDC.64 R18, c[0x0][0x218] ;  /* 0x00008600ff127b82 */ /* 0x000e620000000a00 */
[----:B------:R-:W-:Y:S01]  /*0050*/  ISETP.NE.AND P1, PT, RZ, UR4, PT ;  /* 0x00000004ff007c0c */ /* 0x000fe2000bf25270 */
[----:B------:R-:W-:-:S12]  /*0060*/  ULDC UR4, c[0x0][0x23c] ;  /* 0x00008f0000047ab9 */ /* 0x000fd80000000800 */
[----:B------:R-:W2:Y:S01]  /*0070*/  @P1 LDC.64 R2, c[0x0][0x230] ;  /* 0x00008c00ff021b82 */ /* 0x000ea20000000a00 */
[----:B-1----:R1:W5:Y:S04]  /*0080*/  LDG.E R18, desc[UR36][R18.64] ;  /* 0x0000002412127981 */ /* 0x002368000c1e1900 */
[----:B--2---:R-:W2:Y:S01]  /*0090*/  @P1 LDG.E R2, desc[UR36][R2.64] ;  /* 0x0000002402021981 */ /* 0x004ea2000c1e1900 */
[----:B-1----:R-:W1:Y:S02]  /*00a0*/  S2R R19, SR_TID.X ;  /* 0x0000000000137919 */ /* 0x002e640000002100 */
[----:B-1----:R-:W-:Y:S01]  /*00b0*/  ISETP.GE.AND P0, PT, R19, UR4, PT ;  /* 0x0000000413007c0c */ /* 0x002fe2000bf06270 */
[----:B--2---:R1:W2:-:S12]  /*00c0*/  @P1 MUFU.RCP R5, R2 ;  /* 0x0000000200051308 */ /* 0x0042980000001000 */
[----:B0-----:R-:W-:Y:S05]  /*00d0*/  @P0 EXIT ;  /* 0x000000000000094d */ /* 0x001fea0003800000 */
[----:B------:R-:W-:Y:S01]  /*00e0*/  ULDC.64 UR4, c[0x0][0x228] ;  /* 0x00008a0000047ab9 */ /* 0x000fe20000000a00 */
[----:B------:R-:W-:Y:S01]  /*00f0*/  ULDC UR38, c[0x0][0x240] ;  /* 0x0000900000267ab9 */ /* 0x000fe20000000800 */
[----:B------:R-:W-:Y:S01]  /*0100*/  ISETP.NE.U32.AND P0, PT, RZ, UR4, PT ;  /* 0x00000004ff007c0c */ /* 0x000fe2000bf05070 */
[----:B--2--5:R-:W-:Y:S01]  /*0110*/  @P1 FMUL.FTZ R18, R18, R5 ;  /* 0x0000000512121220 */ /* 0x024fe20000410000 */
[----:B------:R-:W-:Y:S01]  /*0120*/  ULDC UR39, c[0x0][0x0] ;  /* 0x0000000000277ab9 */ /* 0x000fe20000000800 */
[----:B------:R-:W-:Y:S01]  /*0130*/  ULDC UR54, c[0x0][0x240] ;  /* 0x0000900000367ab9 */ /* 0x000fe20000000800 */
[----:B------:R-:W-:Y:S01]  /*0140*/  ISETP.NE.AND.EX P0, PT, RZ, UR5, PT, P0 ;  /* 0x00000005ff007c0c */ /* 0x000fe2000bf05300 */
[----:B------:R-:W-:Y:S01]  /*0150*/  ULDC UR55, c[0x0][0x240] ;  /* 0x0000900000377ab9 */ /* 0x000fe20000000800 */
[----:B------:R-:W-:Y:S01]  /*0160*/  ULDC UR56, c[0x0][0x23c] ;  /* 0x00008f0000387ab9 */ /* 0x000fe20000000800 */
[----:B------:R-:W-:Y:S01]  /*0170*/  ULDC UR57, c[0x0][0x23c] ;  /* 0x00008f0000397ab9 */ /* 0x000fe20000000800 */
[----:B------:R-:W-:Y:S01]  /*0180*/  USHF.R.S32.HI UR38, URZ, 0x1f, UR38 ;  /* 0x0000001f3f267899 */ /* 0x000fe20008011426 */
[----:B------:R-:W-:Y:S01]  /*0190*/  FADD.FTZ R22, -R18, -RZ ;  /* 0x800000ff12167221 */ /* 0x000fe20000010100 */
[----:B------:R-:W-:Y:S01]  /*01a0*/  ULDC.64 UR40, c[0x0][0x250] ;  /* 0x0000940000287ab9 */ /* 0x000fe20000000a00 */
[----:B------:R-:W-:Y:S01]  /*01b0*/  ULDC.64 UR42, c[0x0][0x250] ;  /* 0x00009400002a7ab9 */ /* 0x000fe20000000a00 */
[----:B------:R-:W-:Y:S01]  /*01c0*/  ULDC.64 UR44, c[0x0][0x248] ;  /* 0x00009200002c7ab9 */ /* 0x000fe20000000a00 */
[----:B------:R-:W-:Y:S01]  /*01d0*/  ULDC.64 UR46, c[0x0][0x248] ;  /* 0x00009200002e7ab9 */ /* 0x000fe20000000a00 */
[----:B------:R-:W-:Y:S01]  /*01e0*/  ULDC.64 UR48, c[0x0][0x228] ;  /* 0x00008a0000307ab9 */ /* 0x000fe20000000a00 */
[----:B------:R-:W-:Y:S01]  /*01f0*/  ULDC.64 UR50, c[0x0][0x210] ;  /* 0x0000840000327ab9 */ /* 0x000fe20000000a00 */
[----:B------:R-:W-:Y:S01]  /*0200*/  ULDC.64 UR52, c[0x0][0x210] ;  /* 0x0000840000347ab9 */ /* 0x000fe20000000a00 */
[----:B------:R-:W-:Y:S05]  /*0210*/  @!P0 BRA `(.L_x_60) ;  /* 0x0000000000c88947 */ /* 0x000fea0003800000 */
[----:B------:R-:W-:Y:S01]  /*0220*/  BSSY B8, `(.L_x_61) ;  /* 0x0000030000087945 */ /* 0x000fe20003800000 */
.L_x_66:
        /* <DEDUP_REMOVED lines=14> */
[----:B-1----:R-:W-:Y:S01]  /*0310*/  MOV R2, 0x0 ;  /* 0x0000000000027802 */ /* 0x002fe20000000f00 */
        /* <DEDUP_REMOVED lines=15> */
.L_x_65:
[----:B------:R-:W-:Y:S05]  /*0410*/  BSYNC B6 ;  /* 0x0000000000067941 */ /* 0x000fea0003800000 */
.L_x_64:
[----:B-1----:R-:W-:-:S04]  /*0420*/  LEA R2, P0, R16, UR48, 0x2 ;  /* 0x0000003010027c11 */ /* 0x002fc8000f8010ff */
[----:B------:R-:W-:-:S06]  /*0430*/  LEA.HI.X R3, R16, UR49, R17, 0x2, P0 ;  /* 0x0000003110037c11 */ /* 0x000fcc00080f1411 */
[----:B------:R-:W2:Y:S01]  /*0440*/  LDG.E R3, desc[UR36][R2.64] ;  /* 0x0000002402037981 */ /* 0x000ea2000c1e1900 */
[----:B------:R-:W-:Y:S01]  /*0450*/  SHF.R.S32.HI R0, RZ, 0x1f, R19 ;  /* 0x0000001fff007819 */ /* 0x000fe20000011413 */
[----:B------:R-:W-:-:S04]  /*0460*/  IMAD.WIDE.U32 R16, R19, UR55, R16 ;  /* 0x0000003713107c25 */ /* 0x000fc8000f8e0010 */
[----:B------:R-:W-:Y:S01]  /*0470*/  IMAD R0, R0, UR55, RZ ;  /* 0x0000003700007c24 */ /* 0x000fe2000f8e02ff */
[----:B------:R-:W-:-:S03]  /*0480*/  LEA R4, P0, R16, UR50, 0x2 ;  /* 0x0000003210047c11 */ /* 0x000fc6000f8010ff */
[----:B------:R-:W-:-:S04]  /*0490*/  IMAD R5, R19, UR38, R0 ;  /* 0x0000002613057c24 */ /* 0x000fc8000f8e0200 */
[----:B------:R-:W-:-:S05]  /*04a0*/  IMAD.IADD R5, R17, 0x1, R5 ;  /* 0x0000000111057824 */ /* 0x000fca00078e0205 */
[----:B------:R-:W-:Y:S01]  /*04b0*/  LEA.HI.X R5, R16, UR51, R5, 0x2, P0 ;  /* 0x0000003310057c11 */ /* 0x000fe200080f1405 */
[----:B--2---:R-:W-:-:S05]  /*04c0*/  FMUL.FTZ R7, R3, -R18 ;  /* 0x8000001203077220 */ /* 0x004fca0000410000 */
[----:B------:R0:W-:Y:S02]  /*04d0*/  STG.E desc[UR36][R4.64], R7 ;  /* 0x0000000704007986 */ /* 0x0001e4000c101924 */
.L_x_63:
[----:B------:R-:W-:Y:S05]  /*04e0*/  BSYNC B7 ;  /* 0x0000000000077941 */ /* 0x000fea0003800000 */
.L_x_62:
[----:B------:R-:W-:-:S05]  /*04f0*/  VIADD R19, R19, UR39 ;  /* 0x0000002713137c36 */ /* 0x000fca0008000000 */
[----:B------:R-:W-:-:S13]  /*0500*/  ISETP.GE.AND P0, PT, R19, UR57, PT ;  /* 0x0000003913007c0c */ /* 0x000fda000bf06270 */
[----:B------:R-:W-:Y:S05]  /*0510*/  @!P0 BRA `(.L_x_66) ;  /* 0xfffffffc00448947 */ /* 0x000fea000383ffff */
[----:B------:R-:W-:Y:S05]  /*0520*/  BSYNC B8 ;  /* 0x0000000000087941 */ /* 0x000fea0003800000 */
.L_x_61:
[----:B------:R-:W-:Y:S05]  /*0530*/  EXIT ;  /* 0x000000000000794d */ /* 0x000fea0003800000 */
.L_x_60:
[----:B------:R-:W-:Y:S01]  /*0540*/  BSSY B8, `(.L_x_67) ;  /* 0x000002c000087945 */ /* 0x000fe20003800000 */
.L_x_72:
        /* <DEDUP_REMOVED lines=30> */
.L_x_71:
[----:B------:R-:W-:Y:S05]  /*0730*/  BSYNC B6 ;  /* 0x0000000000067941 */ /* 0x000fea0003800000 */
.L_x_70:
[----:B------:R-:W-:Y:S01]  /*0740*/  SHF.R.S32.HI R0, RZ, 0x1f, R19 ;  /* 0x0000001fff007819 */ /* 0x000fe20000011413 */
[----:B------:R-:W-:-:S04]  /*0750*/  IMAD.WIDE.U32 R16, R19, UR54, R16 ;  /* 0x0000003613107c25 */ /* 0x000fc8000f8e0010 */
[----:B------:R-:W-:Y:S01]  /*0760*/  IMAD R0, R0, UR54, RZ ;  /* 0x0000003600007c24 */ /* 0x000fe2000f8e02ff */
[----:B-1----:R-:W-:-:S03]  /*0770*/  LEA R2, P0, R16, UR52, 0x2 ;  /* 0x0000003410027c11 */ /* 0x002fc6000f8010ff */
[----:B------:R-:W-:-:S04]  /*0780*/  IMAD R3, R19, UR38, R0 ;  /* 0x0000002613037c24 */ /* 0x000fc8000f8e0200 */
[----:B------:R-:W-:-:S05]  /*0790*/  IMAD.IADD R3, R17, 0x1, R3 ;  /* 0x0000000111037824 */ /* 0x000fca00078e0203 */
[----:B------:R-:W-:-:S05]  /*07a0*/  LEA.HI.X R3, R16, UR53, R3, 0x2, P0 ;  /* 0x0000003510037c11 */ /* 0x000fca00080f1403 */
[----:B------:R0:W-:Y:S02]  /*07b0*/  STG.E desc[UR36][R2.64], R22 ;  /* 0x0000001602007986 */ /* 0x0001e4000c101924 */
.L_x_69:
[----:B------:R-:W-:Y:S05]  /*07c0*/  BSYNC B7 ;  /* 0x0000000000077941 */ /* 0x000fea0003800000 */
.L_x_68:
[----:B------:R-:W-:-:S05]  /*07d0*/  VIADD R19, R19, UR39 ;  /* 0x0000002713137c36 */ /* 0x000fca0008000000 */
[----:B------:R-:W-:-:S13]  /*07e0*/  ISETP.GE.AND P0, PT, R19, UR56, PT ;  /* 0x0000003813007c0c */ /* 0x000fda000bf06270 */
[----:B------:R-:W-:Y:S05]  /*07f0*/  @!P0 BRA `(.L_x_72) ;  /* 0xfffffffc00548947 */ /* 0x000fea000383ffff */
[----:B------:R-:W-:Y:S05]  /*0800*/  BSYNC B8 ;  /* 0x0000000000087941 */ /* 0x000fea0003800000 */
.L_x_67:
[----:B------:R-:W-:Y:S05]  /*0810*/  EXIT ;  /* 0x000000000000794d */ /* 0x000fea0003800000 */
.L_x_73:
        /* <DEDUP_REMOVED lines=14> */
.L_x_10747:


//--------------------- .text._ZN2at6native39_GLOBAL__N__cee6930f_7_Loss_cu_5b0651e139nll_loss_backward_reduce_cuda_kernel_2dIfhEEvPT_PKS3_PKT0_S6_S6_biill --------------------------
	.section	.text._ZN2at6native39_GLOBAL__N__cee6930f_7_Loss_cu_5b0651e139nll_loss_backward_reduce_cuda_kernel_2dIfhEEvPT_PKS3_PKT0_S6_S6_biill,"ax",@progbits
	.align	128
.text._ZN2at6native39_GLOBAL__N__cee6930f_7_Loss_cu_5b0651e139nll_loss_backward_reduce_cuda_kernel_2dIfhEEvPT_PKS3_PKT0_S6_S6_biill:
        .type           _ZN2at6native39_GLOBAL__N__cee6930f_7_Loss_cu_5b0651e139nll_loss_backward_reduce_cuda_kernel_2dIfhEEvPT_PKS3_PKT0_S6_S6_biill,@function
        .size           _ZN2at6native39_GLOBAL__N__cee6930f_7_Loss_cu_5b0651e139nll_loss_backward_reduce_cuda_kernel_2dIfhEEvPT_PKS3_PKT0_S6_S6_biill,(.L_x_10748 - _ZN2at6native39_GLOBAL__N__cee6930f_7_Loss_cu_5b0651e139nll_loss_backward_reduce_cuda_kernel_2dIfhEEvPT_PKS3_PKT0_S6_S6_biill)
        .other          _ZN2at6native39_GLOBAL__N__cee6930f_7_Loss_cu_5b0651e139nll_loss_backward_reduce_cuda_kernel_2dIfhEEvPT_PKS3_PKT0_S6_S6_biill,@"STO_CUDA_ENTRY STV_DEFAULT"
_ZN2at6native39_GLOBAL__N__cee6930f_7_Loss_cu_5b0651e139nll_loss_backward_reduce_cuda_kernel_2dIfhEEvPT_PKS3_PKT0_S6_S6_biill:
        /* <DEDUP_REMOVED lines=9> */
[----:B-1----:R1:W5:Y:S04]  /*0090*/  LDG.E R17, desc[UR36][R2.64] ;  /* 0x0000002402117981 */ /* 0x002368000c1e1900 */
[----:B---3--:R-:W3:Y:S01]  /*00a0*/  @P1 LDG.E R4, desc[UR36][R4.64] ;  /* 0x0000002404041981 */ /* 0x008ee2000c1e1900 */
[----:B--2---:R-:W-:Y:S01]  /*00b0*/  ISETP.GE.AND P0, PT, R16, UR4, PT ;  /* 0x0000000410007c0c */ /* 0x004fe2000bf06270 */
[----:B---3--:R1:W2:-:S12]  /*00c0*/  @P1 MUFU.RCP R0, R4 ;  /* 0x0000000400001308 */ /* 0x0082980000001000 */
[----:B0-----:R-:W-:Y:S05]  /*00d0*/  @P0 EXIT ;  /* 0x000000000000094d */ /* 0x001fea0003800000 */
[----:B------:R-:W-:Y:S01]  /*00e0*/  ULDC.64 UR4, c[0x0][0x228] ;  /* 0x00008a0000047ab9 */ /* 0x000fe20000000a00 */
[----:B--2--5:R-:W-:Y:S01]  /*00f0*/  @P1 FMUL.FTZ R17, R17, R0 ;  /* 0x0000000011111220 */ /* 0x024fe20000410000 */
[----:B------:R-:W-:Y:S01]  /*0100*/  ISETP.NE.U32.AND P0, PT, RZ, UR4, PT ;  /* 0x00000004ff007c0c */ /* 0x000fe2000bf05070 */
[----:B------:R-:W-:Y:S01]  /*0110*/  ULDC UR52, c[0x0][0x0] ;  /* 0x0000000000347ab9 */ /* 0x000fe20000000800 */
[----:B------:R-:W-:Y:S01]  /*0120*/  ULDC UR53, c[0x0][0x23c] ;  /* 0x00008f0000357ab9 */ /* 0x000fe20000000800 */
[----:B------:R-:W-:Y:S01]  /*0130*/  ULDC UR54, c[0x0][0x23c] ;  /* 0x00008f0000367ab9 */ /* 0x000fe20000000800 */
[----:B------:R-:W-:Y:S01]  /*0140*/  ISETP.NE.AND.EX P0, PT, RZ, UR5, PT, P0 ;  /* 0x00000005ff007c0c */ /* 0x000fe2000bf05300 */
[----:B------:R-:W-:Y:S01]  /*0150*/  ULDC UR55, c[0x0][0x240] ;  /* 0x0000900000377ab9 */ /* 0x000fe20000000800 */
[----:B------:R-:W-:Y:S01]  /*0160*/  ULDC UR56, c[0x0][0x240] ;  /* 0x0000900000387ab9 */ /* 0x000fe20000000800 */
[----:B------:R-:W-:Y:S01]  /*0170*/  ULDC.64 UR38, c[0x0][0x220] ;  /* 0x0000880000267ab9 */ /* 0x000fe20000000a00 */
[----:B------:R-:W-:Y:S01]  /*0180*/  ULDC.64 UR40, c[0x0][0x220] ;  /* 0x0000880000287ab9 */ /* 0x000fe20000000a00 */
[----:B------:R-:W-:Y:S01]  /*0190*/  ULDC.64 UR42, c[0x0][0x250] ;  /* 0x00009400002a7ab9 */ /* 0x000fe20000000a00 */
[----:B------:R-:W-:Y:S01]  /*01a0*/  ULDC.64 UR44, c[0x0][0x250] ;  /* 0x00009400002c7ab9 */ /* 0x000fe20000000a00 */
[----:B------:R-:W-:Y:S01]  /*01b0*/  ULDC.64 UR46, c[0x0][0x248] ;  /* 0x00009200002e7ab9 */ /* 0x000fe20000000a00 */
[----:B------:R-:W-:Y:S01]  /*01c0*/  ULDC.64 UR48, c[0x0][0x248] ;  /* 0x0000920000307ab9 */ /* 0x000fe20000000a00 */
[----:B------:R-:W-:Y:S01]  /*01d0*/  ULDC.64 UR50, c[0x0][0x228] ;  /* 0x00008a0000327ab9 */ /* 0x000fe20000000a00 */
[----:B------:R-:W-:-:S03]  /*01e0*/  FADD.FTZ R18, -R17, -RZ ;  /* 0x800000ff11127221 */ /* 0x000fc60000010100 */
[----:B------:R-:W-:Y:S05]  /*01f0*/  @!P0 BRA `(.L_x_74) ;  /* 0x0000000400008947 */ /* 0x000fea0003800000 */
[----:B------:R-:W-:Y:S01]  /*0200*/  BSSY B8, `(.L_x_75) ;  /* 0x000003e000087945 */ /* 0x000fe20003800000 */
.L_x_82:
[----:B01----:R-:W-:-:S04]  /*0210*/  IADD3 R2, P0, R16, UR38, RZ ;  /* 0x0000002610027c10 */ /* 0x003fc8000ff1e0ff */
        /* <DEDUP_REMOVED lines=27> */
.L_x_79:
[----:B------:R-:W-:Y:S05]  /*03d0*/  BSYNC B6 ;  /* 0x0000000000067941 */ /* 0x000fea0003800000 */
.L_x_78:
        /* <DEDUP_REMOVED lines=20> */
.L_x_81:
[----:B------:R-:W-:Y:S05]  /*0520*/  BSYNC B6 ;  /* 0x0000000000067941 */ /* 0x000fea0003800000 */
.L_x_80:
[C---:B------:R-:W-:Y:S01]  /*0530*/  LEA R4, P0, R18.reuse, UR50, 0x2 ;  /* 0x0000003212047c11 */ /* 0x040fe2000f8010ff */
[----:B------:R-:W0:Y:S03]  /*0540*/  LDC.64 R2, c[0x0][0x210] ;  /* 0x00008400ff027b82 */ /* 0x000e260000000a00 */
[----:B------:R-:W-:-:S05]  /*0550*/  LEA.HI.X R5, R18, UR51, RZ, 0x2, P0 ;  /* 0x0000003312057c11 */ /* 0x000fca00080f14ff */
[----:B------:R-:W2:Y:S01]  /*0560*/  LDG.E R4, desc[UR36][R4.64] ;  /* 0x0000002404047981 */ /* 0x000ea2000c1e1900 */
[----:B0-----:R-:W-:-:S04]  /*0570*/  IMAD.WIDE R2, R19, 0x4, R2 ;  /* 0x0000000413027825 */ /* 0x001fc800078e0202 */
[----:B--2---:R-:W-:-:S05]  /*0580*/  FMUL.FTZ R7, R4, -R17 ;  /* 0x8000001104077220 */ /* 0x004fca0000410000 */
[----:B------:R0:W-:Y:S02]  /*0590*/  STG.E desc[UR36][R2.64], R7 ;  /* 0x0000000702007986 */ /* 0x0001e4000c101924 */
.L_x_77:
[----:B------:R-:W-:Y:S05]  /*05a0*/  BSYNC B7 ;  /* 0x0000000000077941 */ /* 0x000fea0003800000 */
.L_x_76:
[----:B------:R-:W-:-:S05]  /*05b0*/  VIADD R16, R16, UR52 ;  /* 0x0000003410107c36 */ /* 0x000fca0008000000 */
[----:B------:R-:W-:-:S13]  /*05c0*/  ISETP.GE.AND P0, PT, R16, UR54, PT ;  /* 0x0000003610007c0c */ /* 0x000fda000bf06270 */
[----:B------:R-:W-:Y:S05]  /*05d0*/  @!P0 BRA `(.L_x_82) ;  /* 0xfffffffc000c8947 */ /* 0x000fea000383ffff */
[----:B------:R-:W-:Y:S05]  /*05e0*/  BSYNC B8 ;  /* 0x0000000000087941 */ /* 0x000fea0003800000 */
.L_x_75:
[----:B------:R-:W-:Y:S05]  /*05f0*/  EXIT ;  /* 0x000000000000794d */ /* 0x000fea0003800000 */
.L_x_74:
[----:B------:R-:W-:Y:S01]  /*0600*/  BSSY B8, `(.L_x_83) ;  /* 0x000003a000087945 */ /* 0x000fe20003800000 */
.L_x_90:
        /* <DEDUP_REMOVED lines=28> */
.L_x_87:
[----:B------:R-:W-:Y:S05]  /*07d0*/  BSYNC B6 ;  /* 0x0000000000067941 */ /* 0x000fea0003800000 */
.L_x_86:
        /* <DEDUP_REMOVED lines=20> */
.L_x_89:
[----:B------:R-:W-:Y:S05]  /*0920*/  BSYNC B6 ;  /* 0x0000000000067941 */ /* 0x000fea0003800000 */
.L_x_88:
[----:B------:R-:W0:Y:S02]  /*0930*/  LDC.64 R2, c[0x0][0x210] ;  /* 0x00008400ff027b82 */ /* 0x000e240000000a00 */
[----:B0-----:R-:W-:-:S05]  /*0940*/  IMAD.WIDE R2, R17, 0x4, R2 ;  /* 0x0000000411027825 */ /* 0x001fca00078e0202 */
[----:B------:R0:W-:Y:S02]  /*0950*/  STG.E desc[UR36][R2.64], R18 ;  /* 0x0000001202007986 */ /* 0x0001e4000c101924 */
.L_x_85:
[----:B------:R-:W-:Y:S05]  /*0960*/  BSYNC B7 ;  /* 0x0000000000077941 */ /* 0x000fea0003800000 */
.L_x_84:
[----:B------:R-:W-:-:S05]  /*0970*/  VIADD R16, R16, UR52 ;  /* 0x0000003410107c36 */ /* 0x000fca0008000000 */
[----:B------:R-:W-:-:S13]  /*0980*/  ISETP.GE.AND P0, PT, R16, UR53, PT ;  /* 0x0000003510007c0c */ /* 0x000fda000bf06270 */
[----:B------:R-:W-:Y:S05]  /*0990*/  @!P0 BRA `(.L_x_90) ;  /* 0xfffffffc001c8947 */ /* 0x000fea000383ffff */
[----:B------:R-:W-:Y:S05]  /*09a0*/  BSYNC B8 ;  /* 0x0000000000087941 */ /* 0x000fea0003800000 */
.L_x_83:
[----:B------:R-:W-:Y:S05]  /*09b0*/  EXIT ;  /* 0x000000000000794d */ /* 0x000fea0003800000 */
.L_x_91:
        /* <DEDUP_REMOVED lines=12> */
.L_x_10748:


//--------------------- .text._ZN2at6native39_GLOBAL__N__cee6930f_7_Loss_cu_5b0651e139nll_loss_backward_reduce_cuda_kernel_2dIdlEEvPT_PKS3_PKT0_S6_S6_biill --------------------------
	.section	.text._ZN2at6native39_GLOBAL__N__cee6930f_7_Loss_cu_5b0651e139nll_loss_backward_reduce_cuda_kernel_2dIdlEEvPT_PKS3_PKT0_S6_S6_biill,"ax",@progbits
	.align	128
.text._ZN2at6native39_GLOBAL__N__cee6930f_7_Loss_cu_5b0651e139nll_loss_backward_reduce_cuda_kernel_2dIdlEEvPT_PKS3_PKT0_S6_S6_biill:
        .type           _ZN2at6native39_GLOBAL__N__cee6930f_7_Loss_cu_5b0651e139nll_loss_backward_reduce_cuda_kernel_2dIdlEEvPT_PKS3_PKT0_S6_S6_biill,@function
        .size           _ZN2at6native39_GLOBAL__N__cee6930f_7_Loss_cu_5b0651e139nll_loss_backward_reduce_cuda_kernel_2dIdlEEvPT_PKS3_PKT0_S6_S6_biill,(.L_x_10749 - _ZN2at6native39_GLOBAL__N__cee6930f_7_Loss_cu_5b0651e139nll_loss_backward_reduce_cuda_kernel_2dIdlEEvPT_PKS3_PKT0_S6_S6_biill)
        .other          _ZN2at6native39_GLOBAL__N__cee6930f_7_Loss_cu_5b0651e139nll_loss_backward_reduce_cuda_kernel_2dIdlEEvPT_PKS3_PKT0_S6_S6_biill,@"STO_CUDA_ENTRY STV_DEFAULT"
_ZN2at6native39_GLOBAL__N__cee6930f_7_Loss_cu_5b0651e139nll_loss_backward_reduce_cuda_kernel_2dIdlEEvPT_PKS3_PKT0_S6_S6_biill:
[----:B------:R-:W0:Y:S08]  /*0000*/  LDC R1, c[0x0][0x28] ;  /* 0x00000a00ff017b82 */ /* 0x000e300000000800 */
[----:B------:R-:W1:Y:S01]  /*0010*/  LDC.64 R18, c[0x0][0x218] ;  /* 0x00008600ff127b82 */ /* 0x000e620000000a00 */
[----:B------:R-:W-:Y:S01]  /*0020*/  ULDC.64 UR36, c[0x0][0x208] ;  /* 0x0000820000247ab9 */ /* 0x000fe20000000a00 */
[----:B------:R-:W-:Y:S01]  /*0030*/  ULDC.U8 UR4, c[0x0][0x238] ;  /* 0x00008e0000047ab9 */ /* 0x000fe20000000000 */
[----:B-1----:R-:W5:Y:S01]  /*0040*/  LDG.E.64 R18, desc[UR36][R18.64] ;  /* 0x0000002412127981 */ /* 0x002f62000c1e1b00 */
[----:B------:R-:W-:-:S06]  /*0050*/  UPRMT UR4, UR4, 0x8880, URZ ;  /* 0x0000888004047896 */ /* 0x000fcc000800003f */
[----:B------:R-:W-:-:S13]  /*0060*/  ISETP.NE.AND P0, PT, RZ, UR4, PT ;  /* 0x00000004ff007c0c */ /* 0x000fda000bf05270 */
[----:B0-----:R-:W-:Y:S05]  /*0070*/  @!P0 BRA `(.L_x_92) ;  /* 0x0000000000588947 */ /* 0x001fea0003800000 */
[----:B------:R-:W0:Y:S02]  /*0080*/  LDC.64 R4, c[0x0][0x230] ;  /* 0x00008c00ff047b82 */ /* 0x000e240000000a00 */
[----:B0-----:R-:W2:Y:S01]  /*0090*/  LDG.E.64 R4, desc[UR36][R4.64] ;  /* 0x0000002404047981 */ /* 0x001ea2000c1e1b00 */
[----:B------:R-:W-:Y:S01]  /*00a0*/  IMAD.MOV.U32 R2, RZ, RZ, 0x1 ;  /* 0x00000001ff027424 */ /* 0x000fe200078e00ff */
[----:B-----5:R-:W-:Y:S01]  /*00b0*/  FSETP.GEU.AND P1, PT, |R19|, 6.5827683646048100446e-37, PT ;  /* 0x036000001300780b */ /* 0x020fe20003f2e200 */
[----:B--2---:R-:W0:Y:S04]  /*00c0*/  MUFU.RCP64H R3, R5 ;  /* 0x0000000500037308 */ /* 0x004e280000001800 */
[----:B0-----:R-:W-:-:S08]  /*00d0*/  DFMA R6, -R4, R2, 1 ;  /* 0x3ff000000406742b */ /* 0x001fd00000000102 */
[----:B------:R-:W-:-:S08]  /*00e0*/  DFMA R6, R6, R6, R6 ;  /* 0x000000060606722b */ /* 0x000fd00000000006 */
[----:B------:R-:W-:-:S08]  /*00f0*/  DFMA R6, R2, R6, R2 ;  /* 0x000000060206722b */ /* 0x000fd00000000002 */
[----:B------:R-:W-:-:S08]  /*0100*/  DFMA R2, -R4, R6, 1 ;  /* 0x3ff000000402742b */ /* 0x000fd00000000106 */
[----:B------:R-:W-:-:S08]  /*0110*/  DFMA R2, R6, R2, R6 ;  /* 0x000000020602722b */ /* 0x000fd00000000006 */
[----:B------:R-:W-:-:S08]  /*0120*/  DMUL R6, R18, R2 ;  /* 0x0000000212067228 */ /* 0x000fd00000000000 */
[----:B------:R-:W-:-:S08]  /*0130*/  DFMA R8, -R4, R6, R18 ;  /* 0x000000060408722b */ /* 0x000fd00000000112 */
[----:B------:R-:W-:-:S10]  /*0140*/  DFMA R2, R2, R8, R6 ;  /* 0x000000080202722b */ /* 0x000fd40000000006 */
[----:B------:R-:W-:-:S05]  /*0150*/  FFMA R0, RZ, R5, R3 ;  /* 0x00000005ff007223 */ /* 0x000fca0000000003 */
[----:B------:R-:W-:-:S13]  /*0160*/  FSETP.GT.AND P0, PT, |R0|, 1.469367938527859385e-39, PT ;  /* 0x001000000000780b */ /* 0x000fda0003f04200 */
[----:B------:R-:W-:Y:S05]  /*0170*/  @P0 BRA P1, `(.L_x_93) ;  /* 0x0000000000100947 */ /* 0x000fea0000800000 */
[----:B------:R-:W-:-:S07]  /*0180*/  MOV R0, 0x1a0 ;  /* 0x000001a000007802 */ /* 0x000fce0000000f00 */
[----:B------:R-:W-:Y:S05]  /*0190*/  CALL.REL.NOINC `($__internal_0_$__cuda_sm20_div_rn_f64_full) ;  /* 0x0000000400ec7944 */ /* 0x000fea0003c00000 */
[----:B------:R-:W-:Y:S02]  /*01a0*/  IMAD.MOV.U32 R2, RZ, RZ, R10 ;  /* 0x000000ffff027224 */ /* 0x000fe400078e000a */
[----:B------:R-:W-:-:S07]  /*01b0*/  IMAD.MOV.U32 R3, RZ, RZ, R11 ;  /* 0x000000ffff037224 */ /* 0x000fce00078e000b */
.L_x_93:
[----:B------:R-:W-:Y:S02]  /*01c0*/  IMAD.MOV.U32 R18, RZ, RZ, R2 ;  /* 0x000000ffff127224 */ /* 0x000fe400078e0002 */
[----:B------:R-:W-:-:S07]  /*01d0*/  IMAD.MOV.U32 R19, RZ, RZ, R3 ;  /* 0x000000ffff137224 */ /* 0x000fce00078e0003 */
.L_x_92:
[----:B------:R-:W0:Y:S01]  /*01e0*/  S2R R23, SR_TID.X ;  /* 0x0000000000177919 */ /* 0x000e220000002100 */
[----:B------:R-:W-:Y:S02]  /*01f0*/  ULDC UR4, c[0x0][0x23c] ;  /* 0x00008f0000047ab9 */ /* 0x000fe40000000800 */
[----:B0-----:R-:W-:-:S13]  /*0200*/  ISETP.GE.AND P0, PT, R23, UR4, PT ;  /* 0x0000000417007c0c */ /* 0x001fda000bf06270 */
[----:B------:R-:W-:Y:S05]  /*0210*/  @P0 EXIT ;  /* 0x000000000000094d */ /* 0x000fea0003800000 */
[----:B------:R-:W-:Y:S01]  /*0220*/  ULDC.64 UR4, c[0x0][0x228] ;  /* 0x00008a0000047ab9 */ /* 0x000fe20000000a00 */
[----:B------:R-:W-:Y:S01]  /*0230*/  ULDC UR38, c[0x0][0x240] ;  /* 0x0000900000267ab9 */ /* 0x000fe20000000800 */
[----:B------:R-:W-:Y:S01]  /*0240*/  ISETP.NE.U32.AND P0, PT, RZ, UR4, PT ;  /* 0x00000004ff007c0c */ /* 0x000fe2000bf05070 */
[----:B------:R-:W-:Y:S01]  /*0250*/  ULDC UR39, c[0x0][0x0] ;  /* 0x0000000000277ab9 */ /* 0x000fe20000000800 */
[----:B------:R-:W-:Y:S01]  /*0260*/  ULDC UR54, c[0x0][0x240] ;  /* 0x0000900000367ab9 */ /* 0x000fe20000000800 */
[----:B------:R-:W-:Y:S01]  /*0270*/  ULDC UR55, c[0x0][0x240] ;  /* 0x0000900000377ab9 */ /* 0x000fe20000000800 */
[----:B------:R-:W-:Y:S01]  /*0280*/  ISETP.NE.AND.EX P0, PT, RZ, UR5, PT, P0 ;  /* 0x00000005ff007c0c */ /* 0x000fe2000bf05300 */
[----:B------:R-:W-:Y:S01]  /*0290*/  ULDC UR56, c[0x0][0x23c] ;  /* 0x00008f0000387ab9 */ /* 0x000fe20000000800 */
[----:B------:R-:W-:Y:S01]  /*02a0*/  ULDC UR57, c[0x0][0x23c] ;  /* 0x00008f0000397ab9 */ /* 0x000fe20000000800 */
[----:B------:R-:W-:Y:S01]  /*02b0*/  USHF.R.S32.HI UR38, URZ, 0x1f, UR38 ;  /* 0x0000001f3f267899 */ /* 0x000fe20008011426 */
[----:B------:R-:W-:Y:S01]  /*02c0*/  ULDC.64 UR40, c[0x0][0x250] ;  /* 0x0000940000287ab9 */ /* 0x000fe20000000a00 */
[----:B------:R-:W-:Y:S01]  /*02d0*/  ULDC.64 UR42, c[0x0][0x250] ;  /* 0x00009400002a7ab9 */ /* 0x000fe20000000a00 */
[----:B------:R-:W-:Y:S01]  /*02e0*/  ULDC.64 UR44, c[0x0][0x248] ;  /* 0x00009200002c7ab9 */ /* 0x000fe20000000a00 */
[----:B------:R-:W-:Y:S01]  /*02f0*/  ULDC.64 UR46, c[0x0][0x248] ;  /* 0x00009200002e7ab9 */ /* 0x000fe20000000a00 */
[----:B------:R-:W-:Y:S01]  /*0300*/  ULDC.64 UR48, c[0x0][0x228] ;  /* 0x00008a0000307ab9 */ /* 0x000fe20000000a00 */
[----:B------:R-:W-:Y:S01]  /*0310*/  ULDC.64 UR50, c[0x0][0x210] ;  /* 0x0000840000327ab9 */ /* 0x000fe20000000a00 */
[----:B------:R-:W-:-:S03]  /*0320*/  ULDC.64 UR52, c[0x0][0x210] ;  /* 0x0000840000347ab9 */ /* 0x000fc60000000a00 */
[----:B------:R-:W-:Y:S05]  /*0330*/  @!P0 BRA `(.L_x_94) ;  /* 0x0000000000c88947 */ /* 0x000fea0003800000 */
[----:B------:R-:W-:Y:S01]  /*0340*/  BSSY B8, `(.L_x_95) ;  /* 0x0000030000087945 */ /* 0x000fe20003800000 */
.L_x_100:
        /* <DEDUP_REMOVED lines=29> */
[----:B0----5:R-:W-:Y:S05]  /*0520*/  CALL.ABS.NOINC R2 ;  /* 0x0000000002007343 */ /* 0x021fea0003c00000 */
.L_x_99:
[----:B------:R-:W-:Y:S05]  /*0530*/  BSYNC B6 ;  /* 0x0000000000067941 */ /* 0x000fea0003800000 */
.L_x_98:
[----:B------:R-:W-:-:S04]  /*0540*/  LEA R4, P0, R16, UR48, 0x3 ;  /* 0x0000003010047c11 */ /* 0x000fc8000f8018ff */
[----:B------:R-:W-:-:S05]  /*0550*/  LEA.HI.X R5, R16, UR49, R17, 0x3, P0 ;  /* 0x0000003110057c11 */ /* 0x000fca00080f1c11 */
[----:B------:R-:W2:Y:S01]  /*0560*/  LDG.E.64 R2, desc[UR36][R4.64] ;  /* 0x0000002404027981 */ /* 0x000ea2000c1e1b00 */
[----:B------:R-:W-:Y:S01]  /*0570*/  SHF.R.S32.HI R0, RZ, 0x1f, R23 ;  /* 0x0000001fff007819 */ /* 0x000fe20000011417 */
[----:B------:R-:W-:-:S04]  /*0580*/  IMAD.WIDE.U32 R16, R23, UR55, R16 ;  /* 0x0000003717107c25 */ /* 0x000fc8000f8e0010 */
[----:B------:R-:W-:Y:S01]  /*0590*/  IMAD R0, R0, UR55, RZ ;  /* 0x0000003700007c24 */ /* 0x000fe2000f8e02ff */
[----:B------:R-:W-:-:S03]  /*05a0*/  LEA R6, P0, R16, UR50, 0x3 ;  /* 0x0000003210067c11 */ /* 0x000fc6000f8018ff */
[----:B------:R-:W-:-:S04]  /*05b0*/  IMAD R7, R23, UR38, R0 ;  /* 0x0000002617077c24 */ /* 0x000fc8000f8e0200 */
[----:B------:R-:W-:-:S05]  /*05c0*/  IMAD.IADD R7, R17, 0x1, R7 ;  /* 0x0000000111077824 */ /* 0x000fca00078e0207 */
[----:B------:R-:W-:Y:S01]  /*05d0*/  LEA.HI.X R7, R16, UR51, R7, 0x3, P0 ;  /* 0x0000003310077c11 */ /* 0x000fe200080f1c07 */
[----:B--2--5:R-:W-:-:S07]  /*05e0*/  DMUL R2, R2, -R18 ;  /* 0x8000001202027228 */ /* 0x024fce0000000000 */
[----:B------:R0:W-:Y:S04]  /*05f0*/  STG.E.64 desc[UR36][R6.64], R2 ;  /* 0x0000000206007986 */ /* 0x0001e8000c101b24 */
.L_x_97:
[----:B------:R-:W-:Y:S05]  /*0600*/  BSYNC B7 ;  /* 0x0000000000077941 */ /* 0x000fea0003800000 */
.L_x_96:
[----:B------:R-:W-:-:S05]  /*0610*/  VIADD R23, R23, UR39 ;  /* 0x0000002717177c36 */ /* 0x000fca0008000000 */
[----:B------:R-:W-:-:S13]  /*0620*/  ISETP.GE.AND P0, PT, R23, UR57, PT ;  /* 0x0000003917007c0c */ /* 0x000fda000bf06270 */
[----:B------:R-:W-:Y:S05]  /*0630*/  @!P0 BRA `(.L_x_100) ;  /* 0xfffffffc00448947 */ /* 0x000fea000383ffff */
[----:B------:R-:W-:Y:S05]  /*0640*/  BSYNC B8 ;  /* 0x0000000000087941 */ /* 0x000fea0003800000 */
.L_x_95:
[----:B------:R-:W-:Y:S05]  /*0650*/  EXIT ;  /* 0x000000000000794d */ /* 0x000fea0003800000 */
.L_x_94:
[----:B------:R-:W-:Y:S01]  /*0660*/  BSSY B8, `(.L_x_101) ;  /* 0x000002d000087945 */ /* 0x000fe20003800000 */
.L_x_106:
        /* <DEDUP_REMOVED lines=30> */
.L_x_105:
[----:B------:R-:W-:Y:S05]  /*0850*/  BSYNC B6 ;  /* 0x0000000000067941 */ /* 0x000fea0003800000 */
.L_x_104:
[----:B------:R-:W-:Y:S01]  /*0860*/  SHF.R.S32.HI R0, RZ, 0x1f, R23 ;  /* 0x0000001fff007819 */ /* 0x000fe20000011417 */
[----:B------:R-:W-:Y:S01]  /*0870*/  IMAD.WIDE.U32 R16, R23, UR54, R16 ;  /* 0x0000003617107c25 */ /* 0x000fe2000f8e0010 */
[----:B-----5:R-:W-:-:S03]  /*0880*/  DADD R4, -RZ, -R18 ;  /* 0x00000000ff047229 */ /* 0x020fc60000000912 */
[----:B------:R-:W-:Y:S01]  /*0890*/  IMAD R0, R0, UR54, RZ ;  /* 0x0000003600007c24 */ /* 0x000fe2000f8e02ff */
[----:B------:R-:W-:-:S03]  /*08a0*/  LEA R2, P0, R16, UR52, 0x3 ;  /* 0x0000003410027c11 */ /* 0x000fc6000f8018ff */
[----:B------:R-:W-:-:S04]  /*08b0*/  IMAD R3, R23, UR38, R0 ;  /* 0x0000002617037c24 */ /* 0x000fc8000f8e0200 */
[----:B------:R-:W-:-:S05]  /*08c0*/  IMAD.IADD R3, R17, 0x1, R3 ;  /* 0x0000000111037824 */ /* 0x000fca00078e0203 */
[----:B------:R-:W-:-:S05]  /*08d0*/  LEA.HI.X R3, R16, UR53, R3, 0x3, P0 ;  /* 0x0000003510037c11 */ /* 0x000fca00080f1c03 */
[----:B------:R0:W-:Y:S02]  /*08e0*/  STG.E.64 desc[UR36][R2.64], R4 ;  /* 0x0000000402007986 */ /* 0x0001e4000c101b24 */
.L_x_103:
[----:B------:R-:W-:Y:S05]  /*08f0*/  BSYNC B7 ;  /* 0x0000000000077941 */ /* 0x000fea0003800000 */
.L_x_102:
[----:B------:R-:W-:-:S05]  /*0900*/  VIADD R23, R23, UR39 ;  /* 0x0000002717177c36 */ /* 0x000fca0008000000 */
[----:B------:R-:W-:-:S13]  /*0910*/  ISETP.GE.AND P0, PT, R23, UR56, PT ;  /* 0x0000003817007c0c */ /* 0x000fda000bf06270 */
[----:B------:R-:W-:Y:S05]  /*0920*/  @!P0 BRA `(.L_x_106) ;  /* 0xfffffffc00508947 */ /* 0x000fea000383ffff */
[----:B------:R-:W-:Y:S05]  /*0930*/  BSYNC B8 ;  /* 0x0000000000087941 */ /* 0x000fea0003800000 */
.L_x_101:
[----:B------:R-:W-:Y:S05]  /*0940*/  EXIT ;  /* 0x000000000000794d */ /* 0x000fea0003800000 */
        .weak           $__internal_0_$__cuda_sm20_div_rn_f64_full
        .type           $__internal_0_$__cuda_sm20_div_rn_f64_full,@function
        .size           $__internal_0_$__cuda_sm20_div_rn_f64_full,(.L_x_10749 - $__internal_0_$__cuda_sm20_div_rn_f64_full)
$__internal_0_$__cuda_sm20_div_rn_f64_full:
[C---:B------:R-:W-:Y:S01]  /*0950*/  FSETP.GEU.AND P0, PT, |R5|.reuse, 1.469367938527859385e-39, PT ;  /* 0x001000000500780b */ /* 0x040fe20003f0e200 */
[----:B------:R-:W-:Y:S01]  /*0960*/  IMAD.MOV.U32 R6, RZ, RZ, 0x1 ;  /* 0x00000001ff067424 */ /* 0x000fe200078e00ff */
[C---:B------:R-:W-:Y:S01]  /*0970*/  LOP3.LUT R2, R5.reuse, 0x800fffff, RZ, 0xc0, !PT ;  /* 0x800fffff05027812 */ /* 0x040fe200078ec0ff */
[----:B------:R-:W-:Y:S01]  /*0980*/  IMAD.MOV.U32 R11, RZ, RZ, 0x1ca00000 ;  /* 0x1ca00000ff0b7424 */ /* 0x000fe200078e00ff */
[----:B------:R-:W-:Y:S02]  /*0990*/  LOP3.LUT R15, R5, 0x7ff00000, RZ, 0xc0, !PT ;  /* 0x7ff00000050f7812 */ /* 0x000fe400078ec0ff */
[----:B------:R-:W-:Y:S01]  /*09a0*/  LOP3.LUT R3, R2, 0x3ff00000, RZ, 0xfc, !PT ;  /* 0x3ff0000002037812 */ /* 0x000fe200078efcff */
[----:B------:R-:W-:Y:S01]  /*09b0*/  IMAD.MOV.U32 R2, RZ, RZ, R4 ;  /* 0x000000ffff027224 */ /* 0x000fe200078e0004 */
[----:B------:R-:W-:-:S04]  /*09c0*/  LOP3.LUT R10, R19, 0x7ff00000, RZ, 0xc0, !PT ;  /* 0x7ff00000130a7812 */ /* 0x000fc800078ec0ff */
[----:B------:R-:W-:Y:S01]  /*09d0*/  ISETP.GE.U32.AND P1, PT, R10, R15, PT ;  /* 0x0000000f0a00720c */ /* 0x000fe20003f26070 */
[----:B------:R-:W-:Y:S01]  /*09e0*/  @!P0 DMUL R2, R4, 8.98846567431157953865e+307 ;  /* 0x7fe0000004028828 */ /* 0x000fe20000000000 */
[----:B------:R-:W-:-:S05]  /*09f0*/  IMAD.MOV.U32 R17, RZ, RZ, R10 ;  /* 0x000000ffff117224 */ /* 0x000fca00078e000a */
[----:B------:R-:W0:Y:S02]  /*0a00*/  MUFU.RCP64H R7, R3 ;  /* 0x0000000300077308 */ /* 0x000e240000001800 */
[----:B0-----:R-:W-:-:S08]  /*0a10*/  DFMA R8, R6, -R2, 1 ;  /* 0x3ff000000608742b */ /* 0x001fd00000000802 */
[----:B------:R-:W-:-:S08]  /*0a20*/  DFMA R8, R8, R8, R8 ;  /* 0x000000080808722b */ /* 0x000fd00000000008 */
[----:B------:R-:W-:Y:S01]  /*0a30*/  DFMA R8, R6, R8, R6 ;  /* 0x000000080608722b */ /* 0x000fe20000000006 */
[----:B------:R-:W-:Y:S01]  /*0a40*/  SEL R7, R11, 0x63400000, !P1 ;  /* 0x634000000b077807 */ /* 0x000fe20004800000 */
[----:B------:R-:W-:Y:S01]  /*0a50*/  IMAD.MOV.U32 R6, RZ, RZ, R18 ;  /* 0x000000ffff067224 */ /* 0x000fe200078e0012 */
[----:B------:R-:W-:Y:S02]  /*0a60*/  FSETP.GEU.AND P1, PT, |R19|, 1.469367938527859385e-39, PT ;  /* 0x001000001300780b */ /* 0x000fe40003f2e200 */
[----:B------:R-:W-:-:S03]  /*0a70*/  LOP3.LUT R7, R7, 0x800fffff, R19, 0xf8, !PT ;  /* 0x800fffff07077812 */ /* 0x000fc600078ef813 */
[----:B------:R-:W-:-:S08]  /*0a80*/  DFMA R12, R8, -R2, 1 ;  /* 0x3ff00000080c742b */ /* 0x000fd00000000802 */
[----:B------:R-:W-:Y:S01]  /*0a90*/  DFMA R8, R8, R12, R8 ;  /* 0x0000000c0808722b */ /* 0x000fe20000000008 */
[----:B------:R-:W-:Y:S10]  /*0aa0*/  @P1 BRA `(.L_x_107) ;  /* 0x0000000000201947 */ /* 0x000ff40003800000 */
[----:B------:R-:W-:Y:S01]  /*0ab0*/  LOP3.LUT R13, R5, 0x7ff00000, RZ, 0xc0, !PT ;  /* 0x7ff00000050d7812 */ /* 0x000fe200078ec0ff */
[----:B------:R-:W-:-:S03]  /*0ac0*/  IMAD.MOV.U32 R12, RZ, RZ, RZ ;  /* 0x000000ffff0c7224 */ /* 0x000fc600078e00ff */
[----:B------:R-:W-:-:S04]  /*0ad0*/  ISETP.GE.U32.AND P1, PT, R10, R13, PT ;  /* 0x0000000d0a00720c */ /* 0x000fc80003f26070 */
[----:B------:R-:W-:-:S04]  /*0ae0*/  SEL R13, R11, 0x63400000, !P1 ;  /* 0x634000000b0d7807 */ /* 0x000fc80004800000 */
[----:B------:R-:W-:-:S04]  /*0af0*/  LOP3.LUT R13, R13, 0x80000000, R19, 0xf8, !PT ;  /* 0x800000000d0d7812 */ /* 0x000fc800078ef813 */
[----:B------:R-:W-:-:S06]  /*0b00*/  LOP3.LUT R13, R13, 0x100000, RZ, 0xfc, !PT ;  /* 0x001000000d0d7812 */ /* 0x000fcc00078efcff */
[----:B------:R-:W-:-:S10]  /*0b10*/  DFMA R6, R6, 2, -R12 ;  /* 0x400000000606782b */ /* 0x000fd4000000080c */
[----:B------:R-:W-:-:S07]  /*0b20*/  LOP3.LUT R17, R7, 0x7ff00000, RZ, 0xc0, !PT ;  /* 0x7ff0000007117812 */ /* 0x000fce00078ec0ff */
.L_x_107:
[----:B------:R-:W-:Y:S01]  /*0b30*/  IMAD.MOV.U32 R16, RZ, RZ, R15 ;  /* 0x000000ffff107224 */ /* 0x000fe200078e000f */
[----:B------:R-:W-:Y:S01]  /*0b40*/  @!P0 LOP3.LUT R16, R3, 0x7ff00000, RZ, 0xc0, !PT ;  /* 0x7ff0000003108812 */ /* 0x000fe200078ec0ff */
[----:B------:R-:W-:Y:S01]  /*0b50*/  VIADD R20, R17, 0xffffffff ;  /* 0xffffffff11147836 */ /* 0x000fe20000000000 */
[----:B------:R-:W-:-:S03]  /*0b60*/  DMUL R12, R8, R6 ;  /* 0x00000006080c7228 */ /* 0x000fc60000000000 */
[----:B------:R-:W-:Y:S01]  /*0b70*/  VIADD R21, R16, 0xffffffff ;  /* 0xffffffff10157836 */ /* 0x000fe20000000000 */
[----:B------:R-:W-:-:S04]  /*0b80*/  ISETP.GT.U32.AND P0, PT, R20, 0x7feffffe, PT ;  /* 0x7feffffe1400780c */ /* 0x000fc80003f04070 */
[----:B------:R-:W-:Y:S01]  /*0b90*/  ISETP.GT.U32.OR P0, PT, R21, 0x7feffffe, P0 ;  /* 0x7feffffe1500780c */ /* 0x000fe20000704470 */
[----:B------:R-:W-:-:S08]  /*0ba0*/  DFMA R14, R12, -R2, R6 ;  /* 0x800000020c0e722b */ /* 0x000fd00000000006 */
[----:B------:R-:W-:-:S04]  /*0bb0*/  DFMA R8, R8, R14, R12 ;  /* 0x0000000e0808722b */ /* 0x000fc8000000000c */
[----:B------:R-:W-:Y:S07]  /*0bc0*/  @P0 BRA `(.L_x_108) ;  /* 0x00000000006c0947 */ /* 0x000fee0003800000 */
[----:B------:R-:W-:-:S04]  /*0bd0*/  LOP3.LUT R13, R5, 0x7ff00000, RZ, 0xc0, !PT ;  /* 0x7ff00000050d7812 */ /* 0x000fc800078ec0ff */
[CC--:B------:R-:W-:Y:S02]  /*0be0*/  VIADDMNMX R12, R10.reuse, -R13.reuse, 0xb9600000, !PT ;  /* 0xb96000000a0c7446 */ /* 0x0c0fe4000780090d */
[----:B------:R-:W-:Y:S02]  /*0bf0*/  ISETP.GE.U32.AND P0, PT, R10, R13, PT ;  /* 0x0000000d0a00720c */ /* 0x000fe40003f06070 */
[----:B------:R-:W-:Y:S02]  /*0c00*/  VIMNMX R12, R12, 0x46a00000, PT ;  /* 0x46a000000c0c7848 */ /* 0x000fe40003fe0100 */
[----:B------:R-:W-:-:S05]  /*0c10*/  SEL R11, R11, 0x63400000, !P0 ;  /* 0x634000000b0b7807 */ /* 0x000fca0004000000 */
[----:B------:R-:W-:Y:S02]  /*0c20*/  IMAD.IADD R14, R12, 0x1, -R11 ;  /* 0x000000010c0e7824 */ /* 0x000fe400078e0a0b */
[----:B------:R-:W-:Y:S02]  /*0c30*/  IMAD.MOV.U32 R12, RZ, RZ, RZ ;  /* 0x000000ffff0c7224 */ /* 0x000fe400078e00ff */
[----:B------:R-:W-:-:S06]  /*0c40*/  VIADD R13, R14, 0x7fe00000 ;  /* 0x7fe000000e0d7836 */ /* 0x000fcc0000000000 */
[----:B------:R-:W-:-:S10]  /*0c50*/  DMUL R10, R8, R12 ;  /* 0x0000000c080a7228 */ /* 0x000fd40000000000 */
[----:B------:R-:W-:-:S13]  /*0c60*/  FSETP.GTU.AND P0, PT, |R11|, 1.469367938527859385e-39, PT ;  /* 0x001000000b00780b */ /* 0x000fda0003f0c200 */
[----:B------:R-:W-:Y:S05]  /*0c70*/  @P0 BRA `(.L_x_109) ;  /* 0x0000000000940947 */ /* 0x000fea0003800000 */
[----:B------:R-:W-:Y:S01]  /*0c80*/  DFMA R2, R8, -R2, R6 ;  /* 0x800000020802722b */ /* 0x000fe20000000006 */
[----:B------:R-:W-:-:S09]  /*0c90*/  IMAD.MOV.U32 R12, RZ, RZ, RZ ;  /* 0x000000ffff0c7224 */ /* 0x000fd200078e00ff */
[C---:B------:R-:W-:Y:S02]  /*0ca0*/  FSETP.NEU.AND P0, PT, R3.reuse, RZ, PT ;  /* 0x000000ff0300720b */ /* 0x040fe40003f0d000 */
[----:B------:R-:W-:-:S04]  /*0cb0*/  LOP3.LUT R5, R3, 0x80000000, R5, 0x48, !PT ;  /* 0x8000000003057812 */ /* 0x000fc800078e4805 */
[----:B------:R-:W-:-:S07]  /*0cc0*/  LOP3.LUT R13, R5, R13, RZ, 0xfc, !PT ;  /* 0x0000000d050d7212 */ /* 0x000fce00078efcff */
[----:B------:R-:W-:Y:S05]  /*0cd0*/  @!P0 BRA `(.L_x_109) ;  /* 0x00000000007c8947 */ /* 0x000fea0003800000 */
[----:B------:R-:W-:Y:S02]  /*0ce0*/  IMAD.MOV R3, RZ, RZ, -R14 ;  /* 0x000000ffff037224 */ /* 0x000fe400078e0a0e */
[----:B------:R-:W-:-:S06]  /*0cf0*/  IMAD.MOV.U32 R2, RZ, RZ, RZ ;  /* 0x000000ffff027224 */ /* 0x000fcc00078e00ff */
[----:B------:R-:W-:Y:S02]  /*0d00*/  DFMA R2, R10, -R2, R8 ;  /* 0x800000020a02722b */ /* 0x000fe40000000008 */
[----:B------:R-:W-:-:S04]  /*0d10*/  DMUL.RP R8, R8, R12 ;  /* 0x0000000c08087228 */ /* 0x000fc80000008000 */
[----:B------:R-:W-:-:S04]  /*0d20*/  IADD3 R2, -R14, -0x43300000, RZ ;  /* 0xbcd000000e027810 */ /* 0x000fc80007ffe1ff */
[----:B------:R-:W-:Y:S02]  /*0d30*/  FSETP.NEU.AND P0, PT, |R3|, R2, PT ;  /* 0x000000020300720b */ /* 0x000fe40003f0d200 */
[----:B------:R-:W-:Y:S02]  /*0d40*/  LOP3.LUT R5, R9, R5, RZ, 0x3c, !PT ;  /* 0x0000000509057212 */ /* 0x000fe400078e3cff */
[----:B------:R-:W-:Y:S02]  /*0d50*/  FSEL R10, R8, R10, !P0 ;  /* 0x0000000a080a7208 */ /* 0x000fe40004000000 */
[----:B------:R-:W-:Y:S01]  /*0d60*/  FSEL R11, R5, R11, !P0 ;  /* 0x0000000b050b7208 */ /* 0x000fe20004000000 */
[----:B------:R-:W-:Y:S06]  /*0d70*/  BRA `(.L_x_109) ;  /* 0x0000000000547947 */ /* 0x000fec0003800000 */
.L_x_108:
[----:B------:R-:W-:-:S14]  /*0d80*/  DSETP.NAN.AND P0, PT, R18, R18, PT ;  /* 0x000000121200722a */ /* 0x000fdc0003f08000 */
[----:B------:R-:W-:Y:S05]  /*0d90*/  @P0 BRA `(.L_x_110) ;  /* 0x0000000000440947 */ /* 0x000fea0003800000 */
[----:B------:R-:W-:-:S14]  /*0da0*/  DSETP.NAN.AND P0, PT, R4, R4, PT ;  /* 0x000000040400722a */ /* 0x000fdc0003f08000 */
[----:B------:R-:W-:Y:S05]  /*0db0*/  @P0 BRA `(.L_x_111) ;  /* 0x0000000000300947 */ /* 0x000fea0003800000 */
[----:B------:R-:W-:Y:S01]  /*0dc0*/  ISETP.NE.AND P0, PT, R17, R16, PT ;  /* 0x000000101100720c */ /* 0x000fe20003f05270 */
[----:B------:R-:W-:Y:S02]  /*0dd0*/  IMAD.MOV.U32 R10, RZ, RZ, 0x0 ;  /* 0x00000000ff0a7424 */ /* 0x000fe400078e00ff */
[----:B------:R-:W-:-:S10]  /*0de0*/  IMAD.MOV.U32 R11, RZ, RZ, -0x80000 ;  /* 0xfff80000ff0b7424 */ /* 0x000fd400078e00ff */
[----:B------:R-:W-:Y:S05]  /*0df0*/  @!P0 BRA `(.L_x_109) ;  /* 0x0000000000348947 */ /* 0x000fea0003800000 */
[----:B------:R-:W-:Y:S02]  /*0e00*/  ISETP.NE.AND P0, PT, R17, 0x7ff00000, PT ;  /* 0x7ff000001100780c */ /* 0x000fe40003f05270 */
[----:B------:R-:W-:Y:S02]  /*0e10*/  LOP3.LUT R11, R19, 0x80000000, R5, 0x48, !PT ;  /* 0x80000000130b7812 */ /* 0x000fe400078e4805 */
[----:B------:R-:W-:-:S13]  /*0e20*/  ISETP.EQ.OR P0, PT, R16, RZ, !P0 ;  /* 0x000000ff1000720c */ /* 0x000fda0004702670 */
[----:B------:R-:W-:Y:S01]  /*0e30*/  @P0 LOP3.LUT R2, R11, 0x7ff00000, RZ, 0xfc, !PT ;  /* 0x7ff000000b020812 */ /* 0x000fe200078efcff */
[----:B------:R-:W-:Y:S02]  /*0e40*/  @!P0 IMAD.MOV.U32 R10, RZ, RZ, RZ ;  /* 0x000000ffff0a8224 */ /* 0x000fe400078e00ff */
[----:B------:R-:W-:Y:S02]  /*0e50*/  @P0 IMAD.MOV.U32 R10, RZ, RZ, RZ ;  /* 0x000000ffff0a0224 */ /* 0x000fe400078e00ff */
[----:B------:R-:W-:Y:S01]  /*0e60*/  @P0 IMAD.MOV.U32 R11, RZ, RZ, R2 ;  /* 0x000000ffff0b0224 */ /* 0x000fe200078e0002 */
[----:B------:R-:W-:Y:S06]  /*0e70*/  BRA `(.L_x_109) ;  /* 0x0000000000147947 */ /* 0x000fec0003800000 */
.L_x_111:
[----:B------:R-:W-:Y:S01]  /*0e80*/  LOP3.LUT R11, R5, 0x80000, RZ, 0xfc, !PT ;  /* 0x00080000050b7812 */ /* 0x000fe200078efcff */
[----:B------:R-:W-:Y:S01]  /*0e90*/  IMAD.MOV.U32 R10, RZ, RZ, R4 ;  /* 0x000000ffff0a7224 */ /* 0x000fe200078e0004 */
[----:B------:R-:W-:Y:S06]  /*0ea0*/  BRA `(.L_x_109) ;  /* 0x0000000000087947 */ /* 0x000fec0003800000 */
.L_x_110:
[----:B------:R-:W-:Y:S01]  /*0eb0*/  LOP3.LUT R11, R19, 0x80000, RZ, 0xfc, !PT ;  /* 0x00080000130b7812 */ /* 0x000fe200078efcff */
[----:B------:R-:W-:-:S07]  /*0ec0*/  IMAD.MOV.U32 R10, RZ, RZ, R18 ;  /* 0x000000ffff0a7224 */ /* 0x000fce00078e0012 */
.L_x_109:
[----:B------:R-:W-:Y:S02]  /*0ed0*/  IMAD.MOV.U32 R2, RZ, RZ, R0 ;  /* 0x000000ffff027224 */ /* 0x000fe400078e0000 */
[----:B------:R-:W-:-:S04]  /*0ee0*/  IMAD.MOV.U32 R3, RZ, RZ, 0x0 ;  /* 0x00000000ff037424 */ /* 0x000fc800078e00ff */
[----:B------:R-:W-:Y:S05]  /*0ef0*/  RET.REL.NODEC R2 `(_ZN2at6native39_GLOBAL__N__cee6930f_7_Loss_cu_5b0651e139nll_loss_backward_reduce_cuda_kernel_2dIdlEEvPT_PKS3_PKT0_S6_S6_biill) ;  /* 0xfffffff002407950 */ /* 0x000fea0003c3ffff */
.L_x_112:
        /* <DEDUP_REMOVED lines=16> */
.L_x_10749:


//--------------------- .text._ZN2at6native39_GLOBAL__N__cee6930f_7_Loss_cu_5b0651e139nll_loss_backward_reduce_cuda_kernel_2dIdhEEvPT_PKS3_PKT0_S6_S6_biill --------------------------
	.section	.text._ZN2at6native39_GLOBAL__N__cee6930f_7_Loss_cu_5b0651e139nll_loss_backward_reduce_cuda_kernel_2dIdhEEvPT_PKS3_PKT0_S6_S6_biill,"ax",@progbits
	.align	128
.text._ZN2at6native39_GLOBAL__N__cee6930f_7_Loss_cu_5b0651e139nll_loss_backward_reduce_cuda_kernel_2dIdhEEvPT_PKS3_PKT0_S6_S6_biill:
        .type           _ZN2at6native39_GLOBAL__N__cee6930f_7_Loss_cu_5b0651e139nll_loss_backward_reduce_cuda_kernel_2dIdhEEvPT_PKS3_PKT0_S6_S6_biill,@function
        .size           _ZN2at6native39_GLOBAL__N__cee6930f_7_Loss_cu_5b0651e139nll_loss_backward_reduce_cuda_kernel_2dIdhEEvPT_PKS3_PKT0_S6_S6_biill,(.L_x_10751 - _ZN2at6native39_GLOBAL__N__cee6930f_7_Loss_cu_5b0651e139nll_loss_backward_reduce_cuda_kernel_2dIdhEEvPT_PKS3_PKT0_S6_S6_biill)
        .other          _ZN2at6native39_GLOBAL__N__cee6930f_7_Loss_cu_5b0651e139nll_loss_backward_reduce_cuda_kernel_2dIdhEEvPT_PKS3_PKT0_S6_S6_biill,@"STO_CUDA_ENTRY STV_DEFAULT"
_ZN2at6native39_GLOBAL__N__cee6930f_7_Loss_cu_5b0651e139nll_loss_backward_reduce_cuda_kernel_2dIdhEEvPT_PKS3_PKT0_S6_S6_biill:
        /* <DEDUP_REMOVED lines=25> */
[----:B------:R-:W-:Y:S05]  /*0190*/  CALL.REL.NOINC `($__internal_1_$__cuda_sm20_div_rn_f64_full) ;  /* 0x0000000800547944 */ /* 0x000fea0003c00000 */
[----:B------:R-:W-:Y:S02]  /*01a0*/  IMAD.MOV.U32 R2, RZ, RZ, R10 ;  /* 0x000000ffff027224 */ /* 0x000fe400078e000a */
[----:B------:R-:W-:-:S07]  /*01b0*/  IMAD.MOV.U32 R3, RZ, RZ, R11 ;  /* 0x000000ffff037224 */ /* 0x000fce00078e000b */
.L_x_114:
[----:B------:R-:W-:Y:S02]  /*01c0*/  IMAD.MOV.U32 R16, RZ, RZ, R2 ;  /* 0x000000ffff107224 */ /* 0x000fe400078e0002 */
[----:B------:R-:W-:-:S07]  /*01d0*/  IMAD.MOV.U32 R17, RZ, RZ, R3 ;  /* 0x000000ffff117224 */ /* 0x000fce00078e0003 */
.L_x_113:
        /* <DEDUP_REMOVED lines=12> */
[----:B------:R-:W-:Y:S01]  /*02a0*/  ULDC.64 UR38, c[0x0][0x220] ;  /* 0x0000880000267ab9 */ /* 0x000fe20000000a00 */
[----:B------:R-:W-:Y:S01]  /*02b0*/  ULDC.64 UR40, c[0x0][0x220] ;  /* 0x0000880000287ab9 */ /* 0x000fe20000000a00 */
[----:B------:R-:W-:Y:S01]  /*02c0*/  ULDC.64 UR42, c[0x0][0x250] ;  /* 0x00009400002a7ab9 */ /* 0x000fe20000000a00 */
[----:B------:R-:W-:Y:S01]  /*02d0*/  ULDC.64 UR44, c[0x0][0x250] ;  /* 0x00009400002c7ab9 */ /* 0x000fe20000000a00 */
[----:B------:R-:W-:Y:S01]  /*02e0*/  ULDC.64 UR46, c[0x0][0x248] ;  /* 0x00009200002e7ab9 */ /* 0x000fe20000000a00 */
[----:B------:R-:W-:Y:S01]  /*02f0*/  ULDC.64 UR48, c[0x0][0x248] ;  /* 0x0000920000307ab9 */ /* 0x000fe20000000a00 */
[----:B------:R-:W-:-:S05]  /*0300*/  ULDC.64 UR50, c[0x0][0x228] ;  /* 0x00008a0000327ab9 */ /* 0x000fca0000000a00 */
[----:B------:R-:W-:Y:S05]  /*0310*/  @!P0 BRA `(.L_x_115) ;  /* 0x0000000400008947 */ /* 0x000fea0003800000 */
[----:B------:R-:W-:Y:S01]  /*0320*/  BSSY B8, `(.L_x_116) ;  /* 0x000003e000087945 */ /* 0x000fe20003800000 */
.L_x_123:
        /* <DEDUP_REMOVED lines=28> */
.L_x_120:
[----:B------:R-:W-:Y:S05]  /*04f0*/  BSYNC B6 ;  /* 0x0000000000067941 */ /* 0x000fea0003800000 */
.L_x_119:
[----:B------:R-:W-:Y:S01]  /*0500*/  IMAD R19, R18, UR55, R19 ;  /* 0x0000003712137c24 */ /* 0x000fe2000f8e0213 */
[----:B------:R-:W-:Y:S04]  /*0510*/  BSSY B6, `(.L_x_121) ;  /* 0x0000013000067945 */ /* 0x000fe80003800000 */
[----:B------:R-:W-:-:S13]  /*0520*/  ISETP.GT.AND P0, PT, R19, -0x1, PT ;  /* 0xffffffff1300780c */ /* 0x000fda0003f04270 */
[----:B------:R-:W-:Y:S05]  /*0530*/  @P0 BRA `(.L_x_122) ;  /* 0x0000000000400947 */ /* 0x000fea0003800000 */
        /* <DEDUP_REMOVED lines=16> */
.L_x_122:
[----:B------:R-:W-:Y:S05]  /*0640*/  BSYNC B6 ;  /* 0x0000000000067941 */ /* 0x000fea0003800000 */
.L_x_121:
[C---:B------:R-:W-:Y:S01]  /*0650*/  LEA R6, P0, R22.reuse, UR50, 0x3 ;  /* 0x0000003216067c11 */ /* 0x040fe2000f8018ff */
[----:B------:R-:W0:Y:S03]  /*0660*/  LDC.64 R4, c[0x0][0x210] ;  /* 0x00008400ff047b82 */ /* 0x000e260000000a00 */
[----:B------:R-:W-:-:S05]  /*0670*/  LEA.HI.X R7, R22, UR51, RZ, 0x3, P0 ;  /* 0x0000003316077c11 */ /* 0x000fca00080f1cff */
[----:B------:R-:W2:Y:S01]  /*0680*/  LDG.E.64 R2, desc[UR36][R6.64] ;  /* 0x0000002406027981 */ /* 0x000ea2000c1e1b00 */
[----:B0-----:R-:W-:Y:S01]  /*0690*/  IMAD.WIDE R4, R19, 0x8, R4 ;  /* 0x0000000813047825 */ /* 0x001fe200078e0204 */
[----:B--2--5:R-:W-:-:S07]  /*06a0*/  DMUL R2, R2, -R16 ;  /* 0x8000001002027228 */ /* 0x024fce0000000000 */
[----:B------:R0:W-:Y:S04]  /*06b0*/  STG.E.64 desc[UR36][R4.64], R2 ;  /* 0x0000000204007986 */ /* 0x0001e8000c101b24 */
.L_x_118:
[----:B------:R-:W-:Y:S05]  /*06c0*/  BSYNC B7 ;  /* 0x0000000000077941 */ /* 0x000fea0003800000 */
.L_x_117:
[----:B------:R-:W-:-:S05]  /*06d0*/  VIADD R18, R18, UR52 ;  /* 0x0000003412127c36 */ /* 0x000fca0008000000 */
[----:B------:R-:W-:-:S13]  /*06e0*/  ISETP.GE.AND P0, PT, R18, UR54, PT ;  /* 0x0000003612007c0c */ /* 0x000fda000bf06270 */
[----:B------:R-:W-:Y:S05]  /*06f0*/  @!P0 BRA `(.L_x_123) ;  /* 0xfffffffc000c8947 */ /* 0x000fea000383ffff */
[----:B------:R-:W-:Y:S05]  /*0700*/  BSYNC B8 ;  /* 0x0000000000087941 */ /* 0x000fea0003800000 */
.L_x_116:
[----:B------:R-:W-:Y:S05]  /*0710*/  EXIT ;  /* 0x000000000000794d */ /* 0x000fea0003800000 */
.L_x_115:
[----:B------:R-:W-:Y:S01]  /*0720*/  BSSY B8, `(.L_x_124) ;  /* 0x000003b000087945 */ /* 0x000fe20003800000 */
.L_x_131:
        /* <DEDUP_REMOVED lines=28> */
.L_x_128:
[----:B------:R-:W-:Y:S05]  /*08f0*/  BSYNC B6 ;  /* 0x0000000000067941 */ /* 0x000fea0003800000 */
.L_x_127:
        /* <DEDUP_REMOVED lines=20> */
.L_x_130:
[----:B------:R-:W-:Y:S05]  /*0a40*/  BSYNC B6 ;  /* 0x0000000000067941 */ /* 0x000fea0003800000 */
.L_x_129:
[----:B------:R-:W0:Y:S01]  /*0a50*/  LDC.64 R2, c[0x0][0x210] ;  /* 0x00008400ff027b82 */ /* 0x000e220000000a00 */
[----:B-----5:R-:W-:Y:S01]  /*0a60*/  DADD R4, -RZ, -R16 ;  /* 0x00000000ff047229 */ /* 0x020fe20000000910 */
[----:B0-----:R-:W-:-:S06]  /*0a70*/  IMAD.WIDE R2, R19, 0x8, R2 ;  /* 0x0000000813027825 */ /* 0x001fcc00078e0202 */
[----:B------:R0:W-:Y:S04]  /*0a80*/  STG.E.64 desc[UR36][R2.64], R4 ;  /* 0x0000000402007986 */ /* 0x0001e8000c101b24 */
.L_x_126:
[----:B------:R-:W-:Y:S05]  /*0a90*/  BSYNC B7 ;  /* 0x0000000000077941 */ /* 0x000fea0003800000 */
.L_x_125:
[----:B------:R-:W-:-:S05]  /*0aa0*/  VIADD R18, R18, UR52 ;  /* 0x0000003412127c36 */ /* 0x000fca0008000000 */
[----:B------:R-:W-:-:S13]  /*0ab0*/  ISETP.GE.AND P0, PT, R18, UR53, PT ;  /* 0x0000003512007c0c */ /* 0x000fda000bf06270 */
[----:B------:R-:W-:Y:S05]  /*0ac0*/  @!P0 BRA `(.L_x_131) ;  /* 0xfffffffc00188947 */ /* 0x000fea000383ffff */
[----:B------:R-:W-:Y:S05]  /*0ad0*/  BSYNC B8 ;  /* 0x0000000000087941 */ /* 0x000fea0003800000 */
.L_x_124:
[----:B------:R-:W-:Y:S05]  /*0ae0*/  EXIT ;  /* 0x000000000000794d */ /* 0x000fea0003800000 */
        .weak           $__internal_1_$__cuda_sm20_div_rn_f64_full
        .type           $__internal_1_$__cuda_sm20_div_rn_f64_full,@function
        .size           $__internal_1_$__cuda_sm20_div_rn_f64_full,(.L_x_10751 - $__internal_1_$__cuda_sm20_div_rn_f64_full)
$__internal_1_$__cuda_sm20_div_rn_f64_full:
        /* <DEDUP_REMOVED lines=30> */
.L_x_132:
        /* <DEDUP_REMOVED lines=37> */
.L_x_133:
        /* <DEDUP_REMOVED lines=16> */
.L_x_136:
[----:B------:R-:W-:Y:S01]  /*1020*/  LOP3.LUT R11, R5, 0x80000, RZ, 0xfc, !PT ;  /* 0x00080000050b7812 */ /* 0x000fe200078efcff */
[----:B------:R-:W-:Y:S01]  /*1030*/  IMAD.MOV.U32 R10, RZ, RZ, R4 ;  /* 0x000000ffff0a7224 */ /* 0x000fe200078e0004 */
[----:B------:R-:W-:Y:S06]  /*1040*/  BRA `(.L_x_134) ;  /* 0x0000000000087947 */ /* 0x000fec0003800000 */
.L_x_135:
[----:B------:R-:W-:Y:S01]  /*1050*/  LOP3.LUT R11, R17, 0x80000, RZ, 0xfc, !PT ;  /* 0x00080000110b7812 */ /* 0x000fe200078efcff */
[----:B------:R-:W-:-:S07]  /*1060*/  IMAD.MOV.U32 R10, RZ, RZ, R16 ;  /* 0x000000ffff0a7224 */ /* 0x000fce00078e0010 */
.L_x_134:
[----:B------:R-:W-:Y:S02]  /*1070*/  IMAD.MOV.U32 R2, RZ, RZ, R0 ;  /* 0x000000ffff027224 */ /* 0x000fe400078e0000 */
[----:B------:R-:W-:-:S04]  /*1080*/  IMAD.MOV.U32 R3, RZ, RZ, 0x0 ;  /* 0x00000000ff037424 */ /* 0x000fc800078e00ff */
[----:B------:R-:W-:Y:S05]  /*1090*/  RET.REL.NODEC R2 `(_ZN2at6native39_GLOBAL__N__cee6930f_7_Loss_cu_5b0651e139nll_loss_backward_reduce_cuda_kernel_2dIdhEEvPT_PKS3_PKT0_S6_S6_biill) ;  /* 0xffffffec02d87950 */ /* 0x000fea0003c3ffff */
.L_x_137:
        /* <DEDUP_REMOVED lines=14> */
.L_x_10751:


//--------------------- .text._ZN2at6native39_GLOBAL__N__cee6930f_7_Loss_cu_5b0651e139nll_loss_backward_reduce_cuda_kernel_1dIN3c108BFloat16ElEEvPT_PKS5_S8_PKT0_S8_bll --------------------------
	.section	.text._ZN2at6native39_GLOBAL__N__cee6930f_7_Loss_cu_5b0651e139nll_loss_backward_reduce_cuda_kernel_1dIN3c108BFloat16ElEEvPT_PKS5_S8_PKT0_S8_bll,"ax",@progbits
	.align	128
.text._ZN2at6native39_GLOBAL__N__cee6930f_7_Loss_cu_5b0651e139nll_loss_backward_reduce_cuda_kernel_1dIN3c108BFloat16ElEEvPT_PKS5_S8_PKT0_S8_bll:
        .type           _ZN2at6native39_GLOBAL__N__cee6930f_7_Loss_cu_5b0651e139nll_loss_backward_reduce_cuda_kernel_1dIN3c108BFloat16ElEEvPT_PKS5_S8_PKT0_S8_bll,@function
        .size           _ZN2at6native39_GLOBAL__N__cee6930f_7_Loss_cu_5b0651e139nll_loss_backward_reduce_cuda_kernel_1dIN3c108BFloat16ElEEvPT_PKS5_S8_PKT0_S8_bll,(.L_x_10753 - _ZN2at6native39_GLOBAL__N__cee6930f_7_Loss_cu_5b0651e139nll_loss_backward_reduce_cuda_kernel_1dIN3c108BFloat16ElEEvPT_PKS5_S8_PKT0_S8_bll)
        .other          _ZN2at6native39_GLOBAL__N__cee6930f_7_Loss_cu_5b0651e139nll_loss_backward_reduce_cuda_kernel_1dIN3c108BFloat16ElEEvPT_PKS5_S8_PKT0_S8_bll,@"STO_CUDA_ENTRY STV_DEFAULT"
_ZN2at6native39_GLOBAL__N__cee6930f_7_Loss_cu_5b0651e139nll_loss_backward_reduce_cuda_kernel_1dIN3c108BFloat16ElEEvPT_PKS5_S8_PKT0_S8_bll:
[----:B------:R-:W0:Y:S08]  /*0000*/  LDC R1, c[0x0][0x28] ;  /* 0x00000a00ff017b82 */ /* 0x000e300000000800 */
[----:B------:R-:W1:Y:S01]  /*0010*/  LDC.64 R16, c[0x0][0x228] ;  /* 0x00008a00ff107b82 */ /* 0x000e620000000a00 */
[----:B------:R-:W-:Y:S01]  /*0020*/  ULDC.64 UR36, c[0x0][0x208] ;  /* 0x0000820000247ab9 */ /* 0x000fe20000000a00 */
[----:B------:R-:W-:Y:S01]  /*0030*/  ULDC.64 UR4, c[0x0][0x248] ;  /* 0x0000920000047ab9 */ /* 0x000fe20000000a00 */
[----:B-1----:R-:W2:Y:S02]  /*0040*/  LDG.E.64 R16, desc[UR36][R16.64] ;  /* 0x0000002410107981 */ /* 0x002ea4000c1e1b00 */
[----:B--2---:R-:W-:-:S04]  /*0050*/  ISETP.NE.U32.AND P0, PT, R16, UR4, PT ;  /* 0x0000000410007c0c */ /* 0x004fc8000bf05070 */
[----:B------:R-:W-:-:S13]  /*0060*/  ISETP.NE.AND.EX P0, PT, R17, UR5, PT, P0 ;  /* 0x0000000511007c0c */ /* 0x000fda000bf05300 */
[----:B0-----:R-:W-:Y:S05]  /*0070*/  @!P0 EXIT ;  /* 0x000000000000894d */ /* 0x001fea0003800000 */
[----:B------:R-:W-:Y:S01]  /*0080*/  ULDC.64 UR4, c[0x0][0x240] ;  /* 0x0000900000047ab9 */ /* 0x000fe20000000a00 */
[----:B------:R-:W-:Y:S02]  /*0090*/  SHF.R.U32.HI R3, RZ, 0x1f, R17 ;  /* 0x0000001fff037819 */ /* 0x000fe40000011611 */
[----:B------:R-:W-:-:S04]  /*00a0*/  ISETP.GE.U32.AND P0, PT, R16, UR4, PT ;  /* 0x0000000410007c0c */ /* 0x000fc8000bf06070 */
        /* <DEDUP_REMOVED lines=8> */
[----:B------:R0:W1:Y:S01]  /*0130*/  LDC.64 R2, c[0x4][R0] ;  /* 0x0100000000027b82 */ /* 0x0000620000000a00 */
[----:B------:R-:W-:Y:S01]  /*0140*/  IMAD.U32 R5, RZ, RZ, UR5 ;  /* 0x00000005ff057e24 */ /* 0x000fe2000f8e00ff */
[----:B------:R-:W-:Y:S01]  /*0150*/  ULDC.64 UR4, c[0x4][0x2d0] ;  /* 0x0100b40000047ab9 */ /* 0x000fe20000000a00 */
[----:B------:R-:W-:Y:S02]  /*0160*/  IMAD.U32 R10, RZ, RZ, UR6 ;  /* 0x00000006ff0a7e24 */ /* 0x000fe4000f8e00ff */
[----:B------:R-:W-:Y:S02]  /*0170*/  IMAD.U32 R6, RZ, RZ, UR4 ;  /* 0x00000004ff067e24 */ /* 0x000fe4000f8e00ff */
[----:B------:R-:W-:-:S02]  /*0180*/  IMAD.U32 R7, RZ, RZ, UR5 ;  /* 0x00000005ff077e24 */ /* 0x000fc4000f8e00ff */
[----:B------:R-:W-:Y:S02]  /*0190*/  IMAD.U32 R11, RZ, RZ, UR7 ;  /* 0x00000007ff0b7e24 */ /* 0x000fe4000f8e00ff */
[----:B------:R-:W-:Y:S02]  /*01a0*/  IMAD.MOV.U32 R8, RZ, RZ, 0x1c0 ;  /* 0x000001c0ff087424 */ /* 0x000fe400078e00ff */
[----:B------:R-:W-:Y:S02]  /*01b0*/  IMAD.MOV.U32 R12, RZ, RZ, 0x1 ;  /* 0x00000001ff0c7424 */ /* 0x000fe400078e00ff */
[----:B0-----:R-:W-:-:S07]  /*01c0*/  IMAD.MOV.U32 R13, RZ, RZ, RZ ;  /* 0x000000ffff0d7224 */ /* 0x001fce00078e00ff */
[----:B------:R-:W-:-:S07]  /*01d0*/  LEPC R20, `(.L_x_138) ;  /* 0x000000001014794e */ /* 0x000fce0000000000 */
[----:B-1----:R-:W-:Y:S05]  /*01e0*/  CALL.ABS.NOINC R2 ;  /* 0x0000000002007343 */ /* 0x002fea0003c00000 */
.L_x_138:
[----:B------:R-:W-:Y:S01]  /*01f0*/  ULDC.U8 UR4, c[0x0][0x238] ;  /* 0x00008e0000047ab9 */ /* 0x000fe20000000000 */
[----:B------:R-:W0:Y:S01]  /*0200*/  LDC.64 R2, c[0x0][0x218] ;  /* 0x00008600ff027b82 */ /* 0x000e220000000a00 */
[----:B------:R-:W-:-:S06]  /*0210*/  UPRMT UR4, UR4, 0x8880, URZ ;  /* 0x0000888004047896 */ /* 0x000fcc000800003f */
[----:B------:R-:W-:Y:S01]  /*0220*/  ISETP.NE.AND P1, PT, RZ, UR4, PT ;  /* 0x00000004ff007c0c */ /* 0x000fe2000bf25270 */
[----:B------:R-:W-:-:S12]  /*0230*/  ULDC.64 UR4, c[0x0][0x220] ;  /* 0x0000880000047ab9 */ /* 0x000fd80000000a00 */
[----:B------:R-:W1:Y:S01]  /*0240*/  @P1 LDC.64 R4, c[0x0][0x230] ;  /* 0x00008c00ff041b82 */ /* 0x000e620000000a00 */
[----:B0-----:R-:W2:Y:S04]  /*0250*/  LDG.E.U16 R2, desc[UR36][R2.64] ;  /* 0x0000002402027981 */ /* 0x001ea8000c1e1500 */
[----:B-1----:R-:W3:Y:S01]  /*0260*/  @P1 LDG.E.U16 R4, desc[UR36][R4.64] ;  /* 0x0000002404041981 */ /* 0x002ee2000c1e1500 */
[----:B------:R-:W-:-:S04]  /*0270*/  ISETP.NE.U32.AND P0, PT, RZ, UR4, PT ;  /* 0x00000004ff007c0c */ /* 0x000fc8000bf05070 */
[----:B------:R-:W-:-:S13]  /*0280*/  ISETP.NE.AND.EX P0, PT, RZ, UR5, PT, P0 ;  /* 0x00000005ff007c0c */ /* 0x000fda000bf05300 */
[----:B------:R-:W-:-:S04]  /*0290*/  @P0 LEA R6, P2, R16, UR4, 0x1 ;  /* 0x0000000410060c11 */ /* 0x000fc8000f8408ff */
[----:B------:R-:W-:Y:S01]  /*02a0*/  @P0 LEA.HI.X R7, R16, UR5, R17, 0x1, P2 ;  /* 0x0000000510070c11 */ /* 0x000fe200090f0c11 */
[----:B------:R-:W-:-:S04]  /*02b0*/  ULDC.64 UR4, c[0x0][0x210] ;  /* 0x0000840000047ab9 */ /* 0x000fc80000000a00 */
[----:B------:R-:W4:Y:S01]  /*02c0*/  @P0 LDG.E.U16 R6, desc[UR36][R6.64] ;  /* 0x0000002406060981 */ /* 0x000f22000c1e1500 */
[----:B--2---:R-:W-:Y:S02]  /*02d0*/  @P1 IMAD.U32 R0, R2, 0x10000, RZ ;  /* 0x0001000002001824 */ /* 0x004fe400078e00ff */
[----:B---3--:R-:W-:-:S04]  /*02e0*/  @P1 IMAD.U32 R8, R4, 0x10000, RZ ;  /* 0x0001000004081824 */ /* 0x008fc800078e00ff */
[----:B------:R-:W0:Y:S02]  /*02f0*/  @P1 MUFU.RCP R9, R8 ;  /* 0x0000000800091308 */ /* 0x000e240000001000 */
[----:B0-----:R-:W-:-:S05]  /*0300*/  @P1 FMUL.FTZ R0, R0, R9 ;  /* 0x0000000900001220 */ /* 0x001fca0000410000 */
[----:B------:R-:W-:-:S04]  /*0310*/  @P1 F2FP.BF16.F32.PACK_AB R0, RZ, R0 ;  /* 0x00000000ff00123e */ /* 0x000fc800000010ff */
[----:B------:R-:W-:-:S05]  /*0320*/  @P1 PRMT R2, R0, 0x7610, R2 ;  /* 0x0000761000021816 */ /* 0x000fca0000000002 */
[----:B------:R-:W-:-:S04]  /*0330*/  IMAD.U32 R2, R2, 0x10000, RZ ;  /* 0x0001000002027824 */ /* 0x000fc800078e00ff */
[----:B------:R-:W-:-:S05]  /*0340*/  FADD.FTZ R2, -R2, -RZ ;  /* 0x800000ff02027221 */ /* 0x000fca0000010100 */
[----:B------:R-:W-:-:S04]  /*0350*/  F2FP.BF16.F32.PACK_AB R2, RZ, R2 ;  /* 0x00000002ff02723e */ /* 0x000fc800000010ff */
[----:B------:R-:W-:Y:S01]  /*0360*/  PRMT R5, R2, 0x7610, R5 ;  /* 0x0000761002057816 */ /* 0x000fe20000000005 */
[----:B----4-:R-:W-:-:S04]  /*0370*/  @P0 IMAD.U32 R6, R6, 0x10000, RZ ;  /* 0x0001000006060824 */ /* 0x010fc800078e00ff */
[----:B------:R-:W-:-:S04]  /*0380*/  @P0 IMAD.U32 R3, R5, 0x10000, RZ ;  /* 0x0001000005030824 */ /* 0x000fc800078e00ff */
[----:B------:R-:W-:Y:S01]  /*0390*/  @P0 FMUL.FTZ R3, R6, R3 ;  /* 0x0000000306030220 */ /* 0x000fe20000410000 */
[----:B------:R-:W-:-:S04]  /*03a0*/  LEA R2, P1, R16, UR4, 0x1 ;  /* 0x0000000410027c11 */ /* 0x000fc8000f8208ff */
[----:B------:R-:W-:Y:S02]  /*03b0*/  @P0 F2FP.BF16.F32.PACK_AB R0, RZ, R3 ;  /* 0x00000003ff00023e */ /* 0x000fe400000010ff */
[----:B------:R-:W-:Y:S02]  /*03c0*/  LEA.HI.X R3, R16, UR5, R17, 0x1, P1 ;  /* 0x0000000510037c11 */ /* 0x000fe400088f0c11 */
[----:B------:R-:W-:-:S05]  /*03d0*/  @P0 PRMT R5, R0, 0x7610, R5 ;  /* 0x0000761000050816 */ /* 0x000fca0000000005 */
[----:B------:R-:W-:Y:S01]  /*03e0*/  STG.E.U16 desc[UR36][R2.64], R5 ;  /* 0x0000000502007986 */ /* 0x000fe2000c101524 */
[----:B------:R-:W-:Y:S05]  /*03f0*/  EXIT ;  /* 0x000000000000794d */ /* 0x000fea0003800000 */
.L_x_139:
        /* <DEDUP_REMOVED lines=16> */
.L_x_10753:


//--------------------- .text._ZN2at6native39_GLOBAL__N__cee6930f_7_Loss_cu_5b0651e139nll_loss_backward_reduce_cuda_kernel_1dIN3c108BFloat16EhEEvPT_PKS5_S8_PKT0_S8_bll --------------------------
	.section	.text._ZN2at6native39_GLOBAL__N__cee6930f_7_Loss_cu_5b0651e139nll_loss_backward_reduce_cuda_kernel_1dIN3c108BFloat16EhEEvPT_PKS5_S8_PKT0_S8_bll,"ax",@progbits
	.align	128
.text._ZN2at6native39_GLOBAL__N__cee6930f_7_Loss_cu_5b0651e139nll_loss_backward_reduce_cuda_kernel_1dIN3c108BFloat16EhEEvPT_PKS5_S8_PKT0_S8_bll:
        .type           _ZN2at6native39_GLOBAL__N__cee6930f_7_Loss_cu_5b0651e139nll_loss_backward_reduce_cuda_kernel_1dIN3c108BFloat16EhEEvPT_PKS5_S8_PKT0_S8_bll,@function
        .size           _ZN2at6native39_GLOBAL__N__cee6930f_7_Loss_cu_5b0651e139nll_loss_backward_reduce_cuda_kernel_1dIN3c108BFloat16EhEEvPT_PKS5_S8_PKT0_S8_bll,(.L_x_10754 - _ZN2at6native39_GLOBAL__N__cee6930f_7_Loss_cu_5b0651e139nll_loss_backward_reduce_cuda_kernel_1dIN3c108BFloat16EhEEvPT_PKS5_S8_PKT0_S8_bll)
        .other          _ZN2at6native39_GLOBAL__N__cee6930f_7_Loss_cu_5b0651e139nll_loss_backward_reduce_cuda_kernel_1dIN3c108BFloat16EhEEvPT_PKS5_S8_PKT0_S8_bll,@"STO_CUDA_ENTRY STV_DEFAULT"
_ZN2at6native39_GLOBAL__N__cee6930f_7_Loss_cu_5b0651e139nll_loss_backward_reduce_cuda_kernel_1dIN3c108BFloat16EhEEvPT_PKS5_S8_PKT0_S8_bll:
[----:B------:R-:W0:Y:S08]  /*0000*/  LDC R1, c[0x0][0x28] ;  /* 0x00000a00ff017b82 */ /* 0x000e300000000800 */
[----:B------:R-:W1:Y:S01]  /*0010*/  LDC.64 R16, c[0x0][0x228] ;  /* 0x00008a00ff107b82 */ /* 0x000e620000000a00 */
[----:B------:R-:W-:Y:S01]  /*0020*/  ULDC.64 UR36, c[0x0][0x208] ;  /* 0x0000820000247ab9 */ /* 0x000fe20000000a00 */
[----:B------:R-:W-:Y:S01]  /*0030*/  ULDC.64 UR4, c[0x0][0x248] ;  /* 0x0000920000047ab9 */ /* 0x000fe20000000a00 */
[----:B-1----:R-:W2:Y:S02]  /*0040*/  LDG.E.U8 R16, desc[UR36][R16.64] ;  /* 0x0000002410107981 */ /* 0x002ea4000c1e1100 */
[----:B--2---:R-:W-:-:S04]  /*0050*/  ISETP.NE.U32.AND P0, PT, R16, UR4, PT ;  /* 0x0000000410007c0c */ /* 0x004fc8000bf05070 */
[----:B------:R-:W-:-:S13]  /*0060*/  ISETP.NE.AND.EX P0, PT, RZ, UR5, PT, P0 ;  /* 0x00000005ff007c0c */ /* 0x000fda000bf05300 */
[----:B0-----:R-:W-:Y:S05]  /*0070*/  @!P0 EXIT ;  /* 0x000000000000894d */ /* 0x001fea0003800000 */
[----:B------:R-:W-:Y:S02]  /*0080*/  ULDC.64 UR4, c[0x0][0x240] ;  /* 0x0000900000047ab9 */ /* 0x000fe40000000a00 */
[----:B------:R-:W-:-:S04]  /*0090*/  ISETP.GE.U32.AND P0, PT, R16, UR4, PT ;  /* 0x0000000410007c0c */ /* 0x000fc8000bf06070 */
[----:B------:R-:W-:-:S13]  /*00a0*/  ISETP.GE.AND.EX P0, PT, RZ, UR5, PT, P0 ;  /* 0x00000005ff007c0c */ /* 0x000fda000bf06300 */
        /* <DEDUP_REMOVED lines=8> */
[----:B------:R-:W-:Y:S01]  /*0130*/  HFMA2.MMA R13, -RZ, RZ, 0, 0 ;  /* 0x00000000ff0d7435 */ /* 0x000fe200000001ff */
[----:B------:R-:W-:Y:S02]  /*0140*/  IMAD.U32 R6, RZ, RZ, UR4 ;  /* 0x00000004ff067e24 */ /* 0x000fe4000f8e00ff */
[----:B------:R-:W-:-:S02]  /*0150*/  IMAD.U32 R7, RZ, RZ, UR5 ;  /* 0x00000005ff077e24 */ /* 0x000fc4000f8e00ff */
[----:B------:R-:W-:Y:S02]  /*0160*/  IMAD.U32 R10, RZ, RZ, UR6 ;  /* 0x00000006ff0a7e24 */ /* 0x000fe4000f8e00ff */
[----:B------:R-:W-:Y:S02]  /*0170*/  IMAD.U32 R11, RZ, RZ, UR7 ;  /* 0x00000007ff0b7e24 */ /* 0x000fe4000f8e00ff */
[----:B------:R-:W-:Y:S02]  /*0180*/  IMAD.MOV.U32 R8, RZ, RZ, 0x1c0 ;  /* 0x000001c0ff087424 */ /* 0x000fe400078e00ff */
[----:B0-----:R-:W-:-:S07]  /*0190*/  IMAD.MOV.U32 R12, RZ, RZ, 0x1 ;  /* 0x00000001ff0c7424 */ /* 0x001fce00078e00ff */
[----:B------:R-:W-:-:S07]  /*01a0*/  LEPC R20, `(.L_x_140) ;  /* 0x000000001014794e */ /* 0x000fce0000000000 */
[----:B-1----:R-:W-:Y:S05]  /*01b0*/  CALL.ABS.NOINC R2 ;  /* 0x0000000002007343 */ /* 0x002fea0003c00000 */
.L_x_140:
        /* <DEDUP_REMOVED lines=10> */
[----:B------:R-:W-:-:S05]  /*0260*/  @P0 LEA R6, P2, R16, UR4, 0x1 ;  /* 0x0000000410060c11 */ /* 0x000fca000f8408ff */
[----:B------:R-:W-:Y:S01]  /*0270*/  @P0 IMAD.X R7, RZ, RZ, UR5, P2 ;  /* 0x00000005ff070e24 */ /* 0x000fe200090e06ff */
        /* <DEDUP_REMOVED lines=11> */
[----:B------:R-:W-:Y:S02]  /*0330*/  PRMT R3, R2, 0x7610, R3 ;  /* 0x0000761002037816 */ /* 0x000fe40000000003 */
[----:B----4-:R-:W-:-:S03]  /*0340*/  @P0 SHF.L.U32 R6, R6, 0x10, RZ ;  /* 0x0000001006060819 */ /* 0x010fc600000006ff */
[----:B------:R-:W-:-:S04]  /*0350*/  @P0 IMAD.U32 R5, R3, 0x10000, RZ ;  /* 0x0001000003050824 */ /* 0x000fc800078e00ff */
[----:B------:R-:W-:Y:S01]  /*0360*/  @P0 FMUL.FTZ R5, R6, R5 ;  /* 0x0000000506050220 */ /* 0x000fe20000410000 */
[----:B------:R-:W-:-:S04]  /*0370*/  LEA R16, P1, R16, UR4, 0x1 ;  /* 0x0000000410107c11 */ /* 0x000fc8000f8208ff */
[----:B------:R-:W-:Y:S01]  /*0380*/  @P0 F2FP.BF16.F32.PACK_AB R5, RZ, R5 ;  /* 0x00000005ff05023e */ /* 0x000fe200000010ff */
[----:B------:R-:W-:-:S03]  /*0390*/  IMAD.X R17, RZ, RZ, UR5, P1 ;  /* 0x00000005ff117e24 */ /* 0x000fc600088e06ff */
[----:B------:R-:W-:-:S05]  /*03a0*/  @P0 PRMT R3, R5, 0x7610, R3 ;  /* 0x0000761005030816 */ /* 0x000fca0000000003 */
[----:B------:R-:W-:Y:S01]  /*03b0*/  STG.E.U16 desc[UR36][R16.64], R3 ;  /* 0x0000000310007986 */ /* 0x000fe2000c101524 */
[----:B------:R-:W-:Y:S05]  /*03c0*/  EXIT ;  /* 0x000000000000794d */ /* 0x000fea0003800000 */
.L_x_141:
        /* <DEDUP_REMOVED lines=11> */
.L_x_10754:


//--------------------- .text._ZN2at6native39_GLOBAL__N__cee6930f_7_Loss_cu_5b0651e139nll_loss_backward_reduce_cuda_kernel_1dIN3c104HalfElEEvPT_PKS5_S8_PKT0_S8_bll --------------------------
	.section	.text._ZN2at6native39_GLOBAL__N__cee6930f_7_Loss_cu_5b0651e139nll_loss_backward_reduce_cuda_kernel_1dIN3c104HalfElEEvPT_PKS5_S8_PKT0_S8_bll,"ax",@progbits
	.align	128
.text._ZN2at6native39_GLOBAL__N__cee6930f_7_Loss_cu_5b0651e139nll_loss_backward_reduce_cuda_kernel_1dIN3c104HalfElEEvPT_PKS5_S8_PKT0_S8_bll:
        .type           _ZN2at6native39_GLOBAL__N__cee6930f_7_Loss_cu_5b0651e139nll_loss_backward_reduce_cuda_kernel_1dIN3c104HalfElEEvPT_PKS5_S8_PKT0_S8_bll,@function
        .size           _ZN2at6native39_GLOBAL__N__cee6930f_7_Loss_cu_5b0651e139nll_loss_backward_reduce_cuda_kernel_1dIN3c104HalfElEEvPT_PKS5_S8_PKT0_S8_bll,(.L_x_10755 - _ZN2at6native39_GLOBAL__N__cee6930f_7_Loss_cu_5b0651e139nll_loss_backward_reduce_cuda_kernel_1dIN3c104HalfElEEvPT_PKS5_S8_PKT0_S8_bll)
        .other          _ZN2at6native39_GLOBAL__N__cee6930f_7_Loss_cu_5b0651e139nll_loss_backward_reduce_cuda_kernel_1dIN3c104HalfElEEvPT_PKS5_S8_PKT0_S8_bll,@"STO_CUDA_ENTRY STV_DEFAULT"
_ZN2at6native39_GLOBAL__N__cee6930f_7_Loss_cu_5b0651e139nll_loss_backward_reduce_cuda_kernel_1dIN3c104HalfElEEvPT_PKS5_S8_PKT0_S8_bll:
        /* <DEDUP_REMOVED lines=31> */
.L_x_142:
[----:B------:R-:W-:Y:S01]  /*01f0*/  ULDC.U8 UR4, c[0x0][0x238] ;  /* 0x00008e0000047ab9 */ /* 0x000fe20000000000 */
[----:B------:R-:W0:Y:S01]  /*0200*/  LDC.64 R2, c[0x0][0x218] ;  /* 0x00008600ff027b82 */ /* 0x000e220000000a00 */
[----:B------:R-:W-:-:S06]  /*0210*/  UPRMT UR4, UR4, 0x8880, URZ ;  /* 0x0000888004047896 */ /* 0x000fcc000800003f */
[----:B------:R-:W-:Y:S01]  /*0220*/  ISETP.NE.AND P1, PT, RZ, UR4, PT ;  /* 0x00000004ff007c0c */ /* 0x000fe2000bf25270 */
[----:B------:R-:W-:-:S12]  /*0230*/  ULDC.64 UR4, c[0x0][0x220] ;  /* 0x0000880000047ab9 */ /* 0x000fd80000000a00 */
[----:B------:R-:W1:Y:S01]  /*0240*/  @P1 LDC.64 R4, c[0x0][0x230] ;  /* 0x00008c00ff041b82 */ /* 0x000e620000000a00 */
[----:B------:R-:W-:Y:S01]  /*0250*/  ISETP.NE.U32.AND P0, PT, RZ, UR4, PT ;  /* 0x00000004ff007c0c */ /* 0x000fe2000bf05070 */
[----:B0-----:R-:W2:Y:S04]  /*0260*/  LDG.E.U16 R0, desc[UR36][R2.64] ;  /* 0x0000002402007981 */ /* 0x001ea8000c1e1500 */
[----:B-1----:R-:W3:Y:S01]  /*0270*/  @P1 LDG.E.U16 R4, desc[UR36][R4.64] ;  /* 0x0000002404041981 */ /* 0x002ee2000c1e1500 */
[----:B------:R-:W-:-:S13]  /*0280*/  ISETP.NE.AND.EX P0, PT, RZ, UR5, PT, P0 ;  /* 0x00000005ff007c0c */ /* 0x000fda000bf05300 */
[----:B------:R-:W-:-:S04]  /*0290*/  @P0 LEA R6, P2, R16, UR4, 0x1 ;  /* 0x0000000410060c11 */ /* 0x000fc8000f8408ff */
[----:B------:R-:W-:Y:S01]  /*02a0*/  @P0 LEA.HI.X R7, R16, UR5, R17, 0x1, P2 ;  /* 0x0000000510070c11 */ /* 0x000fe200090f0c11 */
[----:B------:R-:W-:-:S04]  /*02b0*/  ULDC.64 UR4, c[0x0][0x210] ;  /* 0x0000840000047ab9 */ /* 0x000fc80000000a00 */
[----:B------:R-:W4:Y:S01]  /*02c0*/  @P0 LDG.E.U16 R6, desc[UR36][R6.64] ;  /* 0x0000002406060981 */ /* 0x000f22000c1e1500 */
[----:B--2---:R-:W-:Y:S02]  /*02d0*/  @P1 HADD2.F32 R8, -RZ, R0.H0_H0 ;  /* 0x20000000ff081230 */ /* 0x004fe40000004100 */
[----:B---3--:R-:W-:-:S06]  /*02e0*/  @P1 HADD2.F32 R9, -RZ, R4.H0_H0 ;  /* 0x20000004ff091230 */ /* 0x008fcc0000004100 */
[----:B------:R-:W0:Y:S02]  /*02f0*/  @P1 MUFU.RCP R9, R9 ;  /* 0x0000000900091308 */ /* 0x000e240000001000 */
[----:B0-----:R-:W-:-:S05]  /*0300*/  @P1 FMUL.FTZ R8, R8, R9 ;  /* 0x0000000908081220 */ /* 0x001fca0000410000 */
[----:B------:R-:W-:-:S04]  /*0310*/  @P1 F2FP.F16.F32.PACK_AB R8, RZ, R8 ;  /* 0x00000008ff08123e */ /* 0x000fc800000000ff */
[----:B------:R-:W-:-:S05]  /*0320*/  @P1 PRMT R0, R8, 0x7610, R0 ;  /* 0x0000761008001816 */ /* 0x000fca0000000000 */
[----:B------:R-:W-:-:S05]  /*0330*/  HADD2 R5, -R0.H0_H0, -RZ.H0_H0 ;  /* 0xa00000ff00057230 */ /* 0x000fca0000000900 */
[----:B------:R-:W-:Y:S01]  /*0340*/  PRMT R5, R5, 0x5410, RZ ;  /* 0x0000541005057816 */ /* 0x000fe200000000ff */
[----:B----4-:R-:W-:-:S04]  /*0350*/  @P0 HADD2.F32 R0, -RZ, R6.H0_H0 ;  /* 0x20000006ff000230 */ /* 0x010fc80000004100 */
[----:B------:R-:W-:-:S05]  /*0360*/  @P0 HADD2.F32 R3, -RZ, R5.H0_H0 ;  /* 0x20000005ff030230 */ /* 0x000fca0000004100 */
[----:B------:R-:W-:Y:S01]  /*0370*/  @P0 FMUL.FTZ R0, R0, R3 ;  /* 0x0000000300000220 */ /* 0x000fe20000410000 */
[----:B------:R-:W-:-:S04]  /*0380*/  LEA R2, P1, R16, UR4, 0x1 ;  /* 0x0000000410027c11 */ /* 0x000fc8000f8208ff */
[----:B------:R-:W-:Y:S02]  /*0390*/  @P0 F2FP.F16.F32.PACK_AB R0, RZ, R0 ;  /* 0x00000000ff00023e */ /* 0x000fe400000000ff */
[----:B------:R-:W-:Y:S02]  /*03a0*/  LEA.HI.X R3, R16, UR5, R17, 0x1, P1 ;  /* 0x0000000510037c11 */ /* 0x000fe400088f0c11 */
[----:B------:R-:W-:-:S05]  /*03b0*/  @P0 PRMT R5, R0, 0x7610, R5 ;  /* 0x0000761000050816 */ /* 0x000fca0000000005 */
[----:B------:R-:W-:Y:S01]  /*03c0*/  STG.E.U16 desc[UR36][R2.64], R5 ;  /* 0x0000000502007986 */ /* 0x000fe2000c101524 */
[----:B------:R-:W-:Y:S05]  /*03d0*/  EXIT ;  /* 0x000000000000794d */ /* 0x000fea0003800000 */
.L_x_143:
        /* <DEDUP_REMOVED lines=10> */
.L_x_10755:


//--------------------- .text._ZN2at6native39_GLOBAL__N__cee6930f_7_Loss_cu_5b0651e139nll_loss_backward_reduce_cuda_kernel_1dIN3c104HalfEhEEvPT_PKS5_S8_PKT0_S8_bll --------------------------
	.section	.text._ZN2at6native39_GLOBAL__N__cee6930f_7_Loss_cu_5b0651e139nll_loss_backward_reduce_cuda_kernel_1dIN3c104HalfEhEEvPT_PKS5_S8_PKT0_S8_bll,"ax",@progbits
	.align	128
.text._ZN2at6native39_GLOBAL__N__cee6930f_7_Loss_cu_5b0651e139nll_loss_backward_reduce_cuda_kernel_1dIN3c104HalfEhEEvPT_PKS5_S8_PKT0_S8_bll:
        .type           _ZN2at6native39_GLOBAL__N__cee6930f_7_Loss_cu_5b0651e139nll_loss_backward_reduce_cuda_kernel_1dIN3c104HalfEhEEvPT_PKS5_S8_PKT0_S8_bll,@function
        .size           _ZN2at6native39_GLOBAL__N__cee6930f_7_Loss_cu_5b0651e139nll_loss_backward_reduce_cuda_kernel_1dIN3c104HalfEhEEvPT_PKS5_S8_PKT0_S8_bll,(.L_x_10756 - _ZN2at6native39_GLOBAL__N__cee6930f_7_Loss_cu_5b0651e139nll_loss_backward_reduce_cuda_kernel_1dIN3c104HalfEhEEvPT_PKS5_S8_PKT0_S8_bll)
        .other          _ZN2at6native39_GLOBAL__N__cee6930f_7_Loss_cu_5b0651e139nll_loss_backward_reduce_cuda_kernel_1dIN3c104HalfEhEEvPT_PKS5_S8_PKT0_S8_bll,@"STO_CUDA_ENTRY STV_DEFAULT"
_ZN2at6native39_GLOBAL__N__cee6930f_7_Loss_cu_5b0651e139nll_loss_backward_reduce_cuda_kernel_1dIN3c104HalfEhEEvPT_PKS5_S8_PKT0_S8_bll:
        /* <DEDUP_REMOVED lines=19> */
[----:B------:R-:W-:Y:S01]  /*0130*/  IMAD.U32 R10, RZ, RZ, UR6 ;  /* 0x00000006ff0a7e24 */ /* 0x000fe2000f8e00ff */
[----:B------:R-:W-:Y:S01]  /*0140*/  MOV R11, UR7 ;  /* 0x00000007000b7c02 */ /* 0x000fe20008000f00 */
[----:B------:R-:W-:Y:S02]  /*0150*/  IMAD.U32 R6, RZ, RZ, UR4 ;  /* 0x00000004ff067e24 */ /* 0x000fe4000f8e00ff */
[----:B------:R-:W-:-:S02]  /*0160*/  IMAD.U32 R7, RZ, RZ, UR5 ;  /* 0x00000005ff077e24 */ /* 0x000fc4000f8e00ff */
[----:B------:R-:W-:Y:S02]  /*0170*/  IMAD.MOV.U32 R8, RZ, RZ, 0x1c0 ;  /* 0x000001c0ff087424 */ /* 0x000fe400078e00ff */
[----:B------:R-:W-:Y:S02]  /*0180*/  IMAD.MOV.U32 R12, RZ, RZ, 0x1 ;  /* 0x00000001ff0c7424 */ /* 0x000fe400078e00ff */
[----:B0-----:R-:W-:-:S07]  /*0190*/  IMAD.MOV.U32 R13, RZ, RZ, RZ ;  /* 0x000000ffff0d7224 */ /* 0x001fce00078e00ff */
[----:B------:R-:W-:-:S07]  /*01a0*/  LEPC R20, `(.L_x_144) ;  /* 0x000000001014794e */ /* 0x000fce0000000000 */
[----:B-1----:R-:W-:Y:S05]  /*01b0*/  CALL.ABS.NOINC R2 ;  /* 0x0000000002007343 */ /* 0x002fea0003c00000 */
.L_x_144:
        /* <DEDUP_REMOVED lines=11> */
[----:B------:R-:W-:Y:S01]  /*0270*/  @P0 IADD3.X R7, RZ, UR5, RZ, P2, !PT ;  /* 0x00000005ff070c10 */ /* 0x000fe200097fe4ff */
        /* <DEDUP_REMOVED lines=11> */
[----:B------:R-:W-:Y:S01]  /*0330*/  @P0 HADD2.F32 R5, -RZ, R3.H0_H0 ;  /* 0x20000003ff050230 */ /* 0x000fe20000004100 */
[----:B------:R-:W-:-:S04]  /*0340*/  LEA R16, P1, R16, UR4, 0x1 ;  /* 0x0000000410107c11 */ /* 0x000fc8000f8208ff */
[----:B------:R-:W-:Y:S01]  /*0350*/  @P0 FMUL.FTZ R0, R0, R5 ;  /* 0x0000000500000220 */ /* 0x000fe20000410000 */
[----:B------:R-:W-:-:S04]  /*0360*/  IMAD.X R17, RZ, RZ, UR5, P1 ;  /* 0x00000005ff117e24 */ /* 0x000fc800088e06ff */
[----:B------:R-:W-:-:S04]  /*0370*/  @P0 F2FP.F16.F32.PACK_AB R0, RZ, R0 ;  /* 0x00000000ff00023e */ /* 0x000fc800000000ff */
[----:B------:R-:W-:-:S05]  /*0380*/  @P0 PRMT R3, R0, 0x7610, R3 ;  /* 0x0000761000030816 */ /* 0x000fca0000000003 */
[----:B------:R-:W-:Y:S01]  /*0390*/  STG.E.U16 desc[UR36][R16.64], R3 ;  /* 0x0000000310007986 */ /* 0x000fe2000c101524 */
[----:B------:R-:W-:Y:S05]  /*03a0*/  EXIT ;  /* 0x000000000000794d */ /* 0x000fea0003800000 */
.L_x_145:
        /* <DEDUP_REMOVED lines=13> */
.L_x_10756:


//--------------------- .text._ZN2at6native39_GLOBAL__N__cee6930f_7_Loss_cu_5b0651e139nll_loss_backward_reduce_cuda_kernel_1dIflEEvPT_PKS3_S6_PKT0_S6_bll --------------------------
	.section	.text._ZN2at6native39_GLOBAL__N__cee6930f_7_Loss_cu_5b0651e139nll_loss_backward_reduce_cuda_kernel_1dIflEEvPT_PKS3_S6_PKT0_S6_bll,"ax",@progbits
	.align	128
.text._ZN2at6native39_GLOBAL__N__cee6930f_7_Loss_cu_5b0651e139nll_loss_backward_reduce_cuda_kernel_1dIflEEvPT_PKS3_S6_PKT0_S6_bll:
        .type           _ZN2at6native39_GLOBAL__N__cee6930f_7_Loss_cu_5b0651e139nll_loss_backward_reduce_cuda_kernel_1dIflEEvPT_PKS3_S6_PKT0_S6_bll,@function
        .size           _ZN2at6native39_GLOBAL__N__cee6930f_7_Loss_cu_5b0651e139nll_loss_backward_reduce_cuda_kernel_1dIflEEvPT_PKS3_S6_PKT0_S6_bll,(.L_x_10757 - _ZN2at6native39_GLOBAL__N__cee6930f_7_Loss_cu_5b0651e139nll_loss_backward_reduce_cuda_kernel_1dIflEEvPT_PKS3_S6_PKT0_S6_bll)
        .other          _ZN2at6native39_GLOBAL__N__cee6930f_7_Loss_cu_5b0651e139nll_loss_backward_reduce_cuda_kernel_1dIflEEvPT_PKS3_S6_PKT0_S6_bll,@"STO_CUDA_ENTRY STV_DEFAULT"
_ZN2at6native39_GLOBAL__N__cee6930f_7_Loss_cu_5b0651e139nll_loss_backward_reduce_cuda_kernel_1dIflEEvPT_PKS3_S6_PKT0_S6_bll:
        /* <DEDUP_REMOVED lines=31> */
.L_x_146:
[----:B------:R-:W-:Y:S01]  /*01f0*/  ULDC.U8 UR4, c[0x0][0x238] ;  /* 0x00008e0000047ab9 */ /* 0x000fe20000000000 */
[----:B------:R-:W0:Y:S01]  /*0200*/  LDC.64 R2, c[0x0][0x218] ;  /* 0x00008600ff027b82 */ /* 0x000e220000000a00 */
[----:B------:R-:W-:-:S06]  /*0210*/  UPRMT UR4, UR4, 0x8880, URZ ;  /* 0x0000888004047896 */ /* 0x000fcc000800003f */
[----:B------:R-:W-:Y:S01]  /*0220*/  ISETP.NE.AND P1, PT, RZ, UR4, PT ;  /* 0x00000004ff007c0c */ /* 0x000fe2000bf25270 */
[----:B------:R-:W-:Y:S02]  /*0230*/  ULDC.64 UR4, c[0x0][0x220] ;  /* 0x0000880000047ab9 */ /* 0x000fe40000000a00 */
[----:B------:R-:W-:-:S10]  /*0240*/  ISETP.NE.U32.AND P0, PT, RZ, UR4, PT ;  /* 0x00000004ff007c0c */ /* 0x000fd4000bf05070 */
[----:B------:R-:W1:Y:S01]  /*0250*/  @P1 LDC.64 R4, c[0x0][0x230] ;  /* 0x00008c00ff041b82 */ /* 0x000e620000000a00 */
[----:B------:R-:W-:Y:S01]  /*0260*/  ISETP.NE.AND.EX P0, PT, RZ, UR5, PT, P0 ;  /* 0x00000005ff007c0c */ /* 0x000fe2000bf05300 */
[----:B0-----:R-:W2:Y:S04]  /*0270*/  LDG.E R0, desc[UR36][R2.64] ;  /* 0x0000002402007981 */ /* 0x001ea8000c1e1900 */
[----:B-1----:R-:W3:Y:S08]  /*0280*/  @P1 LDG.E R4, desc[UR36][R4.64] ;  /* 0x0000002404041981 */ /* 0x002ef0000c1e1900 */
[----:B------:R-:W-:-:S04]  /*0290*/  @P0 LEA R6, P2, R16, UR4, 0x2 ;  /* 0x0000000410060c11 */ /* 0x000fc8000f8410ff */
[----:B------:R-:W-:Y:S01]  /*02a0*/  @P0 LEA.HI.X R7, R16, UR5, R17, 0x2, P2 ;  /* 0x0000000510070c11 */ /* 0x000fe200090f1411 */
[----:B------:R-:W-:-:S04]  /*02b0*/  ULDC.64 UR4, c[0x0][0x210] ;  /* 0x0000840000047ab9 */ /* 0x000fc80000000a00 */
[----:B------:R-:W4:Y:S01]  /*02c0*/  @P0 LDG.E R6, desc[UR36][R6.64] ;  /* 0x0000002406060981 */ /* 0x000f22000c1e1900 */
[----:B---3--:R-:W2:Y:S02]  /*02d0*/  @P1 MUFU.RCP R9, R4 ;  /* 0x0000000400091308 */ /* 0x008ea40000001000 */
[----:B--2---:R-:W-:Y:S01]  /*02e0*/  @P1 FMUL.FTZ R0, R0, R9 ;  /* 0x0000000900001220 */ /* 0x004fe20000410000 */
[----:B------:R-:W-:-:S03]  /*02f0*/  LEA R8, P1, R16, UR4, 0x2 ;  /* 0x0000000410087c11 */ /* 0x000fc6000f8210ff */
[----:B------:R-:W-:Y:S01]  /*0300*/  FADD.FTZ R11, -R0, -RZ ;  /* 0x800000ff000b7221 */ /* 0x000fe20000010100 */
[----:B------:R-:W-:-:S03]  /*0310*/  LEA.HI.X R9, R16, UR5, R17, 0x2, P1 ;  /* 0x0000000510097c11 */ /* 0x000fc600088f1411 */
[----:B----4-:R-:W-:-:S05]  /*0320*/  @P0 FMUL.FTZ R11, R11, R6 ;  /* 0x000000060b0b0220 */ /* 0x010fca0000410000 */
[----:B------:R-:W-:Y:S01]  /*0330*/  STG.E desc[UR36][R8.64], R11 ;  /* 0x0000000b08007986 */ /* 0x000fe2000c101924 */
[----:B------:R-:W-:Y:S05]  /*0340*/  EXIT ;  /* 0x000000000000794d */ /* 0x000fea0003800000 */
.L_x_147:
        /* <DEDUP_REMOVED lines=11> */
.L_x_10757:


//--------------------- .text._ZN2at6native39_GLOBAL__N__cee6930f_7_Loss_cu_5b0651e139nll_loss_backward_reduce_cuda_kernel_1dIfhEEvPT_PKS3_S6_PKT0_S6_bll --------------------------
	.section	.text._ZN2at6native39_GLOBAL__N__cee6930f_7_Loss_cu_5b0651e139nll_loss_backward_reduce_cuda_kernel_1dIfhEEvPT_PKS3_S6_PKT0_S6_bll,"ax",@progbits
	.align	128
.text._ZN2at6native39_GLOBAL__N__cee6930f_7_Loss_cu_5b0651e139nll_loss_backward_reduce_cuda_kernel_1dIfhEEvPT_PKS3_S6_PKT0_S6_bll:
        .type           _ZN2at6native39_GLOBAL__N__cee6930f_7_Loss_cu_5b0651e139nll_loss_backward_reduce_cuda_kernel_1dIfhEEvPT_PKS3_S6_PKT0_S6_bll,@function
        .size           _ZN2at6native39_GLOBAL__N__cee6930f_7_Loss_cu_5b0651e139nll_loss_backward_reduce_cuda_kernel_1dIfhEEvPT_PKS3_S6_PKT0_S6_bll,(.L_x_10758 - _ZN2at6native39_GLOBAL__N__cee6930f_7_Loss_cu_5b0651e139nll_loss_backward_reduce_cuda_kernel_1dIfhEEvPT_PKS3_S6_PKT0_S6_bll)
        .other          _ZN2at6native39_GLOBAL__N__cee6930f_7_Loss_cu_5b0651e139nll_loss_backward_reduce_cuda_kernel_1dIfhEEvPT_PKS3_S6_PKT0_S6_bll,@"STO_CUDA_ENTRY STV_DEFAULT"
_ZN2at6native39_GLOBAL__N__cee6930f_7_Loss_cu_5b0651e139nll_loss_backward_reduce_cuda_kernel_1dIfhEEvPT_PKS3_S6_PKT0_S6_bll:
        /* <DEDUP_REMOVED lines=19> */
[----:B------:R-:W-:Y:S01]  /*0130*/  HFMA2.MMA R8, -RZ, RZ, 0, 2.6702880859375e-05 ;  /* 0x000001c0ff087435 */ /* 0x000fe200000001ff */
[----:B------:R-:W-:Y:S01]  /*0140*/  IMAD.U32 R6, RZ, RZ, UR4 ;  /* 0x00000004ff067e24 */ /* 0x000fe2000f8e00ff */
[----:B------:R-:W-:Y:S01]  /*0150*/  MOV R7, UR5 ;  /* 0x0000000500077c02 */ /* 0x000fe20008000f00 */
[----:B------:R-:W-:-:S02]  /*0160*/  IMAD.U32 R10, RZ, RZ, UR6 ;  /* 0x00000006ff0a7e24 */ /* 0x000fc4000f8e00ff */
[----:B------:R-:W-:Y:S02]  /*0170*/  IMAD.U32 R11, RZ, RZ, UR7 ;  /* 0x00000007ff0b7e24 */ /* 0x000fe4000f8e00ff */
[----:B------:R-:W-:Y:S02]  /*0180*/  IMAD.MOV.U32 R12, RZ, RZ, 0x1 ;  /* 0x00000001ff0c7424 */ /* 0x000fe400078e00ff */
[----:B0-----:R-:W-:-:S07]  /*0190*/  IMAD.MOV.U32 R13, RZ, RZ, RZ ;  /* 0x000000ffff0d7224 */ /* 0x001fce00078e00ff */
[----:B------:R-:W-:-:S07]  /*01a0*/  LEPC R20, `(.L_x_148) ;  /* 0x000000001014794e */ /* 0x000fce0000000000 */
[----:B-1----:R-:W-:Y:S05]  /*01b0*/  CALL.ABS.NOINC R2 ;  /* 0x0000000002007343 */ /* 0x002fea0003c00000 */
.L_x_148:
        /* <DEDUP_REMOVED lines=11> */
[----:B------:R-:W-:Y:S01]  /*0270*/  @P0 IADD3.X R7, RZ, UR5, RZ, P2, !PT ;  /* 0x00000005ff070c10 */ /* 0x000fe200097fe4ff */
[----:B------:R-:W-:-:S04]  /*0280*/  ULDC.64 UR4, c[0x0][0x210] ;  /* 0x0000840000047ab9 */ /* 0x000fc80000000a00 */
[----:B------:R-:W4:Y:S01]  /*0290*/  @P0 LDG.E R6, desc[UR36][R6.64] ;  /* 0x0000002406060981 */ /* 0x000f22000c1e1900 */
[----:B---3--:R-:W2:Y:S02]  /*02a0*/  @P1 MUFU.RCP R9, R4 ;  /* 0x0000000400091308 */ /* 0x008ea40000001000 */
[----:B--2---:R-:W-:Y:S01]  /*02b0*/  @P1 FMUL.FTZ R0, R0, R9 ;  /* 0x0000000900001220 */ /* 0x004fe20000410000 */
[----:B------:R-:W-:-:S03]  /*02c0*/  LEA R16, P1, R16, UR4, 0x2 ;  /* 0x0000000410107c11 */ /* 0x000fc6000f8210ff */
[----:B------:R-:W-:Y:S02]  /*02d0*/  FADD.FTZ R9, -R0, -RZ ;  /* 0x800000ff00097221 */ /* 0x000fe40000010100 */
[----:B------:R-:W-:Y:S02]  /*02e0*/  IMAD.X R17, RZ, RZ, UR5, P1 ;  /* 0x00000005ff117e24 */ /* 0x000fe400088e06ff */
[----:B----4-:R-:W-:-:S05]  /*02f0*/  @P0 FMUL.FTZ R9, R9, R6 ;  /* 0x0000000609090220 */ /* 0x010fca0000410000 */
[----:B------:R-:W-:Y:S01]  /*0300*/  STG.E desc[UR36][R16.64], R9 ;  /* 0x0000000910007986 */ /* 0x000fe2000c101924 */
[----:B------:R-:W-:Y:S05]  /*0310*/  EXIT ;  /* 0x000000000000794d */ /* 0x000fea0003800000 */
.L_x_149:
        /* <DEDUP_REMOVED lines=14> */
.L_x_10758:


//--------------------- .text._ZN2at6native39_GLOBAL__N__cee6930f_7_Loss_cu_5b0651e139nll_loss_backward_reduce_cuda_kernel_1dIdlEEvPT_PKS3_S6_PKT0_S6_bll --------------------------
	.section	.text._ZN2at6native39_GLOBAL__N__cee6930f_7_Loss_cu_5b0651e139nll_loss_backward_reduce_cuda_kernel_1dIdlEEvPT_PKS3_S6_PKT0_S6_bll,"ax",@progbits
	.align	128
.text._ZN2at6native39_GLOBAL__N__cee6930f_7_Loss_cu_5b0651e139nll_loss_backward_reduce_cuda_kernel_1dIdlEEvPT_PKS3_S6_PKT0_S6_bll:
        .type           _ZN2at6native39_GLOBAL__N__cee6930f_7_Loss_cu_5b0651e139nll_loss_backward_reduce_cuda_kernel_1dIdlEEvPT_PKS3_S6_PKT0_S6_bll,@function
        .size           _ZN2at6native39_GLOBAL__N__cee6930f_7_Loss_cu_5b0651e139nll_loss_backward_reduce_cuda_kernel_1dIdlEEvPT_PKS3_S6_PKT0_S6_bll,(.L_x_10759 - _ZN2at6native39_GLOBAL__N__cee6930f_7_Loss_cu_5b0651e139nll_loss_backward_reduce_cuda_kernel_1dIdlEEvPT_PKS3_S6_PKT0_S6_bll)
        .other          _ZN2at6native39_GLOBAL__N__cee6930f_7_Loss_cu_5b0651e139nll_loss_backward_reduce_cuda_kernel_1dIdlEEvPT_PKS3_S6_PKT0_S6_bll,@"STO_CUDA_ENTRY STV_DEFAULT"
_ZN2at6native39_GLOBAL__N__cee6930f_7_Loss_cu_5b0651e139nll_loss_backward_reduce_cuda_kernel_1dIdlEEvPT_PKS3_S6_PKT0_S6_bll:
        /* <DEDUP_REMOVED lines=31> */
.L_x_150:
[----:B------:R-:W0:Y:S01]  /*01f0*/  LDC.64 R6, c[0x0][0x218] ;  /* 0x00008600ff067b82 */ /* 0x000e220000000a00 */
[----:B------:R-:W-:Y:S01]  /*0200*/  ULDC.U8 UR4, c[0x0][0x238] ;  /* 0x00008e0000047ab9 */ /* 0x000fe20000000000 */
[----:B0-----:R-:W5:Y:S01]  /*0210*/  LDG.E.64 R6, desc[UR36][R6.64] ;  /* 0x0000002406067981 */ /* 0x001f62000c1e1b00 */
[----:B------:R-:W-:-:S06]  /*0220*/  UPRMT UR4, UR4, 0x8880, URZ ;  /* 0x0000888004047896 */ /* 0x000fcc000800003f */
[----:B------:R-:W-:-:S13]  /*0230*/  ISETP.NE.AND P0, PT, RZ, UR4, PT ;  /* 0x00000004ff007c0c */ /* 0x000fda000bf05270 */
[----:B------:R-:W-:Y:S05]  /*0240*/  @!P0 BRA `(.L_x_151) ;  /* 0x0000000000588947 */ /* 0x000fea0003800000 */
        /* <DEDUP_REMOVED lines=17> */
[----:B------:R-:W-:Y:S05]  /*0360*/  CALL.REL.NOINC `($__internal_2_$__cuda_sm20_div_rn_f64_full) ;  /* 0x0000000000447944 */ /* 0x000fea0003c00000 */
[----:B------:R-:W-:Y:S02]  /*0370*/  IMAD.MOV.U32 R2, RZ, RZ, R12 ;  /* 0x000000ffff027224 */ /* 0x000fe400078e000c */
[----:B------:R-:W-:-:S07]  /*0380*/  IMAD.MOV.U32 R3, RZ, RZ, R13 ;  /* 0x000000ffff037224 */ /* 0x000fce00078e000d */
.L_x_152:
[----:B------:R-:W-:Y:S02]  /*0390*/  IMAD.MOV.U32 R6, RZ, RZ, R2 ;  /* 0x000000ffff067224 */ /* 0x000fe400078e0002 */
[----:B------:R-:W-:-:S07]  /*03a0*/  IMAD.MOV.U32 R7, RZ, RZ, R3 ;  /* 0x000000ffff077224 */ /* 0x000fce00078e0003 */
.L_x_151:
[----:B------:R-:W-:Y:S02]  /*03b0*/  ULDC.64 UR4, c[0x0][0x220] ;  /* 0x0000880000047ab9 */ /* 0x000fe40000000a00 */
[----:B------:R-:W-:-:S04]  /*03c0*/  ISETP.NE.U32.AND P0, PT, RZ, UR4, PT ;  /* 0x00000004ff007c0c */ /* 0x000fc8000bf05070 */
[----:B------:R-:W-:-:S13]  /*03d0*/  ISETP.NE.AND.EX P0, PT, RZ, UR5, PT, P0 ;  /* 0x00000005ff007c0c */ /* 0x000fda000bf05300 */
[----:B------:R-:W-:-:S04]  /*03e0*/  @P0 LEA R2, P1, R16, UR4, 0x3 ;  /* 0x0000000410020c11 */ /* 0x000fc8000f8218ff */
[----:B------:R-:W-:Y:S01]  /*03f0*/  @P0 LEA.HI.X R3, R16, UR5, R17, 0x3, P1 ;  /* 0x0000000510030c11 */ /* 0x000fe200088f1c11 */
[----:B-----5:R-:W-:Y:S01]  /*0400*/  DADD R6, -RZ, -R6 ;  /* 0x00000000ff067229 */ /* 0x020fe20000000906 */
[----:B------:R-:W-:-:S04]  /*0410*/  ULDC.64 UR4, c[0x0][0x210] ;  /* 0x0000840000047ab9 */ /* 0x000fc80000000a00 */
[----:B------:R-:W2:Y:S01]  /*0420*/  @P0 LDG.E.64 R2, desc[UR36][R2.64] ;  /* 0x0000002402020981 */ /* 0x000ea2000c1e1b00 */
[----:B------:R-:W-:-:S04]  /*0430*/  LEA R4, P1, R16, UR4, 0x3 ;  /* 0x0000000410047c11 */ /* 0x000fc8000f8218ff */
[----:B------:R-:W-:Y:S01]  /*0440*/  LEA.HI.X R5, R16, UR5, R17, 0x3, P1 ;  /* 0x0000000510057c11 */ /* 0x000fe200088f1c11 */
[----:B--2---:R-:W-:-:S07]  /*0450*/  @P0 DMUL R6, R6, R2 ;  /* 0x0000000206060228 */ /* 0x004fce0000000000 */
[----:B------:R-:W-:Y:S01]  /*0460*/  STG.E.64 desc[UR36][R4.64], R6 ;  /* 0x0000000604007986 */ /* 0x000fe2000c101b24 */
[----:B------:R-:W-:Y:S05]  /*0470*/  EXIT ;  /* 0x000000000000794d */ /* 0x000fea0003800000 */
        .weak           $__internal_2_$__cuda_sm20_div_rn_f64_full
        .type           $__internal_2_$__cuda_sm20_div_rn_f64_full,@function
        .size           $__internal_2_$__cuda_sm20_div_rn_f64_full,(.L_x_10759 - $__internal_2_$__cuda_sm20_div_rn_f64_full)
$__internal_2_$__cuda_sm20_div_rn_f64_full:
        /* <DEDUP_REMOVED lines=30> */
.L_x_153:
        /* <DEDUP_REMOVED lines=27> */
[----:B------:R-:W-:Y:S01]  /*0810*/  IMAD.MOV R3, RZ, RZ, -R14 ;  /* 0x000000ffff037224 */ /* 0x000fe200078e0a0e */
[----:B------:R-:W-:Y:S01]  /*0820*/  DMUL.RP R6, R10, R6 ;  /* 0x000000060a067228 */ /* 0x000fe20000008000 */
[----:B------:R-:W-:-:S06]  /*0830*/  IMAD.MOV.U32 R2, RZ, RZ, RZ ;  /* 0x000000ffff027224 */ /* 0x000fcc00078e00ff */
[----:B------:R-:W-:-:S03]  /*0840*/  DFMA R2, R12, -R2, R10 ;  /* 0x800000020c02722b */ /* 0x000fc6000000000a */
[----:B------:R-:W-:-:S03]  /*0850*/  LOP3.LUT R5, R7, R5, RZ, 0x3c, !PT ;  /* 0x0000000507057212 */ /* 0x000fc600078e3cff */
[----:B------:R-:W-:-:S04]  /*0860*/  IADD3 R2, -R14, -0x43300000, RZ ;  /* 0xbcd000000e027810 */ /* 0x000fc80007ffe1ff */
[----:B------:R-:W-:-:S04]  /*0870*/  FSETP.NEU.AND P0, PT, |R3|, R2, PT ;  /* 0x000000020300720b */ /* 0x000fc80003f0d200 */
[----:B------:R-:W-:Y:S02]  /*0880*/  FSEL R12, R6, R12, !P0 ;  /* 0x0000000c060c7208 */ /* 0x000fe40004000000 */
[----:B------:R-:W-:Y:S01]  /*0890*/  FSEL R13, R5, R13, !P0 ;  /* 0x0000000d050d7208 */ /* 0x000fe20004000000 */
[----:B------:R-:W-:Y:S06]  /*08a0*/  BRA `(.L_x_155) ;  /* 0x0000000000547947 */ /* 0x000fec0003800000 */
.L_x_154:
        /* <DEDUP_REMOVED lines=16> */
.L_x_157:
[----:B------:R-:W-:Y:S01]  /*09b0*/  LOP3.LUT R13, R5, 0x80000, RZ, 0xfc, !PT ;  /* 0x00080000050d7812 */ /* 0x000fe200078efcff */
[----:B------:R-:W-:Y:S01]  /*09c0*/  IMAD.MOV.U32 R12, RZ, RZ, R4 ;  /* 0x000000ffff0c7224 */ /* 0x000fe200078e0004 */
[----:B------:R-:W-:Y:S06]  /*09d0*/  BRA `(.L_x_155) ;  /* 0x0000000000087947 */ /* 0x000fec0003800000 */
.L_x_156:
[----:B------:R-:W-:Y:S01]  /*09e0*/  LOP3.LUT R13, R7, 0x80000, RZ, 0xfc, !PT ;  /* 0x00080000070d7812 */ /* 0x000fe200078efcff */
[----:B------:R-:W-:-:S07]  /*09f0*/  IMAD.MOV.U32 R12, RZ, RZ, R6 ;  /* 0x000000ffff0c7224 */ /* 0x000fce00078e0006 */
.L_x_155:
[----:B------:R-:W-:Y:S02]  /*0a00*/  IMAD.MOV.U32 R2, RZ, RZ, R0 ;  /* 0x000000ffff027224 */ /* 0x000fe400078e0000 */
[----:B------:R-:W-:-:S04]  /*0a10*/  IMAD.MOV.U32 R3, RZ, RZ, 0x0 ;  /* 0x00000000ff037424 */ /* 0x000fc800078e00ff */
[----:B------:R-:W-:Y:S05]  /*0a20*/  RET.REL.NODEC R2 `(_ZN2at6native39_GLOBAL__N__cee6930f_7_Loss_cu_5b0651e139nll_loss_backward_reduce_cuda_kernel_1dIdlEEvPT_PKS3_S6_PKT0_S6_bll) ;  /* 0xfffffff402747950 */ /* 0x000fea0003c3ffff */
.L_x_158:
        /* <DEDUP_REMOVED lines=13> */
.L_x_10759:


//--------------------- .text._ZN2at6native39_GLOBAL__N__cee6930f_7_Loss_cu_5b0651e139nll_loss_backward_reduce_cuda_kernel_1dIdhEEvPT_PKS3_S6_PKT0_S6_bll --------------------------
	.section	.text._ZN2at6native39_GLOBAL__N__cee6930f_7_Loss_cu_5b0651e139nll_loss_backward_reduce_cuda_kernel_1dIdhEEvPT_PKS3_S6_PKT0_S6_bll,"ax",@progbits
	.align	128
.text._ZN2at6native39_GLOBAL__N__cee6930f_7_Loss_cu_5b0651e139nll_loss_backward_reduce_cuda_kernel_1dIdhEEvPT_PKS3_S6_PKT0_S6_bll:
        .type           _ZN2at6native39_GLOBAL__N__cee6930f_7_Loss_cu_5b0651e139nll_loss_backward_reduce_cuda_kernel_1dIdhEEvPT_PKS3_S6_PKT0_S6_bll,@function
        .size           _ZN2at6native39_GLOBAL__N__cee6930f_7_Loss_cu_5b0651e139nll_loss_backward_reduce_cuda_kernel_1dIdhEEvPT_PKS3_S6_PKT0_S6_bll,(.L_x_10761 - _ZN2at6native39_GLOBAL__N__cee6930f_7_Loss_cu_5b0651e139nll_loss_backward_reduce_cuda_kernel_1dIdhEEvPT_PKS3_S6_PKT0_S6_bll)
        .other          _ZN2at6native39_GLOBAL__N__cee6930f_7_Loss_cu_5b0651e139nll_loss_backward_reduce_cuda_kernel_1dIdhEEvPT_PKS3_S6_PKT0_S6_bll,@"STO_CUDA_ENTRY STV_DEFAULT"
_ZN2at6native39_GLOBAL__N__cee6930f_7_Loss_cu_5b0651e139nll_loss_backward_reduce_cuda_kernel_1dIdhEEvPT_PKS3_S6_PKT0_S6_bll:
        /* <DEDUP_REMOVED lines=28> */
.L_x_159:
        /* <DEDUP_REMOVED lines=23> */
[----:B------:R-:W-:Y:S05]  /*0330*/  CALL.REL.NOINC `($__internal_3_$__cuda_sm20_div_rn_f64_full) ;  /* 0x0000000000447944 */ /* 0x000fea0003c00000 */
[----:B------:R-:W-:Y:S02]  /*0340*/  IMAD.MOV.U32 R2, RZ, RZ, R12 ;  /* 0x000000ffff027224 */ /* 0x000fe400078e000c */
[----:B------:R-:W-:-:S07]  /*0350*/  IMAD.MOV.U32 R3, RZ, RZ, R13 ;  /* 0x000000ffff037224 */ /* 0x000fce00078e000d */
.L_x_161:
[----:B------:R-:W-:Y:S02]  /*0360*/  IMAD.MOV.U32 R6, RZ, RZ, R2 ;  /* 0x000000ffff067224 */ /* 0x000fe400078e0002 */
[----:B------:R-:W-:-:S07]  /*0370*/  IMAD.MOV.U32 R7, RZ, RZ, R3 ;  /* 0x000000ffff077224 */ /* 0x000fce00078e0003 */
.L_x_160:
[----:B------:R-:W-:Y:S02]  /*0380*/  ULDC.64 UR4, c[0x0][0x220] ;  /* 0x0000880000047ab9 */ /* 0x000fe40000000a00 */
[----:B------:R-:W-:-:S04]  /*0390*/  ISETP.NE.U32.AND P0, PT, RZ, UR4, PT ;  /* 0x00000004ff007c0c */ /* 0x000fc8000bf05070 */
[----:B------:R-:W-:-:S13]  /*03a0*/  ISETP.NE.AND.EX P0, PT, RZ, UR5, PT, P0 ;  /* 0x00000005ff007c0c */ /* 0x000fda000bf05300 */
[----:B------:R-:W-:-:S05]  /*03b0*/  @P0 LEA R2, P1, R16, UR4, 0x3 ;  /* 0x0000000410020c11 */ /* 0x000fca000f8218ff */
[----:B------:R-:W-:Y:S01]  /*03c0*/  @P0 IMAD.X R3, RZ, RZ, UR5, P1 ;  /* 0x00000005ff030e24 */ /* 0x000fe200088e06ff */
[----:B-----5:R-:W-:Y:S01]  /*03d0*/  DADD R6, -RZ, -R6 ;  /* 0x00000000ff067229 */ /* 0x020fe20000000906 */
[----:B------:R-:W-:-:S04]  /*03e0*/  ULDC.64 UR4, c[0x0][0x210] ;  /* 0x0000840000047ab9 */ /* 0x000fc80000000a00 */
[----:B------:R-:W2:Y:S01]  /*03f0*/  @P0 LDG.E.64 R2, desc[UR36][R2.64] ;  /* 0x0000002402020981 */ /* 0x000ea2000c1e1b00 */
[----:B------:R-:W-:-:S05]  /*0400*/  LEA R16, P1, R16, UR4, 0x3 ;  /* 0x0000000410107c11 */ /* 0x000fca000f8218ff */
[----:B------:R-:W-:Y:S01]  /*0410*/  IMAD.X R17, RZ, RZ, UR5, P1 ;  /* 0x00000005ff117e24 */ /* 0x000fe200088e06ff */
[----:B--2---:R-:W-:-:S07]  /*0420*/  @P0 DMUL R6, R6, R2 ;  /* 0x0000000206060228 */ /* 0x004fce0000000000 */
[----:B------:R-:W-:Y:S01]  /*0430*/  STG.E.64 desc[UR36][R16.64], R6 ;  /* 0x0000000610007986 */ /* 0x000fe2000c101b24 */
[----:B------:R-:W-:Y:S05]  /*0440*/  EXIT ;  /* 0x000000000000794d */ /* 0x000fea0003800000 */
        .weak           $__internal_3_$__cuda_sm20_div_rn_f64_full
        .type           $__internal_3_$__cuda_sm20_div_rn_f64_full,@function
        .size           $__internal_3_$__cuda_sm20_div_rn_f64_full,(.L_x_10761 - $__internal_3_$__cuda_sm20_div_rn_f64_full)
$__internal_3_$__cuda_sm20_div_rn_f64_full:
        /* <DEDUP_REMOVED lines=22> */
[----:B------:R-:W-:-:S04]  /*05b0*/  LOP3.LUT R18, R5, 0x7ff00000, RZ, 0xc0, !PT ;  /* 0x7ff0000005127812 */ /* 0x000fc800078ec0ff */
[----:B------:R-:W-:Y:S01]  /*05c0*/  ISETP.GE.U32.AND P1, PT, R13, R18, PT ;  /* 0x000000120d00720c */ /* 0x000fe20003f26070 */
[----:B------:R-:W-:-:S03]  /*05d0*/  IMAD.MOV.U32 R18, RZ, RZ, RZ ;  /* 0x000000ffff127224 */ /* 0x000fc600078e00ff */
[----:B------:R-:W-:-:S04]  /*05e0*/  SEL R15, R12, 0x63400000, !P1 ;  /* 0x634000000c0f7807 */ /* 0x000fc80004800000 */
[----:B------:R-:W-:-:S04]  /*05f0*/  LOP3.LUT R15, R15, 0x80000000, R7, 0xf8, !PT ;  /* 0x800000000f0f7812 */ /* 0x000fc800078ef807 */
[----:B------:R-:W-:-:S06]  /*0600*/  LOP3.LUT R19, R15, 0x100000, RZ, 0xfc, !PT ;  /* 0x001000000f137812 */ /* 0x000fcc00078efcff */
[----:B------:R-:W-:-:S10]  /*0610*/  DFMA R8, R8, 2, -R18 ;  /* 0x400000000808782b */ /* 0x000fd40000000812 */
[----:B------:R-:W-:-:S07]  /*0620*/  LOP3.LUT R20, R9, 0x7ff00000, RZ, 0xc0, !PT ;  /* 0x7ff0000009147812 */ /* 0x000fce00078ec0ff */
.L_x_162:
        /* <DEDUP_REMOVED lines=37> */
.L_x_163:
        /* <DEDUP_REMOVED lines=16> */
.L_x_166:
[----:B------:R-:W-:Y:S01]  /*0980*/  LOP3.LUT R13, R5, 0x80000, RZ, 0xfc, !PT ;  /* 0x00080000050d7812 */ /* 0x000fe200078efcff */
[----:B------:R-:W-:Y:S01]  /*0990*/  IMAD.MOV.U32 R12, RZ, RZ, R4 ;  /* 0x000000ffff0c7224 */ /* 0x000fe200078e0004 */
[----:B------:R-:W-:Y:S06]  /*09a0*/  BRA `(.L_x_164) ;  /* 0x0000000000087947 */ /* 0x000fec0003800000 */
.L_x_165:
[----:B------:R-:W-:Y:S01]  /*09b0*/  LOP3.LUT R13, R7, 0x80000, RZ, 0xfc, !PT ;  /* 0x00080000070d7812 */ /* 0x000fe200078efcff */
[----:B------:R-:W-:-:S07]  /*09c0*/  IMAD.MOV.U32 R12, RZ, RZ, R6 ;  /* 0x000000ffff0c7224 */ /* 0x000fce00078e0006 */
.L_x_164:
[----:B------:R-:W-:Y:S02]  /*09d0*/  IMAD.MOV.U32 R2, RZ, RZ, R0 ;  /* 0x000000ffff027224 */ /* 0x000fe400078e0000 */
[----:B------:R-:W-:-:S04]  /*09e0*/  IMAD.MOV.U32 R3, RZ, RZ, 0x0 ;  /* 0x00000000ff037424 */ /* 0x000fc800078e00ff */
[----:B------:R-:W-:Y:S05]  /*09f0*/  RET.REL.NODEC R2 `(_ZN2at6native39_GLOBAL__N__cee6930f_7_Loss_cu_5b0651e139nll_loss_backward_reduce_cuda_kernel_1dIdhEEvPT_PKS3_S6_PKT0_S6_bll) ;  /* 0xfffffff402807950 */ /* 0x000fea0003c3ffff */
.L_x_167:
        /* <DEDUP_REMOVED lines=16> */
.L_x_10761:


//--------------------- .text._ZN2at6native39_GLOBAL__N__cee6930f_7_Loss_cu_5b0651e139nll_loss_backward_no_reduce_cuda_kernelIN3c108BFloat16ElEEviPKT0_NS_27GenericPackedTensorAccessorIKT_Lm1ENS_16DefaultPtrTraitsElEENS8_IS9_Lm2ESB_lEEPSA_ll --------------------------
	.section	.text._ZN2at6native39_GLOBAL__N__cee6930f_7_Loss_cu_5b0651e139nll_loss_backward_no_reduce_cuda_kernelIN3c108BFloat16ElEEviPKT0_NS_27GenericPackedTensorAccessorIKT_Lm1ENS_16DefaultPtrTraitsElEENS8_IS9_Lm2ESB_lEEPSA_ll,"ax",@progbits
	.align	128
.text._ZN2at6native39_GLOBAL__N__cee6930f_7_Loss_cu_5b0651e139nll_loss_backward_no_reduce_cuda_kernelIN3c108BFloat16ElEEviPKT0_NS_27GenericPackedTensorAccessorIKT_Lm1ENS_16DefaultPtrTraitsElEENS8_IS9_Lm2ESB_lEEPSA_ll:
        .type           _ZN2at6native39_GLOBAL__N__cee6930f_7_Loss_cu_5b0651e139nll_loss_backward_no_reduce_cuda_kernelIN3c108BFloat16ElEEviPKT0_NS_27GenericPackedTensorAccessorIKT_Lm1ENS_16DefaultPtrTraitsElEENS8_IS9_Lm2ESB_lEEPSA_ll,@function
        .size           _ZN2at6native39_GLOBAL__N__cee6930f_7_Loss_cu_5b0651e139nll_loss_backward_no_reduce_cuda_kernelIN3c108BFloat16ElEEviPKT0_NS_27GenericPackedTensorAccessorIKT_Lm1ENS_16DefaultPtrTraitsElEENS8_IS9_Lm2ESB_lEEPSA_ll,(.L_x_10763 - _ZN2at6native39_GLOBAL__N__cee6930f_7_Loss_cu_5b0651e139nll_loss_backward_no_reduce_cuda_kernelIN3c108BFloat16ElEEviPKT0_NS_27GenericPackedTensorAccessorIKT_Lm1ENS_16DefaultPtrTraitsElEENS8_IS9_Lm2ESB_lEEPSA_ll)
        .other          _ZN2at6native39_GLOBAL__N__cee6930f_7_Loss_cu_5b0651e139nll_loss_backward_no_reduce_cuda_kernelIN3c108BFloat16ElEEviPKT0_NS_27GenericPackedTensorAccessorIKT_Lm1ENS_16DefaultPtrTraitsElEENS8_IS9_Lm2ESB_lEEPSA_ll,@"STO_CUDA_ENTRY STV_DEFAULT"
_ZN2at6native39_GLOBAL__N__cee6930f_7_Loss_cu_5b0651e139nll_loss_backward_no_reduce_cuda_kernelIN3c108BFloat16ElEEviPKT0_NS_27GenericPackedTensorAccessorIKT_Lm1ENS_16DefaultPtrTraitsElEENS8_IS9_Lm2ESB_lEEPSA_ll:
[----:B------:R-:W0:Y:S01]  /*0000*/  LDC R1, c[0x0][0x28] ;  /* 0x00000a00ff017b82 */ /* 0x000e220000000800 */
[----:B------:R-:W1:Y:S07]  /*0010*/  S2R R2, SR_TID.X ;  /* 0x0000000000027919 */ /* 0x000e6e0000002100 */
[----:B------:R-:W1:Y:S01]  /*0020*/  S2UR UR4, SR_CTAID.X ;  /* 0x00000000000479c3 */ /* 0x000e620000002500 */
[----:B------:R-:W-:-:S07]  /*0030*/  IMAD.MOV.U32 R3, RZ, RZ, RZ ;  /* 0x000000ffff037224 */ /* 0x000fce00078e00ff */
[----:B------:R-:W1:Y:S02]  /*0040*/  LDC R23, c[0x0][RZ] ;  /* 0x00000000ff177b82 */ /* 0x000e640000000800 */
[----:B-1----:R-:W-:Y:S01]  /*0050*/  IMAD.WIDE.U32 R18, R23, UR4, R2 ;  /* 0x0000000417127c25 */ /* 0x002fe2000f8e0002 */
[----:B------:R-:W-:Y:S02]  /*0060*/  ULDC UR4, c[0x0][0x210] ;  /* 0x0000840000047ab9 */ /* 0x000fe40000000800 */
[----:B------:R-:W-:Y:S02]  /*0070*/  USHF.R.S32.HI UR38, URZ, 0x1f, UR4 ;  /* 0x0000001f3f267899 */ /* 0x000fe40008011404 */
[----:B------:R-:W-:-:S04]  /*0080*/  ISETP.GE.U32.AND P0, PT, R18, UR4, PT ;  /* 0x0000000412007c0c */ /* 0x000fc8000bf06070 */
[----:B------:R-:W-:-:S13]  /*0090*/  ISETP.GE.AND.EX P0, PT, R19, UR38, PT, P0 ;  /* 0x0000002613007c0c */ /* 0x000fda000bf06300 */
[----:B0-----:R-:W-:Y:S05]  /*00a0*/  @P0 EXIT ;  /* 0x000000000000094d */ /* 0x001fea0003800000 */
[----:B------:R-:W-:Y:S01]  /*00b0*/  ULDC.64 UR4, c[0x0][0x260] ;  /* 0x0000980000047ab9 */ /* 0x000fe20000000a00 */
[----:B------:R-:W-:Y:S01]  /*00c0*/  ULDC.64 UR36, c[0x0][0x208] ;  /* 0x0000820000247ab9 */ /* 0x000fe20000000a00 */
        /* <DEDUP_REMOVED lines=8> */
[----:B------:R-:W-:Y:S01]  /*0150*/  ULDC.64 UR46, c[0x0][0x270] ;  /* 0x00009c00002e7ab9 */ /* 0x000fe20000000a00 */
[----:B------:R-:W-:Y:S01]  /*0160*/  ULDC.64 UR48, c[0x0][0x268] ;  /* 0x00009a0000307ab9 */ /* 0x000fe20000000a00 */
[----:B------:R-:W-:Y:S01]  /*0170*/  ULDC.64 UR50, c[0x0][0x268] ;  /* 0x00009a0000327ab9 */ /* 0x000fe20000000a00 */
[----:B------:R-:W-:Y:S01]  /*0180*/  IMAD R23, R23, UR4, RZ ;  /* 0x0000000417177c24 */ /* 0x000fe2000f8e02ff */
[----:B------:R-:W-:Y:S01]  /*0190*/  ULDC.64 UR52, c[0x0][0x260] ;  /* 0x0000980000347ab9 */ /* 0x000fe20000000a00 */
[----:B------:R-:W-:-:S04]  /*01a0*/  ULDC.64 UR54, c[0x0][0x230] ;  /* 0x00008c0000367ab9 */ /* 0x000fc80000000a00 */
[----:B------:R-:W-:Y:S05]  /*01b0*/  @!P0 BRA `(.L_x_168) ;  /* 0x0000000400348947 */ /* 0x000fea0003800000 */
[----:B------:R-:W-:Y:S01]  /*01c0*/  BSSY B8, `(.L_x_169) ;  /* 0x000004b000087945 */ /* 0x000fe20003800000 */
.L_x_174:
[----:B------:R-:W-:-:S04]  /*01d0*/  SHF.R.S64 R16, RZ, 0x1d, R18 ;  /* 0x0000001dff107819 */ /* 0x000fc80000001012 */
[----:B------:R-:W-:-:S04]  /*01e0*/  IADD3 R16, P0, R16, UR40, RZ ;  /* 0x0000002810107c10 */ /* 0x000fc8000ff1e0ff */
[----:B------:R-:W-:-:S06]  /*01f0*/  LEA.HI.X.SX32 R17, R18, UR41, 0x3, P0 ;  /* 0x0000002912117c11 */ /* 0x000fcc00080f1eff */
[----:B------:R-:W2:Y:S01]  /*0200*/  LDG.E.64 R16, desc[UR36][R16.64] ;  /* 0x0000002410107981 */ /* 0x000ea2000c1e1b00 */
[----:B------:R-:W-:Y:S01]  /*0210*/  IMAD.MOV.U32 R24, RZ, RZ, R18 ;  /* 0x000000ffff187224 */ /* 0x000fe200078e0012 */
[----:B------:R-:W-:Y:S01]  /*0220*/  IADD3 R18, P0, R23, R18, RZ ;  /* 0x0000001217127210 */ /* 0x000fe20007f1e0ff */
[----:B------:R-:W-:Y:S03]  /*0230*/  BSSY B7, `(.L_x_170) ;  /* 0x0000041000077945 */ /* 0x000fe60003800000 */
[----:B------:R-:W-:Y:S01]  /*0240*/  ISETP.GE.U32.AND P1, PT, R18, UR56, PT ;  /* 0x0000003812007c0c */ /* 0x000fe2000bf26070 */
[----:B------:R-:W-:-:S05]  /*0250*/  IMAD.X R19, RZ, RZ, R19, P0 ;  /* 0x000000ffff137224 */ /* 0x000fca00000e0613 */
[----:B------:R-:W-:-:S04]  /*0260*/  ISETP.GE.AND.EX P1, PT, R19, UR38, PT, P1 ;  /* 0x0000002613007c0c */ /* 0x000fc8000bf26310 */
[----:B------:R-:W-:Y:S02]  /*0270*/  P2R R25, PR, RZ, 0x2 ;  /* 0x00000002ff197803 */ /* 0x000fe40000000000 */
[----:B--2---:R-:W-:-:S04]  /*0280*/  ISETP.NE.U32.AND P0, PT, R16, UR44, PT ;  /* 0x0000002c10007c0c */ /* 0x004fc8000bf05070 */
[----:B------:R-:W-:-:S13]  /*0290*/  ISETP.NE.AND.EX P0, PT, R17, UR45, PT, P0 ;  /* 0x0000002d11007c0c */ /* 0x000fda000bf05300 */
[----:B0-----:R-:W-:Y:S05]  /*02a0*/  @!P0 BRA `(.L_x_171) ;  /* 0x0000000000e48947 */ /* 0x001fea0003800000 */
[----:B------:R-:W-:Y:S01]  /*02b0*/  ISETP.GE.U32.AND P0, PT, R16, UR48, PT ;  /* 0x0000003010007c0c */ /* 0x000fe2000bf06070 */
[----:B------:R-:W-:Y:S01]  /*02c0*/  BSSY B6, `(.L_x_172) ;  /* 0x0000017000067945 */ /* 0x000fe20003800000 */
[----:B------:R-:W-:Y:S02]  /*02d0*/  SHF.R.U32.HI R3, RZ, 0x1f, R17 ;  /* 0x0000001fff037819 */ /* 0x000fe40000011611 */
[----:B------:R-:W-:Y:S02]  /*02e0*/  ISETP.GE.AND.EX P0, PT, R17, UR49, PT, P0 ;  /* 0x0000003111007c0c */ /* 0x000fe4000bf06300 */
[----:B------:R-:W-:Y:S02]  /*02f0*/  SHF.R.S32.HI R22, RZ, 0x1f, R24 ;  /* 0x0000001fff167819 */ /* 0x000fe40000011418 */
[----:B------:R-:W-:-:S04]  /*0300*/  SEL R0, RZ, 0x1, !P0 ;  /* 0x00000001ff007807 */ /* 0x000fc80004000000 */
[----:B------:R-:W-:-:S13]  /*0310*/  LOP3.LUT P0, RZ, R0, R3, RZ, 0xfc, !PT ;  /* 0x0000000300ff7212 */ /* 0x000fda000780fcff */
[----:B------:R-:W-:Y:S05]  /*0320*/  @!P0 BRA `(.L_x_173) ;  /* 0x0000000000408947 */ /* 0x000fea0003800000 */
[----:B------:R-:W-:Y:S01]  /*0330*/  MOV R2, 0x0 ;  /* 0x0000000000027802 */ /* 0x000fe20000000f00 */
[----:B------:R-:W-:Y:S01]  /*0340*/  ULDC.64 UR4, c[0x4][0x2d8] ;  /* 0x0100b60000047ab9 */ /* 0x000fe20000000a00 */
[----:B------:R-:W-:Y:S01]  /*0350*/  ULDC.64 UR6, c[0x4][0x160] ;  /* 0x0100580000067ab9 */ /* 0x000fe20000000a00 */
[----:B------:R-:W-:Y:S01]  /*0360*/  IMAD.U32 R4, RZ, RZ, UR4 ;  /* 0x00000004ff047e24 */ /* 0x000fe2000f8e00ff */
[----:B------:R-:W-:Y:S01]  /*0370*/  HFMA2.MMA R13, -RZ, RZ, 0, 0 ;  /* 0x00000000ff0d7435 */ /* 0x000fe200000001ff */
        /* <DEDUP_REMOVED lines=8> */
[----:B------:R-:W-:-:S07]  /*0400*/  IMAD.MOV.U32 R12, RZ, RZ, 0x1 ;  /* 0x00000001ff0c7424 */ /* 0x000fce00078e00ff */
[----:B------:R-:W-:-:S07]  /*0410*/  LEPC R20, `(.L_x_173) ;  /* 0x000000001014794e */ /* 0x000fce0000000000 */
[----:B0-----:R-:W-:Y:S05]  /*0420*/  CALL.ABS.NOINC R2 ;  /* 0x0000000002007343 */ /* 0x001fea0003c00000 */
.L_x_173:
[----:B------:R-:W-:Y:S05]  /*0430*/  BSYNC B6 ;  /* 0x0000000000067941 */ /* 0x000fea0003800000 */
.L_x_172:
[----:B------:R-:W-:Y:S01]  /*0440*/  LEA R2, P0, R16, UR52, 0x1 ;  /* 0x0000003410027c11 */ /* 0x000fe2000f8008ff */
[----:B------:R-:W-:Y:S01]  /*0450*/  IMAD R7, R22, UR54, RZ ;  /* 0x0000003616077c24 */ /* 0x000fe2000f8e02ff */
[----:B------:R-:W-:Y:S02]  /*0460*/  ULDC.64 UR4, c[0x0][0x220] ;  /* 0x0000880000047ab9 */ /* 0x000fe40000000a00 */
[----:B------:R-:W-:-:S05]  /*0470*/  LEA.HI.X R3, R16, UR53, R17, 0x1, P0 ;  /* 0x0000003510037c11 */ /* 0x000fca00080f0c11 */
[----:B------:R0:W2:Y:S01]  /*0480*/  LDG.E.U16 R2, desc[UR36][R2.64] ;  /* 0x0000002402027981 */ /* 0x0000a2000c1e1500 */
[----:B------:R-:W-:-:S04]  /*0490*/  IMAD.WIDE.U32 R4, R24, UR54, RZ ;  /* 0x0000003618047c25 */ /* 0x000fc8000f8e00ff */
[----:B------:R-:W-:Y:S01]  /*04a0*/  IMAD R7, R24, UR55, R7 ;  /* 0x0000003718077c24 */ /* 0x000fe2000f8e0207 */
[----:B------:R-:W-:-:S03]  /*04b0*/  LEA R6, P0, R4, UR4, 0x1 ;  /* 0x0000000404067c11 */ /* 0x000fc6000f8008ff */
[----:B------:R-:W-:-:S05]  /*04c0*/  IMAD.IADD R5, R5, 0x1, R7 ;  /* 0x0000000105057824 */ /* 0x000fca00078e0207 */
[----:B------:R-:W-:Y:S01]  /*04d0*/  LEA.HI.X R7, R4, UR5, R5, 0x1, P0 ;  /* 0x0000000504077c11 */ /* 0x000fe200080f0c05 */
[----:B------:R-:W-:-:S04]  /*04e0*/  ULDC.64 UR4, c[0x0][0x250] ;  /* 0x0000940000047ab9 */ /* 0x000fc80000000a00 */
[----:B------:R-:W3:Y:S01]  /*04f0*/  LDG.E.U16 R6, desc[UR36][R6.64] ;  /* 0x0000002406067981 */ /* 0x000ee2000c1e1500 */
[----:B0-----:R-:W-:-:S04]  /*0500*/  IMAD R3, R22, UR4, RZ ;  /* 0x0000000416037c24 */ /* 0x001fc8000f8e02ff */
[----:B------:R-:W-:Y:S02]  /*0510*/  IMAD R5, R24, UR5, R3 ;  /* 0x0000000518057c24 */ /* 0x000fe4000f8e0203 */
[----:B--2---:R-:W-:Y:S02]  /*0520*/  IMAD.U32 R0, R2, 0x10000, RZ ;  /* 0x0001000002007824 */ /* 0x004fe400078e00ff */
[----:B------:R-:W-:Y:S01]  /*0530*/  IMAD.WIDE.U32 R2, R24, UR4, RZ ;  /* 0x0000000418027c25 */ /* 0x000fe2000f8e00ff */
[----:B------:R-:W-:-:S03]  /*0540*/  ULDC.64 UR4, c[0x0][0x258] ;  /* 0x0000960000047ab9 */ /* 0x000fc60000000a00 */
[----:B------:R-:W-:Y:S01]  /*0550*/  FADD.FTZ R0, -R0, -RZ ;  /* 0x800000ff00007221 */ /* 0x000fe20000010100 */
[----:B------:R-:W-:Y:S02]  /*0560*/  IMAD R9, R17, UR4, RZ ;  /* 0x0000000411097c24 */ /* 0x000fe4000f8e02ff */
[----:B------:R-:W-:-:S03]  /*0570*/  IMAD.IADD R3, R3, 0x1, R5 ;  /* 0x0000000103037824 */ /* 0x000fc600078e0205 */
[----:B------:R-:W0:Y:S01]  /*0580*/  F2F.BF16.F32 R0, R0 ;  /* 0x0000000000007304 */ /* 0x000e220000202000 */
[C---:B------:R-:W-:Y:S02]  /*0590*/  IMAD R9, R16.reuse, UR5, R9 ;  /* 0x0000000510097c24 */ /* 0x040fe4000f8e0209 */
[----:B------:R-:W-:Y:S01]  /*05a0*/  IMAD.WIDE.U32 R16, R16, UR4, R2 ;  /* 0x0000000410107c25 */ /* 0x000fe2000f8e0002 */
[----:B------:R-:W-:-:S03]  /*05b0*/  ULDC.64 UR4, c[0x0][0x238] ;  /* 0x00008e0000047ab9 */ /* 0x000fc60000000a00 */
[----:B------:R-:W-:Y:S01]  /*05c0*/  IMAD.IADD R3, R17, 0x1, R9 ;  /* 0x0000000111037824 */ /* 0x000fe200078e0209 */
[----:B------:R-:W-:Y:S01]  /*05d0*/  LEA R2, P0, R16, UR4, 0x1 ;  /* 0x0000000410027c11 */ /* 0x000fe2000f8008ff */
[----:B---3--:R-:W-:-:S03]  /*05e0*/  IMAD.U32 R5, R6, 0x10000, RZ ;  /* 0x0001000006057824 */ /* 0x008fc600078e00ff */
[----:B------:R-:W-:Y:S01]  /*05f0*/  LEA.HI.X R3, R16, UR5, R3, 0x1, P0 ;  /* 0x0000000510037c11 */ /* 0x000fe200080f0c03 */
[----:B0-----:R-:W-:-:S04]  /*0600*/  IMAD.U32 R4, R0, 0x10000, RZ ;  /* 0x0001000000047824 */ /* 0x001fc800078e00ff */
[----:B------:R-:W-:-:S05]  /*0610*/  FMUL.FTZ R4, R4, R5 ;  /* 0x0000000504047220 */ /* 0x000fca0000410000 */
[----:B------:R-:W-:-:S05]  /*0620*/  F2FP.BF16.F32.PACK_AB R4, RZ, R4 ;  /* 0x00000004ff04723e */ /* 0x000fca00000010ff */
[----:B------:R0:W-:Y:S02]  /*0630*/  STG.E.U16 desc[UR36][R2.64], R4 ;  /* 0x0000000402007986 */ /* 0x0001e4000c101524 */
.L_x_171:
[----:B------:R-:W-:Y:S05]  /*0640*/  BSYNC B7 ;  /* 0x0000000000077941 */ /* 0x000fea0003800000 */
.L_x_170:
[----:B------:R-:W-:-:S13]  /*0650*/  ISETP.NE.AND P0, PT, R25, RZ, PT ;  /* 0x000000ff1900720c */ /* 0x000fda0003f05270 */
[----:B------:R-:W-:Y:S05]  /*0660*/  @!P0 BRA `(.L_x_174) ;  /* 0xfffffff800d88947 */ /* 0x000fea000383ffff */
[----:B------:R-:W-:Y:S05]  /*0670*/  BSYNC B8 ;  /* 0x0000000000087941 */ /* 0x000fea0003800000 */
.L_x_169:
[----:B------:R-:W-:Y:S05]  /*0680*/  EXIT ;  /* 0x000000000000794d */ /* 0x000fea0003800000 */
.L_x_168:
[----:B------:R-:W-:Y:S01]  /*0690*/  BSSY B8, `(.L_x_175) ;  /* 0x0000045000087945 */ /* 0x000fe20003800000 */
.L_x_180:
[----:B------:R-:W-:-:S04]  /*06a0*/  SHF.R.S64 R16, RZ, 0x1d, R18 ;  /* 0x0000001dff107819 */ /* 0x000fc80000001012 */
[----:B------:R-:W-:-:S04]  /*06b0*/  IADD3 R16, P0, R16, UR42, RZ ;  /* 0x0000002a10107c10 */ /* 0x000fc8000ff1e0ff */
[----:B------:R-:W-:-:S06]  /*06c0*/  LEA.HI.X.SX32 R17, R18, UR43, 0x3, P0 ;  /* 0x0000002b12117c11 */ /* 0x000fcc00080f1eff */
[----:B------:R-:W2:Y:S01]  /*06d0*/  LDG.E.64 R16, desc[UR36][R16.64] ;  /* 0x0000002410107981 */ /* 0x000ea2000c1e1b00 */
[----:B------:R-:W-:Y:S01]  /*06e0*/  IMAD.MOV.U32 R24, RZ, RZ, R18 ;  /* 0x000000ffff187224 */ /* 0x000fe200078e0012 */
[----:B------:R-:W-:Y:S01]  /*06f0*/  IADD3 R18, P0, R23, R18, RZ ;  /* 0x0000001217127210 */ /* 0x000fe20007f1e0ff */
[----:B------:R-:W-:Y:S03]  /*0700*/  BSSY B7, `(.L_x_176) ;  /* 0x000003b000077945 */ /* 0x000fe60003800000 */
[----:B------:R-:W-:Y:S02]  /*0710*/  IADD3.X R19, RZ, R19, RZ, P0, !PT ;  /* 0x00000013ff137210 */ /* 0x000fe400007fe4ff */
[----:B------:R-:W-:-:S04]  /*0720*/  ISETP.GE.U32.AND P1, PT, R18, UR39, PT ;  /* 0x0000002712007c0c */ /* 0x000fc8000bf26070 */
        /* <DEDUP_REMOVED lines=29> */
.L_x_179:
[----:B------:R-:W-:Y:S05]  /*0900*/  BSYNC B6 ;  /* 0x0000000000067941 */ /* 0x000fea0003800000 */
.L_x_178:
[----:B------:R-:W-:Y:S02]  /*0910*/  ULDC.64 UR4, c[0x0][0x230] ;  /* 0x00008c0000047ab9 */ /* 0x000fe40000000a00 */
[----:B------:R-:W-:Y:S02]  /*0920*/  IMAD R5, R22, UR4, RZ ;  /* 0x0000000416057c24 */ /* 0x000fe4000f8e02ff */
[----:B------:R-:W-:-:S04]  /*0930*/  IMAD.WIDE.U32 R2, R24, UR4, RZ ;  /* 0x0000000418027c25 */ /* 0x000fc8000f8e00ff */
[----:B------:R-:W-:Y:S01]  /*0940*/  IMAD R5, R24, UR5, R5 ;  /* 0x0000000518057c24 */ /* 0x000fe2000f8e0205 */
[----:B------:R-:W-:Y:S02]  /*0950*/  ULDC.64 UR4, c[0x0][0x220] ;  /* 0x0000880000047ab9 */ /* 0x000fe40000000a00 */
[----:B------:R-:W-:Y:S01]  /*0960*/  LEA R4, P0, R2, UR4, 0x1 ;  /* 0x0000000402047c11 */ /* 0x000fe2000f8008ff */
[----:B------:R-:W-:-:S05]  /*0970*/  IMAD.IADD R3, R3, 0x1, R5 ;  /* 0x0000000103037824 */ /* 0x000fca00078e0205 */
[----:B------:R-:W-:Y:S01]  /*0980*/  LEA.HI.X R5, R2, UR5, R3, 0x1, P0 ;  /* 0x0000000502057c11 */ /* 0x000fe200080f0c03 */
[----:B------:R-:W-:-:S04]  /*0990*/  ULDC.64 UR4, c[0x0][0x250] ;  /* 0x0000940000047ab9 */ /* 0x000fc80000000a00 */
[----:B------:R-:W2:Y:S01]  /*09a0*/  LDG.E.U16 R4, desc[UR36][R4.64] ;  /* 0x0000002404047981 */ /* 0x000ea2000c1e1500 */
[----:B------:R-:W-:Y:S02]  /*09b0*/  IMAD R7, R22, UR4, RZ ;  /* 0x0000000416077c24 */ /* 0x000fe4000f8e02ff */
[----:B------:R-:W-:-:S04]  /*09c0*/  IMAD.WIDE.U32 R2, R24, UR4, RZ ;  /* 0x0000000418027c25 */ /* 0x000fc8000f8e00ff */
[----:B------:R-:W-:Y:S01]  /*09d0*/  IMAD R7, R24, UR5, R7 ;  /* 0x0000000518077c24 */ /* 0x000fe2000f8e0207 */
[----:B------:R-:W-:Y:S02]  /*09e0*/  ULDC.64 UR4, c[0x0][0x258] ;  /* 0x0000960000047ab9 */ /* 0x000fe40000000a00 */
[----:B------:R-:W-:Y:S02]  /*09f0*/  IMAD R9, R17, UR4, RZ ;  /* 0x0000000411097c24 */ /* 0x000fe4000f8e02ff */
[----:B------:R-:W-:Y:S02]  /*0a00*/  IMAD.IADD R3, R3, 0x1, R7 ;  /* 0x0000000103037824 */ /* 0x000fe400078e0207 */
[C---:B------:R-:W-:Y:S02]  /*0a10*/  IMAD R9, R16.reuse, UR5, R9 ;  /* 0x0000000510097c24 */ /* 0x040fe4000f8e0209 */
[----:B------:R-:W-:Y:S01]  /*0a20*/  IMAD.WIDE.U32 R16, R16, UR4, R2 ;  /* 0x0000000410107c25 */ /* 0x000fe2000f8e0002 */
[----:B------:R-:W-:-:S03]  /*0a30*/  ULDC.64 UR4, c[0x0][0x238] ;  /* 0x00008e0000047ab9 */ /* 0x000fc60000000a00 */
[----:B------:R-:W-:Y:S01]  /*0a40*/  IMAD.IADD R3, R17, 0x1, R9 ;  /* 0x0000000111037824 */ /* 0x000fe200078e0209 */
[----:B------:R-:W-:-:S04]  /*0a50*/  LEA R2, P0, R16, UR4, 0x1 ;  /* 0x0000000410027c11 */ /* 0x000fc8000f8008ff */
[----:B------:R-:W-:Y:S01]  /*0a60*/  LEA.HI.X R3, R16, UR5, R3, 0x1, P0 ;  /* 0x0000000510037c11 */ /* 0x000fe200080f0c03 */
[----:B--2---:R-:W-:-:S04]  /*0a70*/  IMAD.U32 R0, R4, 0x10000, RZ ;  /* 0x0001000004007824 */ /* 0x004fc800078e00ff */
[----:B------:R-:W-:-:S05]  /*0a80*/  FADD.FTZ R0, -R0, -RZ ;  /* 0x800000ff00007221 */ /* 0x000fca0000010100 */
[----:B------:R-:W-:-:S05]  /*0a90*/  F2FP.BF16.F32.PACK_AB R0, RZ, R0 ;  /* 0x00000000ff00723e */ /* 0x000fca00000010ff */
[----:B------:R0:W-:Y:S02]  /*0aa0*/  STG.E.U16 desc[UR36][R2.64], R0 ;  /* 0x0000000002007986 */ /* 0x0001e4000c101524 */
.L_x_177:
[----:B------:R-:W-:Y:S05]  /*0ab0*/  BSYNC B7 ;  /* 0x0000000000077941 */ /* 0x000fea0003800000 */
.L_x_176:
[----:B------:R-:W-:-:S13]  /*0ac0*/  ISETP.NE.AND P0, PT, R25, RZ, PT ;  /* 0x000000ff1900720c */ /* 0x000fda0003f05270 */
[----:B------:R-:W-:Y:S05]  /*0ad0*/  @!P0 BRA `(.L_x_180) ;  /* 0xfffffff800f08947 */ /* 0x000fea000383ffff */
[----:B------:R-:W-:Y:S05]  /*0ae0*/  BSYNC B8 ;  /* 0x0000000000087941 */ /* 0x000fea0003800000 */
.L_x_175:
[----:B------:R-:W-:Y:S05]  /*0af0*/  EXIT ;  /* 0x000000000000794d */ /* 0x000fea0003800000 */
.L_x_181:
        /* <DEDUP_REMOVED lines=16> */
.L_x_10763:


//--------------------- .text._ZN2at6native39_GLOBAL__N__cee6930f_7_Loss_cu_5b0651e139nll_loss_backward_no_reduce_cuda_kernelIN3c108BFloat16EhEEviPKT0_NS_27GenericPackedTensorAccessorIKT_Lm1ENS_16DefaultPtrTraitsElEENS8_IS9_Lm2ESB_lEEPSA_ll --------------------------
	.section	.text._ZN2at6native39_GLOBAL__N__cee6930f_7_Loss_cu_5b0651e139nll_loss_backward_no_reduce_cuda_kernelIN3c108BFloat16EhEEviPKT0_NS_27GenericPackedTensorAccessorIKT_Lm1ENS_16DefaultPtrTraitsElEENS8_IS9_Lm2ESB_lEEPSA_ll,"ax",@progbits
	.align	128
.text._ZN2at6native39_GLOBAL__N__cee6930f_7_Loss_cu_5b0651e139nll_loss_backward_no_reduce_cuda_kernelIN3c108BFloat16EhEEviPKT0_NS_27GenericPackedTensorAccessorIKT_Lm1ENS_16DefaultPtrTraitsElEENS8_IS9_Lm2ESB_lEEPSA_ll:
        .type           _ZN2at6native39_GLOBAL__N__cee6930f_7_Loss_cu_5b0651e139nll_loss_backward_no_reduce_cuda_kernelIN3c108BFloat16EhEEviPKT0_NS_27GenericPackedTensorAccessorIKT_Lm1ENS_16DefaultPtrTraitsElEENS8_IS9_Lm2ESB_lEEPSA_ll,@function
        .size           _ZN2at6native39_GLOBAL__N__cee6930f_7_Loss_cu_5b0651e139nll_loss_backward_no_reduce_cuda_kernelIN3c108BFloat16EhEEviPKT0_NS_27GenericPackedTensorAccessorIKT_Lm1ENS_16DefaultPtrTraitsElEENS8_IS9_Lm2ESB_lEEPSA_ll,(.L_x_10764 - _ZN2at6native39_GLOBAL__N__cee6930f_7_Loss_cu_5b0651e139nll_loss_backward_no_reduce_cuda_kernelIN3c108BFloat16EhEEviPKT0_NS_27GenericPackedTensorAccessorIKT_Lm1ENS_16DefaultPtrTraitsElEENS8_IS9_Lm2ESB_lEEPSA_ll)
        .other          _ZN2at6native39_GLOBAL__N__cee6930f_7_Loss_cu_5b0651e139nll_loss_backward_no_reduce_cuda_kernelIN3c108BFloat16EhEEviPKT0_NS_27GenericPackedTensorAccessorIKT_Lm1ENS_16DefaultPtrTraitsElEENS8_IS9_Lm2ESB_lEEPSA_ll,@"STO_CUDA_ENTRY STV_DEFAULT"
_ZN2at6native39_GLOBAL__N__cee6930f_7_Loss_cu_5b0651e139nll_loss_backward_no_reduce_cuda_kernelIN3c108BFloat16EhEEviPKT0_NS_27GenericPackedTensorAccessorIKT_Lm1ENS_16DefaultPtrTraitsElEENS8_IS9_Lm2ESB_lEEPSA_ll:
        /* <DEDUP_REMOVED lines=12> */
[----:B------:R-:W-:Y:S01]  /*00c0*/  IMAD.MOV.U32 R19, RZ, RZ, R16 ;  /* 0x000000ffff137224 */ /* 0x000fe200078e0010 */
[----:B------:R-:W-:Y:S01]  /*00d0*/  ISETP.NE.U32.AND P0, PT, RZ, UR4, PT ;  /* 0x00000004ff007c0c */ /* 0x000fe2000bf05070 */
[----:B------:R-:W-:Y:S01]  /*00e0*/  ULDC UR4, c[0x0][0xc] ;  /* 0x0000030000047ab9 */ /* 0x000fe20000000800 */
[----:B------:R-:W-:Y:S01]  /*00f0*/  ULDC.64 UR36, c[0x0][0x208] ;  /* 0x0000820000247ab9 */ /* 0x000fe20000000a00 */
        /* <DEDUP_REMOVED lines=11> */
[----:B------:R-:W-:-:S03]  /*01b0*/  ULDC.64 UR54, c[0x0][0x230] ;  /* 0x00008c0000367ab9 */ /* 0x000fc60000000a00 */
[----:B------:R-:W-:Y:S05]  /*01c0*/  @!P0 BRA `(.L_x_182) ;  /* 0x00000004001c8947 */ /* 0x000fea0003800000 */
[----:B------:R-:W-:Y:S01]  /*01d0*/  BSSY B8, `(.L_x_183) ;  /* 0x0000045000087945 */ /* 0x000fe20003800000 */
.L_x_188:
[----:B------:R-:W-:Y:S02]  /*01e0*/  SHF.R.S32.HI R18, RZ, 0x1f, R19 ;  /* 0x0000001fff127819 */ /* 0x000fe40000011413 */
[----:B------:R-:W-:-:S04]  /*01f0*/  IADD3 R2, P0, R19, UR40, RZ ;  /* 0x0000002813027c10 */ /* 0x000fc8000ff1e0ff */
[----:B------:R-:W-:-:S05]  /*0200*/  IADD3.X R3, R18, UR41, RZ, P0, !PT ;  /* 0x0000002912037c10 */ /* 0x000fca00087fe4ff */
[----:B------:R-:W2:Y:S01]  /*0210*/  LDG.E.U8 R22, desc[UR36][R2.64] ;  /* 0x0000002402167981 */ /* 0x000ea2000c1e1100 */
        /* <DEDUP_REMOVED lines=8> */
[----:B------:R-:W-:-:S13]  /*02a0*/  ISETP.NE.AND.EX P0, PT, RZ, UR45, PT, P0 ;  /* 0x0000002dff007c0c */ /* 0x000fda000bf05300 */
[----:B0-----:R-:W-:Y:S05]  /*02b0*/  @!P0 BRA `(.L_x_185) ;  /* 0x0000000000cc8947 */ /* 0x001fea0003800000 */
        /* <DEDUP_REMOVED lines=20> */
.L_x_187:
[----:B------:R-:W-:Y:S05]  /*0400*/  BSYNC B6 ;  /* 0x0000000000067941 */ /* 0x000fea0003800000 */
.L_x_186:
[----:B------:R-:W-:Y:S01]  /*0410*/  LEA R2, P0, R22, UR52, 0x1 ;  /* 0x0000003416027c11 */ /* 0x000fe2000f8008ff */
[----:B------:R-:W-:Y:S01]  /*0420*/  IMAD R0, R18, UR54, RZ ;  /* 0x0000003612007c24 */ /* 0x000fe2000f8e02ff */
[----:B------:R-:W-:Y:S01]  /*0430*/  ULDC.64 UR4, c[0x0][0x220] ;  /* 0x0000880000047ab9 */ /* 0x000fe20000000a00 */
[----:B------:R-:W-:Y:S01]  /*0440*/  IMAD.WIDE.U32 R4, R23, UR54, RZ ;  /* 0x0000003617047c25 */ /* 0x000fe2000f8e00ff */
[----:B------:R-:W-:-:S03]  /*0450*/  ULDC.64 UR6, c[0x0][0x238] ;  /* 0x00008e0000067ab9 */ /* 0x000fc60000000a00 */
[----:B------:R-:W-:-:S05]  /*0460*/  IMAD.X R3, RZ, RZ, UR53, P0 ;  /* 0x00000035ff037e24 */ /* 0x000fca00080e06ff */
[----:B------:R-:W2:Y:S01]  /*0470*/  LDG.E.U16 R2, desc[UR36][R2.64] ;  /* 0x0000002402027981 */ /* 0x000ea2000c1e1500 */
[----:B------:R-:W-:Y:S01]  /*0480*/  IMAD R7, R23, UR55, R0 ;  /* 0x0000003717077c24 */ /* 0x000fe2000f8e0200 */
[----:B------:R-:W-:-:S04]  /*0490*/  LEA R6, P0, R4, UR4, 0x1 ;  /* 0x0000000404067c11 */ /* 0x000fc8000f8008ff */
[----:B------:R-:W-:-:S04]  /*04a0*/  IADD3 R5, R5, R7, RZ ;  /* 0x0000000705057210 */ /* 0x000fc80007ffe0ff */
[----:B------:R-:W-:Y:S01]  /*04b0*/  LEA.HI.X R7, R4, UR5, R5, 0x1, P0 ;  /* 0x0000000504077c11 */ /* 0x000fe200080f0c05 */
[----:B------:R-:W-:-:S04]  /*04c0*/  ULDC.64 UR4, c[0x0][0x250] ;  /* 0x0000940000047ab9 */ /* 0x000fc80000000a00 */
[----:B------:R-:W3:Y:S01]  /*04d0*/  LDG.E.U16 R6, desc[UR36][R6.64] ;  /* 0x0000002406067981 */ /* 0x000ee2000c1e1500 */
[----:B------:R-:W-:-:S04]  /*04e0*/  IMAD R18, R18, UR4, RZ ;  /* 0x0000000412127c24 */ /* 0x000fc8000f8e02ff */
[C---:B------:R-:W-:Y:S02]  /*04f0*/  IMAD R5, R23.reuse, UR5, R18 ;  /* 0x0000000517057c24 */ /* 0x040fe4000f8e0212 */
[----:B--2---:R-:W-:Y:S02]  /*0500*/  IMAD.U32 R0, R2, 0x10000, RZ ;  /* 0x0001000002007824 */ /* 0x004fe400078e00ff */
[----:B------:R-:W-:Y:S01]  /*0510*/  IMAD.WIDE.U32 R2, R23, UR4, RZ ;  /* 0x0000000417027c25 */ /* 0x000fe2000f8e00ff */
[----:B------:R-:W-:-:S03]  /*0520*/  ULDC.64 UR4, c[0x0][0x258] ;  /* 0x0000960000047ab9 */ /* 0x000fc60000000a00 */
[----:B------:R-:W-:Y:S01]  /*0530*/  FADD.FTZ R0, -R0, -RZ ;  /* 0x800000ff00007221 */ /* 0x000fe20000010100 */
[----:B------:R-:W-:-:S05]  /*0540*/  IMAD.IADD R3, R3, 0x1, R5 ;  /* 0x0000000103037824 */ /* 0x000fca00078e0205 */
[----:B------:R-:W0:Y:S01]  /*0550*/  F2F.BF16.F32 R0, R0 ;  /* 0x0000000000007304 */ /* 0x000e220000202000 */
[----:B------:R-:W-:-:S04]  /*0560*/  IMAD.WIDE.U32 R2, R22, UR4, R2 ;  /* 0x0000000416027c25 */ /* 0x000fc8000f8e0002 */
[----:B---3--:R-:W-:Y:S02]  /*0570*/  IMAD.U32 R5, R6, 0x10000, RZ ;  /* 0x0001000006057824 */ /* 0x008fe400078e00ff */
[----:B------:R-:W-:Y:S01]  /*0580*/  IMAD R3, R22, UR5, R3 ;  /* 0x0000000516037c24 */ /* 0x000fe2000f8e0203 */
[----:B0-----:R-:W-:-:S05]  /*0590*/  SHF.L.U32 R4, R0, 0x10, RZ ;  /* 0x0000001000047819 */ /* 0x001fca00000006ff */
[----:B------:R-:W-:Y:S01]  /*05a0*/  FMUL.FTZ R5, R4, R5 ;  /* 0x0000000504057220 */ /* 0x000fe20000410000 */
[----:B------:R-:W-:-:S04]  /*05b0*/  LEA R4, P0, R2, UR6, 0x1 ;  /* 0x0000000602047c11 */ /* 0x000fc8000f8008ff */
[----:B------:R-:W-:Y:S02]  /*05c0*/  F2FP.BF16.F32.PACK_AB R0, RZ, R5 ;  /* 0x00000005ff00723e */ /* 0x000fe400000010ff */
[----:B------:R-:W-:-:S05]  /*05d0*/  LEA.HI.X R5, R2, UR7, R3, 0x1, P0 ;  /* 0x0000000702057c11 */ /* 0x000fca00080f0c03 */
[----:B------:R0:W-:Y:S02]  /*05e0*/  STG.E.U16 desc[UR36][R4.64], R0 ;  /* 0x0000000004007986 */ /* 0x0001e4000c101524 */
.L_x_185:
[----:B------:R-:W-:Y:S05]  /*05f0*/  BSYNC B7 ;  /* 0x0000000000077941 */ /* 0x000fea0003800000 */
.L_x_184:
[----:B------:R-:W-:-:S13]  /*0600*/  ISETP.NE.AND P0, PT, R24, RZ, PT ;  /* 0x000000ff1800720c */ /* 0x000fda0003f05270 */
[----:B------:R-:W-:Y:S05]  /*0610*/  @!P0 BRA `(.L_x_188) ;  /* 0xfffffff800f08947 */ /* 0x000fea000383ffff */
[----:B------:R-:W-:Y:S05]  /*0620*/  BSYNC B8 ;  /* 0x0000000000087941 */ /* 0x000fea0003800000 */
.L_x_183:
[----:B------:R-:W-:Y:S05]  /*0630*/  EXIT ;  /* 0x000000000000794d */ /* 0x000fea0003800000 */
.L_x_182:
[----:B------:R-:W-:Y:S01]  /*0640*/  BSSY B8, `(.L_x_189) ;  /* 0x000003f000087945 */ /* 0x000fe20003800000 */
.L_x_194:
        /* <DEDUP_REMOVED lines=34> */
.L_x_193:
[----:B------:R-:W-:Y:S05]  /*0870*/  BSYNC B6 ;  /* 0x0000000000067941 */ /* 0x000fea0003800000 */
.L_x_192:
[----:B------:R-:W-:Y:S01]  /*0880*/  ULDC.64 UR4, c[0x0][0x230] ;  /* 0x00008c0000047ab9 */ /* 0x000fe20000000a00 */
[----:B------:R-:W-:Y:S01]  /*0890*/  ULDC.64 UR6, c[0x0][0x238] ;  /* 0x00008e0000067ab9 */ /* 0x000fe20000000a00 */
[----:B------:R-:W-:Y:S02]  /*08a0*/  IMAD R0, R18, UR4, RZ ;  /* 0x0000000412007c24 */ /* 0x000fe4000f8e02ff */
[----:B------:R-:W-:-:S04]  /*08b0*/  IMAD.WIDE.U32 R2, R23, UR4, RZ ;  /* 0x0000000417027c25 */ /* 0x000fc8000f8e00ff */
[----:B------:R-:W-:Y:S01]  /*08c0*/  IMAD R5, R23, UR5, R0 ;  /* 0x0000000517057c24 */ /* 0x000fe2000f8e0200 */
[----:B------:R-:W-:Y:S02]  /*08d0*/  ULDC.64 UR4, c[0x0][0x220] ;  /* 0x0000880000047ab9 */ /* 0x000fe40000000a00 */
[----:B------:R-:W-:Y:S02]  /*08e0*/  LEA R4, P0, R2, UR4, 0x1 ;  /* 0x0000000402047c11 */ /* 0x000fe4000f8008ff */
[----:B------:R-:W-:-:S04]  /*08f0*/  IADD3 R3, R3, R5, RZ ;  /* 0x0000000503037210 */ /* 0x000fc80007ffe0ff */
[----:B------:R-:W-:Y:S01]  /*0900*/  LEA.HI.X R5, R2, UR5, R3, 0x1, P0 ;  /* 0x0000000502057c11 */ /* 0x000fe200080f0c03 */
[----:B------:R-:W-:-:S04]  /*0910*/  ULDC.64 UR4, c[0x0][0x250] ;  /* 0x0000940000047ab9 */ /* 0x000fc80000000a00 */
[----:B------:R-:W2:Y:S01]  /*0920*/  LDG.E.U16 R4, desc[UR36][R4.64] ;  /* 0x0000002404047981 */ /* 0x000ea2000c1e1500 */
[----:B------:R-:W-:Y:S02]  /*0930*/  IMAD R18, R18, UR4, RZ ;  /* 0x0000000412127c24 */ /* 0x000fe4000f8e02ff */
[----:B------:R-:W-:-:S04]  /*0940*/  IMAD.WIDE.U32 R2, R23, UR4, RZ ;  /* 0x0000000417027c25 */ /* 0x000fc8000f8e00ff */
[----:B------:R-:W-:Y:S01]  /*0950*/  IMAD R7, R23, UR5, R18 ;  /* 0x0000000517077c24 */ /* 0x000fe2000f8e0212 */
[----:B------:R-:W-:-:S03]  /*0960*/  ULDC.64 UR4, c[0x0][0x258] ;  /* 0x0000960000047ab9 */ /* 0x000fc60000000a00 */
[----:B------:R-:W-:Y:S02]  /*0970*/  IMAD.IADD R3, R3, 0x1, R7 ;  /* 0x0000000103037824 */ /* 0x000fe400078e0207 */
[----:B------:R-:W-:-:S04]  /*0980*/  IMAD.WIDE.U32 R2, R22, UR4, R2 ;  /* 0x0000000416027c25 */ /* 0x000fc8000f8e0002 */
[----:B------:R-:W-:Y:S02]  /*0990*/  IMAD R3, R22, UR5, R3 ;  /* 0x0000000516037c24 */ /* 0x000fe4000f8e0203 */
[----:B--2---:R-:W-:Y:S01]  /*09a0*/  IMAD.U32 R0, R4, 0x10000, RZ ;  /* 0x0001000004007824 */ /* 0x004fe200078e00ff */
[----:B------:R-:W-:-:S03]  /*09b0*/  LEA R4, P0, R2, UR6, 0x1 ;  /* 0x0000000602047c11 */ /* 0x000fc6000f8008ff */
[----:B------:R-:W-:Y:S01]  /*09c0*/  FADD.FTZ R0, -R0, -RZ ;  /* 0x800000ff00007221 */ /* 0x000fe20000010100 */
[----:B------:R-:W-:-:S04]  /*09d0*/  LEA.HI.X R5, R2, UR7, R3, 0x1, P0 ;  /* 0x0000000702057c11 */ /* 0x000fc800080f0c03 */
[----:B------:R-:W-:-:S05]  /*09e0*/  F2FP.BF16.F32.PACK_AB R0, RZ, R0 ;  /* 0x00000000ff00723e */ /* 0x000fca00000010ff */
[----:B------:R0:W-:Y:S02]  /*09f0*/  STG.E.U16 desc[UR36][R4.64], R0 ;  /* 0x0000000004007986 */ /* 0x0001e4000c101524 */
.L_x_191:
[----:B------:R-:W-:Y:S05]  /*0a00*/  BSYNC B7 ;  /* 0x0000000000077941 */ /* 0x000fea0003800000 */
.L_x_190:
[----:B------:R-:W-:-:S13]  /*0a10*/  ISETP.NE.AND P0, PT, R24, RZ, PT ;  /* 0x000000ff1800720c */ /* 0x000fda0003f05270 */
[----:B------:R-:W-:Y:S05]  /*0a20*/  @!P0 BRA `(.L_x_194) ;  /* 0xfffffffc00088947 */ /* 0x000fea000383ffff */
[----:B------:R-:W-:Y:S05]  /*0a30*/  BSYNC B8 ;  /* 0x0000000000087941 */ /* 0x000fea0003800000 */
.L_x_189:
[----:B------:R-:W-:Y:S05]  /*0a40*/  EXIT ;  /* 0x000000000000794d */ /* 0x000fea0003800000 */
.L_x_195:
        /* <DEDUP_REMOVED lines=11> */
.L_x_10764:


//--------------------- .text._ZN2at6native39_GLOBAL__N__cee6930f_7_Loss_cu_5b0651e139nll_loss_backward_no_reduce_cuda_kernelIN3c104HalfElEEviPKT0_NS_27GenericPackedTensorAccessorIKT_Lm1ENS_16DefaultPtrTraitsElEENS8_IS9_Lm2ESB_lEEPSA_ll --------------------------
	.section	.text._ZN2at6native39_GLOBAL__N__cee6930f_7_Loss_cu_5b0651e139nll_loss_backward_no_reduce_cuda_kernelIN3c104HalfElEEviPKT0_NS_27GenericPackedTensorAccessorIKT_Lm1ENS_16DefaultPtrTraitsElEENS8_IS9_Lm2ESB_lEEPSA_ll,"ax",@progbits
	.align	128
.text._ZN2at6native39_GLOBAL__N__cee6930f_7_Loss_cu_5b0651e139nll_loss_backward_no_reduce_cuda_kernelIN3c104HalfElEEviPKT0_NS_27GenericPackedTensorAccessorIKT_Lm1ENS_16DefaultPtrTraitsElEENS8_IS9_Lm2ESB_lEEPSA_ll:
        .type           _ZN2at6native39_GLOBAL__N__cee6930f_7_Loss_cu_5b0651e139nll_loss_backward_no_reduce_cuda_kernelIN3c104HalfElEEviPKT0_NS_27GenericPackedTensorAccessorIKT_Lm1ENS_16DefaultPtrTraitsElEENS8_IS9_Lm2ESB_lEEPSA_ll,@function
        .size           _ZN2at6native39_GLOBAL__N__cee6930f_7_Loss_cu_5b0651e139nll_loss_backward_no_reduce_cuda_kernelIN3c104HalfElEEviPKT0_NS_27GenericPackedTensorAccessorIKT_Lm1ENS_16DefaultPtrTraitsElEENS8_IS9_Lm2ESB_lEEPSA_ll,(.L_x_10765 - _ZN2at6native39_GLOBAL__N__cee6930f_7_Loss_cu_5b0651e139nll_loss_backward_no_reduce_cuda_kernelIN3c104HalfElEEviPKT0_NS_27GenericPackedTensorAccessorIKT_Lm1ENS_16DefaultPtrTraitsElEENS8_IS9_Lm2ESB_lEEPSA_ll)
        .other          _ZN2at6native39_GLOBAL__N__cee6930f_7_Loss_cu_5b0651e139nll_loss_backward_no_reduce_cuda_kernelIN3c104HalfElEEviPKT0_NS_27GenericPackedTensorAccessorIKT_Lm1ENS_16DefaultPtrTraitsElEENS8_IS9_Lm2ESB_lEEPSA_ll,@"STO_CUDA_ENTRY STV_DEFAULT"
_ZN2at6native39_GLOBAL__N__cee6930f_7_Loss_cu_5b0651e139nll_loss_backward_no_reduce_cuda_kernelIN3c104HalfElEEviPKT0_NS_27GenericPackedTensorAccessorIKT_Lm1ENS_16DefaultPtrTraitsElEENS8_IS9_Lm2ESB_lEEPSA_ll:
        /* <DEDUP_REMOVED lines=29> */
.L_x_202:
        /* <DEDUP_REMOVED lines=38> */
.L_x_201:
[----:B------:R-:W-:Y:S05]  /*0430*/  BSYNC B6 ;  /* 0x0000000000067941 */ /* 0x000fea0003800000 */
.L_x_200:
[----:B------:R-:W-:Y:S01]  /*0440*/  IMAD R3, R24, UR54, RZ ;  /* 0x0000003618037c24 */ /* 0x000fe2000f8e02ff */
[----:B------:R-:W-:Y:S01]  /*0450*/  ULDC.64 UR4, c[0x0][0x220] ;  /* 0x0000880000047ab9 */ /* 0x000fe20000000a00 */
[----:B------:R-:W-:Y:S01]  /*0460*/  IMAD.WIDE.U32 R4, R22, UR54, RZ ;  /* 0x0000003616047c25 */ /* 0x000fe2000f8e00ff */
[----:B------:R-:W-:-:S03]  /*0470*/  LEA R2, P0, R16, UR52, 0x1 ;  /* 0x0000003410027c11 */ /* 0x000fc6000f8008ff */
[----:B------:R-:W-:Y:S01]  /*0480*/  IMAD R3, R22, UR55, R3 ;  /* 0x0000003716037c24 */ /* 0x000fe2000f8e0203 */
[----:B------:R-:W-:-:S03]  /*0490*/  LEA R6, P1, R4, UR4, 0x1 ;  /* 0x0000000404067c11 */ /* 0x000fc6000f8208ff */
[----:B------:R-:W-:Y:S01]  /*04a0*/  IMAD.IADD R5, R5, 0x1, R3 ;  /* 0x0000000105057824 */ /* 0x000fe200078e0203 */
[----:B------:R-:W-:-:S04]  /*04b0*/  LEA.HI.X R3, R16, UR53, R17, 0x1, P0 ;  /* 0x0000003510037c11 */ /* 0x000fc800080f0c11 */
[----:B------:R-:W-:Y:S01]  /*04c0*/  LEA.HI.X R7, R4, UR5, R5, 0x1, P1 ;  /* 0x0000000504077c11 */ /* 0x000fe200088f0c05 */
[----:B------:R0:W2:Y:S01]  /*04d0*/  LDG.E.U16 R2, desc[UR36][R2.64] ;  /* 0x0000002402027981 */ /* 0x0000a2000c1e1500 */
[----:B------:R-:W-:-:S03]  /*04e0*/  ULDC.64 UR4, c[0x0][0x250] ;  /* 0x0000940000047ab9 */ /* 0x000fc60000000a00 */
[----:B------:R-:W3:Y:S01]  /*04f0*/  LDG.E.U16 R6, desc[UR36][R6.64] ;  /* 0x0000002406067981 */ /* 0x000ee2000c1e1500 */
[----:B------:R-:W-:-:S04]  /*0500*/  IMAD R5, R24, UR4, RZ ;  /* 0x0000000418057c24 */ /* 0x000fc8000f8e02ff */
[C---:B------:R-:W-:Y:S02]  /*0510*/  IMAD R9, R22.reuse, UR5, R5 ;  /* 0x0000000516097c24 */ /* 0x040fe4000f8e0205 */
[----:B------:R-:W-:Y:S01]  /*0520*/  IMAD.WIDE.U32 R4, R22, UR4, RZ ;  /* 0x0000000416047c25 */ /* 0x000fe2000f8e00ff */
[----:B------:R-:W-:-:S03]  /*0530*/  ULDC.64 UR4, c[0x0][0x258] ;  /* 0x0000960000047ab9 */ /* 0x000fc60000000a00 */
[----:B------:R-:W-:Y:S02]  /*0540*/  IMAD R11, R17, UR4, RZ ;  /* 0x00000004110b7c24 */ /* 0x000fe4000f8e02ff */
[----:B------:R-:W-:Y:S02]  /*0550*/  IMAD.IADD R5, R5, 0x1, R9 ;  /* 0x0000000105057824 */ /* 0x000fe400078e0209 */
[C---:B0-----:R-:W-:Y:S02]  /*0560*/  IMAD R3, R16.reuse, UR5, R11 ;  /* 0x0000000510037c24 */ /* 0x041fe4000f8e020b */
[----:B------:R-:W-:Y:S01]  /*0570*/  IMAD.WIDE.U32 R16, R16, UR4, R4 ;  /* 0x0000000410107c25 */ /* 0x000fe2000f8e0004 */
[----:B------:R-:W-:-:S04]  /*0580*/  ULDC.64 UR4, c[0x0][0x238] ;  /* 0x00008e0000047ab9 */ /* 0x000fc80000000a00 */
[----:B------:R-:W-:Y:S01]  /*0590*/  IADD3 R3, R17, R3, RZ ;  /* 0x0000000311037210 */ /* 0x000fe20007ffe0ff */
[----:B--2---:R-:W-:Y:S01]  /*05a0*/  HADD2.F32 R0, -RZ, -R2.H0_H0 ;  /* 0xa0000002ff007230 */ /* 0x004fe20000004100 */
[----:B------:R-:W-:Y:S01]  /*05b0*/  LEA R2, P0, R16, UR4, 0x1 ;  /* 0x0000000410027c11 */ /* 0x000fe2000f8008ff */
[----:B---3--:R-:W-:-:S03]  /*05c0*/  HADD2.F32 R9, -RZ, R6.H0_H0 ;  /* 0x20000006ff097230 */ /* 0x008fc60000004100 */
[----:B------:R-:W-:Y:S02]  /*05d0*/  LEA.HI.X R3, R16, UR5, R3, 0x1, P0 ;  /* 0x0000000510037c11 */ /* 0x000fe400080f0c03 */
[----:B------:R-:W-:-:S05]  /*05e0*/  FMUL.FTZ R0, R0, R9 ;  /* 0x0000000900007220 */ /* 0x000fca0000410000 */
[----:B------:R-:W-:-:S05]  /*05f0*/  F2FP.F16.F32.PACK_AB R0, RZ, R0 ;  /* 0x00000000ff00723e */ /* 0x000fca00000000ff */
[----:B------:R0:W-:Y:S02]  /*0600*/  STG.E.U16 desc[UR36][R2.64], R0 ;  /* 0x0000000002007986 */ /* 0x0001e4000c101524 */
.L_x_199:
[----:B------:R-:W-:Y:S05]  /*0610*/  BSYNC B7 ;  /* 0x0000000000077941 */ /* 0x000fea0003800000 */
.L_x_198:
[----:B------:R-:W-:-:S13]  /*0620*/  ISETP.NE.AND P0, PT, R25, RZ, PT ;  /* 0x000000ff1900720c */ /* 0x000fda0003f05270 */
[----:B------:R-:W-:Y:S05]  /*0630*/  @!P0 BRA `(.L_x_202) ;  /* 0xfffffff800e48947 */ /* 0x000fea000383ffff */
[----:B------:R-:W-:Y:S05]  /*0640*/  BSYNC B8 ;  /* 0x0000000000087941 */ /* 0x000fea0003800000 */
.L_x_197:
[----:B------:R-:W-:Y:S05]  /*0650*/  EXIT ;  /* 0x000000000000794d */ /* 0x000fea0003800000 */
.L_x_196:
[----:B------:R-:W-:Y:S01]  /*0660*/  BSSY B8, `(.L_x_203) ;  /* 0x0000045000087945 */ /* 0x000fe20003800000 */
.L_x_208:
        /* <DEDUP_REMOVED lines=38> */
.L_x_207:
[----:B------:R-:W-:Y:S05]  /*08d0*/  BSYNC B6 ;  /* 0x0000000000067941 */ /* 0x000fea0003800000 */
.L_x_206:
        /* <DEDUP_REMOVED lines=22> */
[----:B--2---:R-:W-:-:S05]  /*0a40*/  HADD2.F32 R0, -RZ, R4.H0_H0 ;  /* 0x20000004ff007230 */ /* 0x004fca0000004100 */
[----:B------:R-:W-:-:S05]  /*0a50*/  FADD.FTZ R0, -R0, -RZ ;  /* 0x800000ff00007221 */ /* 0x000fca0000010100 */
[----:B------:R-:W-:-:S05]  /*0a60*/  F2FP.F16.F32.PACK_AB R0, RZ, R0 ;  /* 0x00000000ff00723e */ /* 0x000fca00000000ff */
[----:B------:R0:W-:Y:S02]  /*0a70*/  STG.E.U16 desc[UR36][R2.64], R0 ;  /* 0x0000000002007986 */ /* 0x0001e4000c101524 */
.L_x_205:
[----:B------:R-:W-:Y:S05]  /*0a80*/  BSYNC B7 ;  /* 0x0000000000077941 */ /* 0x000fea0003800000 */
.L_x_204:
[----:B------:R-:W-:-:S13]  /*0a90*/  ISETP.NE.AND P0, PT, R25, RZ, PT ;  /* 0x000000ff1900720c */ /* 0x000fda0003f05270 */
[----:B------:R-:W-:Y:S05]  /*0aa0*/  @!P0 BRA `(.L_x_208) ;  /* 0xfffffff800f08947 */ /* 0x000fea000383ffff */
[----:B------:R-:W-:Y:S05]  /*0ab0*/  BSYNC B8 ;  /* 0x0000000000087941 */ /* 0x000fea0003800000 */
.L_x_203:
[----:B------:R-:W-:Y:S05]  /*0ac0*/  EXIT ;  /* 0x000000000000794d */ /* 0x000fea0003800000 */
.L_x_209:
        /* <DEDUP_REMOVED lines=11> */
.L_x_10765:


//--------------------- .text._ZN2at6native39_GLOBAL__N__cee6930f_7_Loss_cu_5b0651e139nll_loss_backward_no_reduce_cuda_kernelIN3c104HalfEhEEviPKT0_NS_27GenericPackedTensorAccessorIKT_Lm1ENS_16DefaultPtrTraitsElEENS8_IS9_Lm2ESB_lEEPSA_ll --------------------------
	.section	.text._ZN2at6native39_GLOBAL__N__cee6930f_7_Loss_cu_5b0651e139nll_loss_backward_no_reduce_cuda_kernelIN3c104HalfEhEEviPKT0_NS_27GenericPackedTensorAccessorIKT_Lm1ENS_16DefaultPtrTraitsElEENS8_IS9_Lm2ESB_lEEPSA_ll,"ax",@progbits
	.align	128
.text._ZN2at6native39_GLOBAL__N__cee6930f_7_Loss_cu_5b0651e139nll_loss_backward_no_reduce_cuda_kernelIN3c104HalfEhEEviPKT0_NS_27GenericPackedTensorAccessorIKT_Lm1ENS_16DefaultPtrTraitsElEENS8_IS9_Lm2ESB_lEEPSA_ll:
        .type           _ZN2at6native39_GLOBAL__N__cee6930f_7_Loss_cu_5b0651e139nll_loss_backward_no_reduce_cuda_kernelIN3c104HalfEhEEviPKT0_NS_27GenericPackedTensorAccessorIKT_Lm1ENS_16DefaultPtrTraitsElEENS8_IS9_Lm2ESB_lEEPSA_ll,@function
        .size           _ZN2at6native39_GLOBAL__N__cee6930f_7_Loss_cu_5b0651e139nll_loss_backward_no_reduce_cuda_kernelIN3c104HalfEhEEviPKT0_NS_27GenericPackedTensorAccessorIKT_Lm1ENS_16DefaultPtrTraitsElEENS8_IS9_Lm2ESB_lEEPSA_ll,(.L_x_10766 - _ZN2at6native39_GLOBAL__N__cee6930f_7_Loss_cu_5b0651e139nll_loss_backward_no_reduce_cuda_kernelIN3c104HalfEhEEviPKT0_NS_27GenericPackedTensorAccessorIKT_Lm1ENS_16DefaultPtrTraitsElEENS8_IS9_Lm2ESB_lEEPSA_ll)
        .other          _ZN2at6native39_GLOBAL__N__cee6930f_7_Loss_cu_5b0651e139nll_loss_backward_no_reduce_cuda_kernelIN3c104HalfEhEEviPKT0_NS_27GenericPackedTensorAccessorIKT_Lm1ENS_16DefaultPtrTraitsElEENS8_IS9_Lm2ESB_lEEPSA_ll,@"STO_CUDA_ENTRY STV_DEFAULT"
_ZN2at6native39_GLOBAL__N__cee6930f_7_Loss_cu_5b0651e139nll_loss_backward_no_reduce_cuda_kernelIN3c104HalfEhEEviPKT0_NS_27GenericPackedTensorAccessorIKT_Lm1ENS_16DefaultPtrTraitsElEENS8_IS9_Lm2ESB_lEEPSA_ll:
        /* <DEDUP_REMOVED lines=30> */
.L_x_216:
        /* <DEDUP_REMOVED lines=34> */
.L_x_215:
[----:B------:R-:W-:Y:S05]  /*0400*/  BSYNC B6 ;  /* 0x0000000000067941 */ /* 0x000fea0003800000 */
.L_x_214:
[----:B------:R-:W-:Y:S01]  /*0410*/  IMAD R0, R18, UR54, RZ ;  /* 0x0000003612007c24 */ /* 0x000fe2000f8e02ff */
[----:B------:R-:W-:Y:S01]  /*0420*/  ULDC.64 UR4, c[0x0][0x220] ;  /* 0x0000880000047ab9 */ /* 0x000fe20000000a00 */
[C---:B------:R-:W-:Y:S01]  /*0430*/  IMAD.WIDE.U32 R4, R23.reuse, UR54, RZ ;  /* 0x0000003617047c25 */ /* 0x040fe2000f8e00ff */
[----:B------:R-:W-:Y:S01]  /*0440*/  LEA R2, P0, R22, UR52, 0x1 ;  /* 0x0000003416027c11 */ /* 0x000fe2000f8008ff */
[----:B------:R-:W-:Y:S02]  /*0450*/  ULDC.64 UR6, c[0x0][0x238] ;  /* 0x00008e0000067ab9 */ /* 0x000fe40000000a00 */
[----:B------:R-:W-:Y:S01]  /*0460*/  IMAD R3, R23, UR55, R0 ;  /* 0x0000003717037c24 */ /* 0x000fe2000f8e0200 */
[----:B------:R-:W-:-:S03]  /*0470*/  LEA R6, P1, R4, UR4, 0x1 ;  /* 0x0000000404067c11 */ /* 0x000fc6000f8208ff */
[----:B------:R-:W-:Y:S01]  /*0480*/  IMAD.IADD R5, R5, 0x1, R3 ;  /* 0x0000000105057824 */ /* 0x000fe200078e0203 */
[----:B------:R-:W-:-:S04]  /*0490*/  IADD3.X R3, RZ, UR53, RZ, P0, !PT ;  /* 0x00000035ff037c10 */ /* 0x000fc800087fe4ff */
[----:B------:R-:W-:Y:S01]  /*04a0*/  LEA.HI.X R7, R4, UR5, R5, 0x1, P1 ;  /* 0x0000000504077c11 */ /* 0x000fe200088f0c05 */
[----:B------:R-:W2:Y:S01]  /*04b0*/  LDG.E.U16 R2, desc[UR36][R2.64] ;  /* 0x0000002402027981 */ /* 0x000ea2000c1e1500 */
[----:B------:R-:W-:-:S03]  /*04c0*/  ULDC.64 UR4, c[0x0][0x250] ;  /* 0x0000940000047ab9 */ /* 0x000fc60000000a00 */
[----:B------:R-:W3:Y:S01]  /*04d0*/  LDG.E.U16 R6, desc[UR36][R6.64] ;  /* 0x0000002406067981 */ /* 0x000ee2000c1e1500 */
[----:B------:R-:W-:Y:S02]  /*04e0*/  IMAD R18, R18, UR4, RZ ;  /* 0x0000000412127c24 */ /* 0x000fe4000f8e02ff */
[----:B------:R-:W-:-:S04]  /*04f0*/  IMAD.WIDE.U32 R4, R23, UR4, RZ ;  /* 0x0000000417047c25 */ /* 0x000fc8000f8e00ff */
[----:B------:R-:W-:Y:S01]  /*0500*/  IMAD R9, R23, UR5, R18 ;  /* 0x0000000517097c24 */ /* 0x000fe2000f8e0212 */
[----:B------:R-:W-:-:S03]  /*0510*/  ULDC.64 UR4, c[0x0][0x258] ;  /* 0x0000960000047ab9 */ /* 0x000fc60000000a00 */
[----:B------:R-:W-:Y:S02]  /*0520*/  IMAD.IADD R5, R5, 0x1, R9 ;  /* 0x0000000105057824 */ /* 0x000fe400078e0209 */
[----:B--2---:R-:W-:Y:S02]  /*0530*/  HADD2.F32 R0, -RZ, -R2.H0_H0 ;  /* 0xa0000002ff007230 */ /* 0x004fe40000004100 */
[----:B------:R-:W-:-:S04]  /*0540*/  IMAD.WIDE.U32 R2, R22, UR4, R4 ;  /* 0x0000000416027c25 */ /* 0x000fc8000f8e0004 */
[----:B---3--:R-:W-:Y:S01]  /*0550*/  HADD2.F32 R9, -RZ, R6.H0_H0 ;  /* 0x20000006ff097230 */ /* 0x008fe20000004100 */
[----:B------:R-:W-:Y:S01]  /*0560*/  LEA R4, P0, R2, UR6, 0x1 ;  /* 0x0000000602047c11 */ /* 0x000fe2000f8008ff */
[----:B------:R-:W-:-:S03]  /*0570*/  IMAD R3, R22, UR5, R3 ;  /* 0x0000000516037c24 */ /* 0x000fc6000f8e0203 */
[----:B------:R-:W-:Y:S02]  /*0580*/  FMUL.FTZ R0, R0, R9 ;  /* 0x0000000900007220 */ /* 0x000fe40000410000 */
[----:B------:R-:W-:-:S03]  /*0590*/  LEA.HI.X R5, R2, UR7, R3, 0x1, P0 ;  /* 0x0000000702057c11 */ /* 0x000fc600080f0c03 */
[----:B------:R-:W-:-:S05]  /*05a0*/  F2FP.F16.F32.PACK_AB R0, RZ, R0 ;  /* 0x00000000ff00723e */ /* 0x000fca00000000ff */
[----:B------:R0:W-:Y:S02]  /*05b0*/  STG.E.U16 desc[UR36][R4.64], R0 ;  /* 0x0000000004007986 */ /* 0x0001e4000c101524 */
.L_x_213:
[----:B------:R-:W-:Y:S05]  /*05c0*/  BSYNC B7 ;  /* 0x0000000000077941 */ /* 0x000fea0003800000 */
.L_x_212:
[----:B------:R-:W-:-:S13]  /*05d0*/  ISETP.NE.AND P0, PT, R24, RZ, PT ;  /* 0x000000ff1800720c */ /* 0x000fda0003f05270 */
[----:B------:R-:W-:Y:S05]  /*05e0*/  @!P0 BRA `(.L_x_216) ;  /* 0xfffffff800fc8947 */ /* 0x000fea000383ffff */
[----:B------:R-:W-:Y:S05]  /*05f0*/  BSYNC B8 ;  /* 0x0000000000087941 */ /* 0x000fea0003800000 */
.L_x_211:
[----:B------:R-:W-:Y:S05]  /*0600*/  EXIT ;  /* 0x000000000000794d */ /* 0x000fea0003800000 */
.L_x_210:
[----:B------:R-:W-:Y:S01]  /*0610*/  BSSY B8, `(.L_x_217) ;  /* 0x000003f000087945 */ /* 0x000fe20003800000 */
.L_x_222:
        /* <DEDUP_REMOVED lines=34> */
.L_x_221:
[----:B------:R-:W-:Y:S05]  /*0840*/  BSYNC B6 ;  /* 0x0000000000067941 */ /* 0x000fea0003800000 */
.L_x_220:
[----:B------:R-:W-:Y:S01]  /*0850*/  ULDC.64 UR4, c[0x0][0x230] ;  /* 0x00008c0000047ab9 */ /* 0x000fe20000000a00 */
[----:B------:R-:W-:Y:S01]  /*0860*/  ULDC.64 UR6, c[0x0][0x238] ;  /* 0x00008e0000067ab9 */ /* 0x000fe20000000a00 */
        /* <DEDUP_REMOVED lines=16> */
[----:B--2---:R-:W-:Y:S01]  /*0970*/  HADD2.F32 R0, -RZ, R4.H0_H0 ;  /* 0x20000004ff007230 */ /* 0x004fe20000004100 */
[----:B------:R-:W-:-:S04]  /*0980*/  LEA R4, P0, R2, UR6, 0x1 ;  /* 0x0000000602047c11 */ /* 0x000fc8000f8008ff */
[----:B------:R-:W-:Y:S01]  /*0990*/  FADD.FTZ R0, -R0, -RZ ;  /* 0x800000ff00007221 */ /* 0x000fe20000010100 */
[----:B------:R-:W-:-:S04]  /*09a0*/  LEA.HI.X R5, R2, UR7, R3, 0x1, P0 ;  /* 0x0000000702057c11 */ /* 0x000fc800080f0c03 */
[----:B------:R-:W-:-:S05]  /*09b0*/  F2FP.F16.F32.PACK_AB R0, RZ, R0 ;  /* 0x00000000ff00723e */ /* 0x000fca00000000ff */
[----:B------:R0:W-:Y:S02]  /*09c0*/  STG.E.U16 desc[UR36][R4.64], R0 ;  /* 0x0000000004007986 */ /* 0x0001e4000c101524 */
.L_x_219:
[----:B------:R-:W-:Y:S05]  /*09d0*/  BSYNC B7 ;  /* 0x0000000000077941 */ /* 0x000fea0003800000 */
.L_x_218:
[----:B------:R-:W-:-:S13]  /*09e0*/  ISETP.NE.AND P0, PT, R24, RZ, PT ;  /* 0x000000ff1800720c */ /* 0x000fda0003f05270 */
[----:B------:R-:W-:Y:S05]  /*09f0*/  @!P0 BRA `(.L_x_222) ;  /* 0xfffffffc00088947 */ /* 0x000fea000383ffff */
[----:B------:R-:W-:Y:S05]  /*0a00*/  BSYNC B8 ;  /* 0x0000000000087941 */ /* 0x000fea0003800000 */
.L_x_217:
[----:B------:R-:W-:Y:S05]  /*0a10*/  EXIT ;  /* 0x000000000000794d */ /* 0x000fea0003800000 */
.L_x_223:
        /* <DEDUP_REMOVED lines=14> */
.L_x_10766:


//--------------------- .text._ZN2at6native39_GLOBAL__N__cee6930f_7_Loss_cu_5b0651e139nll_loss_backward_no_reduce_cuda_kernelIflEEviPKT0_NS_27GenericPackedTensorAccessorIKT_Lm1ENS_16DefaultPtrTraitsElEENS6_IS7_Lm2ES9_lEEPS8_ll --------------------------
	.section	.text._ZN2at6native39_GLOBAL__N__cee6930f_7_Loss_cu_5b0651e139nll_loss_backward_no_reduce_cuda_kernelIflEEviPKT0_NS_27GenericPackedTensorAccessorIKT_Lm1ENS_16DefaultPtrTraitsElEENS6_IS7_Lm2ES9_lEEPS8_ll,"ax",@progbits
	.align	128
.text._ZN2at6native39_GLOBAL__N__cee6930f_7_Loss_cu_5b0651e139nll_loss_backward_no_reduce_cuda_kernelIflEEviPKT0_NS_27GenericPackedTensorAccessorIKT_Lm1ENS_16DefaultPtrTraitsElEENS6_IS7_Lm2ES9_lEEPS8_ll:
        .type           _ZN2at6native39_GLOBAL__N__cee6930f_7_Loss_cu_5b0651e139nll_loss_backward_no_reduce_cuda_kernelIflEEviPKT0_NS_27GenericPackedTensorAccessorIKT_Lm1ENS_16DefaultPtrTraitsElEENS6_IS7_Lm2ES9_lEEPS8_ll,@function
        .size           _ZN2at6native39_GLOBAL__N__cee6930f_7_Loss_cu_5b0651e139nll_loss_backward_no_reduce_cuda_kernelIflEEviPKT0_NS_27GenericPackedTensorAccessorIKT_Lm1ENS_16DefaultPtrTraitsElEENS6_IS7_Lm2ES9_lEEPS8_ll,(.L_x_10767 - _ZN2at6native39_GLOBAL__N__cee6930f_7_Loss_cu_5b0651e139nll_loss_backward_no_reduce_cuda_kernelIflEEviPKT0_NS_27GenericPackedTensorAccessorIKT_Lm1ENS_16DefaultPtrTraitsElEENS6_IS7_Lm2ES9_lEEPS8_ll)
        .other          _ZN2at6native39_GLOBAL__N__cee6930f_7_Loss_cu_5b0651e139nll_loss_backward_no_reduce_cuda_kernelIflEEviPKT0_NS_27GenericPackedTensorAccessorIKT_Lm1ENS_16DefaultPtrTraitsElEENS6_IS7_Lm2ES9_lEEPS8_ll,@"STO_CUDA_ENTRY STV_DEFAULT"
_ZN2at6native39_GLOBAL__N__cee6930f_7_Loss_cu_5b0651e139nll_loss_backward_no_reduce_cuda_kernelIflEEviPKT0_NS_27GenericPackedTensorAccessorIKT_Lm1ENS_16DefaultPtrTraitsElEENS6_IS7_Lm2ES9_lEEPS8_ll:
        /* <DEDUP_REMOVED lines=29> */
.L_x_230:
        /* <DEDUP_REMOVED lines=38> */
.L_x_229:
[----:B------:R-:W-:Y:S05]  /*0430*/  BSYNC B6 ;  /* 0x0000000000067941 */ /* 0x000fea0003800000 */
.L_x_228:
[----:B------:R-:W-:Y:S01]  /*0440*/  IMAD R5, R24, UR54, RZ ;  /* 0x0000003618057c24 */ /* 0x000fe2000f8e02ff */
[----:B------:R-:W-:Y:S01]  /*0450*/  ULDC.64 UR4, c[0x0][0x220] ;  /* 0x0000880000047ab9 */ /* 0x000fe20000000a00 */
[----:B------:R-:W-:Y:S01]  /*0460*/  IMAD.WIDE.U32 R2, R22, UR54, RZ ;  /* 0x0000003616027c25 */ /* 0x000fe2000f8e00ff */
[----:B------:R-:W-:-:S03]  /*0470*/  LEA R6, P0, R16, UR52, 0x2 ;  /* 0x0000003410067c11 */ /* 0x000fc6000f8010ff */
[----:B------:R-:W-:Y:S01]  /*0480*/  IMAD R5, R22, UR55, R5 ;  /* 0x0000003716057c24 */ /* 0x000fe2000f8e0205 */
[----:B------:R-:W-:Y:S02]  /*0490*/  LEA R4, P1, R2, UR4, 0x2 ;  /* 0x0000000402047c11 */ /* 0x000fe4000f8210ff */
[----:B------:R-:W-:Y:S01]  /*04a0*/  LEA.HI.X R7, R16, UR53, R17, 0x2, P0 ;  /* 0x0000003510077c11 */ /* 0x000fe200080f1411 */
[----:B------:R-:W-:-:S05]  /*04b0*/  IMAD.IADD R3, R3, 0x1, R5 ;  /* 0x0000000103037824 */ /* 0x000fca00078e0205 */
[----:B------:R-:W-:Y:S01]  /*04c0*/  LEA.HI.X R5, R2, UR5, R3, 0x2, P1 ;  /* 0x0000000502057c11 */ /* 0x000fe200088f1403 */
[----:B------:R-:W2:Y:S01]  /*04d0*/  LDG.E R7, desc[UR36][R6.64] ;  /* 0x0000002406077981 */ /* 0x000ea2000c1e1900 */
[----:B------:R-:W-:-:S03]  /*04e0*/  ULDC.64 UR4, c[0x0][0x250] ;  /* 0x0000940000047ab9 */ /* 0x000fc60000000a00 */
[----:B------:R-:W2:Y:S01]  /*04f0*/  LDG.E R0, desc[UR36][R4.64] ;  /* 0x0000002404007981 */ /* 0x000ea2000c1e1900 */
[----:B------:R-:W-:-:S04]  /*0500*/  IMAD R3, R24, UR4, RZ ;  /* 0x0000000418037c24 */ /* 0x000fc8000f8e02ff */
[C---:B------:R-:W-:Y:S02]  /*0510*/  IMAD R9, R22.reuse, UR5, R3 ;  /* 0x0000000516097c24 */ /* 0x040fe4000f8e0203 */
[----:B------:R-:W-:Y:S01]  /*0520*/  IMAD.WIDE.U32 R2, R22, UR4, RZ ;  /* 0x0000000416027c25 */ /* 0x000fe2000f8e00ff */
[----:B------:R-:W-:-:S03]  /*0530*/  ULDC.64 UR4, c[0x0][0x258] ;  /* 0x0000960000047ab9 */ /* 0x000fc60000000a00 */
[----:B------:R-:W-:Y:S02]  /*0540*/  IMAD.IADD R3, R3, 0x1, R9 ;  /* 0x0000000103037824 */ /* 0x000fe400078e0209 */
[----:B------:R-:W-:-:S04]  /*0550*/  IMAD R9, R17, UR4, RZ ;  /* 0x0000000411097c24 */ /* 0x000fc8000f8e02ff */
[C---:B------:R-:W-:Y:S02]  /*0560*/  IMAD R9, R16.reuse, UR5, R9 ;  /* 0x0000000510097c24 */ /* 0x040fe4000f8e0209 */
[----:B------:R-:W-:Y:S01]  /*0570*/  IMAD.WIDE.U32 R16, R16, UR4, R2 ;  /* 0x0000000410107c25 */ /* 0x000fe2000f8e0002 */
[----:B------:R-:W-:-:S04]  /*0580*/  ULDC.64 UR4, c[0x0][0x238] ;  /* 0x00008e0000047ab9 */ /* 0x000fc80000000a00 */
[----:B------:R-:W-:Y:S02]  /*0590*/  IADD3 R3, R17, R9, RZ ;  /* 0x0000000911037210 */ /* 0x000fe40007ffe0ff */
[----:B------:R-:W-:-:S04]  /*05a0*/  LEA R2, P0, R16, UR4, 0x2 ;  /* 0x0000000410027c11 */ /* 0x000fc8000f8010ff */
[----:B------:R-:W-:Y:S01]  /*05b0*/  LEA.HI.X R3, R16, UR5, R3, 0x2, P0 ;  /* 0x0000000510037c11 */ /* 0x000fe200080f1403 */
[----:B--2---:R-:W-:-:S05]  /*05c0*/  FFMA.FTZ R7, -R0, R7, -RZ ;  /* 0x0000000700077223 */ /* 0x004fca00000109ff */
[----:B------:R0:W-:Y:S03]  /*05d0*/  STG.E desc[UR36][R2.64], R7 ;  /* 0x0000000702007986 */ /* 0x0001e6000c101924 */
.L_x_227:
[----:B------:R-:W-:Y:S05]  /*05e0*/  BSYNC B7 ;  /* 0x0000000000077941 */ /* 0x000fea0003800000 */
.L_x_226:
[----:B------:R-:W-:-:S13]  /*05f0*/  ISETP.NE.AND P0, PT, R25, RZ, PT ;  /* 0x000000ff1900720c */ /* 0x000fda0003f05270 */
[----:B------:R-:W-:Y:S05]  /*0600*/  @!P0 BRA `(.L_x_230) ;  /* 0xfffffff800f08947 */ /* 0x000fea000383ffff */
[----:B------:R-:W-:Y:S05]  /*0610*/  BSYNC B8 ;  /* 0x0000000000087941 */ /* 0x000fea0003800000 */
.L_x_225:
[----:B------:R-:W-:Y:S05]  /*0620*/  EXIT ;  /* 0x000000000000794d */ /* 0x000fea0003800000 */
.L_x_224:
[----:B------:R-:W-:Y:S01]  /*0630*/  BSSY B8, `(.L_x_231) ;  /* 0x0000043000087945 */ /* 0x000fe20003800000 */
.L_x_236:
        /* <DEDUP_REMOVED lines=38> */
.L_x_235:
[----:B------:R-:W-:Y:S05]  /*08a0*/  BSYNC B6 ;  /* 0x0000000000067941 */ /* 0x000fea0003800000 */
.L_x_234:
        /* <DEDUP_REMOVED lines=9> */
[----:B------:R-:W2:Y:S01]  /*0940*/  LDG.E R4, desc[UR36][R4.64] ;  /* 0x0000002404047981 */ /* 0x000ea2000c1e1900 */
        /* <DEDUP_REMOVED lines=12> */
[----:B--2---:R-:W-:-:S05]  /*0a10*/  FADD.FTZ R5, -R4, -RZ ;  /* 0x800000ff04057221 */ /* 0x004fca0000010100 */
[----:B------:R0:W-:Y:S03]  /*0a20*/  STG.E desc[UR36][R2.64], R5 ;  /* 0x0000000502007986 */ /* 0x0001e6000c101924 */
.L_x_233:
[----:B------:R-:W-:Y:S05]  /*0a30*/  BSYNC B7 ;  /* 0x0000000000077941 */ /* 0x000fea0003800000 */
.L_x_232:
[----:B------:R-:W-:-:S13]  /*0a40*/  ISETP.NE.AND P0, PT, R25, RZ, PT ;  /* 0x000000ff1900720c */ /* 0x000fda0003f05270 */
[----:B------:R-:W-:Y:S05]  /*0a50*/  @!P0 BRA `(.L_x_236) ;  /* 0xfffffff800f88947 */ /* 0x000fea000383ffff */
[----:B------:R-:W-:Y:S05]  /*0a60*/  BSYNC B8 ;  /* 0x0000000000087941 */ /* 0x000fea0003800000 */
.L_x_231:
[----:B------:R-:W-:Y:S05]  /*0a70*/  EXIT ;  /* 0x000000000000794d */ /* 0x000fea0003800000 */
.L_x_237:
        /* <DEDUP_REMOVED lines=16> */
.L_x_10767:


//--------------------- .text._ZN2at6native39_GLOBAL__N__cee6930f_7_Loss_cu_5b0651e139nll_loss_backward_no_reduce_cuda_kernelIfhEEviPKT0_NS_27GenericPackedTensorAccessorIKT_Lm1ENS_16DefaultPtrTraitsElEENS6_IS7_Lm2ES9_lEEPS8_ll --------------------------
	.section	.text._ZN2at6native39_GLOBAL__N__cee6930f_7_Loss_cu_5b0651e139nll_loss_backward_no_reduce_cuda_kernelIfhEEviPKT0_NS_27GenericPackedTensorAccessorIKT_Lm1ENS_16DefaultPtrTraitsElEENS6_IS7_Lm2ES9_lEEPS8_ll,"ax",@progbits
	.align	128
.text._ZN2at6native39_GLOBAL__N__cee6930f_7_Loss_cu_5b0651e139nll_loss_backward_no_reduce_cuda_kernelIfhEEviPKT0_NS_27GenericPackedTensorAccessorIKT_Lm1ENS_16DefaultPtrTraitsElEENS6_IS7_Lm2ES9_lEEPS8_ll:
        .type           _ZN2at6native39_GLOBAL__N__cee6930f_7_Loss_cu_5b0651e139nll_loss_backward_no_reduce_cuda_kernelIfhEEviPKT0_NS_27GenericPackedTensorAccessorIKT_Lm1ENS_16DefaultPtrTraitsElEENS6_IS7_Lm2ES9_lEEPS8_ll,@function
        .size           _ZN2at6native39_GLOBAL__N__cee6930f_7_Loss_cu_5b0651e139nll_loss_backward_no_reduce_cuda_kernelIfhEEviPKT0_NS_27GenericPackedTensorAccessorIKT_Lm1ENS_16DefaultPtrTraitsElEENS6_IS7_Lm2ES9_lEEPS8_ll,(.L_x_10768 - _ZN2at6native39_GLOBAL__N__cee6930f_7_Loss_cu_5b0651e139nll_loss_backward_no_reduce_cuda_kernelIfhEEviPKT0_NS_27GenericPackedTensorAccessorIKT_Lm1ENS_16DefaultPtrTraitsElEENS6_IS7_Lm2ES9_lEEPS8_ll)
        .other          _ZN2at6native39_GLOBAL__N__cee6930f_7_Loss_cu_5b0651e139nll_loss_backward_no_reduce_cuda_kernelIfhEEviPKT0_NS_27GenericPackedTensorAccessorIKT_Lm1ENS_16DefaultPtrTraitsElEENS6_IS7_Lm2ES9_lEEPS8_ll,@"STO_CUDA_ENTRY STV_DEFAULT"
_ZN2at6native39_GLOBAL__N__cee6930f_7_Loss_cu_5b0651e139nll_loss_backward_no_reduce_cuda_kernelIfhEEviPKT0_NS_27GenericPackedTensorAccessorIKT_Lm1ENS_16DefaultPtrTraitsElEENS6_IS7_Lm2ES9_lEEPS8_ll:
        /* <DEDUP_REMOVED lines=30> */
.L_x_244:
        /* <DEDUP_REMOVED lines=25> */
[----:B------:R-:W-:Y:S01]  /*0370*/  HFMA2.MMA R8, -RZ, RZ, 0, 2.5570392608642578125e-05 ;  /* 0x000001adff087435 */ /* 0x000fe200000001ff */
        /* <DEDUP_REMOVED lines=8> */
.L_x_243:
[----:B------:R-:W-:Y:S05]  /*0400*/  BSYNC B6 ;  /* 0x0000000000067941 */ /* 0x000fea0003800000 */
.L_x_242:
[----:B------:R-:W-:Y:S01]  /*0410*/  IMAD R0, R18, UR54, RZ ;  /* 0x0000003612007c24 */ /* 0x000fe2000f8e02ff */
[----:B------:R-:W-:Y:S01]  /*0420*/  ULDC.64 UR4, c[0x0][0x220] ;  /* 0x0000880000047ab9 */ /* 0x000fe20000000a00 */
[C---:B------:R-:W-:Y:S01]  /*0430*/  IMAD.WIDE.U32 R2, R23.reuse, UR54, RZ ;  /* 0x0000003617027c25 */ /* 0x040fe2000f8e00ff */
[----:B------:R-:W-:Y:S01]  /*0440*/  LEA R6, P0, R22, UR52, 0x2 ;  /* 0x0000003416067c11 */ /* 0x000fe2000f8010ff */
[----:B------:R-:W-:Y:S02]  /*0450*/  ULDC.64 UR6, c[0x0][0x238] ;  /* 0x00008e0000067ab9 */ /* 0x000fe40000000a00 */
[----:B------:R-:W-:Y:S01]  /*0460*/  IMAD R5, R23, UR55, R0 ;  /* 0x0000003717057c24 */ /* 0x000fe2000f8e0200 */
[----:B------:R-:W-:Y:S01]  /*0470*/  LEA R4, P1, R2, UR4, 0x2 ;  /* 0x0000000402047c11 */ /* 0x000fe2000f8210ff */
[----:B------:R-:W-:Y:S02]  /*0480*/  IMAD.X R7, RZ, RZ, UR53, P0 ;  /* 0x00000035ff077e24 */ /* 0x000fe400080e06ff */
[----:B------:R-:W-:-:S04]  /*0490*/  IMAD.IADD R3, R3, 0x1, R5 ;  /* 0x0000000103037824 */ /* 0x000fc800078e0205 */
[----:B------:R-:W2:Y:S01]  /*04a0*/  LDG.E R7, desc[UR36][R6.64] ;  /* 0x0000002406077981 */ /* 0x000ea2000c1e1900 */
[----:B------:R-:W-:Y:S01]  /*04b0*/  LEA.HI.X R5, R2, UR5, R3, 0x2, P1 ;  /* 0x0000000502057c11 */ /* 0x000fe200088f1403 */
[----:B------:R-:W-:-:S04]  /*04c0*/  ULDC.64 UR4, c[0x0][0x250] ;  /* 0x0000940000047ab9 */ /* 0x000fc80000000a00 */
[----:B------:R0:W2:Y:S01]  /*04d0*/  LDG.E R0, desc[UR36][R4.64] ;  /* 0x0000002404007981 */ /* 0x0000a2000c1e1900 */
[----:B------:R-:W-:Y:S02]  /*04e0*/  IMAD R18, R18, UR4, RZ ;  /* 0x0000000412127c24 */ /* 0x000fe4000f8e02ff */
[----:B------:R-:W-:-:S04]  /*04f0*/  IMAD.WIDE.U32 R2, R23, UR4, RZ ;  /* 0x0000000417027c25 */ /* 0x000fc8000f8e00ff */
[----:B------:R-:W-:Y:S01]  /*0500*/  IMAD R9, R23, UR5, R18 ;  /* 0x0000000517097c24 */ /* 0x000fe2000f8e0212 */
[----:B------:R-:W-:-:S04]  /*0510*/  ULDC.64 UR4, c[0x0][0x258] ;  /* 0x0000960000047ab9 */ /* 0x000fc80000000a00 */
[----:B------:R-:W-:-:S03]  /*0520*/  IADD3 R3, R3, R9, RZ ;  /* 0x0000000903037210 */ /* 0x000fc60007ffe0ff */
[----:B------:R-:W-:-:S04]  /*0530*/  IMAD.WIDE.U32 R2, R22, UR4, R2 ;  /* 0x0000000416027c25 */ /* 0x000fc8000f8e0002 */
[----:B------:R-:W-:Y:S01]  /*0540*/  IMAD R3, R22, UR5, R3 ;  /* 0x0000000516037c24 */ /* 0x000fe2000f8e0203 */
[----:B0-----:R-:W-:-:S04]  /*0550*/  LEA R4, P0, R2, UR6, 0x2 ;  /* 0x0000000602047c11 */ /* 0x001fc8000f8010ff */
[----:B------:R-:W-:Y:S01]  /*0560*/  LEA.HI.X R5, R2, UR7, R3, 0x2, P0 ;  /* 0x0000000702057c11 */ /* 0x000fe200080f1403 */
[----:B--2---:R-:W-:-:S05]  /*0570*/  FFMA.FTZ R7, -R0, R7, -RZ ;  /* 0x0000000700077223 */ /* 0x004fca00000109ff */
[----:B------:R0:W-:Y:S03]  /*0580*/  STG.E desc[UR36][R4.64], R7 ;  /* 0x0000000704007986 */ /* 0x0001e6000c101924 */
.L_x_241:
[----:B------:R-:W-:Y:S05]  /*0590*/  BSYNC B7 ;  /* 0x0000000000077941 */ /* 0x000fea0003800000 */
.L_x_240:
[----:B------:R-:W-:-:S13]  /*05a0*/  ISETP.NE.AND P0, PT, R24, RZ, PT ;  /* 0x000000ff1800720c */ /* 0x000fda0003f05270 */
[----:B------:R-:W-:Y:S05]  /*05b0*/  @!P0 BRA `(.L_x_244) ;  /* 0xfffffffc00088947 */ /* 0x000fea000383ffff */
[----:B------:R-:W-:Y:S05]  /*05c0*/  BSYNC B8 ;  /* 0x0000000000087941 */ /* 0x000fea0003800000 */
.L_x_239:
[----:B------:R-:W-:Y:S05]  /*05d0*/  EXIT ;  /* 0x000000000000794d */ /* 0x000fea0003800000 */
.L_x_238:
[----:B------:R-:W-:Y:S01]  /*05e0*/  BSSY B8, `(.L_x_245) ;  /* 0x000003d000087945 */ /* 0x000fe20003800000 */
.L_x_250:
[----:B------:R-:W-:Y:S02]  /*05f0*/  SHF.R.S32.HI R18, RZ, 0x1f, R19 ;  /* 0x0000001fff127819 */ /* 0x000fe40000011413 */
[----:B------:R-:W-:-:S04]  /*0600*/  IADD3 R2, P0, R19, UR42, RZ ;  /* 0x0000002a13027c10 */ /* 0x000fc8000ff1e0ff */
[----:B0-----:R-:W-:-:S05]  /*0610*/  IADD3.X R3, R18, UR43, RZ, P0, !PT ;  /* 0x0000002b12037c10 */ /* 0x001fca00087fe4ff */
        /* <DEDUP_REMOVED lines=31> */
.L_x_249:
[----:B------:R-:W-:Y:S05]  /*0810*/  BSYNC B6 ;  /* 0x0000000000067941 */ /* 0x000fea0003800000 */
.L_x_248:
        /* <DEDUP_REMOVED lines=10> */
[----:B------:R0:W2:Y:S01]  /*08c0*/  LDG.E R0, desc[UR36][R4.64] ;  /* 0x0000002404007981 */ /* 0x0000a2000c1e1900 */
[----:B------:R-:W-:Y:S02]  /*08d0*/  IMAD R18, R18, UR4, RZ ;  /* 0x0000000412127c24 */ /* 0x000fe4000f8e02ff */
[----:B------:R-:W-:-:S04]  /*08e0*/  IMAD.WIDE.U32 R2, R23, UR4, RZ ;  /* 0x0000000417027c25 */ /* 0x000fc8000f8e00ff */
[----:B------:R-:W-:Y:S01]  /*08f0*/  IMAD R7, R23, UR5, R18 ;  /* 0x0000000517077c24 */ /* 0x000fe2000f8e0212 */
[----:B------:R-:W-:-:S03]  /*0900*/  ULDC.64 UR4, c[0x0][0x258] ;  /* 0x0000960000047ab9 */ /* 0x000fc60000000a00 */
[----:B------:R-:W-:Y:S02]  /*0910*/  IMAD.IADD R3, R3, 0x1, R7 ;  /* 0x0000000103037824 */ /* 0x000fe400078e0207 */
[----:B------:R-:W-:-:S04]  /*0920*/  IMAD.WIDE.U32 R2, R22, UR4, R2 ;  /* 0x0000000416027c25 */ /* 0x000fc8000f8e0002 */
[----:B------:R-:W-:Y:S01]  /*0930*/  IMAD R3, R22, UR5, R3 ;  /* 0x0000000516037c24 */ /* 0x000fe2000f8e0203 */
[----:B0-----:R-:W-:-:S04]  /*0940*/  LEA R4, P0, R2, UR6, 0x2 ;  /* 0x0000000602047c11 */ /* 0x001fc8000f8010ff */
[----:B------:R-:W-:Y:S01]  /*0950*/  LEA.HI.X R5, R2, UR7, R3, 0x2, P0 ;  /* 0x0000000702057c11 */ /* 0x000fe200080f1403 */
[----:B--2---:R-:W-:-:S05]  /*0960*/  FADD.FTZ R3, -R0, -RZ ;  /* 0x800000ff00037221 */ /* 0x004fca0000010100 */
[----:B------:R0:W-:Y:S03]  /*0970*/  STG.E desc[UR36][R4.64], R3 ;  /* 0x0000000304007986 */ /* 0x0001e6000c101924 */
.L_x_247:
[----:B------:R-:W-:Y:S05]  /*0980*/  BSYNC B7 ;  /* 0x0000000000077941 */ /* 0x000fea0003800000 */
.L_x_246:
[----:B------:R-:W-:-:S13]  /*0990*/  ISETP.NE.AND P0, PT, R24, RZ, PT ;  /* 0x000000ff1800720c */ /* 0x000fda0003f05270 */
[----:B------:R-:W-:Y:S05]  /*09a0*/  @!P0 BRA `(.L_x_250) ;  /* 0xfffffffc00108947 */ /* 0x000fea000383ffff */
[----:B------:R-:W-:Y:S05]  /*09b0*/  BSYNC B8 ;  /* 0x0000000000087941 */ /* 0x000fea0003800000 */
.L_x_245:
[----:B------:R-:W-:Y:S05]  /*09c0*/  EXIT ;  /* 0x000000000000794d */ /* 0x000fea0003800000 */
.L_x_251:
        /* <DEDUP_REMOVED lines=11> */
.L_x_10768:


//--------------------- .text._ZN2at6native39_GLOBAL__N__cee6930f_7_Loss_cu_5b0651e139nll_loss_backward_no_reduce_cuda_kernelIdlEEviPKT0_NS_27GenericPackedTensorAccessorIKT_Lm1ENS_16DefaultPtrTraitsElEENS6_IS7_Lm2ES9_lEEPS8_ll --------------------------
	.section	.text._ZN2at6native39_GLOBAL__N__cee6930f_7_Loss_cu_5b0651e139nll_loss_backward_no_reduce_cuda_kernelIdlEEviPKT0_NS_27GenericPackedTensorAccessorIKT_Lm1ENS_16DefaultPtrTraitsElEENS6_IS7_Lm2ES9_lEEPS8_ll,"ax",@progbits
	.align	128
.text._ZN2at6native39_GLOBAL__N__cee6930f_7_Loss_cu_5b0651e139nll_loss_backward_no_reduce_cuda_kernelIdlEEviPKT0_NS_27GenericPackedTensorAccessorIKT_Lm1ENS_16DefaultPtrTraitsElEENS6_IS7_Lm2ES9_lEEPS8_ll:
        .type           _ZN2at6native39_GLOBAL__N__cee6930f_7_Loss_cu_5b0651e139nll_loss_backward_no_reduce_cuda_kernelIdlEEviPKT0_NS_27GenericPackedTensorAccessorIKT_Lm1ENS_16DefaultPtrTraitsElEENS6_IS7_Lm2ES9_lEEPS8_ll,@function
        .size           _ZN2at6native39_GLOBAL__N__cee6930f_7_Loss_cu_5b0651e139nll_loss_backward_no_reduce_cuda_kernelIdlEEviPKT0_NS_27GenericPackedTensorAccessorIKT_Lm1ENS_16DefaultPtrTraitsElEENS6_IS7_Lm2ES9_lEEPS8_ll,(.L_x_10769 - _ZN2at6native39_GLOBAL__N__cee6930f_7_Loss_cu_5b0651e139nll_loss_backward_no_reduce_cuda_kernelIdlEEviPKT0_NS_27GenericPackedTensorAccessorIKT_Lm1ENS_16DefaultPtrTraitsElEENS6_IS7_Lm2ES9_lEEPS8_ll)
        .other          _ZN2at6native39_GLOBAL__N__cee6930f_7_Loss_cu_5b0651e139nll_loss_backward_no_reduce_cuda_kernelIdlEEviPKT0_NS_27GenericPackedTensorAccessorIKT_Lm1ENS_16DefaultPtrTraitsElEENS6_IS7_Lm2ES9_lEEPS8_ll,@"STO_CUDA_ENTRY STV_DEFAULT"
_ZN2at6native39_GLOBAL__N__cee6930f_7_Loss_cu_5b0651e139nll_loss_backward_no_reduce_cuda_kernelIdlEEviPKT0_NS_27GenericPackedTensorAccessorIKT_Lm1ENS_16DefaultPtrTraitsElEENS6_IS7_Lm2ES9_lEEPS8_ll:
        /* <DEDUP_REMOVED lines=29> */
.L_x_258:
        /* <DEDUP_REMOVED lines=38> */
.L_x_257:
[----:B------:R-:W-:Y:S05]  /*0430*/  BSYNC B6 ;  /* 0x0000000000067941 */ /* 0x000fea0003800000 */
.L_x_256:
        /* <DEDUP_REMOVED lines=9> */
[----:B------:R-:W-:Y:S01]  /*04d0*/  ULDC.64 UR4, c[0x0][0x250] ;  /* 0x0000940000047ab9 */ /* 0x000fe20000000a00 */
[----:B------:R-:W2:Y:S04]  /*04e0*/  LDG.E.64 R2, desc[UR36][R6.64] ;  /* 0x0000002406027981 */ /* 0x000ea8000c1e1b00 */
[----:B------:R-:W2:Y:S01]  /*04f0*/  LDG.E.64 R4, desc[UR36][R4.64] ;  /* 0x0000002404047981 */ /* 0x000ea2000c1e1b00 */
        /* <DEDUP_REMOVED lines=8> */
[----:B------:R-:W-:Y:S01]  /*0580*/  ULDC.64 UR4, c[0x0][0x238] ;  /* 0x00008e0000047ab9 */ /* 0x000fe20000000a00 */
[----:B--2---:R-:W-:Y:S02]  /*0590*/  DMUL R2, R4, R2 ;  /* 0x0000000204027228 */ /* 0x004fe40000000000 */
[----:B------:R-:W-:Y:S01]  /*05a0*/  IMAD.IADD R5, R17, 0x1, R11 ;  /* 0x0000000111057824 */ /* 0x000fe200078e020b */
[----:B------:R-:W-:-:S04]  /*05b0*/  LEA R4, P0, R16, UR4, 0x3 ;  /* 0x0000000410047c11 */ /* 0x000fc8000f8018ff */
[----:B------:R-:W-:Y:S01]  /*05c0*/  LEA.HI.X R5, R16, UR5, R5, 0x3, P0 ;  /* 0x0000000510057c11 */ /* 0x000fe200080f1c05 */
[----:B------:R-:W-:-:S07]  /*05d0*/  DADD R2, -RZ, -R2 ;  /* 0x00000000ff027229 */ /* 0x000fce0000000902 */
[----:B------:R0:W-:Y:S04]  /*05e0*/  STG.E.64 desc[UR36][R4.64], R2 ;  /* 0x0000000204007986 */ /* 0x0001e8000c101b24 */
.L_x_255:
[----:B------:R-:W-:Y:S05]  /*05f0*/  BSYNC B7 ;  /* 0x0000000000077941 */ /* 0x000fea0003800000 */
.L_x_254:
[----:B------:R-:W-:-:S13]  /*0600*/  ISETP.NE.AND P0, PT, R25, RZ, PT ;  /* 0x000000ff1900720c */ /* 0x000fda0003f05270 */
[----:B------:R-:W-:Y:S05]  /*0610*/  @!P0 BRA `(.L_x_258) ;  /* 0xfffffff800ec8947 */ /* 0x000fea000383ffff */
[----:B------:R-:W-:Y:S05]  /*0620*/  BSYNC B8 ;  /* 0x0000000000087941 */ /* 0x000fea0003800000 */
.L_x_253:
[----:B------:R-:W-:Y:S05]  /*0630*/  EXIT ;  /* 0x000000000000794d */ /* 0x000fea0003800000 */
.L_x_252:
[----:B------:R-:W-:Y:S01]  /*0640*/  BSSY B8, `(.L_x_259) ;  /* 0x0000043000087945 */ /* 0x000fe20003800000 */
.L_x_264:
        /* <DEDUP_REMOVED lines=38> */
.L_x_263:
[----:B------:R-:W-:Y:S05]  /*08b0*/  BSYNC B6 ;  /* 0x0000000000067941 */ /* 0x000fea0003800000 */
.L_x_262:
        /* <DEDUP_REMOVED lines=9> */
[----:B------:R0:W2:Y:S01]  /*0950*/  LDG.E.64 R2, desc[UR36][R4.64] ;  /* 0x0000002404027981 */ /* 0x0000a2000c1e1b00 */
        /* <DEDUP_REMOVED lines=9> */
[----:B0-----:R-:W-:Y:S01]  /*09f0*/  IMAD.IADD R5, R17, 0x1, R11 ;  /* 0x0000000111057824 */ /* 0x001fe200078e020b */
[----:B------:R-:W-:-:S04]  /*0a00*/  LEA R4, P0, R16, UR4, 0x3 ;  /* 0x0000000410047c11 */ /* 0x000fc8000f8018ff */
[----:B------:R-:W-:Y:S01]  /*0a10*/  LEA.HI.X R5, R16, UR5, R5, 0x3, P0 ;  /* 0x0000000510057c11 */ /* 0x000fe200080f1c05 */
[----:B--2---:R-:W-:-:S07]  /*0a20*/  DADD R2, -RZ, -R2 ;  /* 0x00000000ff027229 */ /* 0x004fce0000000902 */
[----:B------:R0:W-:Y:S04]  /*0a30*/  STG.E.64 desc[UR36][R4.64], R2 ;  /* 0x0000000204007986 */ /* 0x0001e8000c101b24 */
.L_x_261:
[----:B------:R-:W-:Y:S05]  /*0a40*/  BSYNC B7 ;  /* 0x0000000000077941 */ /* 0x000fea0003800000 */
.L_x_260:
[----:B------:R-:W-:-:S13]  /*0a50*/  ISETP.NE.AND P0, PT, R25, RZ, PT ;  /* 0x000000ff1900720c */ /* 0x000fda0003f05270 */
[----:B------:R-:W-:Y:S05]  /*0a60*/  @!P0 BRA `(.L_x_264) ;  /* 0xfffffff800f88947 */ /* 0x000fea000383ffff */
[----:B------:R-:W-:Y:S05]  /*0a70*/  BSYNC B8 ;  /* 0x0000000000087941 */ /* 0x000fea0003800000 */
.L_x_259:
[----:B------:R-:W-:Y:S05]  /*0a80*/  EXIT ;  /* 0x000000000000794d */ /* 0x000fea0003800000 */
.L_x_265:
        /* <DEDUP_REMOVED lines=15> */
.L_x_10769:


//--------------------- .text._ZN2at6native39_GLOBAL__N__cee6930f_7_Loss_cu_5b0651e139nll_loss_backward_no_reduce_cuda_kernelIdhEEviPKT0_NS_27GenericPackedTensorAccessorIKT_Lm1ENS_16DefaultPtrTraitsElEENS6_IS7_Lm2ES9_lEEPS8_ll --------------------------
	.section	.text._ZN2at6native39_GLOBAL__N__cee6930f_7_Loss_cu_5b0651e139nll_loss_backward_no_reduce_cuda_kernelIdhEEviPKT0_NS_27GenericPackedTensorAccessorIKT_Lm1ENS_16DefaultPtrTraitsElEENS6_IS7_Lm2ES9_lEEPS8_ll,"ax",@progbits
	.align	128
.text._ZN2at6native39_GLOBAL__N__cee6930f_7_Loss_cu_5b0651e139nll_loss_backward_no_reduce_cuda_kernelIdhEEviPKT0_NS_27GenericPackedTensorAccessorIKT_Lm1ENS_16DefaultPtrTraitsElEENS6_IS7_Lm2ES9_lEEPS8_ll:
        .type           _ZN2at6native39_GLOBAL__N__cee6930f_7_Loss_cu_5b0651e139nll_loss_backward_no_reduce_cuda_kernelIdhEEviPKT0_NS_27GenericPackedTensorAccessorIKT_Lm1ENS_16DefaultPtrTraitsElEENS6_IS7_Lm2ES9_lEEPS8_ll,@function
        .size           _ZN2at6native39_GLOBAL__N__cee6930f_7_Loss_cu_5b0651e139nll_loss_backward_no_reduce_cuda_kernelIdhEEviPKT0_NS_27GenericPackedTensorAccessorIKT_Lm1ENS_16DefaultPtrTraitsElEENS6_IS7_Lm2ES9_lEEPS8_ll,(.L_x_10770 - _ZN2at6native39_GLOBAL__N__cee6930f_7_Loss_cu_5b0651e139nll_loss_backward_no_reduce_cuda_kernelIdhEEviPKT0_NS_27GenericPackedTensorAccessorIKT_Lm1ENS_16DefaultPtrTraitsElEENS6_IS7_Lm2ES9_lEEPS8_ll)
        .other          _ZN2at6native39_GLOBAL__N__cee6930f_7_Loss_cu_5b0651e139nll_loss_backward_no_reduce_cuda_kernelIdhEEviPKT0_NS_27GenericPackedTensorAccessorIKT_Lm1ENS_16DefaultPtrTraitsElEENS6_IS7_Lm2ES9_lEEPS8_ll,@"STO_CUDA_ENTRY STV_DEFAULT"
_ZN2at6native39_GLOBAL__N__cee6930f_7_Loss_cu_5b0651e139nll_loss_backward_no_reduce_cuda_kernelIdhEEviPKT0_NS_27GenericPackedTensorAccessorIKT_Lm1ENS_16DefaultPtrTraitsElEENS6_IS7_Lm2ES9_lEEPS8_ll:
        /* <DEDUP_REMOVED lines=30> */
.L_x_272:
[----:B------:R-:W-:Y:S02]  /*01e0*/  SHF.R.S32.HI R22, RZ, 0x1f, R19 ;  /* 0x0000001fff167819 */ /* 0x000fe40000011413 */
[----:B0-----:R-:W-:-:S04]  /*01f0*/  IADD3 R2, P0, R19, UR40, RZ ;  /* 0x0000002813027c10 */ /* 0x001fc8000ff1e0ff */
        /* <DEDUP_REMOVED lines=28> */
[----:B------:R-:W-:Y:S02]  /*03c0*/  IMAD.MOV.U32 R12, RZ, RZ, 0x1 ;  /* 0x00000001ff0c7424 */ /* 0x000fe400078e00ff */
[----:B------:R-:W-:-:S07]  /*03d0*/  IMAD.MOV.U32 R13, RZ, RZ, RZ ;  /* 0x000000ffff0d7224 */ /* 0x000fce00078e00ff */
[----:B------:R-:W-:-:S07]  /*03e0*/  LEPC R20, `(.L_x_271) ;  /* 0x000000001014794e */ /* 0x000fce0000000000 */
[----:B0-----:R-:W-:Y:S05]  /*03f0*/  CALL.ABS.NOINC R2 ;  /* 0x0000000002007343 */ /* 0x001fea0003c00000 */
.L_x_271:
[----:B------:R-:W-:Y:S05]  /*0400*/  BSYNC B6 ;  /* 0x0000000000067941 */ /* 0x000fea0003800000 */
.L_x_270:
[----:B------:R-:W-:Y:S01]  /*0410*/  IMAD R0, R22, UR54, RZ ;  /* 0x0000003616007c24 */ /* 0x000fe2000f8e02ff */
[----:B------:R-:W-:Y:S01]  /*0420*/  ULDC.64 UR4, c[0x0][0x220] ;  /* 0x0000880000047ab9 */ /* 0x000fe20000000a00 */
[C---:B------:R-:W-:Y:S01]  /*0430*/  IMAD.WIDE.U32 R2, R23.reuse, UR54, RZ ;  /* 0x0000003617027c25 */ /* 0x040fe2000f8e00ff */
[----:B------:R-:W-:Y:S01]  /*0440*/  LEA R6, P0, R18, UR52, 0x3 ;  /* 0x0000003412067c11 */ /* 0x000fe2000f8018ff */
[----:B------:R-:W-:Y:S02]  /*0450*/  ULDC.64 UR6, c[0x0][0x238] ;  /* 0x00008e0000067ab9 */ /* 0x000fe40000000a00 */
[----:B------:R-:W-:Y:S01]  /*0460*/  IMAD R5, R23, UR55, R0 ;  /* 0x0000003717057c24 */ /* 0x000fe2000f8e0200 */
[----:B------:R-:W-:Y:S01]  /*0470*/  LEA R4, P1, R2, UR4, 0x3 ;  /* 0x0000000402047c11 */ /* 0x000fe2000f8218ff */
[----:B------:R-:W-:-:S03]  /*0480*/  IMAD.X R7, RZ, RZ, UR53, P0 ;  /* 0x00000035ff077e24 */ /* 0x000fc600080e06ff */
[----:B------:R-:W-:-:S04]  /*0490*/  IADD3 R3, R3, R5, RZ ;  /* 0x0000000503037210 */ /* 0x000fc80007ffe0ff */
[----:B------:R-:W-:Y:S01]  /*04a0*/  LEA.HI.X R5, R2, UR5, R3, 0x3, P1 ;  /* 0x0000000502057c11 */ /* 0x000fe200088f1c03 */
[----:B------:R-:W-:Y:S01]  /*04b0*/  ULDC.64 UR4, c[0x0][0x250] ;  /* 0x0000940000047ab9 */ /* 0x000fe20000000a00 */
[----:B------:R-:W2:Y:S04]  /*04c0*/  LDG.E.64 R2, desc[UR36][R6.64] ;  /* 0x0000002406027981 */ /* 0x000ea8000c1e1b00 */
[----:B------:R-:W2:Y:S01]  /*04d0*/  LDG.E.64 R4, desc[UR36][R4.64] ;  /* 0x0000002404047981 */ /* 0x000ea2000c1e1b00 */
[----:B------:R-:W-:Y:S02]  /*04e0*/  IMAD R22, R22, UR4, RZ ;  /* 0x0000000416167c24 */ /* 0x000fe4000f8e02ff */
[----:B------:R-:W-:-:S04]  /*04f0*/  IMAD.WIDE.U32 R8, R23, UR4, RZ ;  /* 0x0000000417087c25 */ /* 0x000fc8000f8e00ff */
[----:B------:R-:W-:Y:S01]  /*0500*/  IMAD R11, R23, UR5, R22 ;  /* 0x00000005170b7c24 */ /* 0x000fe2000f8e0216 */
[----:B------:R-:W-:-:S03]  /*0510*/  ULDC.64 UR4, c[0x0][0x258] ;  /* 0x0000960000047ab9 */ /* 0x000fc60000000a00 */
[----:B------:R-:W-:Y:S02]  /*0520*/  IMAD.IADD R9, R9, 0x1, R11 ;  /* 0x0000000109097824 */ /* 0x000fe400078e020b */
[----:B------:R-:W-:Y:S01]  /*0530*/  IMAD.WIDE.U32 R8, R18, UR4, R8 ;  /* 0x0000000412087c25 */ /* 0x000fe2000f8e0008 */
[----:B--2---:R-:W-:-:S03]  /*0540*/  DMUL R2, R4, R2 ;  /* 0x0000000204027228 */ /* 0x004fc60000000000 */
[----:B------:R-:W-:Y:S01]  /*0550*/  IMAD R5, R18, UR5, R9 ;  /* 0x0000000512057c24 */ /* 0x000fe2000f8e0209 */
[----:B------:R-:W-:-:S04]  /*0560*/  LEA R4, P0, R8, UR6, 0x3 ;  /* 0x0000000608047c11 */ /* 0x000fc8000f8018ff */
[----:B------:R-:W-:Y:S01]  /*0570*/  LEA.HI.X R5, R8, UR7, R5, 0x3, P0 ;  /* 0x0000000708057c11 */ /* 0x000fe200080f1c05 */
[----:B------:R-:W-:-:S07]  /*0580*/  DADD R2, -RZ, -R2 ;  /* 0x00000000ff027229 */ /* 0x000fce0000000902 */
[----:B------:R0:W-:Y:S04]  /*0590*/  STG.E.64 desc[UR36][R4.64], R2 ;  /* 0x0000000204007986 */ /* 0x0001e8000c101b24 */
.L_x_269:
[----:B------:R-:W-:Y:S05]  /*05a0*/  BSYNC B7 ;  /* 0x0000000000077941 */ /* 0x000fea0003800000 */
.L_x_268:
[----:B------:R-:W-:-:S13]  /*05b0*/  ISETP.NE.AND P0, PT, R24, RZ, PT ;  /* 0x000000ff1800720c */ /* 0x000fda0003f05270 */
[----:B------:R-:W-:Y:S05]  /*05c0*/  @!P0 BRA `(.L_x_272) ;  /* 0xfffffffc00048947 */ /* 0x000fea000383ffff */
[----:B------:R-:W-:Y:S05]  /*05d0*/  BSYNC B8 ;  /* 0x0000000000087941 */ /* 0x000fea0003800000 */
.L_x_267:
[----:B------:R-:W-:Y:S05]  /*05e0*/  EXIT ;  /* 0x000000000000794d */ /* 0x000fea0003800000 */
.L_x_266:
[----:B------:R-:W-:Y:S01]  /*05f0*/  BSSY B8, `(.L_x_273) ;  /* 0x000003d000087945 */ /* 0x000fe20003800000 */
.L_x_278:
        /* <DEDUP_REMOVED lines=25> */
[----:B------:R-:W-:Y:S01]  /*0790*/  HFMA2.MMA R12, -RZ, RZ, 0, 5.9604644775390625e-08 ;  /* 0x00000001ff0c7435 */ /* 0x000fe200000001ff */
        /* <DEDUP_REMOVED lines=8> */
.L_x_277:
[----:B------:R-:W-:Y:S05]  /*0820*/  BSYNC B6 ;  /* 0x0000000000067941 */ /* 0x000fea0003800000 */
.L_x_276:
        /* <DEDUP_REMOVED lines=20> */
[----:B--2---:R-:W-:-:S07]  /*0970*/  DADD R2, -RZ, -R2 ;  /* 0x00000000ff027229 */ /* 0x004fce0000000902 */
[----:B------:R0:W-:Y:S04]  /*0980*/  STG.E.64 desc[UR36][R4.64], R2 ;  /* 0x0000000204007986 */ /* 0x0001e8000c101b24 */
.L_x_275:
[----:B------:R-:W-:Y:S05]  /*0990*/  BSYNC B7 ;  /* 0x0000000000077941 */ /* 0x000fea0003800000 */
.L_x_274:
[----:B------:R-:W-:-:S13]  /*09a0*/  ISETP.NE.AND P0, PT, R24, RZ, PT ;  /* 0x000000ff1800720c */ /* 0x000fda0003f05270 */
[----:B------:R-:W-:Y:S05]  /*09b0*/  @!P0 BRA `(.L_x_278) ;  /* 0xfffffffc00108947 */ /* 0x000fea000383ffff */
[----:B------:R-:W-:Y:S05]  /*09c0*/  BSYNC B8 ;  /* 0x0000000000087941 */ /* 0x000fea0003800000 */
.L_x_273:
[----:B------:R-:W-:Y:S05]  /*09d0*/  EXIT ;  /* 0x000000000000794d */ /* 0x000fea0003800000 */
.L_x_279:
        /* <DEDUP_REMOVED lines=10> */
.L_x_10770:


//--------------------- .text._ZN2at6native39_GLOBAL__N__cee6930f_7_Loss_cu_5b0651e138nll_loss_forward_reduce_cuda_kernel_2dIN3c108BFloat16EflEEvPT_S6_PKS5_PKT1_S8_bllll --------------------------
	.section	.text._ZN2at6native39_GLOBAL__N__cee6930f_7_Loss_cu_5b0651e138nll_loss_forward_reduce_cuda_kernel_2dIN3c108BFloat16EflEEvPT_S6_PKS5_PKT1_S8_bllll,"ax",@progbits
	.align	128
.text._ZN2at6native39_GLOBAL__N__cee6930f_7_Loss_cu_5b0651e138nll_loss_forward_reduce_cuda_kernel_2dIN3c108BFloat16EflEEvPT_S6_PKS5_PKT1_S8_bllll:
        .type           _ZN2at6native39_GLOBAL__N__cee6930f_7_Loss_cu_5b0651e138nll_loss_forward_reduce_cuda_kernel_2dIN3c108BFloat16EflEEvPT_S6_PKS5_PKT1_S8_bllll,@function
        .size           _ZN2at6native39_GLOBAL__N__cee6930f_7_Loss_cu_5b0651e138nll_loss_forward_reduce_cuda_kernel_2dIN3c108BFloat16EflEEvPT_S6_PKS5_PKT1_S8_bllll,(.L_x_10771 - _ZN2at6native39_GLOBAL__N__cee6930f_7_Loss_cu_5b0651e138nll_loss_forward_reduce_cuda_kernel_2dIN3c108BFloat16EflEEvPT_S6_PKS5_PKT1_S8_bllll)
        .other          _ZN2at6native39_GLOBAL__N__cee6930f_7_Loss_cu_5b0651e138nll_loss_forward_reduce_cuda_kernel_2dIN3c108BFloat16EflEEvPT_S6_PKS5_PKT1_S8_bllll,@"STO_CUDA_ENTRY STV_DEFAULT"
_ZN2at6native39_GLOBAL__N__cee6930f_7_Loss_cu_5b0651e138nll_loss_forward_reduce_cuda_kernel_2dIN3c108BFloat16EflEEvPT_S6_PKS5_PKT1_S8_bllll:
[----:B------:R-:W0:Y:S08]  /*0000*/  LDC R1, c[0x0][0x28] ;  /* 0x00000a00ff017b82 */ /* 0x000e300000000800 */
[----:B------:R-:W1:Y:S01]  /*0010*/  S2UR UR5, SR_CgaCtaId ;  /* 0x00000000000579c3 */ /* 0x000e620000008800 */
[----:B------:R-:W2:Y:S01]  /*0020*/  S2R R24, SR_TID.X ;  /* 0x0000000000187919 */ /* 0x000ea20000002100 */
[----:B------:R-:W-:Y:S01]  /*0030*/  UMOV UR4, 0x400 ;  /* 0x0000040000047882 */ /* 0x000fe20000000000 */
        /* <DEDUP_REMOVED lines=11> */
[----:B-1----:R-:W-:-:S04]  /*00f0*/  ULEA UR4, UR5, UR4, 0x18 ;  /* 0x0000000405047291 */ /* 0x002fc8000f8ec03f */
[----:B------:R-:W-:Y:S02]  /*0100*/  ULEA UR5, UR38, UR4, 0x2 ;  /* 0x0000000426057291 */ /* 0x000fe4000f8e103f */
[----:B--2---:R-:W-:-:S04]  /*0110*/  LEA R23, R24, UR4, 0x2 ;  /* 0x0000000418177c11 */ /* 0x004fc8000f8e10ff */
[C---:B------:R-:W-:Y:S01]  /*0120*/  LEA R22, R24.reuse, UR5, 0x2 ;  /* 0x0000000518167c11 */ /* 0x040fe2000f8e10ff */
[----:B------:R-:W-:Y:S01]  /*0130*/  ULDC.64 UR4, c[0x0][0x240] ;  /* 0x0000900000047ab9 */ /* 0x000fe20000000a00 */
[----:B------:R-:W-:Y:S01]  /*0140*/  SHF.R.S32.HI R18, RZ, 0x1f, R24 ;  /* 0x0000001fff127819 */ /* 0x000fe20000011418 */
[----:B------:R1:W-:Y:S01]  /*0150*/  STS [R23], RZ ;  /* 0x000000ff17007388 */ /* 0x0003e20000000800 */
[----:B------:R-:W-:-:S03]  /*0160*/  ISETP.GE.U32.AND P0, PT, R24, UR4, PT ;  /* 0x0000000418007c0c */ /* 0x000fc6000bf06070 */
[----:B------:R1:W-:Y:S01]  /*0170*/  STS [R22], RZ ;  /* 0x000000ff16007388 */ /* 0x0003e20000000800 */
[----:B------:R-:W-:-:S13]  /*0180*/  ISETP.GE.AND.EX P0, PT, R18, UR5, PT, P0 ;  /* 0x0000000512007c0c */ /* 0x000fda000bf06300 */
[----:B01----:R-:W-:Y:S05]  /*0190*/  @P0 BRA `(.L_x_280) ;  /* 0x0000000400f80947 */ /* 0x003fea0003800000 */
[----:B------:R-:W-:Y:S01]  /*01a0*/  ULDC.64 UR4, c[0x0][0x230] ;  /* 0x00008c0000047ab9 */ /* 0x000fe20000000a00 */
[----:B------:R-:W-:Y:S01]  /*01b0*/  IMAD.MOV.U32 R19, RZ, RZ, R24 ;  /* 0x000000ffff137224 */ /* 0x000fe200078e0018 */
[----:B------:R-:W-:-:S04]  /*01c0*/  ISETP.NE.U32.AND P0, PT, RZ, UR4, PT ;  /* 0x00000004ff007c0c */ /* 0x000fc8000bf05070 */
[----:B------:R-:W-:-:S13]  /*01d0*/  ISETP.NE.AND.EX P0, PT, RZ, UR5, PT, P0 ;  /* 0x00000005ff007c0c */ /* 0x000fda000bf05300 */
[----:B------:R-:W-:Y:S05]  /*01e0*/  @!P0 BRA `(.L_x_281) ;  /* 0x0000000000fc8947 */ /* 0x000fea0003800000 */
[----:B------:R-:W-:-:S07]  /*01f0*/  IMAD.MOV.U32 R25, RZ, RZ, R24 ;  /* 0x000000ffff197224 */ /* 0x000fce00078e0018 */
.L_x_286:
[----:B------:R-:W-:-:S04]  /*0200*/  LEA R16, P0, R19, UR44, 0x3 ;  /* 0x0000002c13107c11 */ /* 0x000fc8000f8018ff */
[----:B------:R-:W-:-:S06]  /*0210*/  LEA.HI.X R17, R19, UR45, R18, 0x3, P0 ;  /* 0x0000002d13117c11 */ /* 0x000fcc00080f1c12 */
[----:B------:R-:W2:Y:S01]  /*0220*/  LDG.E.64 R16, desc[UR36][R16.64] ;  /* 0x0000002410107981 */ /* 0x000ea2000c1e1b00 */
[----:B------:R-:W-:Y:S01]  /*0230*/  BSSY B7, `(.L_x_282) ;  /* 0x0000033000077945 */ /* 0x000fe20003800000 */
[----:B--2---:R-:W-:-:S04]  /*0240*/  ISETP.NE.U32.AND P0, PT, R16, UR48, PT ;  /* 0x0000003010007c0c */ /* 0x004fc8000bf05070 */
[----:B------:R-:W-:-:S13]  /*0250*/  ISETP.NE.AND.EX P0, PT, R17, UR49, PT, P0 ;  /* 0x0000003111007c0c */ /* 0x000fda000bf05300 */
[----:B0-----:R-:W-:Y:S05]  /*0260*/  @!P0 BRA `(.L_x_283) ;  /* 0x0000000000bc8947 */ /* 0x001fea0003800000 */
        /* <DEDUP_REMOVED lines=23> */
.L_x_285:
[----:B------:R-:W-:Y:S05]  /*03e0*/  BSYNC B6 ;  /* 0x0000000000067941 */ /* 0x000fea0003800000 */
.L_x_284:
[----:B------:R-:W-:Y:S01]  /*03f0*/  ULDC.64 UR4, c[0x0][0x248] ;  /* 0x0000920000047ab9 */ /* 0x000fe20000000a00 */
[----:B------:R-:W-:Y:S01]  /*0400*/  LEA R2, P0, R16, UR56, 0x1 ;  /* 0x0000003810027c11 */ /* 0x000fe2000f8008ff */
[----:B------:R-:W-:Y:S01]  /*0410*/  IMAD R18, R18, UR4, RZ ;  /* 0x0000000412127c24 */ /* 0x000fe2000f8e02ff */
[----:B------:R-:W0:Y:S01]  /*0420*/  LDS R9, [R23] ;  /* 0x0000000017097984 */ /* 0x000e220000000800 */
[----:B------:R-:W-:-:S04]  /*0430*/  IMAD.WIDE.U32 R4, R19, UR4, R16 ;  /* 0x0000000413047c25 */ /* 0x000fc8000f8e0010 */
[----:B------:R-:W-:Y:S01]  /*0440*/  IMAD R3, R19, UR5, R18 ;  /* 0x0000000513037c24 */ /* 0x000fe2000f8e0212 */
[----:B------:R-:W-:Y:S02]  /*0450*/  ULDC.64 UR4, c[0x0][0x220] ;  /* 0x0000880000047ab9 */ /* 0x000fe40000000a00 */
[----:B------:R-:W-:Y:S01]  /*0460*/  LEA R6, P1, R4, UR4, 0x1 ;  /* 0x0000000404067c11 */ /* 0x000fe2000f8208ff */
[----:B------:R-:W-:Y:S01]  /*0470*/  IMAD.IADD R5, R5, 0x1, R3 ;  /* 0x0000000105057824 */ /* 0x000fe200078e0203 */
[----:B------:R-:W-:-:S04]  /*0480*/  LEA.HI.X R3, R16, UR57, R17, 0x1, P0 ;  /* 0x0000003910037c11 */ /* 0x000fc800080f0c11 */
[----:B------:R-:W-:Y:S01]  /*0490*/  LEA.HI.X R7, R4, UR5, R5, 0x1, P1 ;  /* 0x0000000504077c11 */ /* 0x000fe200088f0c05 */
[----:B------:R-:W2:Y:S04]  /*04a0*/  LDG.E.U16 R2, desc[UR36][R2.64] ;  /* 0x0000002402027981 */ /* 0x000ea8000c1e1500 */
[----:B------:R-:W3:Y:S01]  /*04b0*/  LDG.E.U16 R6, desc[UR36][R6.64] ;  /* 0x0000002406067981 */ /* 0x000ee2000c1e1500 */
[----:B--2---:R-:W-:Y:S02]  /*04c0*/  IMAD.U32 R5, R2, 0x10000, RZ ;  /* 0x0001000002057824 */ /* 0x004fe400078e00ff */
[----:B---3--:R-:W-:-:S04]  /*04d0*/  IMAD.U32 R0, R6, 0x10000, RZ ;  /* 0x0001000006007824 */ /* 0x008fc800078e00ff */
[----:B------:R-:W-:-:S06]  /*04e0*/  FMUL.FTZ R0, R0, R5 ;  /* 0x0000000500007220 */ /* 0x000fcc0000410000 */
[----:B------:R-:W1:Y:S02]  /*04f0*/  F2F.BF16.F32 R0, R0 ;  /* 0x0000000000007304 */ /* 0x000e640000202000 */
[----:B-1----:R-:W-:-:S04]  /*0500*/  IMAD.U32 R4, R0, 0x10000, RZ ;  /* 0x0001000000047824 */ /* 0x002fc800078e00ff */
[----:B0-----:R-:W-:-:S05]  /*0510*/  FADD.FTZ R4, -R4, R9 ;  /* 0x0000000904047221 */ /* 0x001fca0000010100 */
[----:B------:R-:W-:Y:S04]  /*0520*/  STS [R23], R4 ;  /* 0x0000000417007388 */ /* 0x000fe80000000800 */
[----:B------:R-:W0:Y:S02]  /*0530*/  LDS R8, [R22] ;  /* 0x0000000016087984 */ /* 0x000e240000000800 */
[----:B0-----:R-:W-:-:S05]  /*0540*/  FADD.FTZ R5, R5, R8 ;  /* 0x0000000805057221 */ /* 0x001fca0000010000 */
[----:B------:R0:W-:Y:S02]  /*0550*/  STS [R22], R5 ;  /* 0x0000000516007388 */ /* 0x0001e40000000800 */
.L_x_283:
[----:B------:R-:W-:Y:S05]  /*0560*/  BSYNC B7 ;  /* 0x0000000000077941 */ /* 0x000fea0003800000 */
.L_x_282:
[----:B------:R-:W-:-:S04]  /*0570*/  VIADD R19, R25, UR38 ;  /* 0x0000002619137c36 */ /* 0x000fc80008000000 */
[--C-:B------:R-:W-:Y:S01]  /*0580*/  IMAD.MOV.U32 R25, RZ, RZ, R19.reuse ;  /* 0x000000ffff197224 */ /* 0x100fe200078e0013 */
[----:B------:R-:W-:Y:S02]  /*0590*/  ISETP.GE.U32.AND P0, PT, R19, UR42, PT ;  /* 0x0000002a13007c0c */ /* 0x000fe4000bf06070 */
[----:B------:R-:W-:-:S04]  /*05a0*/  SHF.R.S32.HI R18, RZ, 0x1f, R19 ;  /* 0x0000001fff127819 */ /* 0x000fc80000011413 */
[----:B------:R-:W-:-:S13]  /*05b0*/  ISETP.GE.AND.EX P0, PT, R18, UR43, PT, P0 ;  /* 0x0000002b12007c0c */ /* 0x000fda000bf06300 */
[----:B------:R-:W-:Y:S05]  /*05c0*/  @!P0 BRA `(.L_x_286) ;  /* 0xfffffffc000c8947 */ /* 0x000fea000383ffff */
[----:B------:R-:W-:Y:S05]  /*05d0*/  BRA `(.L_x_280) ;  /* 0x0000000000e87947 */ /* 0x000fea0003800000 */
.L_x_281:
[----:B------:R-:W-:-:S07]  /*05e0*/  IMAD.MOV.U32 R25, RZ, RZ, R24 ;  /* 0x000000ffff197224 */ /* 0x000fce00078e0018 */
.L_x_291:
        /* <DEDUP_REMOVED lines=30> */
.L_x_290:
[----:B------:R-:W-:Y:S05]  /*07d0*/  BSYNC B6 ;  /* 0x0000000000067941 */ /* 0x000fea0003800000 */
.L_x_289:
[----:B------:R-:W-:Y:S01]  /*07e0*/  ULDC.64 UR4, c[0x0][0x248] ;  /* 0x0000920000047ab9 */ /* 0x000fe20000000a00 */
[----:B------:R-:W0:Y:S01]  /*07f0*/  LDS R5, [R23] ;  /* 0x0000000017057984 */ /* 0x000e220000000800 */
[----:B------:R-:W-:Y:S02]  /*0800*/  IMAD R18, R18, UR4, RZ ;  /* 0x0000000412127c24 */ /* 0x000fe4000f8e02ff */
[----:B------:R-:W-:-:S04]  /*0810*/  IMAD.WIDE.U32 R16, R19, UR4, R16 ;  /* 0x0000000413107c25 */ /* 0x000fc8000f8e0010 */
[----:B------:R-:W-:Y:S01]  /*0820*/  IMAD R3, R19, UR5, R18 ;  /* 0x0000000513037c24 */ /* 0x000fe2000f8e0212 */
[----:B------:R-:W-:Y:S02]  /*0830*/  ULDC.64 UR4, c[0x0][0x220] ;  /* 0x0000880000047ab9 */ /* 0x000fe40000000a00 */
[----:B------:R-:W-:Y:S01]  /*0840*/  LEA R2, P0, R16, UR4, 0x1 ;  /* 0x0000000410027c11 */ /* 0x000fe2000f8008ff */
[----:B------:R-:W-:-:S05]  /*0850*/  IMAD.IADD R3, R17, 0x1, R3 ;  /* 0x0000000111037824 */ /* 0x000fca00078e0203 */
[----:B------:R-:W-:-:S05]  /*0860*/  LEA.HI.X R3, R16, UR5, R3, 0x1, P0 ;  /* 0x0000000510037c11 */ /* 0x000fca00080f0c03 */
[----:B------:R-:W2:Y:S02]  /*0870*/  LDG.E.U16 R2, desc[UR36][R2.64] ;  /* 0x0000002402027981 */ /* 0x000ea4000c1e1500 */
[----:B--2---:R-:W-:-:S04]  /*0880*/  IMAD.U32 R0, R2, 0x10000, RZ ;  /* 0x0001000002007824 */ /* 0x004fc800078e00ff */
[----:B------:R-:W-:-:S06]  /*0890*/  FADD.FTZ R0, R0, -RZ ;  /* 0x800000ff00007221 */ /* 0x000fcc0000010000 */
[----:B------:R-:W1:Y:S02]  /*08a0*/  F2F.BF16.F32 R0, R0 ;  /* 0x0000000000007304 */ /* 0x000e640000202000 */
[----:B-1----:R-:W-:-:S04]  /*08b0*/  IMAD.U32 R4, R0, 0x10000, RZ ;  /* 0x0001000000047824 */ /* 0x002fc800078e00ff */
[----:B0-----:R-:W-:-:S05]  /*08c0*/  FADD.FTZ R4, -R4, R5 ;  /* 0x0000000504047221 */ /* 0x001fca0000010100 */
[----:B------:R-:W-:Y:S04]  /*08d0*/  STS [R23], R4 ;  /* 0x0000000417007388 */ /* 0x000fe80000000800 */
[----:B------:R-:W0:Y:S02]  /*08e0*/  LDS R5, [R22] ;  /* 0x0000000016057984 */ /* 0x000e240000000800 */
[----:B0-----:R-:W-:-:S05]  /*08f0*/  FADD.FTZ R5, R5, 1 ;  /* 0x3f80000005057421 */ /* 0x001fca0000010000 */
[----:B------:R0:W-:Y:S02]  /*0900*/  STS [R22], R5 ;  /* 0x0000000516007388 */ /* 0x0001e40000000800 */
.L_x_288:
[----:B------:R-:W-:Y:S05]  /*0910*/  BSYNC B7 ;  /* 0x0000000000077941 */ /* 0x000fea0003800000 */
.L_x_287:
[----:B------:R-:W-:-:S04]  /*0920*/  VIADD R19, R25, UR38 ;  /* 0x0000002619137c36 */ /* 0x000fc80008000000 */
[--C-:B------:R-:W-:Y:S01]  /*0930*/  IMAD.MOV.U32 R25, RZ, RZ, R19.reuse ;  /* 0x000000ffff197224 */ /* 0x100fe200078e0013 */
[----:B------:R-:W-:Y:S02]  /*0940*/  ISETP.GE.U32.AND P0, PT, R19, UR40, PT ;  /* 0x0000002813007c0c */ /* 0x000fe4000bf06070 */
[----:B------:R-:W-:-:S04]  /*0950*/  SHF.R.S32.HI R18, RZ, 0x1f, R19 ;  /* 0x0000001fff127819 */ /* 0x000fc80000011413 */
[----:B------:R-:W-:-:S13]  /*0960*/  ISETP.GE.AND.EX P0, PT, R18, UR41, PT, P0 ;  /* 0x0000002912007c0c */ /* 0x000fda000bf06300 */
[----:B------:R-:W-:Y:S05]  /*0970*/  @!P0 BRA `(.L_x_291) ;  /* 0xfffffffc001c8947 */ /* 0x000fea000383ffff */
.L_x_280:
[----:B------:R-:W-:Y:S05]  /*0980*/  WARPSYNC.ALL ;  /* 0x0000000000007948 */ /* 0x000fea0003800000 */
[----:B------:R-:W-:Y:S01]  /*0990*/  USHF.R.U32.HI UR4, URZ, 0x1, UR38 ;  /* 0x000000013f047899 */ /* 0x000fe20008011626 */
[----:B------:R-:W-:Y:S05]  /*09a0*/  BAR.SYNC.DEFER_BLOCKING 0x0 ;  /* 0x0000000000007b1d */ /* 0x000fea0000010000 */
[----:B------:R-:W-:-:S13]  /*09b0*/  ISETP.NE.AND P0, PT, RZ, UR4, PT ;  /* 0x00000004ff007c0c */ /* 0x000fda000bf05270 */
[----:B------:R-:W-:Y:S05]  /*09c0*/  @!P0 BRA `(.L_x_292) ;  /* 0x00000000004c8947 */ /* 0x000fea0003800000 */
[----:B------:R-:W-:-:S07]  /*09d0*/  IMAD.U32 R3, RZ, RZ, UR4 ;  /* 0x00000004ff037e24 */ /* 0x000fce000f8e00ff */
.L_x_295:
[----:B------:R-:W-:Y:S01]  /*09e0*/  ISETP.GE.U32.AND P0, PT, R24, R3, PT ;  /* 0x000000031800720c */ /* 0x000fe20003f06070 */
[----:B------:R-:W-:-:S12]  /*09f0*/  BSSY B0, `(.L_x_293) ;  /* 0x000000c000007945 */ /* 0x000fd80003800000 */
[----:B-1----:R-:W-:Y:S05]  /*0a00*/  @P0 BRA `(.L_x_294) ;  /* 0x0000000000280947 */ /* 0x002fea0003800000 */
[C---:B------:R-:W-:Y:S01]  /*0a10*/  IMAD R0, R3.reuse, 0x4, R23 ;  /* 0x0000000403007824 */ /* 0x040fe200078e0217 */
[----:B------:R-:W-:Y:S04]  /*0a20*/  LDS R2, [R23] ;  /* 0x0000000017027984 */ /* 0x000fe80000000800 */
[----:B0-----:R-:W0:Y:S02]  /*0a30*/  LDS R5, [R0] ;  /* 0x0000000000057984 */ /* 0x001e240000000800 */
[----:B0-----:R-:W-:Y:S01]  /*0a40*/  FADD.FTZ R2, R2, R5 ;  /* 0x0000000502027221 */ /* 0x001fe20000010000 */
[----:B------:R-:W-:-:S04]  /*0a50*/  IMAD R5, R3, 0x4, R22 ;  /* 0x0000000403057824 */ /* 0x000fc800078e0216 */
[----:B------:R-:W-:Y:S04]  /*0a60*/  STS [R23], R2 ;  /* 0x0000000217007388 */ /* 0x000fe80000000800 */
[----:B------:R-:W-:Y:S04]  /*0a70*/  LDS R5, [R5] ;  /* 0x0000000005057984 */ /* 0x000fe80000000800 */
[----:B------:R-:W0:Y:S02]  /*0a80*/  LDS R4, [R22] ;  /* 0x0000000016047984 */ /* 0x000e240000000800 */
[----:B0-----:R-:W-:-:S05]  /*0a90*/  FADD.FTZ R7, R4, R5 ;  /* 0x0000000504077221 */ /* 0x001fca0000010000 */
[----:B------:R1:W-:Y:S02]  /*0aa0*/  STS [R22], R7 ;  /* 0x0000000716007388 */ /* 0x0003e40000000800 */
.L_x_294:
[----:B------:R-:W-:Y:S05]  /*0ab0*/  BSYNC B0 ;  /* 0x0000000000007941 */ /* 0x000fea0003800000 */
.L_x_293:
[----:B------:R-:W-:Y:S01]  /*0ac0*/  SHF.R.U32.HI R3, RZ, 0x1, R3 ;  /* 0x00000001ff037819 */ /* 0x000fe20000011603 */
[----:B------:R-:W-:Y:S03]  /*0ad0*/  BAR.SYNC.DEFER_BLOCKING 0x0 ;  /* 0x0000000000007b1d */ /* 0x000fe60000010000 */
[----:B------:R-:W-:-:S13]  /*0ae0*/  ISETP.NE.AND P0, PT, R3, RZ, PT ;  /* 0x000000ff0300720c */ /* 0x000fda0003f05270 */
[----:B------:R-:W-:Y:S05]  /*0af0*/  @P0 BRA `(.L_x_295) ;  /* 0xfffffffc00b80947 */ /* 0x000fea000383ffff */
.L_x_292:
[----:B------:R-:W-:-:S13]  /*0b00*/  ISETP.NE.AND P0, PT, R24, RZ, PT ;  /* 0x000000ff1800720c */ /* 0x000fda0003f05270 */
[----:B------:R-:W-:Y:S05]  /*0b10*/  @P0 EXIT ;  /* 0x000000000000094d */ /* 0x000fea0003800000 */
[----:B------:R-:W2:Y:S01]  /*0b20*/  S2UR UR6, SR_CgaCtaId ;  /* 0x00000000000679c3 */ /* 0x000ea20000008800 */
[----:B------:R-:W-:-:S07]  /*0b30*/  UMOV UR4, 0x400 ;  /* 0x0000040000047882 */ /* 0x000fce0000000000 */
[----:B------:R-:W3:Y:S08]  /*0b40*/  S2UR UR5, SR_CgaCtaId ;  /* 0x00000000000579c3 */ /* 0x000ef00000008800 */
[----:B------:R-:W4:Y:S01]  /*0b50*/  LDC.64 R2, c[0x0][0x218] ;  /* 0x00008600ff027b82 */ /* 0x000f220000000a00 */
[----:B--2---:R-:W-:-:S04]  /*0b60*/  ULEA UR4, UR6, UR4, 0x18 ;  /* 0x0000000406047291 */ /* 0x004fc8000f8ec03f */
[----:B------:R-:W-:-:S09]  /*0b70*/  ULEA UR4, UR38, UR4, 0x2 ;  /* 0x0000000426047291 */ /* 0x000fd2000f8e103f */
[----:B------:R-:W2:Y:S01]  /*0b80*/  LDS R0, [UR4] ;  /* 0x00000004ff007984 */ /* 0x000ea20008000800 */
[----:B------:R-:W-:Y:S02]  /*0b90*/  UMOV UR4, 0x400 ;  /* 0x0000040000047882 */ /* 0x000fe40000000000 */
[----:B---3--:R-:W-:-:S03]  /*0ba0*/  ULEA UR5, UR5, UR4, 0x18 ;  /* 0x0000000405057291 */ /* 0x008fc6000f8ec03f */
[----:B------:R-:W-:Y:S02]  /*0bb0*/  ULDC.U8 UR4, c[0x0][0x238] ;  /* 0x00008e0000047ab9 */ /* 0x000fe40000000000 */
[----:B------:R-:W-:-:S04]  /*0bc0*/  UPRMT UR4, UR4, 0x8880, URZ ;  /* 0x0000888004047896 */ /* 0x000fc8000800003f */
[----:B-1----:R-:W1:Y:S02]  /*0bd0*/  LDS R7, [UR5] ;  /* 0x00000005ff077984 */ /* 0x002e640008000800 */
[----:B------:R-:W-:-:S13]  /*0be0*/  ISETP.NE.AND P0, PT, RZ, UR4, PT ;  /* 0x00000004ff007c0c */ /* 0x000fda000bf05270 */
[----:B0-----:R-:W0:Y:S01]  /*0bf0*/  @P0 LDC.64 R4, c[0x0][0x210] ;  /* 0x00008400ff040b82 */ /* 0x001e220000000a00 */
[----:B--2---:R-:W1:Y:S01]  /*0c00*/  @P0 MUFU.RCP R8, R0 ;  /* 0x0000000000080308 */ /* 0x004e620000001000 */
[----:B------:R-:W-:-:S05]  /*0c10*/  F2FP.BF16.F32.PACK_AB R6, RZ, R0 ;  /* 0x00000000ff06723e */ /* 0x000fca00000010ff */
[----:B----4-:R2:W-:Y:S01]  /*0c20*/  STG.E.U16 desc[UR36][R2.64], R6 ;  /* 0x0000000602007986 */ /* 0x0105e2000c101524 */
[----:B-1----:R-:W-:-:S05]  /*0c30*/  @P0 FMUL.FTZ R8, R7, R8 ;  /* 0x0000000807080220 */ /* 0x002fca0000410000 */
[----:B------:R-:W-:-:S05]  /*0c40*/  @P0 F2FP.BF16.F32.PACK_AB R8, RZ, R8 ;  /* 0x00000008ff08023e */ /* 0x000fca00000010ff */
[----:B0-----:R2:W-:Y:S01]  /*0c50*/  @P0 STG.E.U16 desc[UR36][R4.64], R8 ;  /* 0x0000000804000986 */ /* 0x0015e2000c101524 */
[----:B------:R-:W-:Y:S05]  /*0c60*/  @P0 EXIT ;  /* 0x000000000000094d */ /* 0x000fea0003800000 */
[----:B--2---:R-:W0:Y:S01]  /*0c70*/  LDC.64 R2, c[0x0][0x210] ;  /* 0x00008400ff027b82 */ /* 0x004e220000000a00 */
[----:B------:R-:W-:-:S05]  /*0c80*/  F2FP.BF16.F32.PACK_AB R7, RZ, R7 ;  /* 0x00000007ff07723e */ /* 0x000fca00000010ff */
[----:B0-----:R-:W-:Y:S01]  /*0c90*/  STG.E.U16 desc[UR36][R2.64], R7 ;  /* 0x0000000702007986 */ /* 0x001fe2000c101524 */
[----:B------:R-:W-:Y:S05]  /*0ca0*/  EXIT ;  /* 0x000000000000794d */ /* 0x000fea0003800000 */
.L_x_296:
        /* <DEDUP_REMOVED lines=13> */
.L_x_10771:


//--------------------- .text._ZN2at6native39_GLOBAL__N__cee6930f_7_Loss_cu_5b0651e138nll_loss_forward_reduce_cuda_kernel_2dIN3c108BFloat16EfhEEvPT_S6_PKS5_PKT1_S8_bllll --------------------------
	.section	.text._ZN2at6native39_GLOBAL__N__cee6930f_7_Loss_cu_5b0651e138nll_loss_forward_reduce_cuda_kernel_2dIN3c108BFloat16EfhEEvPT_S6_PKS5_PKT1_S8_bllll,"ax",@progbits
	.align	128
.text._ZN2at6native39_GLOBAL__N__cee6930f_7_Loss_cu_5b0651e138nll_loss_forward_reduce_cuda_kernel_2dIN3c108BFloat16EfhEEvPT_S6_PKS5_PKT1_S8_bllll:
        .type           _ZN2at6native39_GLOBAL__N__cee6930f_7_Loss_cu_5b0651e138nll_loss_forward_reduce_cuda_kernel_2dIN3c108BFloat16EfhEEvPT_S6_PKS5_PKT1_S8_bllll,@function
        .size           _ZN2at6native39_GLOBAL__N__cee6930f_7_Loss_cu_5b0651e138nll_loss_forward_reduce_cuda_kernel_2dIN3c108BFloat16EfhEEvPT_S6_PKS5_PKT1_S8_bllll,(.L_x_10772 - _ZN2at6native39_GLOBAL__N__cee6930f_7_Loss_cu_5b0651e138nll_loss_forward_reduce_cuda_kernel_2dIN3c108BFloat16EfhEEvPT_S6_PKS5_PKT1_S8_bllll)
        .other          _ZN2at6native39_GLOBAL__N__cee6930f_7_Loss_cu_5b0651e138nll_loss_forward_reduce_cuda_kernel_2dIN3c108BFloat16EfhEEvPT_S6_PKS5_PKT1_S8_bllll,@"STO_CUDA_ENTRY STV_DEFAULT"
_ZN2at6native39_GLOBAL__N__cee6930f_7_Loss_cu_5b0651e138nll_loss_forward_reduce_cuda_kernel_2dIN3c108BFloat16EfhEEvPT_S6_PKS5_PKT1_S8_bllll:
        /* <DEDUP_REMOVED lines=32> */
.L_x_303:
[----:B------:R-:W-:-:S04]  /*0200*/  IADD3 R24, P0, R16, UR44, RZ ;  /* 0x0000002c10187c10 */ /* 0x000fc8000ff1e0ff */
[----:B------:R-:W-:-:S05]  /*0210*/  IADD3.X R25, R17, UR45, RZ, P0, !PT ;  /* 0x0000002d11197c10 */ /* 0x000fca00087fe4ff */
[----:B------:R-:W2:Y:S01]  /*0220*/  LDG.E.U8 R24, desc[UR36][R24.64] ;  /* 0x0000002418187981 */ /* 0x000ea2000c1e1100 */
[----:B------:R-:W-:Y:S01]  /*0230*/  BSSY B7, `(.L_x_299) ;  /* 0x0000031000077945 */ /* 0x000fe20003800000 */
        /* <DEDUP_REMOVED lines=23> */
.L_x_302:
[----:B------:R-:W-:Y:S05]  /*03b0*/  BSYNC B6 ;  /* 0x0000000000067941 */ /* 0x000fea0003800000 */
.L_x_301:
[----:B------:R-:W-:Y:S01]  /*03c0*/  ULDC.64 UR4, c[0x0][0x248] ;  /* 0x0000920000047ab9 */ /* 0x000fe20000000a00 */
[----:B------:R-:W-:Y:S01]  /*03d0*/  IMAD.MOV.U32 R25, RZ, RZ, RZ ;  /* 0x000000ffff197224 */ /* 0x000fe200078e00ff */
[----:B------:R-:W0:Y:S01]  /*03e0*/  LDS R7, [R19] ;  /* 0x0000000013077984 */ /* 0x000e220000000800 */
[----:B------:R-:W-:Y:S02]  /*03f0*/  IMAD R17, R17, UR4, RZ ;  /* 0x0000000411117c24 */ /* 0x000fe4000f8e02ff */
[----:B------:R-:W-:Y:S01]  /*0400*/  IMAD.WIDE.U32 R2, R16, UR4, R24 ;  /* 0x0000000410027c25 */ /* 0x000fe2000f8e0018 */
[----:B------:R-:W-:-:S03]  /*0410*/  LEA R24, P0, R24, UR56, 0x1 ;  /* 0x0000003818187c11 */ /* 0x000fc6000f8008ff */
[----:B------:R-:W-:Y:S01]  /*0420*/  IMAD R17, R16, UR5, R17 ;  /* 0x0000000510117c24 */ /* 0x000fe2000f8e0211 */
[----:B------:R-:W-:Y:S01]  /*0430*/  ULDC.64 UR4, c[0x0][0x220] ;  /* 0x0000880000047ab9 */ /* 0x000fe20000000a00 */
[----:B------:R-:W-:Y:S01]  /*0440*/  IMAD.X R25, RZ, RZ, UR57, P0 ;  /* 0x00000039ff197e24 */ /* 0x000fe200080e06ff */
[----:B------:R-:W-:Y:S01]  /*0450*/  LEA R4, P1, R2, UR4, 0x1 ;  /* 0x0000000402047c11 */ /* 0x000fe2000f8208ff */
[----:B------:R-:W-:-:S03]  /*0460*/  IMAD.IADD R3, R3, 0x1, R17 ;  /* 0x0000000103037824 */ /* 0x000fc600078e0211 */
[----:B------:R-:W2:Y:S02]  /*0470*/  LDG.E.U16 R24, desc[UR36][R24.64] ;  /* 0x0000002418187981 */ /* 0x000ea4000c1e1500 */
[----:B------:R-:W-:-:S05]  /*0480*/  LEA.HI.X R5, R2, UR5, R3, 0x1, P1 ;  /* 0x0000000502057c11 */ /* 0x000fca00088f0c03 */
[----:B------:R-:W3:Y:S01]  /*0490*/  LDG.E.U16 R4, desc[UR36][R4.64] ;  /* 0x0000002404047981 */ /* 0x000ee2000c1e1500 */
[----:B--2---:R-:W-:Y:S01]  /*04a0*/  IMAD.U32 R3, R24, 0x10000, RZ ;  /* 0x0001000018037824 */ /* 0x004fe200078e00ff */
[----:B---3--:R-:W-:-:S05]  /*04b0*/  SHF.L.U32 R0, R4, 0x10, RZ ;  /* 0x0000001004007819 */ /* 0x008fca00000006ff */
        /* <DEDUP_REMOVED lines=8> */
.L_x_300:
[----:B------:R-:W-:Y:S05]  /*0540*/  BSYNC B7 ;  /* 0x0000000000077941 */ /* 0x000fea0003800000 */
.L_x_299:
[----:B------:R-:W-:-:S04]  /*0550*/  VIADD R16, R23, UR38 ;  /* 0x0000002617107c36 */ /* 0x000fc80008000000 */
[--C-:B------:R-:W-:Y:S01]  /*0560*/  IMAD.MOV.U32 R23, RZ, RZ, R16.reuse ;  /* 0x000000ffff177224 */ /* 0x100fe200078e0010 */
[----:B------:R-:W-:Y:S02]  /*0570*/  ISETP.GE.U32.AND P0, PT, R16, UR42, PT ;  /* 0x0000002a10007c0c */ /* 0x000fe4000bf06070 */
[----:B------:R-:W-:-:S04]  /*0580*/  SHF.R.S32.HI R17, RZ, 0x1f, R16 ;  /* 0x0000001fff117819 */ /* 0x000fc80000011410 */
[----:B------:R-:W-:-:S13]  /*0590*/  ISETP.GE.AND.EX P0, PT, R17, UR43, PT, P0 ;  /* 0x0000002b11007c0c */ /* 0x000fda000bf06300 */
[----:B------:R-:W-:Y:S05]  /*05a0*/  @!P0 BRA `(.L_x_303) ;  /* 0xfffffffc00148947 */ /* 0x000fea000383ffff */
[----:B------:R-:W-:Y:S05]  /*05b0*/  BRA `(.L_x_297) ;  /* 0x0000000000e47947 */ /* 0x000fea0003800000 */
.L_x_298:
[----:B------:R-:W-:-:S07]  /*05c0*/  IMAD.MOV.U32 R23, RZ, RZ, R22 ;  /* 0x000000ffff177224 */ /* 0x000fce00078e0016 */
.L_x_308:
[----:B------:R-:W-:-:S04]  /*05d0*/  IADD3 R2, P0, R16, UR46, RZ ;  /* 0x0000002e10027c10 */ /* 0x000fc8000ff1e0ff */
[----:B0-----:R-:W-:-:S05]  /*05e0*/  IADD3.X R3, R17, UR47, RZ, P0, !PT ;  /* 0x0000002f11037c10 */ /* 0x001fca00087fe4ff */
[----:B------:R-:W2:Y:S01]  /*05f0*/  LDG.E.U8 R24, desc[UR36][R2.64] ;  /* 0x0000002402187981 */ /* 0x000ea2000c1e1100 */
[----:B------:R-:W-:Y:S01]  /*0600*/  BSSY B7, `(.L_x_304) ;  /* 0x000002e000077945 */ /* 0x000fe20003800000 */
        /* <DEDUP_REMOVED lines=23> */
.L_x_307:
[----:B------:R-:W-:Y:S05]  /*0780*/  BSYNC B6 ;  /* 0x0000000000067941 */ /* 0x000fea0003800000 */
.L_x_306:
[----:B------:R-:W-:Y:S01]  /*0790*/  HFMA2.MMA R3, -RZ, RZ, 0, 0 ;  /* 0x00000000ff037435 */ /* 0x000fe200000001ff */
[----:B------:R-:W-:Y:S01]  /*07a0*/  ULDC.64 UR4, c[0x0][0x248] ;  /* 0x0000920000047ab9 */ /* 0x000fe20000000a00 */
[----:B------:R-:W-:Y:S02]  /*07b0*/  IMAD.MOV.U32 R2, RZ, RZ, R24 ;  /* 0x000000ffff027224 */ /* 0x000fe400078e0018 */
[----:B------:R-:W-:-:S04]  /*07c0*/  IMAD R17, R17, UR4, RZ ;  /* 0x0000000411117c24 */ /* 0x000fc8000f8e02ff */
[C---:B------:R-:W-:Y:S02]  /*07d0*/  IMAD R17, R16.reuse, UR5, R17 ;  /* 0x0000000510117c24 */ /* 0x040fe4000f8e0211 */
[----:B------:R-:W-:Y:S01]  /*07e0*/  IMAD.WIDE.U32 R2, R16, UR4, R2 ;  /* 0x0000000410027c25 */ /* 0x000fe2000f8e0002 */
[----:B------:R-:W-:-:S03]  /*07f0*/  ULDC.64 UR4, c[0x0][0x220] ;  /* 0x0000880000047ab9 */ /* 0x000fc60000000a00 */
[----:B------:R-:W-:Y:S01]  /*0800*/  IMAD.IADD R3, R3, 0x1, R17 ;  /* 0x0000000103037824 */ /* 0x000fe200078e0211 */
[----:B------:R-:W-:-:S04]  /*0810*/  LEA R4, P0, R2, UR4, 0x1 ;  /* 0x0000000402047c11 */ /* 0x000fc8000f8008ff */
[----:B------:R-:W-:Y:S02]  /*0820*/  LEA.HI.X R5, R2, UR5, R3, 0x1, P0 ;  /* 0x0000000502057c11 */ /* 0x000fe400080f0c03 */
[----:B------:R-:W0:Y:S04]  /*0830*/  LDS R3, [R19] ;  /* 0x0000000013037984 */ /* 0x000e280000000800 */
        /* <DEDUP_REMOVED lines=10> */
.L_x_305:
[----:B------:R-:W-:Y:S05]  /*08e0*/  BSYNC B7 ;  /* 0x0000000000077941 */ /* 0x000fea0003800000 */
.L_x_304:
[----:B------:R-:W-:-:S05]  /*08f0*/  VIADD R16, R23, UR38 ;  /* 0x0000002617107c36 */ /* 0x000fca0008000000 */
[----:B------:R-:W-:Y:S02]  /*0900*/  ISETP.GE.U32.AND P0, PT, R16, UR40, PT ;  /* 0x0000002810007c0c */ /* 0x000fe4000bf06070 */
[----:B------:R-:W-:Y:S02]  /*0910*/  SHF.R.S32.HI R17, RZ, 0x1f, R16 ;  /* 0x0000001fff117819 */ /* 0x000fe40000011410 */
[----:B------:R-:W-:Y:S02]  /*0920*/  MOV R23, R16 ;  /* 0x0000001000177202 */ /* 0x000fe40000000f00 */
[----:B------:R-:W-:-:S13]  /*0930*/  ISETP.GE.AND.EX P0, PT, R17, UR41, PT, P0 ;  /* 0x0000002911007c0c */ /* 0x000fda000bf06300 */
[----:B------:R-:W-:Y:S05]  /*0940*/  @!P0 BRA `(.L_x_308) ;  /* 0xfffffffc00208947 */ /* 0x000fea000383ffff */
.L_x_297:
[----:B------:R-:W-:Y:S05]  /*0950*/  WARPSYNC.ALL ;  /* 0x0000000000007948 */ /* 0x000fea0003800000 */
[----:B------:R-:W-:Y:S01]  /*0960*/  USHF.R.U32.HI UR4, URZ, 0x1, UR38 ;  /* 0x000000013f047899 */ /* 0x000fe20008011626 */
[----:B------:R-:W-:Y:S05]  /*0970*/  BAR.SYNC.DEFER_BLOCKING 0x0 ;  /* 0x0000000000007b1d */ /* 0x000fea0000010000 */
[----:B------:R-:W-:-:S13]  /*0980*/  ISETP.NE.AND P0, PT, RZ, UR4, PT ;  /* 0x00000004ff007c0c */ /* 0x000fda000bf05270 */
[----:B------:R-:W-:Y:S05]  /*0990*/  @!P0 BRA `(.L_x_309) ;  /* 0x00000000004c8947 */ /* 0x000fea0003800000 */
[----:B0-----:R-:W-:-:S07]  /*09a0*/  IMAD.U32 R3, RZ, RZ, UR4 ;  /* 0x00000004ff037e24 */ /* 0x001fce000f8e00ff */
.L_x_312:
[----:B------:R-:W-:Y:S01]  /*09b0*/  ISETP.GE.U32.AND P0, PT, R22, R3, PT ;  /* 0x000000031600720c */ /* 0x000fe20003f06070 */
[----:B------:R-:W-:-:S12]  /*09c0*/  BSSY B0, `(.L_x_310) ;  /* 0x000000c000007945 */ /* 0x000fd80003800000 */
[----:B0-----:R-:W-:Y:S05]  /*09d0*/  @P0 BRA `(.L_x_311) ;  /* 0x0000000000280947 */ /* 0x001fea0003800000 */
[C---:B------:R-:W-:Y:S01]  /*09e0*/  IMAD R0, R3.reuse, 0x4, R19 ;  /* 0x0000000403007824 */ /* 0x040fe200078e0213 */
[----:B------:R-:W-:Y:S04]  /*09f0*/  LDS R2, [R19] ;  /* 0x0000000013027984 */ /* 0x000fe80000000800 */
[----:B------:R-:W0:Y:S02]  /*0a00*/  LDS R5, [R0] ;  /* 0x0000000000057984 */ /* 0x000e240000000800 */
[----:B0-----:R-:W-:Y:S01]  /*0a10*/  FADD.FTZ R2, R2, R5 ;  /* 0x0000000502027221 */ /* 0x001fe20000010000 */
[----:B------:R-:W-:-:S04]  /*0a20*/  IMAD R5, R3, 0x4, R18 ;  /* 0x0000000403057824 */ /* 0x000fc800078e0212 */
[----:B------:R-:W-:Y:S04]  /*0a30*/  STS [R19], R2 ;  /* 0x0000000213007388 */ /* 0x000fe80000000800 */
[----:B------:R-:W-:Y:S04]  /*0a40*/  LDS R5, [R5] ;  /* 0x0000000005057984 */ /* 0x000fe80000000800 */
[----:B------:R-:W0:Y:S02]  /*0a50*/  LDS R4, [R18] ;  /* 0x0000000012047984 */ /* 0x000e240000000800 */
[----:B0-----:R-:W-:-:S05]  /*0a60*/  FADD.FTZ R7, R4, R5 ;  /* 0x0000000504077221 */ /* 0x001fca0000010000 */
[----:B------:R0:W-:Y:S02]  /*0a70*/  STS [R18], R7 ;  /* 0x0000000712007388 */ /* 0x0001e40000000800 */
.L_x_311:
[----:B------:R-:W-:Y:S05]  /*0a80*/  BSYNC B0 ;  /* 0x0000000000007941 */ /* 0x000fea0003800000 */
.L_x_310:
[----:B------:R-:W-:Y:S01]  /*0a90*/  SHF.R.U32.HI R3, RZ, 0x1, R3 ;  /* 0x00000001ff037819 */ /* 0x000fe20000011603 */
[----:B------:R-:W-:Y:S03]  /*0aa0*/  BAR.SYNC.DEFER_BLOCKING 0x0 ;  /* 0x0000000000007b1d */ /* 0x000fe60000010000 */
[----:B------:R-:W-:-:S13]  /*0ab0*/  ISETP.NE.AND P0, PT, R3, RZ, PT ;  /* 0x000000ff0300720c */ /* 0x000fda0003f05270 */
[----:B------:R-:W-:Y:S05]  /*0ac0*/  @P0 BRA `(.L_x_312) ;  /* 0xfffffffc00b80947 */ /* 0x000fea000383ffff */
.L_x_309:
[----:B------:R-:W-:-:S13]  /*0ad0*/  ISETP.NE.AND P0, PT, R22, RZ, PT ;  /* 0x000000ff1600720c */ /* 0x000fda0003f05270 */
[----:B------:R-:W-:Y:S05]  /*0ae0*/  @P0 EXIT ;  /* 0x000000000000094d */ /* 0x000fea0003800000 */
[----:B------:R-:W1:Y:S01]  /*0af0*/  S2UR UR6, SR_CgaCtaId ;  /* 0x00000000000679c3 */ /* 0x000e620000008800 */
[----:B------:R-:W-:-:S07]  /*0b00*/  UMOV UR4, 0x400 ;  /* 0x0000040000047882 */ /* 0x000fce0000000000 */
[----:B------:R-:W2:Y:S08]  /*0b10*/  S2UR UR5, SR_CgaCtaId ;  /* 0x00000000000579c3 */ /* 0x000eb00000008800 */
[----:B0-----:R-:W0:Y:S01]  /*0b20*/  LDC.64 R2, c[0x0][0x218] ;  /* 0x00008600ff027b82 */ /* 0x001e220000000a00 */
[----:B-1----:R-:W-:-:S04]  /*0b30*/  ULEA UR4, UR6, UR4, 0x18 ;  /* 0x0000000406047291 */ /* 0x002fc8000f8ec03f */
[----:B------:R-:W-:-:S09]  /*0b40*/  ULEA UR4, UR38, UR4, 0x2 ;  /* 0x0000000426047291 */ /* 0x000fd2000f8e103f */
[----:B------:R-:W1:Y:S01]  /*0b50*/  LDS R0, [UR4] ;  /* 0x00000004ff007984 */ /* 0x000e620008000800 */
[----:B------:R-:W-:Y:S02]  /*0b60*/  UMOV UR4, 0x400 ;  /* 0x0000040000047882 */ /* 0x000fe40000000000 */
[----:B--2---:R-:W-:-:S03]  /*0b70*/  ULEA UR5, UR5, UR4, 0x18 ;  /* 0x0000000405057291 */ /* 0x004fc6000f8ec03f */
[----:B------:R-:W-:Y:S02]  /*0b80*/  ULDC.U8 UR4, c[0x0][0x238] ;  /* 0x00008e0000047ab9 */ /* 0x000fe40000000000 */
[----:B------:R-:W-:-:S04]  /*0b90*/  UPRMT UR4, UR4, 0x8880, URZ ;  /* 0x0000888004047896 */ /* 0x000fc8000800003f */
[----:B------:R-:W2:Y:S02]  /*0ba0*/  LDS R7, [UR5] ;  /* 0x00000005ff077984 */ /* 0x000ea40008000800 */
[----:B------:R-:W-:-:S13]  /*0bb0*/  ISETP.NE.AND P0, PT, RZ, UR4, PT ;  /* 0x00000004ff007c0c */ /* 0x000fda000bf05270 */
[----:B------:R-:W3:Y:S01]  /*0bc0*/  @P0 LDC.64 R4, c[0x0][0x210] ;  /* 0x00008400ff040b82 */ /* 0x000ee20000000a00 */
[----:B-1----:R-:W2:Y:S01]  /*0bd0*/  @P0 MUFU.RCP R8, R0 ;  /* 0x0000000000080308 */ /* 0x002ea20000001000 */
[----:B------:R-:W-:-:S05]  /*0be0*/  F2FP.BF16.F32.PACK_AB R6, RZ, R0 ;  /* 0x00000000ff06723e */ /* 0x000fca00000010ff */
[----:B0-----:R0:W-:Y:S01]  /*0bf0*/  STG.E.U16 desc[UR36][R2.64], R6 ;  /* 0x0000000602007986 */ /* 0x0011e2000c101524 */
[----:B--2---:R-:W-:-:S05]  /*0c00*/  @P0 FMUL.FTZ R8, R7, R8 ;  /* 0x0000000807080220 */ /* 0x004fca0000410000 */
[----:B------:R-:W-:-:S05]  /*0c10*/  @P0 F2FP.BF16.F32.PACK_AB R8, RZ, R8 ;  /* 0x00000008ff08023e */ /* 0x000fca00000010ff */
[----:B---3--:R0:W-:Y:S01]  /*0c20*/  @P0 STG.E.U16 desc[UR36][R4.64], R8 ;  /* 0x0000000804000986 */ /* 0x0081e2000c101524 */
[----:B------:R-:W-:Y:S05]  /*0c30*/  @P0 EXIT ;  /* 0x000000000000094d */ /* 0x000fea0003800000 */
[----:B0-----:R-:W0:Y:S01]  /*0c40*/  LDC.64 R2, c[0x0][0x210] ;  /* 0x00008400ff027b82 */ /* 0x001e220000000a00 */
[----:B------:R-:W-:-:S05]  /*0c50*/  F2FP.BF16.F32.PACK_AB R7, RZ, R7 ;  /* 0x00000007ff07723e */ /* 0x000fca00000010ff */
[----:B0-----:R-:W-:Y:S01]  /*0c60*/  STG.E.U16 desc[UR36][R2.64], R7 ;  /* 0x0000000702007986 */ /* 0x001fe2000c101524 */
[----:B------:R-:W-:Y:S05]  /*0c70*/  EXIT ;  /* 0x000000000000794d */ /* 0x000fea0003800000 */
.L_x_313:
        /* <DEDUP_REMOVED lines=16> */
.L_x_10772:


//--------------------- .text._ZN2at6native39_GLOBAL__N__cee6930f_7_Loss_cu_5b0651e138nll_loss_forward_reduce_cuda_kernel_2dIN3c104HalfEflEEvPT_S6_PKS5_PKT1_S8_bllll --------------------------
	.section	.text._ZN2at6native39_GLOBAL__N__cee6930f_7_Loss_cu_5b0651e138nll_loss_forward_reduce_cuda_kernel_2dIN3c104HalfEflEEvPT_S6_PKS5_PKT1_S8_bllll,"ax",@progbits
	.align	128
.text._ZN2at6native39_GLOBAL__N__cee6930f_7_Loss_cu_5b0651e138nll_loss_forward_reduce_cuda_kernel_2dIN3c104HalfEflEEvPT_S6_PKS5_PKT1_S8_bllll:
        .type           _ZN2at6native39_GLOBAL__N__cee6930f_7_Loss_cu_5b0651e138nll_loss_forward_reduce_cuda_kernel_2dIN3c104HalfEflEEvPT_S6_PKS5_PKT1_S8_bllll,@function
        .size           _ZN2at6native39_GLOBAL__N__cee6930f_7_Loss_cu_5b0651e138nll_loss_forward_reduce_cuda_kernel_2dIN3c104HalfEflEEvPT_S6_PKS5_PKT1_S8_bllll,(.L_x_10773 - _ZN2at6native39_GLOBAL__N__cee6930f_7_Loss_cu_5b0651e138nll_loss_forward_reduce_cuda_kernel_2dIN3c104HalfEflEEvPT_S6_PKS5_PKT1_S8_bllll)
        .other          _ZN2at6native39_GLOBAL__N__cee6930f_7_Loss_cu_5b0651e138nll_loss_forward_reduce_cuda_kernel_2dIN3c104HalfEflEEvPT_S6_PKS5_PKT1_S8_bllll,@"STO_CUDA_ENTRY STV_DEFAULT"
_ZN2at6native39_GLOBAL__N__cee6930f_7_Loss_cu_5b0651e138nll_loss_forward_reduce_cuda_kernel_2dIN3c104HalfEflEEvPT_S6_PKS5_PKT1_S8_bllll:
        /* <DEDUP_REMOVED lines=32> */
.L_x_320:
        /* <DEDUP_REMOVED lines=30> */
.L_x_319:
[----:B------:R-:W-:Y:S05]  /*03e0*/  BSYNC B6 ;  /* 0x0000000000067941 */ /* 0x000fea0003800000 */
.L_x_318:
        /* <DEDUP_REMOVED lines=13> */
[----:B--2---:R-:W-:Y:S02]  /*04c0*/  HADD2.F32 R5, -RZ, R2.H0_H0 ;  /* 0x20000002ff057230 */ /* 0x004fe40000004100 */
[----:B---3--:R-:W-:-:S05]  /*04d0*/  HADD2.F32 R0, -RZ, R6.H0_H0 ;  /* 0x20000006ff007230 */ /* 0x008fca0000004100 */
[----:B------:R-:W-:-:S05]  /*04e0*/  FMUL.FTZ R0, R0, R5 ;  /* 0x0000000500007220 */ /* 0x000fca0000410000 */
[----:B------:R-:W-:-:S05]  /*04f0*/  F2FP.F16.F32.PACK_AB R0, RZ, R0 ;  /* 0x00000000ff00723e */ /* 0x000fca00000000ff */
[----:B------:R-:W-:-:S05]  /*0500*/  HADD2.F32 R0, -RZ, R0.H0_H0 ;  /* 0x20000000ff007230 */ /* 0x000fca0000004100 */
[----:B0-----:R-:W-:-:S05]  /*0510*/  FADD.FTZ R0, -R0, R9 ;  /* 0x0000000900007221 */ /* 0x001fca0000010100 */
[----:B------:R-:W-:Y:S04]  /*0520*/  STS [R23], R0 ;  /* 0x0000000017007388 */ /* 0x000fe80000000800 */
[----:B------:R-:W0:Y:S02]  /*0530*/  LDS R4, [R22] ;  /* 0x0000000016047984 */ /* 0x000e240000000800 */
[----:B0-----:R-:W-:-:S05]  /*0540*/  FADD.FTZ R5, R5, R4 ;  /* 0x0000000405057221 */ /* 0x001fca0000010000 */
[----:B------:R0:W-:Y:S02]  /*0550*/  STS [R22], R5 ;  /* 0x0000000516007388 */ /* 0x0001e40000000800 */
.L_x_317:
[----:B------:R-:W-:Y:S05]  /*0560*/  BSYNC B7 ;  /* 0x0000000000077941 */ /* 0x000fea0003800000 */
.L_x_316:
[----:B------:R-:W-:-:S04]  /*0570*/  VIADD R19, R25, UR38 ;  /* 0x0000002619137c36 */ /* 0x000fc80008000000 */
[--C-:B------:R-:W-:Y:S01]  /*0580*/  IMAD.MOV.U32 R25, RZ, RZ, R19.reuse ;  /* 0x000000ffff197224 */ /* 0x100fe200078e0013 */
[----:B------:R-:W-:Y:S02]  /*0590*/  ISETP.GE.U32.AND P0, PT, R19, UR42, PT ;  /* 0x0000002a13007c0c */ /* 0x000fe4000bf06070 */
[----:B------:R-:W-:-:S04]  /*05a0*/  SHF.R.S32.HI R18, RZ, 0x1f, R19 ;  /* 0x0000001fff127819 */ /* 0x000fc80000011413 */
[----:B------:R-:W-:-:S13]  /*05b0*/  ISETP.GE.AND.EX P0, PT, R18, UR43, PT, P0 ;  /* 0x0000002b12007c0c */ /* 0x000fda000bf06300 */
[----:B------:R-:W-:Y:S05]  /*05c0*/  @!P0 BRA `(.L_x_320) ;  /* 0xfffffffc000c8947 */ /* 0x000fea000383ffff */
[----:B------:R-:W-:Y:S05]  /*05d0*/  BRA `(.L_x_314) ;  /* 0x0000000000e87947 */ /* 0x000fea0003800000 */
.L_x_315:
[----:B------:R-:W-:-:S07]  /*05e0*/  IMAD.MOV.U32 R25, RZ, RZ, R24 ;  /* 0x000000ffff197224 */ /* 0x000fce00078e0018 */
.L_x_325:
        /* <DEDUP_REMOVED lines=30> */
.L_x_324:
[----:B------:R-:W-:Y:S05]  /*07d0*/  BSYNC B6 ;  /* 0x0000000000067941 */ /* 0x000fea0003800000 */
.L_x_323:
        /* <DEDUP_REMOVED lines=10> */
[----:B--2---:R-:W-:-:S05]  /*0880*/  HADD2.F32 R0, -RZ, R2.H0_H0 ;  /* 0x20000002ff007230 */ /* 0x004fca0000004100 */
[----:B------:R-:W-:-:S05]  /*0890*/  FADD.FTZ R0, R0, -RZ ;  /* 0x800000ff00007221 */ /* 0x000fca0000010000 */
[----:B------:R-:W-:-:S05]  /*08a0*/  F2FP.F16.F32.PACK_AB R0, RZ, R0 ;  /* 0x00000000ff00723e */ /* 0x000fca00000000ff */
[----:B------:R-:W-:-:S05]  /*08b0*/  HADD2.F32 R0, -RZ, R0.H0_H0 ;  /* 0x20000000ff007230 */ /* 0x000fca0000004100 */
[----:B0-----:R-:W-:-:S05]  /*08c0*/  FADD.FTZ R0, -R0, R5 ;  /* 0x0000000500007221 */ /* 0x001fca0000010100 */
[----:B------:R-:W-:Y:S04]  /*08d0*/  STS [R23], R0 ;  /* 0x0000000017007388 */ /* 0x000fe80000000800 */
[----:B------:R-:W0:Y:S02]  /*08e0*/  LDS R4, [R22] ;  /* 0x0000000016047984 */ /* 0x000e240000000800 */
[----:B0-----:R-:W-:-:S05]  /*08f0*/  FADD.FTZ R5, R4, 1 ;  /* 0x3f80000004057421 */ /* 0x001fca0000010000 */
[----:B------:R0:W-:Y:S02]  /*0900*/  STS [R22], R5 ;  /* 0x0000000516007388 */ /* 0x0001e40000000800 */
.L_x_322:
[----:B------:R-:W-:Y:S05]  /*0910*/  BSYNC B7 ;  /* 0x0000000000077941 */ /* 0x000fea0003800000 */
.L_x_321:
[----:B------:R-:W-:-:S04]  /*0920*/  VIADD R19, R25, UR38 ;  /* 0x0000002619137c36 */ /* 0x000fc80008000000 */
[--C-:B------:R-:W-:Y:S01]  /*0930*/  IMAD.MOV.U32 R25, RZ, RZ, R19.reuse ;  /* 0x000000ffff197224 */ /* 0x100fe200078e0013 */
[----:B------:R-:W-:Y:S02]  /*0940*/  ISETP.GE.U32.AND P0, PT, R19, UR40, PT ;  /* 0x0000002813007c0c */ /* 0x000fe4000bf06070 */
[----:B------:R-:W-:-:S04]  /*0950*/  SHF.R.S32.HI R18, RZ, 0x1f, R19 ;  /* 0x0000001fff127819 */ /* 0x000fc80000011413 */
[----:B------:R-:W-:-:S13]  /*0960*/  ISETP.GE.AND.EX P0, PT, R18, UR41, PT, P0 ;  /* 0x0000002912007c0c */ /* 0x000fda000bf06300 */
[----:B------:R-:W-:Y:S05]  /*0970*/  @!P0 BRA `(.L_x_325) ;  /* 0xfffffffc001c8947 */ /* 0x000fea000383ffff */
.L_x_314:
[----:B------:R-:W-:Y:S05]  /*0980*/  WARPSYNC.ALL ;  /* 0x0000000000007948 */ /* 0x000fea0003800000 */
[----:B------:R-:W-:Y:S01]  /*0990*/  USHF.R.U32.HI UR4, URZ, 0x1, UR38 ;  /* 0x000000013f047899 */ /* 0x000fe20008011626 */
[----:B------:R-:W-:Y:S05]  /*09a0*/  BAR.SYNC.DEFER_BLOCKING 0x0 ;  /* 0x0000000000007b1d */ /* 0x000fea0000010000 */
[----:B------:R-:W-:-:S13]  /*09b0*/  ISETP.NE.AND P0, PT, RZ, UR4, PT ;  /* 0x00000004ff007c0c */ /* 0x000fda000bf05270 */
[----:B------:R-:W-:Y:S05]  /*09c0*/  @!P0 BRA `(.L_x_326) ;  /* 0x00000000004c8947 */ /* 0x000fea0003800000 */
[----:B------:R-:W-:-:S07]  /*09d0*/  IMAD.U32 R3, RZ, RZ, UR4 ;  /* 0x00000004ff037e24 */ /* 0x000fce000f8e00ff */
.L_x_329:
        /* <DEDUP_REMOVED lines=13> */
.L_x_328:
[----:B------:R-:W-:Y:S05]  /*0ab0*/  BSYNC B0 ;  /* 0x0000000000007941 */ /* 0x000fea0003800000 */
.L_x_327:
[----:B------:R-:W-:Y:S01]  /*0ac0*/  SHF.R.U32.HI R3, RZ, 0x1, R3 ;  /* 0x00000001ff037819 */ /* 0x000fe20000011603 */
[----:B------:R-:W-:Y:S03]  /*0ad0*/  BAR.SYNC.DEFER_BLOCKING 0x0 ;  /* 0x0000000000007b1d */ /* 0x000fe60000010000 */
[----:B------:R-:W-:-:S13]  /*0ae0*/  ISETP.NE.AND P0, PT, R3, RZ, PT ;  /* 0x000000ff0300720c */ /* 0x000fda0003f05270 */
[----:B------:R-:W-:Y:S05]  /*0af0*/  @P0 BRA `(.L_x_329) ;  /* 0xfffffffc00b80947 */ /* 0x000fea000383ffff */
.L_x_326:
        /* <DEDUP_REMOVED lines=17> */
[----:B------:R-:W-:-:S05]  /*0c10*/  F2FP.F16.F32.PACK_AB R6, RZ, R0 ;  /* 0x00000000ff06723e */ /* 0x000fca00000000ff */
[----:B----4-:R2:W-:Y:S01]  /*0c20*/  STG.E.U16 desc[UR36][R2.64], R6 ;  /* 0x0000000602007986 */ /* 0x0105e2000c101524 */
[----:B-1----:R-:W-:-:S05]  /*0c30*/  @P0 FMUL.FTZ R8, R7, R8 ;  /* 0x0000000807080220 */ /* 0x002fca0000410000 */
[----:B------:R-:W-:-:S05]  /*0c40*/  @P0 F2FP.F16.F32.PACK_AB R8, RZ, R8 ;  /* 0x00000008ff08023e */ /* 0x000fca00000000ff */
[----:B0-----:R2:W-:Y:S01]  /*0c50*/  @P0 STG.E.U16 desc[UR36][R4.64], R8 ;  /* 0x0000000804000986 */ /* 0x0015e2000c101524 */
[----:B------:R-:W-:Y:S05]  /*0c60*/  @P0 EXIT ;  /* 0x000000000000094d */ /* 0x000fea0003800000 */
[----:B--2---:R-:W0:Y:S01]  /*0c70*/  LDC.64 R2, c[0x0][0x210] ;  /* 0x00008400ff027b82 */ /* 0x004e220000000a00 */
[----:B------:R-:W-:-:S05]  /*0c80*/  F2FP.F16.F32.PACK_AB R7, RZ, R7 ;  /* 0x00000007ff07723e */ /* 0x000fca00000000ff */
[----:B0-----:R-:W-:Y:S01]  /*0c90*/  STG.E.U16 desc[UR36][R2.64], R7 ;  /* 0x0000000702007986 */ /* 0x001fe2000c101524 */
[----:B------:R-:W-:Y:S05]  /*0ca0*/  EXIT ;  /* 0x000000000000794d */ /* 0x000fea0003800000 */
.L_x_330:
        /* <DEDUP_REMOVED lines=13> */
.L_x_10773:


//--------------------- .text._ZN2at6native39_GLOBAL__N__cee6930f_7_Loss_cu_5b0651e138nll_loss_forward_reduce_cuda_kernel_2dIN3c104HalfEfhEEvPT_S6_PKS5_PKT1_S8_bllll --------------------------
	.section	.text._ZN2at6native39_GLOBAL__N__cee6930f_7_Loss_cu_5b0651e138nll_loss_forward_reduce_cuda_kernel_2dIN3c104HalfEfhEEvPT_S6_PKS5_PKT1_S8_bllll,"ax",@progbits
	.align	128
.text._ZN2at6native39_GLOBAL__N__cee6930f_7_Loss_cu_5b0651e138nll_loss_forward_reduce_cuda_kernel_2dIN3c104HalfEfhEEvPT_S6_PKS5_PKT1_S8_bllll:
        .type           _ZN2at6native39_GLOBAL__N__cee6930f_7_Loss_cu_5b0651e138nll_loss_forward_reduce_cuda_kernel_2dIN3c104HalfEfhEEvPT_S6_PKS5_PKT1_S8_bllll,@function
        .size           _ZN2at6native39_GLOBAL__N__cee6930f_7_Loss_cu_5b0651e138nll_loss_forward_reduce_cuda_kernel_2dIN3c104HalfEfhEEvPT_S6_PKS5_PKT1_S8_bllll,(.L_x_10774 - _ZN2at6native39_GLOBAL__N__cee6930f_7_Loss_cu_5b0651e138nll_loss_forward_reduce_cuda_kernel_2dIN3c104HalfEfhEEvPT_S6_PKS5_PKT1_S8_bllll)
        .other          _ZN2at6native39_GLOBAL__N__cee6930f_7_Loss_cu_5b0651e138nll_loss_forward_reduce_cuda_kernel_2dIN3c104HalfEfhEEvPT_S6_PKS5_PKT1_S8_bllll,@"STO_CUDA_ENTRY STV_DEFAULT"
_ZN2at6native39_GLOBAL__N__cee6930f_7_Loss_cu_5b0651e138nll_loss_forward_reduce_cuda_kernel_2dIN3c104HalfEfhEEvPT_S6_PKS5_PKT1_S8_bllll:
        /* <DEDUP_REMOVED lines=32> */
.L_x_337:
        /* <DEDUP_REMOVED lines=27> */
.L_x_336:
[----:B------:R-:W-:Y:S05]  /*03b0*/  BSYNC B6 ;  /* 0x0000000000067941 */ /* 0x000fea0003800000 */
.L_x_335:
        /* <DEDUP_REMOVED lines=24> */
.L_x_334:
[----:B------:R-:W-:Y:S05]  /*0540*/  BSYNC B7 ;  /* 0x0000000000077941 */ /* 0x000fea0003800000 */
.L_x_333:
[----:B------:R-:W-:-:S05]  /*0550*/  VIADD R16, R23, UR38 ;  /* 0x0000002617107c36 */ /* 0x000fca0008000000 */
[----:B------:R-:W-:Y:S02]  /*0560*/  ISETP.GE.U32.AND P0, PT, R16, UR42, PT ;  /* 0x0000002a10007c0c */ /* 0x000fe4000bf06070 */
[----:B------:R-:W-:Y:S02]  /*0570*/  SHF.R.S32.HI R17, RZ, 0x1f, R16 ;  /* 0x0000001fff117819 */ /* 0x000fe40000011410 */
[----:B------:R-:W-:Y:S02]  /*0580*/  MOV R23, R16 ;  /* 0x0000001000177202 */ /* 0x000fe40000000f00 */
[----:B------:R-:W-:-:S13]  /*0590*/  ISETP.GE.AND.EX P0, PT, R17, UR43, PT, P0 ;  /* 0x0000002b11007c0c */ /* 0x000fda000bf06300 */
[----:B------:R-:W-:Y:S05]  /*05a0*/  @!P0 BRA `(.L_x_337) ;  /* 0xfffffffc00148947 */ /* 0x000fea000383ffff */
[----:B------:R-:W-:Y:S05]  /*05b0*/  BRA `(.L_x_331) ;  /* 0x0000000000e47947 */ /* 0x000fea0003800000 */
.L_x_332:
[----:B------:R-:W-:-:S07]  /*05c0*/  IMAD.MOV.U32 R23, RZ, RZ, R22 ;  /* 0x000000ffff177224 */ /* 0x000fce00078e0016 */
.L_x_342:
        /* <DEDUP_REMOVED lines=27> */
.L_x_341:
[----:B------:R-:W-:Y:S05]  /*0780*/  BSYNC B6 ;  /* 0x0000000000067941 */ /* 0x000fea0003800000 */
.L_x_340:
[----:B------:R-:W-:Y:S01]  /*0790*/  ULDC.64 UR4, c[0x0][0x248] ;  /* 0x0000920000047ab9 */ /* 0x000fe20000000a00 */
[----:B------:R-:W-:Y:S02]  /*07a0*/  IMAD.MOV.U32 R2, RZ, RZ, R24 ;  /* 0x000000ffff027224 */ /* 0x000fe400078e0018 */
[----:B------:R-:W-:Y:S02]  /*07b0*/  IMAD R17, R17, UR4, RZ ;  /* 0x0000000411117c24 */ /* 0x000fe4000f8e02ff */
[----:B------:R-:W-:Y:S02]  /*07c0*/  IMAD.MOV.U32 R3, RZ, RZ, RZ ;  /* 0x000000ffff037224 */ /* 0x000fe400078e00ff */
        /* <DEDUP_REMOVED lines=17> */
.L_x_339:
[----:B------:R-:W-:Y:S05]  /*08e0*/  BSYNC B7 ;  /* 0x0000000000077941 */ /* 0x000fea0003800000 */
.L_x_338:
[----:B------:R-:W-:-:S05]  /*08f0*/  VIADD R16, R23, UR38 ;  /* 0x0000002617107c36 */ /* 0x000fca0008000000 */
[----:B------:R-:W-:Y:S02]  /*0900*/  ISETP.GE.U32.AND P0, PT, R16, UR40, PT ;  /* 0x0000002810007c0c */ /* 0x000fe4000bf06070 */
[----:B------:R-:W-:Y:S02]  /*0910*/  SHF.R.S32.HI R17, RZ, 0x1f, R16 ;  /* 0x0000001fff117819 */ /* 0x000fe40000011410 */
[----:B------:R-:W-:Y:S02]  /*0920*/  MOV R23, R16 ;  /* 0x0000001000177202 */ /* 0x000fe40000000f00 */
[----:B------:R-:W-:-:S13]  /*0930*/  ISETP.GE.AND.EX P0, PT, R17, UR41, PT, P0 ;  /* 0x0000002911007c0c */ /* 0x000fda000bf06300 */
[----:B------:R-:W-:Y:S05]  /*0940*/  @!P0 BRA `(.L_x_342) ;  /* 0xfffffffc00208947 */ /* 0x000fea000383ffff */
.L_x_331:
[----:B------:R-:W-:Y:S05]  /*0950*/  WARPSYNC.ALL ;  /* 0x0000000000007948 */ /* 0x000fea0003800000 */
[----:B------:R-:W-:Y:S01]  /*0960*/  USHF.R.U32.HI UR4, URZ, 0x1, UR38 ;  /* 0x000000013f047899 */ /* 0x000fe20008011626 */
[----:B------:R-:W-:Y:S05]  /*0970*/  BAR.SYNC.DEFER_BLOCKING 0x0 ;  /* 0x0000000000007b1d */ /* 0x000fea0000010000 */
[----:B------:R-:W-:-:S13]  /*0980*/  ISETP.NE.AND P0, PT, RZ, UR4, PT ;  /* 0x00000004ff007c0c */ /* 0x000fda000bf05270 */
[----:B------:R-:W-:Y:S05]  /*0990*/  @!P0 BRA `(.L_x_343) ;  /* 0x00000000004c8947 */ /* 0x000fea0003800000 */
[----:B0-----:R-:W-:-:S07]  /*09a0*/  IMAD.U32 R3, RZ, RZ, UR4 ;  /* 0x00000004ff037e24 */ /* 0x001fce000f8e00ff */
.L_x_346:
        /* <DEDUP_REMOVED lines=13> */
.L_x_345:
[----:B------:R-:W-:Y:S05]  /*0a80*/  BSYNC B0 ;  /* 0x0000000000007941 */ /* 0x000fea0003800000 */
.L_x_344:
[----:B------:R-:W-:Y:S01]  /*0a90*/  SHF.R.U32.HI R3, RZ, 0x1, R3 ;  /* 0x00000001ff037819 */ /* 0x000fe20000011603 */
[----:B------:R-:W-:Y:S03]  /*0aa0*/  BAR.SYNC.DEFER_BLOCKING 0x0 ;  /* 0x0000000000007b1d */ /* 0x000fe60000010000 */
[----:B------:R-:W-:-:S13]  /*0ab0*/  ISETP.NE.AND P0, PT, R3, RZ, PT ;  /* 0x000000ff0300720c */ /* 0x000fda0003f05270 */
[----:B------:R-:W-:Y:S05]  /*0ac0*/  @P0 BRA `(.L_x_346) ;  /* 0xfffffffc00b80947 */ /* 0x000fea000383ffff */
.L_x_343:
        /* <DEDUP_REMOVED lines=17> */
[----:B------:R-:W-:-:S05]  /*0be0*/  F2FP.F16.F32.PACK_AB R6, RZ, R0 ;  /* 0x00000000ff06723e */ /* 0x000fca00000000ff */
[----:B0-----:R0:W-:Y:S01]  /*0bf0*/  STG.E.U16 desc[UR36][R2.64], R6 ;  /* 0x0000000602007986 */ /* 0x0011e2000c101524 */
[----:B--2---:R-:W-:-:S05]  /*0c00*/  @P0 FMUL.FTZ R8, R7, R8 ;  /* 0x0000000807080220 */ /* 0x004fca0000410000 */
[----:B------:R-:W-:-:S05]  /*0c10*/  @P0 F2FP.F16.F32.PACK_AB R8, RZ, R8 ;  /* 0x00000008ff08023e */ /* 0x000fca00000000ff */
[----:B---3--:R0:W-:Y:S01]  /*0c20*/  @P0 STG.E.U16 desc[UR36][R4.64], R8 ;  /* 0x0000000804000986 */ /* 0x0081e2000c101524 */
[----:B------:R-:W-:Y:S05]  /*0c30*/  @P0 EXIT ;  /* 0x000000000000094d */ /* 0x000fea0003800000 */
[----:B0-----:R-:W0:Y:S01]  /*0c40*/  LDC.64 R2, c[0x0][0x210] ;  /* 0x00008400ff027b82 */ /* 0x001e220000000a00 */
[----:B------:R-:W-:-:S05]  /*0c50*/  F2FP.F16.F32.PACK_AB R7, RZ, R7 ;  /* 0x00000007ff07723e */ /* 0x000fca00000000ff */
[----:B0-----:R-:W-:Y:S01]  /*0c60*/  STG.E.U16 desc[UR36][R2.64], R7 ;  /* 0x0000000702007986 */ /* 0x001fe2000c101524 */
[----:B------:R-:W-:Y:S05]  /*0c70*/  EXIT ;  /* 0x000000000000794d */ /* 0x000fea0003800000 */
.L_x_347:
        /* <DEDUP_REMOVED lines=16> */
.L_x_10774:


//--------------------- .text._ZN2at6native39_GLOBAL__N__cee6930f_7_Loss_cu_5b0651e138nll_loss_forward_reduce_cuda_kernel_2dIfflEEvPT_S4_PKS3_PKT1_S6_bllll --------------------------
	.section	.text._ZN2at6native39_GLOBAL__N__cee6930f_7_Loss_cu_5b0651e138nll_loss_forward_reduce_cuda_kernel_2dIfflEEvPT_S4_PKS3_PKT1_S6_bllll,"ax",@progbits
	.align	128
.text._ZN2at6native39_GLOBAL__N__cee6930f_7_Loss_cu_5b0651e138nll_loss_forward_reduce_cuda_kernel_2dIfflEEvPT_S4_PKS3_PKT1_S6_bllll:
        .type           _ZN2at6native39_GLOBAL__N__cee6930f_7_Loss_cu_5b0651e138nll_loss_forward_reduce_cuda_kernel_2dIfflEEvPT_S4_PKS3_PKT1_S6_bllll,@function
        .size           _ZN2at6native39_GLOBAL__N__cee6930f_7_Loss_cu_5b0651e138nll_loss_forward_reduce_cuda_kernel_2dIfflEEvPT_S4_PKS3_PKT1_S6_bllll,(.L_x_10775 - _ZN2at6native39_GLOBAL__N__cee6930f_7_Loss_cu_5b0651e138nll_loss_forward_reduce_cuda_kernel_2dIfflEEvPT_S4_PKS3_PKT1_S6_bllll)
        .other          _ZN2at6native39_GLOBAL__N__cee6930f_7_Loss_cu_5b0651e138nll_loss_forward_reduce_cuda_kernel_2dIfflEEvPT_S4_PKS3_PKT1_S6_bllll,@"STO_CUDA_ENTRY STV_DEFAULT"
_ZN2at6native39_GLOBAL__N__cee6930f_7_Loss_cu_5b0651e138nll_loss_forward_reduce_cuda_kernel_2dIfflEEvPT_S4_PKS3_PKT1_S6_bllll:
        /* <DEDUP_REMOVED lines=32> */
.L_x_354:
        /* <DEDUP_REMOVED lines=30> */
.L_x_353:
[----:B------:R-:W-:Y:S05]  /*03e0*/  BSYNC B6 ;  /* 0x0000000000067941 */ /* 0x000fea0003800000 */
.L_x_352:
[----:B------:R-:W-:Y:S01]  /*03f0*/  ULDC.64 UR4, c[0x0][0x248] ;  /* 0x0000920000047ab9 */ /* 0x000fe20000000a00 */
[----:B------:R-:W-:Y:S01]  /*0400*/  LEA R6, P0, R16, UR56, 0x2 ;  /* 0x0000003810067c11 */ /* 0x000fe2000f8010ff */
[----:B------:R-:W-:Y:S02]  /*0410*/  IMAD R18, R18, UR4, RZ ;  /* 0x0000000412127c24 */ /* 0x000fe4000f8e02ff */
[----:B------:R-:W-:Y:S01]  /*0420*/  IMAD.WIDE.U32 R2, R19, UR4, R16 ;  /* 0x0000000413027c25 */ /* 0x000fe2000f8e0010 */
[----:B------:R-:W-:-:S03]  /*0430*/  LEA.HI.X R7, R16, UR57, R17, 0x2, P0 ;  /* 0x0000003910077c11 */ /* 0x000fc600080f1411 */
[----:B------:R-:W-:Y:S01]  /*0440*/  IMAD R5, R19, UR5, R18 ;  /* 0x0000000513057c24 */ /* 0x000fe2000f8e0212 */
[----:B------:R-:W-:Y:S02]  /*0450*/  ULDC.64 UR4, c[0x0][0x220] ;  /* 0x0000880000047ab9 */ /* 0x000fe40000000a00 */
[C---:B------:R-:W-:Y:S01]  /*0460*/  LEA R4, P1, R2.reuse, UR4, 0x2 ;  /* 0x0000000402047c11 */ /* 0x040fe2000f8210ff */
[----:B------:R-:W-:Y:S01]  /*0470*/  IMAD.IADD R3, R3, 0x1, R5 ;  /* 0x0000000103037824 */ /* 0x000fe200078e0205 */
[----:B------:R-:W2:Y:S04]  /*0480*/  LDG.E R7, desc[UR36][R6.64] ;  /* 0x0000002406077981 */ /* 0x000ea8000c1e1900 */
[----:B------:R-:W-:Y:S02]  /*0490*/  LEA.HI.X R5, R2, UR5, R3, 0x2, P1 ;  /* 0x0000000502057c11 */ /* 0x000fe400088f1403 */
[----:B------:R-:W2:Y:S04]  /*04a0*/  LDS R3, [R23] ;  /* 0x0000000017037984 */ /* 0x000ea80000000800 */
[----:B------:R-:W2:Y:S02]  /*04b0*/  LDG.E R4, desc[UR36][R4.64] ;  /* 0x0000002404047981 */ /* 0x000ea4000c1e1900 */
[----:B--2---:R-:W-:-:S05]  /*04c0*/  FFMA.FTZ R0, R4, -R7, R3 ;  /* 0x8000000704007223 */ /* 0x004fca0000010003 */
[----:B------:R-:W-:Y:S04]  /*04d0*/  STS [R23], R0 ;  /* 0x0000000017007388 */ /* 0x000fe80000000800 */
[----:B------:R-:W0:Y:S02]  /*04e0*/  LDS R2, [R22] ;  /* 0x0000000016027984 */ /* 0x000e240000000800 */
[----:B0-----:R-:W-:-:S05]  /*04f0*/  FADD.FTZ R3, R7, R2 ;  /* 0x0000000207037221 */ /* 0x001fca0000010000 */
[----:B------:R0:W-:Y:S02]  /*0500*/  STS [R22], R3 ;  /* 0x0000000316007388 */ /* 0x0001e40000000800 */
.L_x_351:
[----:B------:R-:W-:Y:S05]  /*0510*/  BSYNC B7 ;  /* 0x0000000000077941 */ /* 0x000fea0003800000 */
.L_x_350:
[----:B------:R-:W-:-:S04]  /*0520*/  VIADD R19, R25, UR38 ;  /* 0x0000002619137c36 */ /* 0x000fc80008000000 */
[--C-:B------:R-:W-:Y:S01]  /*0530*/  IMAD.MOV.U32 R25, RZ, RZ, R19.reuse ;  /* 0x000000ffff197224 */ /* 0x100fe200078e0013 */
[----:B------:R-:W-:Y:S02]  /*0540*/  ISETP.GE.U32.AND P0, PT, R19, UR42, PT ;  /* 0x0000002a13007c0c */ /* 0x000fe4000bf06070 */
[----:B------:R-:W-:-:S04]  /*0550*/  SHF.R.S32.HI R18, RZ, 0x1f, R19 ;  /* 0x0000001fff127819 */ /* 0x000fc80000011413 */
[----:B------:R-:W-:-:S13]  /*0560*/  ISETP.GE.AND.EX P0, PT, R18, UR43, PT, P0 ;  /* 0x0000002b12007c0c */ /* 0x000fda000bf06300 */
[----:B------:R-:W-:Y:S05]  /*0570*/  @!P0 BRA `(.L_x_354) ;  /* 0xfffffffc00208947 */ /* 0x000fea000383ffff */
[----:B------:R-:W-:Y:S05]  /*0580*/  BRA `(.L_x_348) ;  /* 0x0000000000d87947 */ /* 0x000fea0003800000 */
.L_x_349:
[----:B------:R-:W-:-:S07]  /*0590*/  IMAD.MOV.U32 R25, RZ, RZ, R24 ;  /* 0x000000ffff197224 */ /* 0x000fce00078e0018 */
.L_x_359:
        /* <DEDUP_REMOVED lines=30> */
.L_x_358:
[----:B------:R-:W-:Y:S05]  /*0780*/  BSYNC B6 ;  /* 0x0000000000067941 */ /* 0x000fea0003800000 */
.L_x_357:
        /* <DEDUP_REMOVED lines=8> */
[----:B------:R-:W-:-:S06]  /*0810*/  LEA.HI.X R3, R16, UR5, R3, 0x2, P0 ;  /* 0x0000000510037c11 */ /* 0x000fcc00080f1403 */
[----:B------:R-:W0:Y:S02]  /*0820*/  LDG.E R3, desc[UR36][R2.64] ;  /* 0x0000002402037981 */ /* 0x000e24000c1e1900 */
[----:B0-----:R-:W-:-:S05]  /*0830*/  FADD.FTZ R0, R0, -R3 ;  /* 0x8000000300007221 */ /* 0x001fca0000010000 */
[----:B------:R-:W-:Y:S04]  /*0840*/  STS [R23], R0 ;  /* 0x0000000017007388 */ /* 0x000fe80000000800 */
[----:B------:R-:W0:Y:S02]  /*0850*/  LDS R4, [R22] ;  /* 0x0000000016047984 */ /* 0x000e240000000800 */
[----:B0-----:R-:W-:-:S05]  /*0860*/  FADD.FTZ R5, R4, 1 ;  /* 0x3f80000004057421 */ /* 0x001fca0000010000 */
[----:B------:R0:W-:Y:S02]  /*0870*/  STS [R22], R5 ;  /* 0x0000000516007388 */ /* 0x0001e40000000800 */
.L_x_356:
[----:B------:R-:W-:Y:S05]  /*0880*/  BSYNC B7 ;  /* 0x0000000000077941 */ /* 0x000fea0003800000 */
.L_x_355:
[----:B------:R-:W-:-:S04]  /*0890*/  VIADD R19, R25, UR38 ;  /* 0x0000002619137c36 */ /* 0x000fc80008000000 */
[--C-:B------:R-:W-:Y:S01]  /*08a0*/  IMAD.MOV.U32 R25, RZ, RZ, R19.reuse ;  /* 0x000000ffff197224 */ /* 0x100fe200078e0013 */
[----:B------:R-:W-:Y:S02]  /*08b0*/  ISETP.GE.U32.AND P0, PT, R19, UR40, PT ;  /* 0x0000002813007c0c */ /* 0x000fe4000bf06070 */
[----:B------:R-:W-:-:S04]  /*08c0*/  SHF.R.S32.HI R18, RZ, 0x1f, R19 ;  /* 0x0000001fff127819 */ /* 0x000fc80000011413 */
[----:B------:R-:W-:-:S13]  /*08d0*/  ISETP.GE.AND.EX P0, PT, R18, UR41, PT, P0 ;  /* 0x0000002912007c0c */ /* 0x000fda000bf06300 */
[----:B------:R-:W-:Y:S05]  /*08e0*/  @!P0 BRA `(.L_x_359) ;  /* 0xfffffffc002c8947 */ /* 0x000fea000383ffff */
.L_x_348:
[----:B------:R-:W-:Y:S05]  /*08f0*/  WARPSYNC.ALL ;  /* 0x0000000000007948 */ /* 0x000fea0003800000 */
[----:B------:R-:W-:Y:S01]  /*0900*/  USHF.R.U32.HI UR4, URZ, 0x1, UR38 ;  /* 0x000000013f047899 */ /* 0x000fe20008011626 */
[----:B------:R-:W-:Y:S05]  /*0910*/  BAR.SYNC.DEFER_BLOCKING 0x0 ;  /* 0x0000000000007b1d */ /* 0x000fea0000010000 */
[----:B------:R-:W-:-:S13]  /*0920*/  ISETP.NE.AND P0, PT, RZ, UR4, PT ;  /* 0x00000004ff007c0c */ /* 0x000fda000bf05270 */
[----:B------:R-:W-:Y:S05]  /*0930*/  @!P0 BRA `(.L_x_360) ;  /* 0x00000000004c8947 */ /* 0x000fea0003800000 */
[----:B0-----:R-:W-:-:S07]  /*0940*/  IMAD.U32 R3, RZ, RZ, UR4 ;  /* 0x00000004ff037e24 */ /* 0x001fce000f8e00ff */
.L_x_363:
        /* <DEDUP_REMOVED lines=13> */
.L_x_362:
[----:B------:R-:W-:Y:S05]  /*0a20*/  BSYNC B0 ;  /* 0x0000000000007941 */ /* 0x000fea0003800000 */
.L_x_361:
[----:B------:R-:W-:Y:S01]  /*0a30*/  SHF.R.U32.HI R3, RZ, 0x1, R3 ;  /* 0x00000001ff037819 */ /* 0x000fe20000011603 */
[----:B------:R-:W-:Y:S03]  /*0a40*/  BAR.SYNC.DEFER_BLOCKING 0x0 ;  /* 0x0000000000007b1d */ /* 0x000fe60000010000 */
[----:B------:R-:W-:-:S13]  /*0a50*/  ISETP.NE.AND P0, PT, R3, RZ, PT ;  /* 0x000000ff0300720c */ /* 0x000fda0003f05270 */
[----:B------:R-:W-:Y:S05]  /*0a60*/  @P0 BRA `(.L_x_363) ;  /* 0xfffffffc00b80947 */ /* 0x000fea000383ffff */
.L_x_360:
        /* <DEDUP_REMOVED lines=17> */
[----:B0-----:R0:W-:Y:S01]  /*0b80*/  STG.E desc[UR36][R2.64], R7 ;  /* 0x0000000702007986 */ /* 0x0011e2000c101924 */
[----:B--2---:R-:W-:-:S05]  /*0b90*/  @P0 FMUL.FTZ R11, R9, R0 ;  /* 0x00000000090b0220 */ /* 0x004fca0000410000 */
[----:B---3--:R0:W-:Y:S01]  /*0ba0*/  @P0 STG.E desc[UR36][R4.64], R11 ;  /* 0x0000000b04000986 */ /* 0x0081e2000c101924 */
[----:B------:R-:W-:Y:S05]  /*0bb0*/  @P0 EXIT ;  /* 0x000000000000094d */ /* 0x000fea0003800000 */
[----:B0-----:R-:W0:Y:S02]  /*0bc0*/  LDC.64 R2, c[0x0][0x210] ;  /* 0x00008400ff027b82 */ /* 0x001e240000000a00 */
[----:B0-----:R-:W-:Y:S01]  /*0bd0*/  STG.E desc[UR36][R2.64], R9 ;  /* 0x0000000902007986 */ /* 0x001fe2000c101924 */
[----:B------:R-:W-:Y:S05]  /*0be0*/  EXIT ;  /* 0x000000000000794d */ /* 0x000fea0003800000 */
.L_x_364:
        /* <DEDUP_REMOVED lines=9> */
.L_x_10775:


//--------------------- .text._ZN2at6native39_GLOBAL__N__cee6930f_7_Loss_cu_5b0651e138nll_loss_forward_reduce_cuda_kernel_2dIffhEEvPT_S4_PKS3_PKT1_S6_bllll --------------------------
	.section	.text._ZN2at6native39_GLOBAL__N__cee6930f_7_Loss_cu_5b0651e138nll_loss_forward_reduce_cuda_kernel_2dIffhEEvPT_S4_PKS3_PKT1_S6_bllll,"ax",@progbits
	.align	128
.text._ZN2at6native39_GLOBAL__N__cee6930f_7_Loss_cu_5b0651e138nll_loss_forward_reduce_cuda_kernel_2dIffhEEvPT_S4_PKS3_PKT1_S6_bllll:
        .type           _ZN2at6native39_GLOBAL__N__cee6930f_7_Loss_cu_5b0651e138nll_loss_forward_reduce_cuda_kernel_2dIffhEEvPT_S4_PKS3_PKT1_S6_bllll,@function
        .size           _ZN2at6native39_GLOBAL__N__cee6930f_7_Loss_cu_5b0651e138nll_loss_forward_reduce_cuda_kernel_2dIffhEEvPT_S4_PKS3_PKT1_S6_bllll,(.L_x_10776 - _ZN2at6native39_GLOBAL__N__cee6930f_7_Loss_cu_5b0651e138nll_loss_forward_reduce_cuda_kernel_2dIffhEEvPT_S4_PKS3_PKT1_S6_bllll)
        .other          _ZN2at6native39_GLOBAL__N__cee6930f_7_Loss_cu_5b0651e138nll_loss_forward_reduce_cuda_kernel_2dIffhEEvPT_S4_PKS3_PKT1_S6_bllll,@"STO_CUDA_ENTRY STV_DEFAULT"
_ZN2at6native39_GLOBAL__N__cee6930f_7_Loss_cu_5b0651e138nll_loss_forward_reduce_cuda_kernel_2dIffhEEvPT_S4_PKS3_PKT1_S6_bllll:
        /* <DEDUP_REMOVED lines=32> */
.L_x_371:
        /* <DEDUP_REMOVED lines=27> */
.L_x_370:
[----:B------:R-:W-:Y:S05]  /*03b0*/  BSYNC B6 ;  /* 0x0000000000067941 */ /* 0x000fea0003800000 */
.L_x_369:
[----:B------:R-:W-:Y:S01]  /*03c0*/  ULDC.64 UR4, c[0x0][0x248] ;  /* 0x0000920000047ab9 */ /* 0x000fe20000000a00 */
[----:B------:R-:W-:Y:S02]  /*03d0*/  IMAD.MOV.U32 R25, RZ, RZ, RZ ;  /* 0x000000ffff197224 */ /* 0x000fe400078e00ff */
[----:B------:R-:W-:Y:S02]  /*03e0*/  IMAD R17, R17, UR4, RZ ;  /* 0x0000000411117c24 */ /* 0x000fe4000f8e02ff */
[----:B------:R-:W-:Y:S01]  /*03f0*/  IMAD.WIDE.U32 R2, R16, UR4, R24 ;  /* 0x0000000410027c25 */ /* 0x000fe2000f8e0018 */
[----:B------:R-:W-:-:S03]  /*0400*/  LEA R24, P0, R24, UR56, 0x2 ;  /* 0x0000003818187c11 */ /* 0x000fc6000f8010ff */
[----:B------:R-:W-:Y:S01]  /*0410*/  IMAD R17, R16, UR5, R17 ;  /* 0x0000000510117c24 */ /* 0x000fe2000f8e0211 */
[----:B------:R-:W-:Y:S01]  /*0420*/  ULDC.64 UR4, c[0x0][0x220] ;  /* 0x0000880000047ab9 */ /* 0x000fe20000000a00 */
[----:B------:R-:W-:Y:S01]  /*0430*/  IMAD.X R25, RZ, RZ, UR57, P0 ;  /* 0x00000039ff197e24 */ /* 0x000fe200080e06ff */
[----:B------:R-:W-:Y:S02]  /*0440*/  LEA R4, P1, R2, UR4, 0x2 ;  /* 0x0000000402047c11 */ /* 0x000fe4000f8210ff */
[----:B------:R-:W-:-:S03]  /*0450*/  IADD3 R3, R3, R17, RZ ;  /* 0x0000001103037210 */ /* 0x000fc60007ffe0ff */
[----:B------:R-:W2:Y:S01]  /*0460*/  LDG.E R25, desc[UR36][R24.64] ;  /* 0x0000002418197981 */ /* 0x000ea2000c1e1900 */
[----:B------:R-:W-:-:S03]  /*0470*/  LEA.HI.X R5, R2, UR5, R3, 0x2, P1 ;  /* 0x0000000502057c11 */ /* 0x000fc600088f1403 */
[----:B------:R-:W2:Y:S04]  /*0480*/  LDS R3, [R19] ;  /* 0x0000000013037984 */ /* 0x000ea80000000800 */
[----:B------:R-:W2:Y:S02]  /*0490*/  LDG.E R4, desc[UR36][R4.64] ;  /* 0x0000002404047981 */ /* 0x000ea4000c1e1900 */
[----:B--2---:R-:W-:-:S05]  /*04a0*/  FFMA.FTZ R0, R4, -R25, R3 ;  /* 0x8000001904007223 */ /* 0x004fca0000010003 */
[----:B------:R-:W-:Y:S04]  /*04b0*/  STS [R19], R0 ;  /* 0x0000000013007388 */ /* 0x000fe80000000800 */
[----:B------:R-:W0:Y:S02]  /*04c0*/  LDS R2, [R18] ;  /* 0x0000000012027984 */ /* 0x000e240000000800 */
[----:B0-----:R-:W-:-:S05]  /*04d0*/  FADD.FTZ R3, R25, R2 ;  /* 0x0000000219037221 */ /* 0x001fca0000010000 */
[----:B------:R0:W-:Y:S02]  /*04e0*/  STS [R18], R3 ;  /* 0x0000000312007388 */ /* 0x0001e40000000800 */
.L_x_368:
[----:B------:R-:W-:Y:S05]  /*04f0*/  BSYNC B7 ;  /* 0x0000000000077941 */ /* 0x000fea0003800000 */
.L_x_367:
[----:B------:R-:W-:-:S04]  /*0500*/  VIADD R16, R23, UR38 ;  /* 0x0000002617107c36 */ /* 0x000fc80008000000 */
[--C-:B------:R-:W-:Y:S01]  /*0510*/  IMAD.MOV.U32 R23, RZ, RZ, R16.reuse ;  /* 0x000000ffff177224 */ /* 0x100fe200078e0010 */
[----:B------:R-:W-:Y:S02]  /*0520*/  ISETP.GE.U32.AND P0, PT, R16, UR42, PT ;  /* 0x0000002a10007c0c */ /* 0x000fe4000bf06070 */
[----:B------:R-:W-:-:S04]  /*0530*/  SHF.R.S32.HI R17, RZ, 0x1f, R16 ;  /* 0x0000001fff117819 */ /* 0x000fc80000011410 */
[----:B------:R-:W-:-:S13]  /*0540*/  ISETP.GE.AND.EX P0, PT, R17, UR43, PT, P0 ;  /* 0x0000002b11007c0c */ /* 0x000fda000bf06300 */
[----:B------:R-:W-:Y:S05]  /*0550*/  @!P0 BRA `(.L_x_371) ;  /* 0xfffffffc00288947 */ /* 0x000fea000383ffff */
[----:B------:R-:W-:Y:S05]  /*0560*/  BRA `(.L_x_365) ;  /* 0x0000000000d47947 */ /* 0x000fea0003800000 */
.L_x_366:
[----:B------:R-:W-:-:S07]  /*0570*/  IMAD.MOV.U32 R23, RZ, RZ, R22 ;  /* 0x000000ffff177224 */ /* 0x000fce00078e0016 */
.L_x_376:
        /* <DEDUP_REMOVED lines=27> */
.L_x_375:
[----:B------:R-:W-:Y:S05]  /*0730*/  BSYNC B6 ;  /* 0x0000000000067941 */ /* 0x000fea0003800000 */
.L_x_374:
[----:B------:R-:W-:Y:S01]  /*0740*/  ULDC.64 UR4, c[0x0][0x248] ;  /* 0x0000920000047ab9 */ /* 0x000fe20000000a00 */
[----:B------:R-:W-:Y:S01]  /*0750*/  IMAD.MOV.U32 R2, RZ, RZ, R24 ;  /* 0x000000ffff027224 */ /* 0x000fe200078e0018 */
[----:B------:R-:W0:Y:S01]  /*0760*/  LDS R0, [R19] ;  /* 0x0000000013007984 */ /* 0x000e220000000800 */
[----:B------:R-:W-:Y:S02]  /*0770*/  IMAD R17, R17, UR4, RZ ;  /* 0x0000000411117c24 */ /* 0x000fe4000f8e02ff */
[----:B------:R-:W-:Y:S02]  /*0780*/  IMAD.MOV.U32 R3, RZ, RZ, RZ ;  /* 0x000000ffff037224 */ /* 0x000fe400078e00ff */
[C---:B------:R-:W-:Y:S02]  /*0790*/  IMAD R17, R16.reuse, UR5, R17 ;  /* 0x0000000510117c24 */ /* 0x040fe4000f8e0211 */
[----:B------:R-:W-:Y:S01]  /*07a0*/  IMAD.WIDE.U32 R2, R16, UR4, R2 ;  /* 0x0000000410027c25 */ /* 0x000fe2000f8e0002 */
[----:B------:R-:W-:-:S03]  /*07b0*/  ULDC.64 UR4, c[0x0][0x220] ;  /* 0x0000880000047ab9 */ /* 0x000fc60000000a00 */
[----:B------:R-:W-:Y:S01]  /*07c0*/  IMAD.IADD R3, R3, 0x1, R17 ;  /* 0x0000000103037824 */ /* 0x000fe200078e0211 */
[----:B------:R-:W-:-:S04]  /*07d0*/  LEA R4, P0, R2, UR4, 0x2 ;  /* 0x0000000402047c11 */ /* 0x000fc8000f8010ff */
[----:B------:R-:W-:-:S06]  /*07e0*/  LEA.HI.X R5, R2, UR5, R3, 0x2, P0 ;  /* 0x0000000502057c11 */ /* 0x000fcc00080f1403 */
[----:B------:R-:W0:Y:S02]  /*07f0*/  LDG.E R5, desc[UR36][R4.64] ;  /* 0x0000002404057981 */ /* 0x000e24000c1e1900 */
[----:B0-----:R-:W-:-:S05]  /*0800*/  FADD.FTZ R0, R0, -R5 ;  /* 0x8000000500007221 */ /* 0x001fca0000010000 */
[----:B------:R-:W-:Y:S04]  /*0810*/  STS [R19], R0 ;  /* 0x0000000013007388 */ /* 0x000fe80000000800 */
[----:B------:R-:W0:Y:S02]  /*0820*/  LDS R2, [R18] ;  /* 0x0000000012027984 */ /* 0x000e240000000800 */
[----:B0-----:R-:W-:-:S05]  /*0830*/  FADD.FTZ R3, R2, 1 ;  /* 0x3f80000002037421 */ /* 0x001fca0000010000 */
[----:B------:R0:W-:Y:S02]  /*0840*/  STS [R18], R3 ;  /* 0x0000000312007388 */ /* 0x0001e40000000800 */
.L_x_373:
[----:B------:R-:W-:Y:S05]  /*0850*/  BSYNC B7 ;  /* 0x0000000000077941 */ /* 0x000fea0003800000 */
.L_x_372:
[----:B------:R-:W-:-:S05]  /*0860*/  VIADD R16, R23, UR38 ;  /* 0x0000002617107c36 */ /* 0x000fca0008000000 */
[----:B------:R-:W-:Y:S02]  /*0870*/  ISETP.GE.U32.AND P0, PT, R16, UR40, PT ;  /* 0x0000002810007c0c */ /* 0x000fe4000bf06070 */
[----:B------:R-:W-:Y:S02]  /*0880*/  SHF.R.S32.HI R17, RZ, 0x1f, R16 ;  /* 0x0000001fff117819 */ /* 0x000fe40000011410 */
[----:B------:R-:W-:Y:S02]  /*0890*/  MOV R23, R16 ;  /* 0x0000001000177202 */ /* 0x000fe40000000f00 */
[----:B------:R-:W-:-:S13]  /*08a0*/  ISETP.GE.AND.EX P0, PT, R17, UR41, PT, P0 ;  /* 0x0000002911007c0c */ /* 0x000fda000bf06300 */
[----:B------:R-:W-:Y:S05]  /*08b0*/  @!P0 BRA `(.L_x_376) ;  /* 0xfffffffc00308947 */ /* 0x000fea000383ffff */
.L_x_365:
[----:B------:R-:W-:Y:S05]  /*08c0*/  WARPSYNC.ALL ;  /* 0x0000000000007948 */ /* 0x000fea0003800000 */
[----:B------:R-:W-:Y:S01]  /*08d0*/  USHF.R.U32.HI UR4, URZ, 0x1, UR38 ;  /* 0x000000013f047899 */ /* 0x000fe20008011626 */
[----:B------:R-:W-:Y:S05]  /*08e0*/  BAR.SYNC.DEFER_BLOCKING 0x0 ;  /* 0x0000000000007b1d */ /* 0x000fea0000010000 */
[----:B------:R-:W-:-:S13]  /*08f0*/  ISETP.NE.AND P0, PT, RZ, UR4, PT ;  /* 0x00000004ff007c0c */ /* 0x000fda000bf05270 */
[----:B------:R-:W-:Y:S05]  /*0900*/  @!P0 BRA `(.L_x_377) ;  /* 0x00000000004c8947 */ /* 0x000fea0003800000 */
[----:B0-----:R-:W-:-:S07]  /*0910*/  IMAD.U32 R3, RZ, RZ, UR4 ;  /* 0x00000004ff037e24 */ /* 0x001fce000f8e00ff */
.L_x_380:
        /* <DEDUP_REMOVED lines=13> */
.L_x_379:
[----:B------:R-:W-:Y:S05]  /*09f0*/  BSYNC B0 ;  /* 0x0000000000007941 */ /* 0x000fea0003800000 */
.L_x_378:
[----:B------:R-:W-:Y:S01]  /*0a00*/  SHF.R.U32.HI R3, RZ, 0x1, R3 ;  /* 0x00000001ff037819 */ /* 0x000fe20000011603 */
[----:B------:R-:W-:Y:S03]  /*0a10*/  BAR.SYNC.DEFER_BLOCKING 0x0 ;  /* 0x0000000000007b1d */ /* 0x000fe60000010000 */
[----:B------:R-:W-:-:S13]  /*0a20*/  ISETP.NE.AND P0, PT, R3, RZ, PT ;  /* 0x000000ff0300720c */ /* 0x000fda0003f05270 */
[----:B------:R-:W-:Y:S05]  /*0a30*/  @P0 BRA `(.L_x_380) ;  /* 0xfffffffc00b80947 */ /* 0x000fea000383ffff */
.L_x_377:
        /* <DEDUP_REMOVED lines=24> */
.L_x_381:
        /* <DEDUP_REMOVED lines=12> */
.L_x_10776:


//--------------------- .text._ZN2at6native39_GLOBAL__N__cee6930f_7_Loss_cu_5b0651e138nll_loss_forward_reduce_cuda_kernel_2dIddlEEvPT_S4_PKS3_PKT1_S6_bllll --------------------------
	.section	.text._ZN2at6native39_GLOBAL__N__cee6930f_7_Loss_cu_5b0651e138nll_loss_forward_reduce_cuda_kernel_2dIddlEEvPT_S4_PKS3_PKT1_S6_bllll,"ax",@progbits
	.align	128
.text._ZN2at6native39_GLOBAL__N__cee6930f_7_Loss_cu_5b0651e138nll_loss_forward_reduce_cuda_kernel_2dIddlEEvPT_S4_PKS3_PKT1_S6_bllll:
        .type           _ZN2at6native39_GLOBAL__N__cee6930f_7_Loss_cu_5b0651e138nll_loss_forward_reduce_cuda_kernel_2dIddlEEvPT_S4_PKS3_PKT1_S6_bllll,@function
        .size           _ZN2at6native39_GLOBAL__N__cee6930f_7_Loss_cu_5b0651e138nll_loss_forward_reduce_cuda_kernel_2dIddlEEvPT_S4_PKS3_PKT1_S6_bllll,(.L_x_10777 - _ZN2at6native39_GLOBAL__N__cee6930f_7_Loss_cu_5b0651e138nll_loss_forward_reduce_cuda_kernel_2dIddlEEvPT_S4_PKS3_PKT1_S6_bllll)
        .other          _ZN2at6native39_GLOBAL__N__cee6930f_7_Loss_cu_5b0651e138nll_loss_forward_reduce_cuda_kernel_2dIddlEEvPT_S4_PKS3_PKT1_S6_bllll,@"STO_CUDA_ENTRY STV_DEFAULT"
_ZN2at6native39_GLOBAL__N__cee6930f_7_Loss_cu_5b0651e138nll_loss_forward_reduce_cuda_kernel_2dIddlEEvPT_S4_PKS3_PKT1_S6_bllll:
        /* <DEDUP_REMOVED lines=21> */
[----:B------:R1:W-:Y:S01]  /*0150*/  STS.64 [R23], RZ ;  /* 0x000000ff17007388 */ /* 0x0003e20000000a00 */
[----:B------:R-:W-:-:S03]  /*0160*/  ISETP.GE.U32.AND P0, PT, R24, UR4, PT ;  /* 0x0000000418007c0c */ /* 0x000fc6000bf06070 */
[----:B------:R1:W-:Y:S01]  /*0170*/  STS.64 [R22], RZ ;  /* 0x000000ff16007388 */ /* 0x0003e20000000a00 */
        /* <DEDUP_REMOVED lines=8> */
.L_x_388:
        /* <DEDUP_REMOVED lines=30> */
.L_x_387:
[----:B------:R-:W-:Y:S05]  /*03e0*/  BSYNC B6 ;  /* 0x0000000000067941 */ /* 0x000fea0003800000 */
.L_x_386:
[----:B------:R-:W-:Y:S01]  /*03f0*/  ULDC.64 UR4, c[0x0][0x248] ;  /* 0x0000920000047ab9 */ /* 0x000fe20000000a00 */
[----:B------:R-:W-:Y:S01]  /*0400*/  LEA R4, P0, R16, UR56, 0x3 ;  /* 0x0000003810047c11 */ /* 0x000fe2000f8018ff */
[----:B------:R-:W-:Y:S01]  /*0410*/  IMAD R18, R18, UR4, RZ ;  /* 0x0000000412127c24 */ /* 0x000fe2000f8e02ff */
[----:B------:R-:W0:Y:S01]  /*0420*/  LDS.64 R6, [R23] ;  /* 0x0000000017067984 */ /* 0x000e220000000a00 */
[----:B------:R-:W-:-:S04]  /*0430*/  IMAD.WIDE.U32 R2, R19, UR4, R16 ;  /* 0x0000000413027c25 */ /* 0x000fc8000f8e0010 */
[----:B------:R-:W-:Y:S01]  /*0440*/  IMAD R5, R19, UR5, R18 ;  /* 0x0000000513057c24 */ /* 0x000fe2000f8e0212 */
[----:B------:R-:W-:Y:S02]  /*0450*/  ULDC.64 UR4, c[0x0][0x220] ;  /* 0x0000880000047ab9 */ /* 0x000fe40000000a00 */
[----:B------:R-:W-:Y:S01]  /*0460*/  LEA R8, P1, R2, UR4, 0x3 ;  /* 0x0000000402087c11 */ /* 0x000fe2000f8218ff */
[----:B------:R-:W-:Y:S01]  /*0470*/  IMAD.IADD R3, R3, 0x1, R5 ;  /* 0x0000000103037824 */ /* 0x000fe200078e0205 */
[----:B------:R-:W-:-:S04]  /*0480*/  LEA.HI.X R5, R16, UR57, R17, 0x3, P0 ;  /* 0x0000003910057c11 */ /* 0x000fc800080f1c11 */
[----:B------:R-:W-:Y:S02]  /*0490*/  LEA.HI.X R9, R2, UR5, R3, 0x3, P1 ;  /* 0x0000000502097c11 */ /* 0x000fe400088f1c03 */
[----:B------:R-:W0:Y:S04]  /*04a0*/  LDG.E.64 R4, desc[UR36][R4.64] ;  /* 0x0000002404047981 */ /* 0x000e28000c1e1b00 */
[----:B------:R-:W0:Y:S02]  /*04b0*/  LDG.E.64 R2, desc[UR36][R8.64] ;  /* 0x0000002408027981 */ /* 0x000e24000c1e1b00 */
[----:B0-----:R-:W-:-:S07]  /*04c0*/  DFMA R2, R2, -R4, R6 ;  /* 0x800000040202722b */ /* 0x001fce0000000006 */
[----:B------:R-:W-:Y:S04]  /*04d0*/  STS.64 [R23], R2 ;  /* 0x0000000217007388 */ /* 0x000fe80000000a00 */
[----:B------:R-:W0:Y:S02]  /*04e0*/  LDS.64 R6, [R22] ;  /* 0x0000000016067984 */ /* 0x000e240000000a00 */
[----:B0-----:R-:W-:-:S07]  /*04f0*/  DADD R6, R4, R6 ;  /* 0x0000000004067229 */ /* 0x001fce0000000006 */
[----:B------:R0:W-:Y:S04]  /*0500*/  STS.64 [R22], R6 ;  /* 0x0000000616007388 */ /* 0x0001e80000000a00 */
.L_x_385:
[----:B------:R-:W-:Y:S05]  /*0510*/  BSYNC B7 ;  /* 0x0000000000077941 */ /* 0x000fea0003800000 */
.L_x_384:
[----:B------:R-:W-:-:S04]  /*0520*/  VIADD R19, R25, UR38 ;  /* 0x0000002619137c36 */ /* 0x000fc80008000000 */
[--C-:B------:R-:W-:Y:S01]  /*0530*/  IMAD.MOV.U32 R25, RZ, RZ, R19.reuse ;  /* 0x000000ffff197224 */ /* 0x100fe200078e0013 */
[----:B------:R-:W-:Y:S02]  /*0540*/  ISETP.GE.U32.AND P0, PT, R19, UR42, PT ;  /* 0x0000002a13007c0c */ /* 0x000fe4000bf06070 */
[----:B------:R-:W-:-:S04]  /*0550*/  SHF.R.S32.HI R18, RZ, 0x1f, R19 ;  /* 0x0000001fff127819 */ /* 0x000fc80000011413 */
[----:B------:R-:W-:-:S13]  /*0560*/  ISETP.GE.AND.EX P0, PT, R18, UR43, PT, P0 ;  /* 0x0000002b12007c0c */ /* 0x000fda000bf06300 */
[----:B------:R-:W-:Y:S05]  /*0570*/  @!P0 BRA `(.L_x_388) ;  /* 0xfffffffc00208947 */ /* 0x000fea000383ffff */
[----:B------:R-:W-:Y:S05]  /*0580*/  BRA `(.L_x_382) ;  /* 0x0000000000d87947 */ /* 0x000fea0003800000 */
.L_x_383:
[----:B------:R-:W-:-:S07]  /*0590*/  IMAD.MOV.U32 R25, RZ, RZ, R24 ;  /* 0x000000ffff197224 */ /* 0x000fce00078e0018 */
.L_x_393:
        /* <DEDUP_REMOVED lines=30> */
.L_x_392:
[----:B------:R-:W-:Y:S05]  /*0780*/  BSYNC B6 ;  /* 0x0000000000067941 */ /* 0x000fea0003800000 */
.L_x_391:
[----:B------:R-:W-:Y:S02]  /*0790*/  ULDC.64 UR4, c[0x0][0x248] ;  /* 0x0000920000047ab9 */ /* 0x000fe40000000a00 */
[----:B------:R-:W-:Y:S02]  /*07a0*/  IMAD R18, R18, UR4, RZ ;  /* 0x0000000412127c24 */ /* 0x000fe4000f8e02ff */
[----:B------:R-:W-:-:S04]  /*07b0*/  IMAD.WIDE.U32 R16, R19, UR4, R16 ;  /* 0x0000000413107c25 */ /* 0x000fc8000f8e0010 */
[----:B------:R-:W-:Y:S01]  /*07c0*/  IMAD R3, R19, UR5, R18 ;  /* 0x0000000513037c24 */ /* 0x000fe2000f8e0212 */
[----:B------:R-:W-:Y:S02]  /*07d0*/  ULDC.64 UR4, c[0x0][0x220] ;  /* 0x0000880000047ab9 */ /* 0x000fe40000000a00 */
[----:B------:R-:W-:Y:S01]  /*07e0*/  LEA R6, P0, R16, UR4, 0x3 ;  /* 0x0000000410067c11 */ /* 0x000fe2000f8018ff */
[----:B------:R-:W-:-:S05]  /*07f0*/  IMAD.IADD R3, R17, 0x1, R3 ;  /* 0x0000000111037824 */ /* 0x000fca00078e0203 */
[----:B------:R-:W-:Y:S02]  /*0800*/  LEA.HI.X R7, R16, UR5, R3, 0x3, P0 ;  /* 0x0000000510077c11 */ /* 0x000fe400080f1c03 */
[----:B------:R-:W0:Y:S04]  /*0810*/  LDS.64 R2, [R23] ;  /* 0x0000000017027984 */ /* 0x000e280000000a00 */
[----:B------:R-:W0:Y:S02]  /*0820*/  LDG.E.64 R4, desc[UR36][R6.64] ;  /* 0x0000002406047981 */ /* 0x000e24000c1e1b00 */
[----:B0-----:R-:W-:-:S07]  /*0830*/  DADD R2, R2, -R4 ;  /* 0x0000000002027229 */ /* 0x001fce0000000804 */
[----:B------:R-:W-:Y:S04]  /*0840*/  STS.64 [R23], R2 ;  /* 0x0000000217007388 */ /* 0x000fe80000000a00 */
[----:B------:R-:W0:Y:S02]  /*0850*/  LDS.64 R4, [R22] ;  /* 0x0000000016047984 */ /* 0x000e240000000a00 */
[----:B0-----:R-:W-:-:S07]  /*0860*/  DADD R4, R4, 1 ;  /* 0x3ff0000004047429 */ /* 0x001fce0000000000 */
[----:B------:R0:W-:Y:S04]  /*0870*/  STS.64 [R22], R4 ;  /* 0x0000000416007388 */ /* 0x0001e80000000a00 */
.L_x_390:
[----:B------:R-:W-:Y:S05]  /*0880*/  BSYNC B7 ;  /* 0x0000000000077941 */ /* 0x000fea0003800000 */
.L_x_389:
[----:B------:R-:W-:-:S04]  /*0890*/  VIADD R19, R25, UR38 ;  /* 0x0000002619137c36 */ /* 0x000fc80008000000 */
[--C-:B------:R-:W-:Y:S01]  /*08a0*/  IMAD.MOV.U32 R25, RZ, RZ, R19.reuse ;  /* 0x000000ffff197224 */ /* 0x100fe200078e0013 */
[----:B------:R-:W-:Y:S02]  /*08b0*/  ISETP.GE.U32.AND P0, PT, R19, UR40, PT ;  /* 0x0000002813007c0c */ /* 0x000fe4000bf06070 */
[----:B------:R-:W-:-:S04]  /*08c0*/  SHF.R.S32.HI R18, RZ, 0x1f, R19 ;  /* 0x0000001fff127819 */ /* 0x000fc80000011413 */
[----:B------:R-:W-:-:S13]  /*08d0*/  ISETP.GE.AND.EX P0, PT, R18, UR41, PT, P0 ;  /* 0x0000002912007c0c */ /* 0x000fda000bf06300 */
[----:B------:R-:W-:Y:S05]  /*08e0*/  @!P0 BRA `(.L_x_393) ;  /* 0xfffffffc002c8947 */ /* 0x000fea000383ffff */
.L_x_382:
[----:B------:R-:W-:Y:S05]  /*08f0*/  WARPSYNC.ALL ;  /* 0x0000000000007948 */ /* 0x000fea0003800000 */
[----:B------:R-:W-:Y:S01]  /*0900*/  USHF.R.U32.HI UR4, URZ, 0x1, UR38 ;  /* 0x000000013f047899 */ /* 0x000fe20008011626 */
[----:B------:R-:W-:Y:S05]  /*0910*/  BAR.SYNC.DEFER_BLOCKING 0x0 ;  /* 0x0000000000007b1d */ /* 0x000fea0000010000 */
[----:B------:R-:W-:-:S13]  /*0920*/  ISETP.NE.AND P0, PT, RZ, UR4, PT ;  /* 0x00000004ff007c0c */ /* 0x000fda000bf05270 */
[----:B------:R-:W-:Y:S05]  /*0930*/  @!P0 BRA `(.L_x_394) ;  /* 0x00000000004c8947 */ /* 0x000fea0003800000 */
[----:B------:R-:W-:-:S07]  /*0940*/  IMAD.U32 R9, RZ, RZ, UR4 ;  /* 0x00000004ff097e24 */ /* 0x000fce000f8e00ff */
.L_x_397:
[----:B------:R-:W-:Y:S01]  /*0950*/  ISETP.GE.U32.AND P0, PT, R24, R9, PT ;  /* 0x000000091800720c */ /* 0x000fe20003f06070 */
[----:B------:R-:W-:-:S12]  /*0960*/  BSSY B0, `(.L_x_395) ;  /* 0x000000c000007945 */ /* 0x000fd80003800000 */
[----:B-1----:R-:W-:Y:S05]  /*0970*/  @P0 BRA `(.L_x_396) ;  /* 0x0000000000280947 */ /* 0x002fea0003800000 */
[C---:B------:R-:W-:Y:S01]  /*0980*/  IMAD R0, R9.reuse, 0x8, R23 ;  /* 0x0000000809007824 */ /* 0x040fe200078e0217 */
[----:B------:R-:W-:Y:S01]  /*0990*/  LDS.64 R2, [R23] ;  /* 0x0000000017027984 */ /* 0x000fe20000000a00 */
[----:B0-----:R-:W-:-:S03]  /*09a0*/  IMAD R6, R9, 0x8, R22 ;  /* 0x0000000809067824 */ /* 0x001fc600078e0216 */
[----:B------:R-:W0:Y:S02]  /*09b0*/  LDS.64 R4, [R0] ;  /* 0x0000000000047984 */ /* 0x000e240000000a00 */
[----:B0-----:R-:W-:-:S07]  /*09c0*/  DADD R2, R2, R4 ;  /* 0x0000000002027229 */ /* 0x001fce0000000004 */
[----:B------:R-:W-:Y:S04]  /*09d0*/  STS.64 [R23], R2 ;  /* 0x0000000217007388 */ /* 0x000fe80000000a00 */
[----:B------:R-:W-:Y:S04]  /*09e0*/  LDS.64 R6, [R6] ;  /* 0x0000000006067984 */ /* 0x000fe80000000a00 */
[----:B------:R-:W0:Y:S02]  /*09f0*/  LDS.64 R4, [R22] ;  /* 0x0000000016047984 */ /* 0x000e240000000a00 */
[----:B0-----:R-:W-:-:S07]  /*0a00*/  DADD R4, R4, R6 ;  /* 0x0000000004047229 */ /* 0x001fce0000000006 */
[----:B------:R1:W-:Y:S04]  /*0a10*/  STS.64 [R22], R4 ;  /* 0x0000000416007388 */ /* 0x0003e80000000a00 */
.L_x_396:
[----:B------:R-:W-:Y:S05]  /*0a20*/  BSYNC B0 ;  /* 0x0000000000007941 */ /* 0x000fea0003800000 */
.L_x_395:
[----:B------:R-:W-:Y:S01]  /*0a30*/  SHF.R.U32.HI R9, RZ, 0x1, R9 ;  /* 0x00000001ff097819 */ /* 0x000fe20000011609 */
[----:B------:R-:W-:Y:S03]  /*0a40*/  BAR.SYNC.DEFER_BLOCKING 0x0 ;  /* 0x0000000000007b1d */ /* 0x000fe60000010000 */
[----:B------:R-:W-:-:S13]  /*0a50*/  ISETP.NE.AND P0, PT, R9, RZ, PT ;  /* 0x000000ff0900720c */ /* 0x000fda0003f05270 */
[----:B------:R-:W-:Y:S05]  /*0a60*/  @P0 BRA `(.L_x_397) ;  /* 0xfffffffc00b80947 */ /* 0x000fea000383ffff */
.L_x_394:
[----:B------:R-:W-:-:S13]  /*0a70*/  ISETP.NE.AND P0, PT, R24, RZ, PT ;  /* 0x000000ff1800720c */ /* 0x000fda0003f05270 */
[----:B------:R-:W-:Y:S05]  /*0a80*/  @P0 EXIT ;  /* 0x000000000000094d */ /* 0x000fea0003800000 */
[----:B------:R-:W2:Y:S01]  /*0a90*/  S2UR UR5, SR_CgaCtaId ;  /* 0x00000000000579c3 */ /* 0x000ea20000008800 */
[----:B------:R-:W-:-:S07]  /*0aa0*/  UMOV UR4, 0x400 ;  /* 0x0000040000047882 */ /* 0x000fce0000000000 */
[----:B------:R-:W3:Y:S01]  /*0ab0*/  LDC.64 R2, c[0x0][0x218] ;  /* 0x00008600ff027b82 */ /* 0x000ee20000000a00 */
[----:B--2---:R-:W-:-:S04]  /*0ac0*/  ULEA UR4, UR5, UR4, 0x18 ;  /* 0x0000000405047291 */ /* 0x004fc8000f8ec03f */
[----:B------:R-:W-:-:S09]  /*0ad0*/  ULEA UR4, UR38, UR4, 0x3 ;  /* 0x0000000426047291 */ /* 0x000fd2000f8e183f */
[----:B0-----:R-:W3:Y:S01]  /*0ae0*/  LDS.64 R6, [UR4] ;  /* 0x00000004ff067984 */ /* 0x001ee20008000a00 */
[----:B------:R-:W-:Y:S02]  /*0af0*/  UMOV UR4, 0x400 ;  /* 0x0000040000047882 */ /* 0x000fe40000000000 */
[----:B------:R-:W-:-:S09]  /*0b00*/  ULEA UR4, UR5, UR4, 0x18 ;  /* 0x0000000405047291 */ /* 0x000fd2000f8ec03f */
[----:B-1----:R-:W0:Y:S01]  /*0b10*/  LDS.64 R4, [UR4] ;  /* 0x00000004ff047984 */ /* 0x002e220008000a00 */
[----:B------:R-:W-:Y:S02]  /*0b20*/  ULDC.U8 UR4, c[0x0][0x238] ;  /* 0x00008e0000047ab9 */ /* 0x000fe40000000000 */
[----:B------:R-:W-:-:S06]  /*0b30*/  UPRMT UR4, UR4, 0x8880, URZ ;  /* 0x0000888004047896 */ /* 0x000fcc000800003f */
[----:B------:R-:W-:Y:S01]  /*0b40*/  ISETP.NE.AND P0, PT, RZ, UR4, PT ;  /* 0x00000004ff007c0c */ /* 0x000fe2000bf05270 */
[----:B---3--:R1:W-:-:S12]  /*0b50*/  STG.E.64 desc[UR36][R2.64], R6 ;  /* 0x0000000602007986 */ /* 0x0083d8000c101b24 */
[----:B------:R-:W-:Y:S05]  /*0b60*/  @!P0 BRA `(.L_x_398) ;  /* 0x0000000000548947 */ /* 0x000fea0003800000 */
[----:B-1----:R-:W1:Y:S01]  /*0b70*/  MUFU.RCP64H R3, R7 ;  /* 0x0000000700037308 */ /* 0x002e620000001800 */
[----:B------:R-:W-:Y:S01]  /*0b80*/  IMAD.MOV.U32 R2, RZ, RZ, 0x1 ;  /* 0x00000001ff027424 */ /* 0x000fe200078e00ff */
[----:B0-----:R-:W-:-:S05]  /*0b90*/  FSETP.GEU.AND P1, PT, |R5|, 6.5827683646048100446e-37, PT ;  /* 0x036000000500780b */ /* 0x001fca0003f2e200 */
[----:B-1----:R-:W-:-:S08]  /*0ba0*/  DFMA R8, -R6, R2, 1 ;  /* 0x3ff000000608742b */ /* 0x002fd00000000102 */
        /* <DEDUP_REMOVED lines=11> */
[----:B------:R-:W-:Y:S05]  /*0c60*/  CALL.REL.NOINC `($__internal_4_$__cuda_sm20_div_rn_f64_full) ;  /* 0x0000000000207944 */ /* 0x000fea0003c00000 */
[----:B------:R-:W-:Y:S02]  /*0c70*/  IMAD.MOV.U32 R2, RZ, RZ, R12 ;  /* 0x000000ffff027224 */ /* 0x000fe400078e000c */
[----:B------:R-:W-:-:S07]  /*0c80*/  IMAD.MOV.U32 R3, RZ, RZ, R13 ;  /* 0x000000ffff037224 */ /* 0x000fce00078e000d */
.L_x_399:
[----:B------:R-:W0:Y:S02]  /*0c90*/  LDC.64 R4, c[0x0][0x210] ;  /* 0x00008400ff047b82 */ /* 0x000e240000000a00 */
[----:B0-----:R-:W-:Y:S01]  /*0ca0*/  STG.E.64 desc[UR36][R4.64], R2 ;  /* 0x0000000204007986 */ /* 0x001fe2000c101b24 */
[----:B------:R-:W-:Y:S05]  /*0cb0*/  EXIT ;  /* 0x000000000000794d */ /* 0x000fea0003800000 */
.L_x_398:
[----:B-1----:R-:W0:Y:S02]  /*0cc0*/  LDC.64 R2, c[0x0][0x210] ;  /* 0x00008400ff027b82 */ /* 0x002e240000000a00 */
[----:B0-----:R-:W-:Y:S01]  /*0cd0*/  STG.E.64 desc[UR36][R2.64], R4 ;  /* 0x0000000402007986 */ /* 0x001fe2000c101b24 */
[----:B------:R-:W-:Y:S05]  /*0ce0*/  EXIT ;  /* 0x000000000000794d */ /* 0x000fea0003800000 */
        .weak           $__internal_4_$__cuda_sm20_div_rn_f64_full
        .type           $__internal_4_$__cuda_sm20_div_rn_f64_full,@function
        .size           $__internal_4_$__cuda_sm20_div_rn_f64_full,(.L_x_10777 - $__internal_4_$__cuda_sm20_div_rn_f64_full)
$__internal_4_$__cuda_sm20_div_rn_f64_full:
        /* <DEDUP_REMOVED lines=30> */
.L_x_400:
        /* <DEDUP_REMOVED lines=37> */
.L_x_401:
        /* <DEDUP_REMOVED lines=16> */
.L_x_404:
[----:B------:R-:W-:Y:S01]  /*1220*/  LOP3.LUT R13, R7, 0x80000, RZ, 0xfc, !PT ;  /* 0x00080000070d7812 */ /* 0x000fe200078efcff */
[----:B------:R-:W-:Y:S01]  /*1230*/  IMAD.MOV.U32 R12, RZ, RZ, R6 ;  /* 0x000000ffff0c7224 */ /* 0x000fe200078e0006 */
[----:B------:R-:W-:Y:S06]  /*1240*/  BRA `(.L_x_402) ;  /* 0x0000000000087947 */ /* 0x000fec0003800000 */
.L_x_403:
[----:B------:R-:W-:Y:S01]  /*1250*/  LOP3.LUT R13, R5, 0x80000, RZ, 0xfc, !PT ;  /* 0x00080000050d7812 */ /* 0x000fe200078efcff */
[----:B------:R-:W-:-:S07]  /*1260*/  IMAD.MOV.U32 R12, RZ, RZ, R4 ;  /* 0x000000ffff0c7224 */ /* 0x000fce00078e0004 */
.L_x_402:
[----:B------:R-:W-:Y:S02]  /*1270*/  IMAD.MOV.U32 R2, RZ, RZ, R0 ;  /* 0x000000ffff027224 */ /* 0x000fe400078e0000 */
[----:B------:R-:W-:-:S04]  /*1280*/  IMAD.MOV.U32 R3, RZ, RZ, 0x0 ;  /* 0x00000000ff037424 */ /* 0x000fc800078e00ff */
[----:B------:R-:W-:Y:S05]  /*1290*/  RET.REL.NODEC R2 `(_ZN2at6native39_GLOBAL__N__cee6930f_7_Loss_cu_5b0651e138nll_loss_forward_reduce_cuda_kernel_2dIddlEEvPT_S4_PKS3_PKT1_S6_bllll) ;  /* 0xffffffec02587950 */ /* 0x000fea0003c3ffff */
.L_x_405:
        /* <DEDUP_REMOVED lines=14> */
.L_x_10777:


//--------------------- .text._ZN2at6native39_GLOBAL__N__cee6930f_7_Loss_cu_5b0651e138nll_loss_forward_reduce_cuda_kernel_2dIddhEEvPT_S4_PKS3_PKT1_S6_bllll --------------------------
	.section	.text._ZN2at6native39_GLOBAL__N__cee6930f_7_Loss_cu_5b0651e138nll_loss_forward_reduce_cuda_kernel_2dIddhEEvPT_S4_PKS3_PKT1_S6_bllll,"ax",@progbits
	.align	128
.text._ZN2at6native39_GLOBAL__N__cee6930f_7_Loss_cu_5b0651e138nll_loss_forward_reduce_cuda_kernel_2dIddhEEvPT_S4_PKS3_PKT1_S6_bllll:
        .type           _ZN2at6native39_GLOBAL__N__cee6930f_7_Loss_cu_5b0651e138nll_loss_forward_reduce_cuda_kernel_2dIddhEEvPT_S4_PKS3_PKT1_S6_bllll,@function
        .size           _ZN2at6native39_GLOBAL__N__cee6930f_7_Loss_cu_5b0651e138nll_loss_forward_reduce_cuda_kernel_2dIddhEEvPT_S4_PKS3_PKT1_S6_bllll,(.L_x_10779 - _ZN2at6native39_GLOBAL__N__cee6930f_7_Loss_cu_5b0651e138nll_loss_forward_reduce_cuda_kernel_2dIddhEEvPT_S4_PKS3_PKT1_S6_bllll)
        .other          _ZN2at6native39_GLOBAL__N__cee6930f_7_Loss_cu_5b0651e138nll_loss_forward_reduce_cuda_kernel_2dIddhEEvPT_S4_PKS3_PKT1_S6_bllll,@"STO_CUDA_ENTRY STV_DEFAULT"
_ZN2at6native39_GLOBAL__N__cee6930f_7_Loss_cu_5b0651e138nll_loss_forward_reduce_cuda_kernel_2dIddhEEvPT_S4_PKS3_PKT1_S6_bllll:
        /* <DEDUP_REMOVED lines=32> */
.L_x_412:
        /* <DEDUP_REMOVED lines=27> */
.L_x_411:
[----:B------:R-:W-:Y:S05]  /*03b0*/  BSYNC B6 ;  /* 0x0000000000067941 */ /* 0x000fea0003800000 */
.L_x_410:
[----:B------:R-:W-:Y:S01]  /*03c0*/  ULDC.64 UR4, c[0x0][0x248] ;  /* 0x0000920000047ab9 */ /* 0x000fe20000000a00 */
[----:B------:R-:W-:Y:S01]  /*03d0*/  IMAD.MOV.U32 R25, RZ, RZ, RZ ;  /* 0x000000ffff197224 */ /* 0x000fe200078e00ff */
[----:B------:R-:W-:Y:S01]  /*03e0*/  LEA R4, P0, R24, UR56, 0x3 ;  /* 0x0000003818047c11 */ /* 0x000fe2000f8018ff */
[----:B------:R-:W-:Y:S01]  /*03f0*/  IMAD R17, R17, UR4, RZ ;  /* 0x0000000411117c24 */ /* 0x000fe2000f8e02ff */
[----:B------:R-:W0:Y:S01]  /*0400*/  LDS.64 R6, [R19] ;  /* 0x0000000013067984 */ /* 0x000e220000000a00 */
[----:B------:R-:W-:-:S04]  /*0410*/  IMAD.WIDE.U32 R2, R16, UR4, R24 ;  /* 0x0000000410027c25 */ /* 0x000fc8000f8e0018 */
[----:B------:R-:W-:Y:S01]  /*0420*/  IMAD R17, R16, UR5, R17 ;  /* 0x0000000510117c24 */ /* 0x000fe2000f8e0211 */
[----:B------:R-:W-:Y:S01]  /*0430*/  ULDC.64 UR4, c[0x0][0x220] ;  /* 0x0000880000047ab9 */ /* 0x000fe20000000a00 */
[----:B------:R-:W-:Y:S01]  /*0440*/  IMAD.X R5, RZ, RZ, UR57, P0 ;  /* 0x00000039ff057e24 */ /* 0x000fe200080e06ff */
[----:B------:R-:W-:Y:S01]  /*0450*/  LEA R8, P1, R2, UR4, 0x3 ;  /* 0x0000000402087c11 */ /* 0x000fe2000f8218ff */
[----:B------:R-:W-:-:S04]  /*0460*/  IMAD.IADD R3, R3, 0x1, R17 ;  /* 0x0000000103037824 */ /* 0x000fc800078e0211 */
[----:B------:R-:W0:Y:S01]  /*0470*/  LDG.E.64 R4, desc[UR36][R4.64] ;  /* 0x0000002404047981 */ /* 0x000e22000c1e1b00 */
[----:B------:R-:W-:-:S05]  /*0480*/  LEA.HI.X R9, R2, UR5, R3, 0x3, P1 ;  /* 0x0000000502097c11 */ /* 0x000fca00088f1c03 */
[----:B------:R-:W0:Y:S02]  /*0490*/  LDG.E.64 R2, desc[UR36][R8.64] ;  /* 0x0000002408027981 */ /* 0x000e24000c1e1b00 */
[----:B0-----:R-:W-:-:S07]  /*04a0*/  DFMA R2, R2, -R4, R6 ;  /* 0x800000040202722b */ /* 0x001fce0000000006 */
[----:B------:R-:W-:Y:S04]  /*04b0*/  STS.64 [R19], R2 ;  /* 0x0000000213007388 */ /* 0x000fe80000000a00 */
[----:B------:R-:W0:Y:S02]  /*04c0*/  LDS.64 R6, [R18] ;  /* 0x0000000012067984 */ /* 0x000e240000000a00 */
[----:B0-----:R-:W-:-:S07]  /*04d0*/  DADD R6, R4, R6 ;  /* 0x0000000004067229 */ /* 0x001fce0000000006 */
[----:B------:R0:W-:Y:S04]  /*04e0*/  STS.64 [R18], R6 ;  /* 0x0000000612007388 */ /* 0x0001e80000000a00 */
.L_x_409:
[----:B------:R-:W-:Y:S05]  /*04f0*/  BSYNC B7 ;  /* 0x0000000000077941 */ /* 0x000fea0003800000 */
.L_x_408:
[----:B------:R-:W-:-:S04]  /*0500*/  VIADD R16, R23, UR38 ;  /* 0x0000002617107c36 */ /* 0x000fc80008000000 */
[--C-:B------:R-:W-:Y:S01]  /*0510*/  IMAD.MOV.U32 R23, RZ, RZ, R16.reuse ;  /* 0x000000ffff177224 */ /* 0x100fe200078e0010 */
[----:B------:R-:W-:Y:S02]  /*0520*/  ISETP.GE.U32.AND P0, PT, R16, UR42, PT ;  /* 0x0000002a10007c0c */ /* 0x000fe4000bf06070 */
[----:B------:R-:W-:-:S04]  /*0530*/  SHF.R.S32.HI R17, RZ, 0x1f, R16 ;  /* 0x0000001fff117819 */ /* 0x000fc80000011410 */
[----:B------:R-:W-:-:S13]  /*0540*/  ISETP.GE.AND.EX P0, PT, R17, UR43, PT, P0 ;  /* 0x0000002b11007c0c */ /* 0x000fda000bf06300 */
[----:B------:R-:W-:Y:S05]  /*0550*/  @!P0 BRA `(.L_x_412) ;  /* 0xfffffffc00288947 */ /* 0x000fea000383ffff */
[----:B------:R-:W-:Y:S05]  /*0560*/  BRA `(.L_x_406) ;  /* 0x0000000000d47947 */ /* 0x000fea0003800000 */
.L_x_407:
[----:B------:R-:W-:-:S07]  /*0570*/  IMAD.MOV.U32 R23, RZ, RZ, R22 ;  /* 0x000000ffff177224 */ /* 0x000fce00078e0016 */
.L_x_417:
        /* <DEDUP_REMOVED lines=27> */
.L_x_416:
[----:B------:R-:W-:Y:S05]  /*0730*/  BSYNC B6 ;  /* 0x0000000000067941 */ /* 0x000fea0003800000 */
.L_x_415:
        /* <DEDUP_REMOVED lines=17> */
.L_x_414:
[----:B------:R-:W-:Y:S05]  /*0850*/  BSYNC B7 ;  /* 0x0000000000077941 */ /* 0x000fea0003800000 */
.L_x_413:
[----:B------:R-:W-:-:S04]  /*0860*/  VIADD R16, R23, UR38 ;  /* 0x0000002617107c36 */ /* 0x000fc80008000000 */
[--C-:B------:R-:W-:Y:S01]  /*0870*/  IMAD.MOV.U32 R23, RZ, RZ, R16.reuse ;  /* 0x000000ffff177224 */ /* 0x100fe200078e0010 */
[----:B------:R-:W-:Y:S02]  /*0880*/  ISETP.GE.U32.AND P0, PT, R16, UR40, PT ;  /* 0x0000002810007c0c */ /* 0x000fe4000bf06070 */
[----:B------:R-:W-:-:S04]  /*0890*/  SHF.R.S32.HI R17, RZ, 0x1f, R16 ;  /* 0x0000001fff117819 */ /* 0x000fc80000011410 */
[----:B------:R-:W-:-:S13]  /*08a0*/  ISETP.GE.AND.EX P0, PT, R17, UR41, PT, P0 ;  /* 0x0000002911007c0c */ /* 0x000fda000bf06300 */
[----:B------:R-:W-:Y:S05]  /*08b0*/  @!P0 BRA `(.L_x_417) ;  /* 0xfffffffc00308947 */ /* 0x000fea000383ffff */
.L_x_406:
[----:B------:R-:W-:Y:S05]  /*08c0*/  WARPSYNC.ALL ;  /* 0x0000000000007948 */ /* 0x000fea0003800000 */
[----:B------:R-:W-:Y:S01]  /*08d0*/  USHF.R.U32.HI UR4, URZ, 0x1, UR38 ;  /* 0x000000013f047899 */ /* 0x000fe20008011626 */
[----:B------:R-:W-:Y:S05]  /*08e0*/  BAR.SYNC.DEFER_BLOCKING 0x0 ;  /* 0x0000000000007b1d */ /* 0x000fea0000010000 */
[----:B------:R-:W-:-:S13]  /*08f0*/  ISETP.NE.AND P0, PT, RZ, UR4, PT ;  /* 0x00000004ff007c0c */ /* 0x000fda000bf05270 */
[----:B------:R-:W-:Y:S05]  /*0900*/  @!P0 BRA `(.L_x_418) ;  /* 0x00000000004c8947 */ /* 0x000fea0003800000 */
[----:B------:R-:W-:-:S07]  /*0910*/  IMAD.U32 R9, RZ, RZ, UR4 ;  /* 0x00000004ff097e24 */ /* 0x000fce000f8e00ff */
.L_x_421:
        /* <DEDUP_REMOVED lines=13> */
.L_x_420:
[----:B------:R-:W-:Y:S05]  /*09f0*/  BSYNC B0 ;  /* 0x0000000000007941 */ /* 0x000fea0003800000 */
.L_x_419:
[----:B------:R-:W-:Y:S01]  /*0a00*/  SHF.R.U32.HI R9, RZ, 0x1, R9 ;  /* 0x00000001ff097819 */ /* 0x000fe20000011609 */
[----:B------:R-:W-:Y:S03]  /*0a10*/  BAR.SYNC.DEFER_BLOCKING 0x0 ;  /* 0x0000000000007b1d */ /* 0x000fe60000010000 */
[----:B------:R-:W-:-:S13]  /*0a20*/  ISETP.NE.AND P0, PT, R9, RZ, PT ;  /* 0x000000ff0900720c */ /* 0x000fda0003f05270 */
[----:B------:R-:W-:Y:S05]  /*0a30*/  @P0 BRA `(.L_x_421) ;  /* 0xfffffffc00b80947 */ /* 0x000fea000383ffff */
.L_x_418:
        /* <DEDUP_REMOVED lines=31> */
[----:B------:R-:W-:Y:S05]  /*0c30*/  CALL.REL.NOINC `($__internal_5_$__cuda_sm20_div_rn_f64_full) ;  /* 0x0000000000207944 */ /* 0x000fea0003c00000 */
[----:B------:R-:W-:Y:S02]  /*0c40*/  IMAD.MOV.U32 R2, RZ, RZ, R12 ;  /* 0x000000ffff027224 */ /* 0x000fe400078e000c */
[----:B------:R-:W-:-:S07]  /*0c50*/  IMAD.MOV.U32 R3, RZ, RZ, R13 ;  /* 0x000000ffff037224 */ /* 0x000fce00078e000d */
.L_x_423:
[----:B------:R-:W0:Y:S02]  /*0c60*/  LDC.64 R4, c[0x0][0x210] ;  /* 0x00008400ff047b82 */ /* 0x000e240000000a00 */
[----:B0-----:R-:W-:Y:S01]  /*0c70*/  STG.E.64 desc[UR36][R4.64], R2 ;  /* 0x0000000204007986 */ /* 0x001fe2000c101b24 */
[----:B------:R-:W-:Y:S05]  /*0c80*/  EXIT ;  /* 0x000000000000794d */ /* 0x000fea0003800000 */
.L_x_422:
[----:B-1----:R-:W0:Y:S02]  /*0c90*/  LDC.64 R2, c[0x0][0x210] ;  /* 0x00008400ff027b82 */ /* 0x002e240000000a00 */
[----:B0-----:R-:W-:Y:S01]  /*0ca0*/  STG.E.64 desc[UR36][R2.64], R4 ;  /* 0x0000000402007986 */ /* 0x001fe2000c101b24 */
[----:B------:R-:W-:Y:S05]  /*0cb0*/  EXIT ;  /* 0x000000000000794d */ /* 0x000fea0003800000 */
        .weak           $__internal_5_$__cuda_sm20_div_rn_f64_full
        .type           $__internal_5_$__cuda_sm20_div_rn_f64_full,@function
        .size           $__internal_5_$__cuda_sm20_div_rn_f64_full,(.L_x_10779 - $__internal_5_$__cuda_sm20_div_rn_f64_full)
$__internal_5_$__cuda_sm20_div_rn_f64_full:
        /* <DEDUP_REMOVED lines=30> */
.L_x_424:
        /* <DEDUP_REMOVED lines=37> */
.L_x_425:
        /* <DEDUP_REMOVED lines=16> */
.L_x_428:
[----:B------:R-:W-:Y:S01]  /*11f0*/  LOP3.LUT R13, R7, 0x80000, RZ, 0xfc, !PT ;  /* 0x00080000070d7812 */ /* 0x000fe200078efcff */
[----:B------:R-:W-:Y:S01]  /*1200*/  IMAD.MOV.U32 R12, RZ, RZ, R6 ;  /* 0x000000ffff0c7224 */ /* 0x000fe200078e0006 */
[----:B------:R-:W-:Y:S06]  /*1210*/  BRA `(.L_x_426) ;  /* 0x0000000000087947 */ /* 0x000fec0003800000 */
.L_x_427:
[----:B------:R-:W-:Y:S01]  /*1220*/  LOP3.LUT R13, R5, 0x80000, RZ, 0xfc, !PT ;  /* 0x00080000050d7812 */ /* 0x000fe200078efcff */
[----:B------:R-:W-:-:S07]  /*1230*/  IMAD.MOV.U32 R12, RZ, RZ, R4 ;  /* 0x000000ffff0c7224 */ /* 0x000fce00078e0004 */
.L_x_426:
[----:B------:R-:W-:Y:S02]  /*1240*/  IMAD.MOV.U32 R2, RZ, RZ, R0 ;  /* 0x000000ffff027224 */ /* 0x000fe400078e0000 */
[----:B------:R-:W-:-:S04]  /*1250*/  IMAD.MOV.U32 R3, RZ, RZ, 0x0 ;  /* 0x00000000ff037424 */ /* 0x000fc800078e00ff */
[----:B------:R-:W-:Y:S05]  /*1260*/  RET.REL.NODEC R2 `(_ZN2at6native39_GLOBAL__N__cee6930f_7_Loss_cu_5b0651e138nll_loss_forward_reduce_cuda_kernel_2dIddhEEvPT_S4_PKS3_PKT1_S6_bllll) ;  /* 0xffffffec02647950 */ /* 0x000fea0003c3ffff */
.L_x_429:
        /* <DEDUP_REMOVED lines=9> */
.L_x_10779:


//--------------------- .text._ZN2at6native39_GLOBAL__N__cee6930f_7_Loss_cu_5b0651e138nll_loss_forward_reduce_cuda_kernel_1dIN3c108BFloat16ElEEvPT_S6_PKS5_PKT0_S8_bll --------------------------
	.section	.text._ZN2at6native39_GLOBAL__N__cee6930f_7_Loss_cu_5b0651e138nll_loss_forward_reduce_cuda_kernel_1dIN3c108BFloat16ElEEvPT_S6_PKS5_PKT0_S8_bll,"ax",@progbits
	.align	128
.text._ZN2at6native39_GLOBAL__N__cee6930f_7_Loss_cu_5b0651e138nll_loss_forward_reduce_cuda_kernel_1dIN3c108BFloat16ElEEvPT_S6_PKS5_PKT0_S8_bll:
        .type           _ZN2at6native39_GLOBAL__N__cee6930f_7_Loss_cu_5b0651e138nll_loss_forward_reduce_cuda_kernel_1dIN3c108BFloat16ElEEvPT_S6_PKS5_PKT0_S8_bll,@function
        .size           _ZN2at6native39_GLOBAL__N__cee6930f_7_Loss_cu_5b0651e138nll_loss_forward_reduce_cuda_kernel_1dIN3c108BFloat16ElEEvPT_S6_PKS5_PKT0_S8_bll,(.L_x_10781 - _ZN2at6native39_GLOBAL__N__cee6930f_7_Loss_cu_5b0651e138nll_loss_forward_reduce_cuda_kernel_1dIN3c108BFloat16ElEEvPT_S6_PKS5_PKT0_S8_bll)
        .other          _ZN2at6native39_GLOBAL__N__cee6930f_7_Loss_cu_5b0651e138nll_loss_forward_reduce_cuda_kernel_1dIN3c108BFloat16ElEEvPT_S6_PKS5_PKT0_S8_bll,@"STO_CUDA_ENTRY STV_DEFAULT"
_ZN2at6native39_GLOBAL__N__cee6930f_7_Loss_cu_5b0651e138nll_loss_forward_reduce_cuda_kernel_1dIN3c108BFloat16ElEEvPT_S6_PKS5_PKT0_S8_bll:
[----:B------:R-:W0:Y:S01]  /*0000*/  LDC R1, c[0x0][0x28] ;  /* 0x00000a00ff017b82 */ /* 0x000e220000000800 */
[----:B------:R-:W1:Y:S01]  /*0010*/  S2R R0, SR_TID.Y ;  /* 0x0000000000007919 */ /* 0x000e620000002200 */
[----:B------:R-:W-:Y:S01]  /*0020*/  ULDC.64 UR36, c[0x0][0x208] ;  /* 0x0000820000247ab9 */ /* 0x000fe20000000a00 */
[----:B------:R-:W-:Y:S01]  /*0030*/  BSSY B6, `(.L_x_430) ;  /* 0x0000015000067945 */ /* 0x000fe20003800000 */
[----:B------:R-:W1:Y:S01]  /*0040*/  S2R R3, SR_TID.X ;  /* 0x0000000000037919 */ /* 0x000e620000002100 */
[----:B------:R-:W1:Y:S02]  /*0050*/  S2R R2, SR_TID.Z ;  /* 0x0000000000027919 */ /* 0x000e640000002300 */
[----:B-1----:R-:W-:-:S13]  /*0060*/  LOP3.LUT P0, RZ, R2, R3, R0, 0xfe, !PT ;  /* 0x0000000302ff7212 */ /* 0x002fda000780fe00 */
[----:B0-----:R-:W-:Y:S05]  /*0070*/  @!P0 BRA `(.L_x_431) ;  /* 0x0000000000408947 */ /* 0x001fea0003800000 */
[----:B------:R-:W-:Y:S01]  /*0080*/  MOV R0, 0x0 ;  /* 0x0000000000007802 */ /* 0x000fe20000000f00 */
[----:B------:R-:W-:Y:S01]  /*0090*/  ULDC.64 UR4, c[0x4][0x2e0] ;  /* 0x0100b80000047ab9 */ /* 0x000fe20000000a00 */
[----:B------:R-:W-:Y:S01]  /*00a0*/  ULDC.64 UR6, c[0x4][0xe0] ;  /* 0x0100380000067ab9 */ /* 0x000fe20000000a00 */
[----:B------:R-:W-:Y:S01]  /*00b0*/  IMAD.U32 R4, RZ, RZ, UR4 ;  /* 0x00000004ff047e24 */ /* 0x000fe2000f8e00ff */
[----:B------:R0:W1:Y:S01]  /*00c0*/  LDC.64 R2, c[0x4][R0] ;  /* 0x0100000000027b82 */ /* 0x0000620000000a00 */
[----:B------:R-:W-:Y:S01]  /*00d0*/  IMAD.U32 R5, RZ, RZ, UR5 ;  /* 0x00000005ff057e24 */ /* 0x000fe2000f8e00ff */
[----:B------:R-:W-:Y:S01]  /*00e0*/  ULDC.64 UR4, c[0x4][0x2d0] ;  /* 0x0100b40000047ab9 */ /* 0x000fe20000000a00 */
[----:B------:R-:W-:Y:S01]  /*00f0*/  HFMA2.MMA R12, -RZ, RZ, 0, 5.9604644775390625e-08 ;  /* 0x00000001ff0c7435 */ /* 0x000fe200000001ff */
[----:B------:R-:W-:Y:S02]  /*0100*/  IMAD.U32 R6, RZ, RZ, UR4 ;  /* 0x00000004ff067e24 */ /* 0x000fe4000f8e00ff */
[----:B------:R-:W-:-:S02]  /*0110*/  IMAD.U32 R7, RZ, RZ, UR5 ;  /* 0x00000005ff077e24 */ /* 0x000fc4000f8e00ff */
[----:B------:R-:W-:Y:S02]  /*0120*/  IMAD.U32 R10, RZ, RZ, UR6 ;  /* 0x00000006ff0a7e24 */ /* 0x000fe4000f8e00ff */
[----:B------:R-:W-:Y:S02]  /*0130*/  IMAD.U32 R11, RZ, RZ, UR7 ;  /* 0x00000007ff0b7e24 */ /* 0x000fe4000f8e00ff */
[----:B------:R-:W-:Y:S02]  /*0140*/  IMAD.MOV.U32 R8, RZ, RZ, 0xc5 ;  /* 0x000000c5ff087424 */ /* 0x000fe400078e00ff */
[----:B0-----:R-:W-:-:S07]  /*0150*/  IMAD.MOV.U32 R13, RZ, RZ, RZ ;  /* 0x000000ffff0d7224 */ /* 0x001fce00078e00ff */
[----:B------:R-:W-:-:S07]  /*0160*/  LEPC R20, `(.L_x_431) ;  /* 0x000000001014794e */ /* 0x000fce0000000000 */
[----:B-1----:R-:W-:Y:S05]  /*0170*/  CALL.ABS.NOINC R2 ;  /* 0x0000000002007343 */ /* 0x002fea0003c00000 */
.L_x_431:
[----:B------:R-:W-:Y:S05]  /*0180*/  BSYNC B6 ;  /* 0x0000000000067941 */ /* 0x000fea0003800000 */
.L_x_430:
[----:B------:R-:W0:Y:S01]  /*0190*/  LDC.64 R16, c[0x0][0x228] ;  /* 0x00008a00ff107b82 */ /* 0x000e220000000a00 */
[----:B------:R-:W-:Y:S01]  /*01a0*/  ULDC.64 UR4, c[0x0][0x248] ;  /* 0x0000920000047ab9 */ /* 0x000fe20000000a00 */
[----:B0-----:R-:W2:Y:S02]  /*01b0*/  LDG.E.64 R16, desc[UR36][R16.64] ;  /* 0x0000002410107981 */ /* 0x001ea4000c1e1b00 */
[----:B--2---:R-:W-:-:S04]  /*01c0*/  ISETP.NE.U32.AND P0, PT, R16, UR4, PT ;  /* 0x0000000410007c0c */ /* 0x004fc8000bf05070 */
[----:B------:R-:W-:-:S13]  /*01d0*/  ISETP.NE.AND.EX P0, PT, R17, UR5, PT, P0 ;  /* 0x0000000511007c0c */ /* 0x000fda000bf05300 */
[----:B------:R-:W-:Y:S05]  /*01e0*/  @!P0 BRA `(.L_x_432) ;  /* 0x0000000400008947 */ /* 0x000fea0003800000 */
        /* <DEDUP_REMOVED lines=14> */
[----:B------:R-:W-:Y:S01]  /*02d0*/  MOV R10, UR6 ;  /* 0x00000006000a7c02 */ /* 0x000fe20008000f00 */
        /* <DEDUP_REMOVED lines=8> */
.L_x_433:
[----:B------:R-:W-:Y:S01]  /*0360*/  ULDC.64 UR4, c[0x0][0x230] ;  /* 0x00008c0000047ab9 */ /* 0x000fe20000000a00 */
[----:B------:R-:W0:Y:S01]  /*0370*/  LDC.64 R2, c[0x0][0x218] ;  /* 0x00008600ff027b82 */ /* 0x000e220000000a00 */
[----:B------:R-:W-:Y:S01]  /*0380*/  ISETP.NE.U32.AND P0, PT, RZ, UR4, PT ;  /* 0x00000004ff007c0c */ /* 0x000fe2000bf05070 */
[----:B------:R-:W-:-:S03]  /*0390*/  ULDC.64 UR6, c[0x0][0x220] ;  /* 0x0000880000067ab9 */ /* 0x000fc60000000a00 */
[----:B------:R-:W-:-:S13]  /*03a0*/  ISETP.NE.AND.EX P0, PT, RZ, UR5, PT, P0 ;  /* 0x00000005ff007c0c */ /* 0x000fda000bf05300 */
[C---:B------:R-:W-:Y:S01]  /*03b0*/  @P0 LEA R6, P1, R16.reuse, UR4, 0x1 ;  /* 0x0000000410060c11 */ /* 0x040fe2000f8208ff */
[----:B------:R-:W-:Y:S01]  /*03c0*/  @!P0 HADD2 R0, -RZ.H0_H0, 1.875, 1.875 ;  /* 0x3f803f80ff008430 */ /* 0x000fe20000000900 */
[----:B------:R-:W-:Y:S02]  /*03d0*/  ULDC.U8 UR4, c[0x0][0x238] ;  /* 0x00008e0000047ab9 */ /* 0x000fe40000000000 */
[----:B------:R-:W-:-:S05]  /*03e0*/  @P0 LEA.HI.X R7, R16, UR5, R17, 0x1, P1 ;  /* 0x0000000510070c11 */ /* 0x000fca00088f0c11 */
[----:B------:R-:W0:Y:S01]  /*03f0*/  @P0 LDG.E.U16 R9, desc[UR36][R6.64] ;  /* 0x0000002406090981 */ /* 0x000e22000c1e1500 */
[----:B------:R-:W-:Y:S01]  /*0400*/  UPRMT UR4, UR4, 0x8880, URZ ;  /* 0x0000888004047896 */ /* 0x000fe2000800003f */
[----:B------:R-:W-:-:S04]  /*0410*/  LEA R4, P1, R16, UR6, 0x1 ;  /* 0x0000000610047c11 */ /* 0x000fc8000f8208ff */
[----:B------:R-:W-:Y:S02]  /*0420*/  LEA.HI.X R5, R16, UR7, R17, 0x1, P1 ;  /* 0x0000000710057c11 */ /* 0x000fe400088f0c11 */
[----:B------:R-:W-:Y:S02]  /*0430*/  @!P0 PRMT R9, R0, 0x7610, R9 ;  /* 0x0000761000098816 */ /* 0x000fe40000000009 */
[----:B------:R-:W-:-:S03]  /*0440*/  ISETP.NE.AND P0, PT, RZ, UR4, PT ;  /* 0x00000004ff007c0c */ /* 0x000fc6000bf05270 */
[----:B0-----:R0:W-:Y:S01]  /*0450*/  STG.E.U16 desc[UR36][R2.64], R9 ;  /* 0x0000000902007986 */ /* 0x0011e2000c101524 */
[----:B------:R-:W-:-:S09]  /*0460*/  IMAD.U32 R0, R9, 0x10000, RZ ;  /* 0x0001000009007824 */ /* 0x000fd200078e00ff */
[----:B------:R-:W-:Y:S05]  /*0470*/  @!P0 BRA `(.L_x_434) ;  /* 0x0000000000348947 */ /* 0x000fea0003800000 */
[----:B------:R-:W-:-:S13]  /*0480*/  FSETP.NEU.FTZ.AND P0, PT, R0, RZ, PT ;  /* 0x000000ff0000720b */ /* 0x000fda0003f1d000 */
[----:B------:R-:W-:Y:S05]  /*0490*/  @!P0 BRA `(.L_x_435) ;  /* 0x00000000001c8947 */ /* 0x000fea0003800000 */
[----:B------:R-:W2:Y:S01]  /*04a0*/  LDG.E.U16 R4, desc[UR36][R4.64] ;  /* 0x0000002404047981 */ /* 0x000ea2000c1e1500 */
[----:B0-----:R-:W0:Y:S01]  /*04b0*/  LDC.64 R2, c[0x0][0x210] ;  /* 0x00008400ff027b82 */ /* 0x001e220000000a00 */
[----:B--2---:R-:W-:-:S05]  /*04c0*/  SHF.L.U32 R0, R4, 0x10, RZ ;  /* 0x0000001004007819 */ /* 0x004fca00000006ff */
[----:B------:R-:W-:-:S05]  /*04d0*/  FADD.FTZ R0, -R0, -RZ ;  /* 0x800000ff00007221 */ /* 0x000fca0000010100 */
[----:B------:R-:W-:-:S05]  /*04e0*/  F2FP.BF16.F32.PACK_AB R0, RZ, R0 ;  /* 0x00000000ff00723e */ /* 0x000fca00000010ff */
[----:B0-----:R-:W-:Y:S01]  /*04f0*/  STG.E.U16 desc[UR36][R2.64], R0 ;  /* 0x0000000002007986 */ /* 0x001fe2000c101524 */
[----:B------:R-:W-:Y:S05]  /*0500*/  EXIT ;  /* 0x000000000000794d */ /* 0x000fea0003800000 */
.L_x_435:
[----:B0-----:R-:W0:Y:S01]  /*0510*/  LDC.64 R2, c[0x0][0x210] ;  /* 0x00008400ff027b82 */ /* 0x001e220000000a00 */
[----:B------:R-:W-:-:S05]  /*0520*/  IMAD.MOV.U32 R0, RZ, RZ, 0x7fc0 ;  /* 0x00007fc0ff007424 */ /* 0x000fca00078e00ff */
[----:B0-----:R-:W-:Y:S01]  /*0530*/  STG.E.U16 desc[UR36][R2.64], R0 ;  /* 0x0000000002007986 */ /* 0x001fe2000c101524 */
[----:B------:R-:W-:Y:S05]  /*0540*/  EXIT ;  /* 0x000000000000794d */ /* 0x000fea0003800000 */
.L_x_434:
[----:B------:R-:W2:Y:S01]  /*0550*/  LDG.E.U16 R4, desc[UR36][R4.64] ;  /* 0x0000002404047981 */ /* 0x000ea2000c1e1500 */
[----:B------:R-:W-:Y:S01]  /*0560*/  FADD.FTZ R0, -R0, -RZ ;  /* 0x800000ff00007221 */ /* 0x000fe20000010100 */
[----:B0-----:R-:W0:Y:S05]  /*0570*/  LDC.64 R2, c[0x0][0x210] ;  /* 0x00008400ff027b82 */ /* 0x001e2a0000000a00 */
[----:B------:R-:W1:Y:S02]  /*0580*/  F2F.BF16.F32 R0, R0 ;  /* 0x0000000000007304 */ /* 0x000e640000202000 */
[----:B-1----:R-:W-:Y:S02]  /*0590*/  IMAD.U32 R6, R0, 0x10000, RZ ;  /* 0x0001000000067824 */ /* 0x002fe400078e00ff */
[----:B--2---:R-:W-:-:S04]  /*05a0*/  IMAD.U32 R7, R4, 0x10000, RZ ;  /* 0x0001000004077824 */ /* 0x004fc800078e00ff */
[----:B------:R-:W-:-:S05]  /*05b0*/  FMUL.FTZ R6, R6, R7 ;  /* 0x0000000706067220 */ /* 0x000fca0000410000 */
[----:B------:R-:W-:-:S05]  /*05c0*/  F2FP.BF16.F32.PACK_AB R6, RZ, R6 ;  /* 0x00000006ff06723e */ /* 0x000fca00000010ff */
[----:B0-----:R-:W-:Y:S01]  /*05d0*/  STG.E.U16 desc[UR36][R2.64], R6 ;  /* 0x0000000602007986 */ /* 0x001fe2000c101524 */
[----:B------:R-:W-:Y:S05]  /*05e0*/  EXIT ;  /* 0x000000000000794d */ /* 0x000fea0003800000 */
.L_x_432:
[----:B------:R-:W0:Y:S08]  /*05f0*/  LDC.64 R2, c[0x0][0x210] ;  /* 0x00008400ff027b82 */ /* 0x000e300000000a00 */
[----:B------:R-:W1:Y:S01]  /*0600*/  LDC.64 R4, c[0x0][0x218] ;  /* 0x00008600ff047b82 */ /* 0x000e620000000a00 */
[----:B0-----:R-:W-:Y:S04]  /*0610*/  STG.E.U16 desc[UR36][R2.64], RZ ;  /* 0x000000ff02007986 */ /* 0x001fe8000c101524 */
[----:B-1----:R-:W-:Y:S01]  /*0620*/  STG.E.U16 desc[UR36][R4.64], RZ ;  /* 0x000000ff04007986 */ /* 0x002fe2000c101524 */
[----:B------:R-:W-:Y:S05]  /*0630*/  EXIT ;  /* 0x000000000000794d */ /* 0x000fea0003800000 */
.L_x_436:
        /* <DEDUP_REMOVED lines=12> */
.L_x_10781:


//--------------------- .text._ZN2at6native39_GLOBAL__N__cee6930f_7_Loss_cu_5b0651e138nll_loss_forward_reduce_cuda_kernel_1dIN3c108BFloat16EhEEvPT_S6_PKS5_PKT0_S8_bll --------------------------
	.section	.text._ZN2at6native39_GLOBAL__N__cee6930f_7_Loss_cu_5b0651e138nll_loss_forward_reduce_cuda_kernel_1dIN3c108BFloat16EhEEvPT_S6_PKS5_PKT0_S8_bll,"ax",@progbits
	.align	128
.text._ZN2at6native39_GLOBAL__N__cee6930f_7_Loss_cu_5b0651e138nll_loss_forward_reduce_cuda_kernel_1dIN3c108BFloat16EhEEvPT_S6_PKS5_PKT0_S8_bll:
        .type           _ZN2at6native39_GLOBAL__N__cee6930f_7_Loss_cu_5b0651e138nll_loss_forward_reduce_cuda_kernel_1dIN3c108BFloat16EhEEvPT_S6_PKS5_PKT0_S8_bll,@function
        .size           _ZN2at6native39_GLOBAL__N__cee6930f_7_Loss_cu_5b0651e138nll_loss_forward_reduce_cuda_kernel_1dIN3c108BFloat16EhEEvPT_S6_PKS5_PKT0_S8_bll,(.L_x_10782 - _ZN2at6native39_GLOBAL__N__cee6930f_7_Loss_cu_5b0651e138nll_loss_forward_reduce_cuda_kernel_1dIN3c108BFloat16EhEEvPT_S6_PKS5_PKT0_S8_bll)
        .other          _ZN2at6native39_GLOBAL__N__cee6930f_7_Loss_cu_5b0651e138nll_loss_forward_reduce_cuda_kernel_1dIN3c108BFloat16EhEEvPT_S6_PKS5_PKT0_S8_bll,@"STO_CUDA_ENTRY STV_DEFAULT"
_ZN2at6native39_GLOBAL__N__cee6930f_7_Loss_cu_5b0651e138nll_loss_forward_reduce_cuda_kernel_1dIN3c108BFloat16EhEEvPT_S6_PKS5_PKT0_S8_bll:
        /* <DEDUP_REMOVED lines=24> */
.L_x_438:
[----:B------:R-:W-:Y:S05]  /*0180*/  BSYNC B6 ;  /* 0x0000000000067941 */ /* 0x000fea0003800000 */
.L_x_437:
[----:B------:R-:W0:Y:S01]  /*0190*/  LDC.64 R2, c[0x0][0x228] ;  /* 0x00008a00ff027b82 */ /* 0x000e220000000a00 */
[----:B------:R-:W-:Y:S01]  /*01a0*/  ULDC.64 UR4, c[0x0][0x248] ;  /* 0x0000920000047ab9 */ /* 0x000fe20000000a00 */
[----:B0-----:R-:W2:Y:S02]  /*01b0*/  LDG.E.U8 R16, desc[UR36][R2.64] ;  /* 0x0000002402107981 */ /* 0x001ea4000c1e1100 */
[----:B--2---:R-:W-:-:S04]  /*01c0*/  ISETP.NE.U32.AND P0, PT, R16, UR4, PT ;  /* 0x0000000410007c0c */ /* 0x004fc8000bf05070 */
[----:B------:R-:W-:-:S13]  /*01d0*/  ISETP.NE.AND.EX P0, PT, RZ, UR5, PT, P0 ;  /* 0x00000005ff007c0c */ /* 0x000fda000bf05300 */
[----:B------:R-:W-:Y:S05]  /*01e0*/  @!P0 BRA `(.L_x_439) ;  /* 0x0000000000f48947 */ /* 0x000fea0003800000 */
        /* <DEDUP_REMOVED lines=12> */
[----:B------:R-:W-:Y:S01]  /*02b0*/  MOV R6, UR4 ;  /* 0x0000000400067c02 */ /* 0x000fe20008000f00 */
[----:B------:R-:W-:Y:S01]  /*02c0*/  IMAD.U32 R7, RZ, RZ, UR5 ;  /* 0x00000005ff077e24 */ /* 0x000fe2000f8e00ff */
[----:B------:R-:W-:Y:S01]  /*02d0*/  MOV R11, UR7 ;  /* 0x00000007000b7c02 */ /* 0x000fe20008000f00 */
[----:B------:R-:W-:-:S02]  /*02e0*/  IMAD.U32 R10, RZ, RZ, UR6 ;  /* 0x00000006ff0a7e24 */ /* 0x000fc4000f8e00ff */
[----:B------:R-:W-:Y:S02]  /*02f0*/  IMAD.MOV.U32 R8, RZ, RZ, 0xc9 ;  /* 0x000000c9ff087424 */ /* 0x000fe400078e00ff */
[----:B0-----:R-:W-:-:S07]  /*0300*/  IMAD.MOV.U32 R12, RZ, RZ, 0x1 ;  /* 0x00000001ff0c7424 */ /* 0x001fce00078e00ff */
[----:B------:R-:W-:-:S07]  /*0310*/  LEPC R20, `(.L_x_440) ;  /* 0x000000001014794e */ /* 0x000fce0000000000 */
[----:B-1----:R-:W-:Y:S05]  /*0320*/  CALL.ABS.NOINC R2 ;  /* 0x0000000002007343 */ /* 0x002fea0003c00000 */
.L_x_440:
[----:B------:R-:W-:Y:S01]  /*0330*/  ULDC.64 UR4, c[0x0][0x230] ;  /* 0x00008c0000047ab9 */ /* 0x000fe20000000a00 */
[----:B------:R-:W0:Y:S01]  /*0340*/  LDC.64 R2, c[0x0][0x218] ;  /* 0x00008600ff027b82 */ /* 0x000e220000000a00 */
[----:B------:R-:W-:Y:S01]  /*0350*/  ISETP.NE.U32.AND P0, PT, RZ, UR4, PT ;  /* 0x00000004ff007c0c */ /* 0x000fe2000bf05070 */
[----:B------:R-:W-:-:S03]  /*0360*/  ULDC.64 UR6, c[0x0][0x220] ;  /* 0x0000880000067ab9 */ /* 0x000fc60000000a00 */
[----:B------:R-:W-:-:S13]  /*0370*/  ISETP.NE.AND.EX P0, PT, RZ, UR5, PT, P0 ;  /* 0x00000005ff007c0c */ /* 0x000fda000bf05300 */
[----:B------:R-:W-:Y:S01]  /*0380*/  @P0 LEA R6, P1, R16, UR4, 0x1 ;  /* 0x0000000410060c11 */ /* 0x000fe2000f8208ff */
[----:B------:R-:W-:Y:S01]  /*0390*/  @!P0 HADD2 R0, -RZ.H0_H0, 1.875, 1.875 ;  /* 0x3f803f80ff008430 */ /* 0x000fe20000000900 */
[----:B------:R-:W-:-:S03]  /*03a0*/  ULDC.U8 UR4, c[0x0][0x238] ;  /* 0x00008e0000047ab9 */ /* 0x000fc60000000000 */
[----:B------:R-:W-:-:S05]  /*03b0*/  @P0 IMAD.X R7, RZ, RZ, UR5, P1 ;  /* 0x00000005ff070e24 */ /* 0x000fca00088e06ff */
[----:B------:R-:W2:Y:S01]  /*03c0*/  @P0 LDG.E.U16 R9, desc[UR36][R6.64] ;  /* 0x0000002406090981 */ /* 0x000ea2000c1e1500 */
[----:B------:R-:W-:Y:S01]  /*03d0*/  UPRMT UR4, UR4, 0x8880, URZ ;  /* 0x0000888004047896 */ /* 0x000fe2000800003f */
[----:B------:R-:W-:-:S05]  /*03e0*/  LEA R4, P1, R16, UR6, 0x1 ;  /* 0x0000000610047c11 */ /* 0x000fca000f8208ff */
[----:B------:R-:W-:Y:S01]  /*03f0*/  IMAD.X R5, RZ, RZ, UR7, P1 ;  /* 0x00000007ff057e24 */ /* 0x000fe200088e06ff */
[----:B------:R-:W-:Y:S02]  /*0400*/  @!P0 PRMT R9, R0, 0x7610, R9 ;  /* 0x0000761000098816 */ /* 0x000fe40000000009 */
[----:B------:R-:W-:Y:S02]  /*0410*/  ISETP.NE.AND P0, PT, RZ, UR4, PT ;  /* 0x00000004ff007c0c */ /* 0x000fe4000bf05270 */
[----:B--2---:R-:W-:Y:S01]  /*0420*/  SHF.L.U32 R0, R9, 0x10, RZ ;  /* 0x0000001009007819 */ /* 0x004fe200000006ff */
[----:B0-----:R0:W-:Y:S10]  /*0430*/  STG.E.U16 desc[UR36][R2.64], R9 ;  /* 0x0000000902007986 */ /* 0x0011f4000c101524 */
[----:B------:R-:W-:Y:S05]  /*0440*/  @!P0 BRA `(.L_x_441) ;  /* 0x0000000000348947 */ /* 0x000fea0003800000 */
[----:B------:R-:W-:-:S13]  /*0450*/  FSETP.NEU.FTZ.AND P0, PT, R0, RZ, PT ;  /* 0x000000ff0000720b */ /* 0x000fda0003f1d000 */
[----:B------:R-:W-:Y:S05]  /*0460*/  @!P0 BRA `(.L_x_442) ;  /* 0x00000000001c8947 */ /* 0x000fea0003800000 */
[----:B------:R-:W2:Y:S01]  /*0470*/  LDG.E.U16 R4, desc[UR36][R4.64] ;  /* 0x0000002404047981 */ /* 0x000ea2000c1e1500 */
[----:B0-----:R-:W0:Y:S01]  /*0480*/  LDC.64 R2, c[0x0][0x210] ;  /* 0x00008400ff027b82 */ /* 0x001e220000000a00 */
[----:B--2---:R-:W-:-:S04]  /*0490*/  IMAD.U32 R0, R4, 0x10000, RZ ;  /* 0x0001000004007824 */ /* 0x004fc800078e00ff */
[----:B------:R-:W-:-:S05]  /*04a0*/  FADD.FTZ R0, -R0, -RZ ;  /* 0x800000ff00007221 */ /* 0x000fca0000010100 */
[----:B------:R-:W-:-:S05]  /*04b0*/  F2FP.BF16.F32.PACK_AB R0, RZ, R0 ;  /* 0x00000000ff00723e */ /* 0x000fca00000010ff */
[----:B0-----:R-:W-:Y:S01]  /*04c0*/  STG.E.U16 desc[UR36][R2.64], R0 ;  /* 0x0000000002007986 */ /* 0x001fe2000c101524 */
[----:B------:R-:W-:Y:S05]  /*04d0*/  EXIT ;  /* 0x000000000000794d */ /* 0x000fea0003800000 */
.L_x_442:
[----:B0-----:R-:W0:Y:S01]  /*04e0*/  LDC.64 R2, c[0x0][0x210] ;  /* 0x00008400ff027b82 */ /* 0x001e220000000a00 */
[----:B------:R-:W-:-:S05]  /*04f0*/  IMAD.MOV.U32 R0, RZ, RZ, 0x7fc0 ;  /* 0x00007fc0ff007424 */ /* 0x000fca00078e00ff */
[----:B0-----:R-:W-:Y:S01]  /*0500*/  STG.E.U16 desc[UR36][R2.64], R0 ;  /* 0x0000000002007986 */ /* 0x001fe2000c101524 */
[----:B------:R-:W-:Y:S05]  /*0510*/  EXIT ;  /* 0x000000000000794d */ /* 0x000fea0003800000 */
.L_x_441:
[----:B------:R-:W2:Y:S01]  /*0520*/  LDG.E.U16 R4, desc[UR36][R4.64] ;  /* 0x0000002404047981 */ /* 0x000ea2000c1e1500 */
[----:B------:R-:W-:Y:S01]  /*0530*/  FADD.FTZ R0, -R0, -RZ ;  /* 0x800000ff00007221 */ /* 0x000fe20000010100 */
[----:B0-----:R-:W0:Y:S05]  /*0540*/  LDC.64 R2, c[0x0][0x210] ;  /* 0x00008400ff027b82 */ /* 0x001e2a0000000a00 */
[----:B------:R-:W1:Y:S02]  /*0550*/  F2F.BF16.F32 R0, R0 ;  /* 0x0000000000007304 */ /* 0x000e640000202000 */
[----:B-1----:R-:W-:Y:S01]  /*0560*/  IMAD.U32 R6, R0, 0x10000, RZ ;  /* 0x0001000000067824 */ /* 0x002fe200078e00ff */
[----:B--2---:R-:W-:-:S05]  /*0570*/  SHF.L.U32 R7, R4, 0x10, RZ ;  /* 0x0000001004077819 */ /* 0x004fca00000006ff */
[----:B------:R-:W-:-:S05]  /*0580*/  FMUL.FTZ R6, R6, R7 ;  /* 0x0000000706067220 */ /* 0x000fca0000410000 */
[----:B------:R-:W-:-:S05]  /*0590*/  F2FP.BF16.F32.PACK_AB R6, RZ, R6 ;  /* 0x00000006ff06723e */ /* 0x000fca00000010ff */
[----:B0-----:R-:W-:Y:S01]  /*05a0*/  STG.E.U16 desc[UR36][R2.64], R6 ;  /* 0x0000000602007986 */ /* 0x001fe2000c101524 */
[----:B------:R-:W-:Y:S05]  /*05b0*/  EXIT ;  /* 0x000000000000794d */ /* 0x000fea0003800000 */
.L_x_439:
[----:B------:R-:W0:Y:S08]  /*05c0*/  LDC.64 R2, c[0x0][0x210] ;  /* 0x00008400ff027b82 */ /* 0x000e300000000a00 */
[----:B------:R-:W1:Y:S01]  /*05d0*/  LDC.64 R4, c[0x0][0x218] ;  /* 0x00008600ff047b82 */ /* 0x000e620000000a00 */
[----:B0-----:R-:W-:Y:S04]  /*05e0*/  STG.E.U16 desc[UR36][R2.64], RZ ;  /* 0x000000ff02007986 */ /* 0x001fe8000c101524 */
[----:B-1----:R-:W-:Y:S01]  /*05f0*/  STG.E.U16 desc[UR36][R4.64], RZ ;  /* 0x000000ff04007986 */ /* 0x002fe2000c101524 */
[----:B------:R-:W-:Y:S05]  /*0600*/  EXIT ;  /* 0x000000000000794d */ /* 0x000fea0003800000 */
.L_x_443:
        /* <DEDUP_REMOVED lines=15> */
.L_x_10782:


//--------------------- .text._ZN2at6native39_GLOBAL__N__cee6930f_7_Loss_cu_5b0651e138nll_loss_forward_reduce_cuda_kernel_1dIN3c104HalfElEEvPT_S6_PKS5_PKT0_S8_bll --------------------------
	.section	.text._ZN2at6native39_GLOBAL__N__cee6930f_7_Loss_cu_5b0651e138nll_loss_forward_reduce_cuda_kernel_1dIN3c104HalfElEEvPT_S6_PKS5_PKT0_S8_bll,"ax",@progbits
	.align	128
.text._ZN2at6native39_GLOBAL__N__cee6930f_7_Loss_cu_5b0651e138nll_loss_forward_reduce_cuda_kernel_1dIN3c104HalfElEEvPT_S6_PKS5_PKT0_S8_bll:
        .type           _ZN2at6native39_GLOBAL__N__cee6930f_7_Loss_cu_5b0651e138nll_loss_forward_reduce_cuda_kernel_1dIN3c104HalfElEEvPT_S6_PKS5_PKT0_S8_bll,@function
        .size           _ZN2at6native39_GLOBAL__N__cee6930f_7_Loss_cu_5b0651e138nll_loss_forward_reduce_cuda_kernel_1dIN3c104HalfElEEvPT_S6_PKS5_PKT0_S8_bll,(.L_x_10783 - _ZN2at6native39_GLOBAL__N__cee6930f_7_Loss_cu_5b0651e138nll_loss_forward_reduce_cuda_kernel_1dIN3c104HalfElEEvPT_S6_PKS5_PKT0_S8_bll)
        .other          _ZN2at6native39_GLOBAL__N__cee6930f_7_Loss_cu_5b0651e138nll_loss_forward_reduce_cuda_kernel_1dIN3c104HalfElEEvPT_S6_PKS5_PKT0_S8_bll,@"STO_CUDA_ENTRY STV_DEFAULT"
_ZN2at6native39_GLOBAL__N__cee6930f_7_Loss_cu_5b0651e138nll_loss_forward_reduce_cuda_kernel_1dIN3c104HalfElEEvPT_S6_PKS5_PKT0_S8_bll:
        /* <DEDUP_REMOVED lines=24> */
.L_x_445:
[----:B------:R-:W-:Y:S05]  /*0180*/  BSYNC B6 ;  /* 0x0000000000067941 */ /* 0x000fea0003800000 */
.L_x_444:
        /* <DEDUP_REMOVED lines=17> */
[----:B------:R0:W1:Y:S01]  /*02a0*/  LDC.64 R2, c[0x4][R0] ;  /* 0x0100000000027b82 */ /* 0x0000620000000a00 */
[----:B------:R-:W-:Y:S01]  /*02b0*/  IMAD.U32 R5, RZ, RZ, UR5 ;  /* 0x00000005ff057e24 */ /* 0x000fe2000f8e00ff */
[----:B------:R-:W-:Y:S01]  /*02c0*/  ULDC.64 UR4, c[0x4][0x2d0] ;  /* 0x0100b40000047ab9 */ /* 0x000fe20000000a00 */
[----:B------:R-:W-:Y:S01]  /*02d0*/  HFMA2.MMA R8, -RZ, RZ, 0, 1.1980533599853515625e-05 ;  /* 0x000000c9ff087435 */ /* 0x000fe200000001ff */
        /* <DEDUP_REMOVED lines=8> */
.L_x_447:
[----:B------:R-:W-:Y:S01]  /*0360*/  ULDC.64 UR4, c[0x0][0x230] ;  /* 0x00008c0000047ab9 */ /* 0x000fe20000000a00 */
[----:B------:R-:W0:Y:S01]  /*0370*/  LDC.64 R2, c[0x0][0x218] ;  /* 0x00008600ff027b82 */ /* 0x000e220000000a00 */
[----:B------:R-:W-:Y:S01]  /*0380*/  ISETP.NE.U32.AND P0, PT, RZ, UR4, PT ;  /* 0x00000004ff007c0c */ /* 0x000fe2000bf05070 */
[----:B------:R-:W-:-:S03]  /*0390*/  ULDC.64 UR6, c[0x0][0x220] ;  /* 0x0000880000067ab9 */ /* 0x000fc60000000a00 */
[----:B------:R-:W-:-:S13]  /*03a0*/  ISETP.NE.AND.EX P0, PT, RZ, UR5, PT, P0 ;  /* 0x00000005ff007c0c */ /* 0x000fda000bf05300 */
[C---:B------:R-:W-:Y:S01]  /*03b0*/  @P0 LEA R6, P1, R16.reuse, UR4, 0x1 ;  /* 0x0000000410060c11 */ /* 0x040fe2000f8208ff */
[----:B------:R-:W-:Y:S01]  /*03c0*/  @!P0 HADD2 R0, -RZ.H0_H0, 1, 1 ;  /* 0x3c003c00ff008430 */ /* 0x000fe20000000900 */
        /* <DEDUP_REMOVED lines=8> */
[----:B0-----:R0:W-:Y:S10]  /*0450*/  STG.E.U16 desc[UR36][R2.64], R9 ;  /* 0x0000000902007986 */ /* 0x0011f4000c101524 */
[----:B------:R-:W-:Y:S05]  /*0460*/  @!P0 BRA `(.L_x_448) ;  /* 0x0000000000348947 */ /* 0x000fea0003800000 */
[----:B0-----:R-:W-:-:S05]  /*0470*/  HADD2.F32 R9, -RZ, R9.H0_H0 ;  /* 0x20000009ff097230 */ /* 0x001fca0000004100 */
[----:B------:R-:W-:-:S13]  /*0480*/  FSETP.NEU.FTZ.AND P0, PT, R9, RZ, PT ;  /* 0x000000ff0900720b */ /* 0x000fda0003f1d000 */
[----:B------:R-:W-:Y:S05]  /*0490*/  @!P0 BRA `(.L_x_449) ;  /* 0x0000000000188947 */ /* 0x000fea0003800000 */
[----:B------:R-:W2:Y:S01]  /*04a0*/  LDG.E.U16 R4, desc[UR36][R4.64] ;  /* 0x0000002404047981 */ /* 0x000ea2000c1e1500 */
[----:B------:R-:W0:Y:S01]  /*04b0*/  LDC.64 R2, c[0x0][0x210] ;  /* 0x00008400ff027b82 */ /* 0x000e220000000a00 */
[----:B--2---:R-:W-:-:S05]  /*04c0*/  HADD2 R5, -R4.H0_H0, -RZ.H0_H0 ;  /* 0xa00000ff04057230 */ /* 0x004fca0000000900 */
[----:B------:R-:W-:-:S05]  /*04d0*/  PRMT R5, R5, 0x5410, RZ ;  /* 0x0000541005057816 */ /* 0x000fca00000000ff */
[----:B0-----:R-:W-:Y:S01]  /*04e0*/  STG.E.U16 desc[UR36][R2.64], R5 ;  /* 0x0000000502007986 */ /* 0x001fe2000c101524 */
[----:B------:R-:W-:Y:S05]  /*04f0*/  EXIT ;  /* 0x000000000000794d */ /* 0x000fea0003800000 */
.L_x_449:
[----:B------:R-:W0:Y:S01]  /*0500*/  LDC.64 R2, c[0x0][0x210] ;  /* 0x00008400ff027b82 */ /* 0x000e220000000a00 */
[----:B------:R-:W-:-:S05]  /*0510*/  IMAD.MOV.U32 R0, RZ, RZ, 0x7e00 ;  /* 0x00007e00ff007424 */ /* 0x000fca00078e00ff */
[----:B0-----:R-:W-:Y:S01]  /*0520*/  STG.E.U16 desc[UR36][R2.64], R0 ;  /* 0x0000000002007986 */ /* 0x001fe2000c101524 */
[----:B------:R-:W-:Y:S05]  /*0530*/  EXIT ;  /* 0x000000000000794d */ /* 0x000fea0003800000 */
.L_x_448:
[----:B------:R-:W2:Y:S01]  /*0540*/  LDG.E.U16 R4, desc[UR36][R4.64] ;  /* 0x0000002404047981 */ /* 0x000ea2000c1e1500 */
[----:B0-----:R-:W0:Y:S01]  /*0550*/  LDC.64 R2, c[0x0][0x210] ;  /* 0x00008400ff027b82 */ /* 0x001e220000000a00 */
[----:B------:R-:W-:Y:S02]  /*0560*/  HADD2.F32 R9, -RZ, -R9.H0_H0 ;  /* 0xa0000009ff097230 */ /* 0x000fe40000004100 */
[----:B--2---:R-:W-:-:S05]  /*0570*/  HADD2.F32 R0, -RZ, R4.H0_H0 ;  /* 0x20000004ff007230 */ /* 0x004fca0000004100 */
[----:B------:R-:W-:-:S05]  /*0580*/  FMUL.FTZ R0, R9, R0 ;  /* 0x0000000009007220 */ /* 0x000fca0000410000 */
[----:B------:R-:W-:-:S05]  /*0590*/  F2FP.F16.F32.PACK_AB R0, RZ, R0 ;  /* 0x00000000ff00723e */ /* 0x000fca00000000ff */
[----:B0-----:R-:W-:Y:S01]  /*05a0*/  STG.E.U16 desc[UR36][R2.64], R0 ;  /* 0x0000000002007986 */ /* 0x001fe2000c101524 */
[----:B------:R-:W-:Y:S05]  /*05b0*/  EXIT ;  /* 0x000000000000794d */ /* 0x000fea0003800000 */
.L_x_446:
[----:B------:R-:W0:Y:S08]  /*05c0*/  LDC.64 R2, c[0x0][0x210] ;  /* 0x00008400ff027b82 */ /* 0x000e300000000a00 */
[----:B------:R-:W1:Y:S01]  /*05d0*/  LDC.64 R4, c[0x0][0x218] ;  /* 0x00008600ff047b82 */ /* 0x000e620000000a00 */
[----:B0-----:R-:W-:Y:S04]  /*05e0*/  STG.E.U16 desc[UR36][R2.64], RZ ;  /* 0x000000ff02007986 */ /* 0x001fe8000c101524 */
[----:B-1----:R-:W-:Y:S01]  /*05f0*/  STG.E.U16 desc[UR36][R4.64], RZ ;  /* 0x000000ff04007986 */ /* 0x002fe2000c101524 */
[----:B------:R-:W-:Y:S05]  /*0600*/  EXIT ;  /* 0x000000000000794d */ /* 0x000fea0003800000 */
.L_x_450:
        /* <DEDUP_REMOVED lines=15> */
.L_x_10783:


//--------------------- .text._ZN2at6native39_GLOBAL__N__cee6930f_7_Loss_cu_5b0651e138nll_loss_forward_reduce_cuda_kernel_1dIN3c104HalfEhEEvPT_S6_PKS5_PKT0_S8_bll --------------------------
	.section	.text._ZN2at6native39_GLOBAL__N__cee6930f_7_Loss_cu_5b0651e138nll_loss_forward_reduce_cuda_kernel_1dIN3c104HalfEhEEvPT_S6_PKS5_PKT0_S8_bll,"ax",@progbits
	.align	128
.text._ZN2at6native39_GLOBAL__N__cee6930f_7_Loss_cu_5b0651e138nll_loss_forward_reduce_cuda_kernel_1dIN3c104HalfEhEEvPT_S6_PKS5_PKT0_S8_bll:
        .type           _ZN2at6native39_GLOBAL__N__cee6930f_7_Loss_cu_5b0651e138nll_loss_forward_reduce_cuda_kernel_1dIN3c104HalfEhEEvPT_S6_PKS5_PKT0_S8_bll,@function
        .size           _ZN2at6native39_GLOBAL__N__cee6930f_7_Loss_cu_5b0651e138nll_loss_forward_reduce_cuda_kernel_1dIN3c104HalfEhEEvPT_S6_PKS5_PKT0_S8_bll,(.L_x_10784 - _ZN2at6native39_GLOBAL__N__cee6930f_7_Loss_cu_5b0651e138nll_loss_forward_reduce_cuda_kernel_1dIN3c104HalfEhEEvPT_S6_PKS5_PKT0_S8_bll)
        .other          _ZN2at6native39_GLOBAL__N__cee6930f_7_Loss_cu_5b0651e138nll_loss_forward_reduce_cuda_kernel_1dIN3c104HalfEhEEvPT_S6_PKS5_PKT0_S8_bll,@"STO_CUDA_ENTRY STV_DEFAULT"
_ZN2at6native39_GLOBAL__N__cee6930f_7_Loss_cu_5b0651e138nll_loss_forward_reduce_cuda_kernel_1dIN3c104HalfEhEEvPT_S6_PKS5_PKT0_S8_bll:
        /* <DEDUP_REMOVED lines=24> */
.L_x_452:
[----:B------:R-:W-:Y:S05]  /*0180*/  BSYNC B6 ;  /* 0x0000000000067941 */ /* 0x000fea0003800000 */
.L_x_451:
        /* <DEDUP_REMOVED lines=15> */
[----:B------:R-:W-:Y:S01]  /*0280*/  MOV R5, UR5 ;  /* 0x0000000500057c02 */ /* 0x000fe20008000f00 */
        /* <DEDUP_REMOVED lines=10> */
.L_x_454:
[----:B------:R-:W-:Y:S01]  /*0330*/  ULDC.64 UR4, c[0x0][0x230] ;  /* 0x00008c0000047ab9 */ /* 0x000fe20000000a00 */
[----:B------:R-:W0:Y:S01]  /*0340*/  LDC.64 R2, c[0x0][0x218] ;  /* 0x00008600ff027b82 */ /* 0x000e220000000a00 */
[----:B------:R-:W-:Y:S01]  /*0350*/  ISETP.NE.U32.AND P0, PT, RZ, UR4, PT ;  /* 0x00000004ff007c0c */ /* 0x000fe2000bf05070 */
[----:B------:R-:W-:-:S03]  /*0360*/  ULDC.64 UR6, c[0x0][0x220] ;  /* 0x0000880000067ab9 */ /* 0x000fc60000000a00 */
[----:B------:R-:W-:-:S13]  /*0370*/  ISETP.NE.AND.EX P0, PT, RZ, UR5, PT, P0 ;  /* 0x00000005ff007c0c */ /* 0x000fda000bf05300 */
[----:B------:R-:W-:Y:S01]  /*0380*/  @P0 LEA R6, P1, R16, UR4, 0x1 ;  /* 0x0000000410060c11 */ /* 0x000fe2000f8208ff */
[----:B------:R-:W-:Y:S01]  /*0390*/  @!P0 HADD2 R0, -RZ.H0_H0, 1, 1 ;  /* 0x3c003c00ff008430 */ /* 0x000fe20000000900 */
[----:B------:R-:W-:-:S03]  /*03a0*/  ULDC.U8 UR4, c[0x0][0x238] ;  /* 0x00008e0000047ab9 */ /* 0x000fc60000000000 */
[----:B------:R-:W-:-:S05]  /*03b0*/  @P0 IMAD.X R7, RZ, RZ, UR5, P1 ;  /* 0x00000005ff070e24 */ /* 0x000fca00088e06ff */
[----:B------:R-:W0:Y:S01]  /*03c0*/  @P0 LDG.E.U16 R9, desc[UR36][R6.64] ;  /* 0x0000002406090981 */ /* 0x000e22000c1e1500 */
[----:B------:R-:W-:Y:S01]  /*03d0*/  UPRMT UR4, UR4, 0x8880, URZ ;  /* 0x0000888004047896 */ /* 0x000fe2000800003f */
[----:B------:R-:W-:-:S04]  /*03e0*/  LEA R4, P1, R16, UR6, 0x1 ;  /* 0x0000000610047c11 */ /* 0x000fc8000f8208ff */
[----:B------:R-:W-:Y:S02]  /*03f0*/  IADD3.X R5, RZ, UR7, RZ, P1, !PT ;  /* 0x00000007ff057c10 */ /* 0x000fe40008ffe4ff */
        /* <DEDUP_REMOVED lines=13> */
.L_x_456:
[----:B------:R-:W0:Y:S01]  /*04d0*/  LDC.64 R2, c[0x0][0x210] ;  /* 0x00008400ff027b82 */ /* 0x000e220000000a00 */
[----:B------:R-:W-:-:S05]  /*04e0*/  IMAD.MOV.U32 R0, RZ, RZ, 0x7e00 ;  /* 0x00007e00ff007424 */ /* 0x000fca00078e00ff */
[----:B0-----:R-:W-:Y:S01]  /*04f0*/  STG.E.U16 desc[UR36][R2.64], R0 ;  /* 0x0000000002007986 */ /* 0x001fe2000c101524 */
[----:B------:R-:W-:Y:S05]  /*0500*/  EXIT ;  /* 0x000000000000794d */ /* 0x000fea0003800000 */
.L_x_455:
        /* <DEDUP_REMOVED lines=8> */
.L_x_453:
[----:B------:R-:W0:Y:S08]  /*0590*/  LDC.64 R2, c[0x0][0x210] ;  /* 0x00008400ff027b82 */ /* 0x000e300000000a00 */
[----:B------:R-:W1:Y:S01]  /*05a0*/  LDC.64 R4, c[0x0][0x218] ;  /* 0x00008600ff047b82 */ /* 0x000e620000000a00 */
[----:B0-----:R-:W-:Y:S04]  /*05b0*/  STG.E.U16 desc[UR36][R2.64], RZ ;  /* 0x000000ff02007986 */ /* 0x001fe8000c101524 */
[----:B-1----:R-:W-:Y:S01]  /*05c0*/  STG.E.U16 desc[UR36][R4.64], RZ ;  /* 0x000000ff04007986 */ /* 0x002fe2000c101524 */
[----:B------:R-:W-:Y:S05]  /*05d0*/  EXIT ;  /* 0x000000000000794d */ /* 0x000fea0003800000 */
.L_x_457:
        /* <DEDUP_REMOVED lines=10> */
.L_x_10784:


//--------------------- .text._ZN2at6native39_GLOBAL__N__cee6930f_7_Loss_cu_5b0651e138nll_loss_forward_reduce_cuda_kernel_1dIflEEvPT_S4_PKS3_PKT0_S6_bll --------------------------
	.section	.text._ZN2at6native39_GLOBAL__N__cee6930f_7_Loss_cu_5b0651e138nll_loss_forward_reduce_cuda_kernel_1dIflEEvPT_S4_PKS3_PKT0_S6_bll,"ax",@progbits
	.align	128
.text._ZN2at6native39_GLOBAL__N__cee6930f_7_Loss_cu_5b0651e138nll_loss_forward_reduce_cuda_kernel_1dIflEEvPT_S4_PKS3_PKT0_S6_bll:
        .type           _ZN2at6native39_GLOBAL__N__cee6930f_7_Loss_cu_5b0651e138nll_loss_forward_reduce_cuda_kernel_1dIflEEvPT_S4_PKS3_PKT0_S6_bll,@function
        .size           _ZN2at6native39_GLOBAL__N__cee6930f_7_Loss_cu_5b0651e138nll_loss_forward_reduce_cuda_kernel_1dIflEEvPT_S4_PKS3_PKT0_S6_bll,(.L_x_10785 - _ZN2at6native39_GLOBAL__N__cee6930f_7_Loss_cu_5b0651e138nll_loss_forward_reduce_cuda_kernel_1dIflEEvPT_S4_PKS3_PKT0_S6_bll)
        .other          _ZN2at6native39_GLOBAL__N__cee6930f_7_Loss_cu_5b0651e138nll_loss_forward_reduce_cuda_kernel_1dIflEEvPT_S4_PKS3_PKT0_S6_bll,@"STO_CUDA_ENTRY STV_DEFAULT"
_ZN2at6native39_GLOBAL__N__cee6930f_7_Loss_cu_5b0651e138nll_loss_forward_reduce_cuda_kernel_1dIflEEvPT_S4_PKS3_PKT0_S6_bll:
        /* <DEDUP_REMOVED lines=24> */
.L_x_459:
[----:B------:R-:W-:Y:S05]  /*0180*/  BSYNC B6 ;  /* 0x0000000000067941 */ /* 0x000fea0003800000 */
.L_x_458:
        /* <DEDUP_REMOVED lines=29> */
.L_x_461:
[----:B------:R-:W-:Y:S01]  /*0360*/  ULDC.64 UR4, c[0x0][0x230] ;  /* 0x00008c0000047ab9 */ /* 0x000fe20000000a00 */
[----:B------:R-:W-:Y:S01]  /*0370*/  IMAD.MOV.U32 R9, RZ, RZ, 0x3f800000 ;  /* 0x3f800000ff097424 */ /* 0x000fe200078e00ff */
[----:B------:R-:W-:Y:S01]  /*0380*/  ISETP.NE.U32.AND P0, PT, RZ, UR4, PT ;  /* 0x00000004ff007c0c */ /* 0x000fe2000bf05070 */
[----:B------:R-:W0:Y:S01]  /*0390*/  LDC.64 R2, c[0x0][0x218] ;  /* 0x00008600ff027b82 */ /* 0x000e220000000a00 */
[----:B------:R-:W-:Y:S02]  /*03a0*/  ULDC.64 UR6, c[0x0][0x220] ;  /* 0x0000880000067ab9 */ /* 0x000fe40000000a00 */
[----:B------:R-:W-:-:S13]  /*03b0*/  ISETP.NE.AND.EX P0, PT, RZ, UR5, PT, P0 ;  /* 0x00000005ff007c0c */ /* 0x000fda000bf05300 */
[----:B------:R-:W-:Y:S01]  /*03c0*/  @P0 LEA R6, P1, R16, UR4, 0x2 ;  /* 0x0000000410060c11 */ /* 0x000fe2000f8210ff */
[----:B------:R-:W-:-:S03]  /*03d0*/  ULDC.U8 UR4, c[0x0][0x238] ;  /* 0x00008e0000047ab9 */ /* 0x000fc60000000000 */
[----:B------:R-:W-:-:S05]  /*03e0*/  @P0 LEA.HI.X R7, R16, UR5, R17, 0x2, P1 ;  /* 0x0000000510070c11 */ /* 0x000fca00088f1411 */
[----:B------:R-:W0:Y:S01]  /*03f0*/  @P0 LDG.E R9, desc[UR36][R6.64] ;  /* 0x0000002406090981 */ /* 0x000e22000c1e1900 */
[----:B------:R-:W-:Y:S01]  /*0400*/  UPRMT UR4, UR4, 0x8880, URZ ;  /* 0x0000888004047896 */ /* 0x000fe2000800003f */
[----:B------:R-:W-:-:S04]  /*0410*/  LEA R4, P1, R16, UR6, 0x2 ;  /* 0x0000000610047c11 */ /* 0x000fc8000f8210ff */
[----:B------:R-:W-:Y:S02]  /*0420*/  LEA.HI.X R5, R16, UR7, R17, 0x2, P1 ;  /* 0x0000000710057c11 */ /* 0x000fe400088f1411 */
[----:B------:R-:W-:Y:S01]  /*0430*/  ISETP.NE.AND P0, PT, RZ, UR4, PT ;  /* 0x00000004ff007c0c */ /* 0x000fe2000bf05270 */
[----:B0-----:R0:W-:-:S12]  /*0440*/  STG.E desc[UR36][R2.64], R9 ;  /* 0x0000000902007986 */ /* 0x0011d8000c101924 */
[----:B------:R-:W-:Y:S05]  /*0450*/  @!P0 BRA `(.L_x_462) ;  /* 0x00000000002c8947 */ /* 0x000fea0003800000 */
[----:B------:R-:W-:-:S13]  /*0460*/  FSETP.NEU.FTZ.AND P0, PT, R9, RZ, PT ;  /* 0x000000ff0900720b */ /* 0x000fda0003f1d000 */
[----:B------:R-:W-:Y:S05]  /*0470*/  @!P0 BRA `(.L_x_463) ;  /* 0x0000000000148947 */ /* 0x000fea0003800000 */
[----:B------:R-:W2:Y:S01]  /*0480*/  LDG.E R4, desc[UR36][R4.64] ;  /* 0x0000002404047981 */ /* 0x000ea2000c1e1900 */
[----:B0-----:R-:W0:Y:S01]  /*0490*/  LDC.64 R2, c[0x0][0x210] ;  /* 0x00008400ff027b82 */ /* 0x001e220000000a00 */
[----:B--2---:R-:W-:-:S05]  /*04a0*/  FADD.FTZ R7, -R4, -RZ ;  /* 0x800000ff04077221 */ /* 0x004fca0000010100 */
[----:B0-----:R-:W-:Y:S01]  /*04b0*/  STG.E desc[UR36][R2.64], R7 ;  /* 0x0000000702007986 */ /* 0x001fe2000c101924 */
[----:B------:R-:W-:Y:S05]  /*04c0*/  EXIT ;  /* 0x000000000000794d */ /* 0x000fea0003800000 */
.L_x_463:
[----:B0-----:R-:W0:Y:S01]  /*04d0*/  LDC.64 R2, c[0x0][0x210] ;  /* 0x00008400ff027b82 */ /* 0x001e220000000a00 */
[----:B------:R-:W-:-:S05]  /*04e0*/  IMAD.MOV.U32 R5, RZ, RZ, 0x7fc00000 ;  /* 0x7fc00000ff057424 */ /* 0x000fca00078e00ff */
[----:B0-----:R-:W-:Y:S01]  /*04f0*/  STG.E desc[UR36][R2.64], R5 ;  /* 0x0000000502007986 */ /* 0x001fe2000c101924 */
[----:B------:R-:W-:Y:S05]  /*0500*/  EXIT ;  /* 0x000000000000794d */ /* 0x000fea0003800000 */
.L_x_462:
[----:B------:R-:W2:Y:S01]  /*0510*/  LDG.E R0, desc[UR36][R4.64] ;  /* 0x0000002404007981 */ /* 0x000ea2000c1e1900 */
[----:B0-----:R-:W0:Y:S01]  /*0520*/  LDC.64 R2, c[0x0][0x210] ;  /* 0x00008400ff027b82 */ /* 0x001e220000000a00 */
[----:B--2---:R-:W-:-:S05]  /*0530*/  FFMA.FTZ R9, -R0, R9, -RZ ;  /* 0x0000000900097223 */ /* 0x004fca00000109ff */
[----:B0-----:R-:W-:Y:S01]  /*0540*/  STG.E desc[UR36][R2.64], R9 ;  /* 0x0000000902007986 */ /* 0x001fe2000c101924 */
[----:B------:R-:W-:Y:S05]  /*0550*/  EXIT ;  /* 0x000000000000794d */ /* 0x000fea0003800000 */
.L_x_460:
[----:B------:R-:W0:Y:S08]  /*0560*/  LDC.64 R2, c[0x0][0x210] ;  /* 0x00008400ff027b82 */ /* 0x000e300000000a00 */
[----:B------:R-:W1:Y:S01]  /*0570*/  LDC.64 R4, c[0x0][0x218] ;  /* 0x00008600ff047b82 */ /* 0x000e620000000a00 */
[----:B0-----:R-:W-:Y:S04]  /*0580*/  STG.E desc[UR36][R2.64], RZ ;  /* 0x000000ff02007986 */ /* 0x001fe8000c101924 */
[----:B-1----:R-:W-:Y:S01]  /*0590*/  STG.E desc[UR36][R4.64], RZ ;  /* 0x000000ff04007986 */ /* 0x002fe2000c101924 */
[----:B------:R-:W-:Y:S05]  /*05a0*/  EXIT ;  /* 0x000000000000794d */ /* 0x000fea0003800000 */
.L_x_464:
        /* <DEDUP_REMOVED lines=13> */
.L_x_10785:


//--------------------- .text._ZN2at6native39_GLOBAL__N__cee6930f_7_Loss_cu_5b0651e138nll_loss_forward_reduce_cuda_kernel_1dIfhEEvPT_S4_PKS3_PKT0_S6_bll --------------------------
	.section	.text._ZN2at6native39_GLOBAL__N__cee6930f_7_Loss_cu_5b0651e138nll_loss_forward_reduce_cuda_kernel_1dIfhEEvPT_S4_PKS3_PKT0_S6_bll,"ax",@progbits
	.align	128
.text._ZN2at6native39_GLOBAL__N__cee6930f_7_Loss_cu_5b0651e138nll_loss_forward_reduce_cuda_kernel_1dIfhEEvPT_S4_PKS3_PKT0_S6_bll:
        .type           _ZN2at6native39_GLOBAL__N__cee6930f_7_Loss_cu_5b0651e138nll_loss_forward_reduce_cuda_kernel_1dIfhEEvPT_S4_PKS3_PKT0_S6_bll,@function
        .size           _ZN2at6native39_GLOBAL__N__cee6930f_7_Loss_cu_5b0651e138nll_loss_forward_reduce_cuda_kernel_1dIfhEEvPT_S4_PKS3_PKT0_S6_bll,(.L_x_10786 - _ZN2at6native39_GLOBAL__N__cee6930f_7_Loss_cu_5b0651e138nll_loss_forward_reduce_cuda_kernel_1dIfhEEvPT_S4_PKS3_PKT0_S6_bll)
        .other          _ZN2at6native39_GLOBAL__N__cee6930f_7_Loss_cu_5b0651e138nll_loss_forward_reduce_cuda_kernel_1dIfhEEvPT_S4_PKS3_PKT0_S6_bll,@"STO_CUDA_ENTRY STV_DEFAULT"
_ZN2at6native39_GLOBAL__N__cee6930f_7_Loss_cu_5b0651e138nll_loss_forward_reduce_cuda_kernel_1dIfhEEvPT_S4_PKS3_PKT0_S6_bll:
        /* <DEDUP_REMOVED lines=24> */
.L_x_466:
[----:B------:R-:W-:Y:S05]  /*0180*/  BSYNC B6 ;  /* 0x0000000000067941 */ /* 0x000fea0003800000 */
.L_x_465:
        /* <DEDUP_REMOVED lines=26> */
.L_x_468:
[----:B------:R-:W-:Y:S01]  /*0330*/  ULDC.64 UR4, c[0x0][0x230] ;  /* 0x00008c0000047ab9 */ /* 0x000fe20000000a00 */
[----:B------:R-:W-:Y:S01]  /*0340*/  IMAD.MOV.U32 R9, RZ, RZ, 0x3f800000 ;  /* 0x3f800000ff097424 */ /* 0x000fe200078e00ff */
[----:B------:R-:W-:Y:S01]  /*0350*/  ISETP.NE.U32.AND P0, PT, RZ, UR4, PT ;  /* 0x00000004ff007c0c */ /* 0x000fe2000bf05070 */
[----:B------:R-:W0:Y:S01]  /*0360*/  LDC.64 R2, c[0x0][0x218] ;  /* 0x00008600ff027b82 */ /* 0x000e220000000a00 */
[----:B------:R-:W-:Y:S02]  /*0370*/  ULDC.64 UR6, c[0x0][0x220] ;  /* 0x0000880000067ab9 */ /* 0x000fe40000000a00 */
[----:B------:R-:W-:-:S13]  /*0380*/  ISETP.NE.AND.EX P0, PT, RZ, UR5, PT, P0 ;  /* 0x00000005ff007c0c */ /* 0x000fda000bf05300 */
[----:B------:R-:W-:Y:S01]  /*0390*/  @P0 LEA R6, P1, R16, UR4, 0x2 ;  /* 0x0000000410060c11 */ /* 0x000fe2000f8210ff */
[----:B------:R-:W-:-:S04]  /*03a0*/  ULDC.U8 UR4, c[0x0][0x238] ;  /* 0x00008e0000047ab9 */ /* 0x000fc80000000000 */
[----:B------:R-:W-:-:S05]  /*03b0*/  @P0 IMAD.X R7, RZ, RZ, UR5, P1 ;  /* 0x00000005ff070e24 */ /* 0x000fca00088e06ff */
[----:B------:R-:W0:Y:S01]  /*03c0*/  @P0 LDG.E R9, desc[UR36][R6.64] ;  /* 0x0000002406090981 */ /* 0x000e22000c1e1900 */
[----:B------:R-:W-:Y:S01]  /*03d0*/  UPRMT UR4, UR4, 0x8880, URZ ;  /* 0x0000888004047896 */ /* 0x000fe2000800003f */
[----:B------:R-:W-:-:S04]  /*03e0*/  LEA R4, P1, R16, UR6, 0x2 ;  /* 0x0000000610047c11 */ /* 0x000fc8000f8210ff */
[----:B------:R-:W-:Y:S02]  /*03f0*/  IADD3.X R5, RZ, UR7, RZ, P1, !PT ;  /* 0x00000007ff057c10 */ /* 0x000fe40008ffe4ff */
        /* <DEDUP_REMOVED lines=10> */
.L_x_470:
[----:B0-----:R-:W0:Y:S01]  /*04a0*/  LDC.64 R2, c[0x0][0x210] ;  /* 0x00008400ff027b82 */ /* 0x001e220000000a00 */
[----:B------:R-:W-:-:S05]  /*04b0*/  IMAD.MOV.U32 R5, RZ, RZ, 0x7fc00000 ;  /* 0x7fc00000ff057424 */ /* 0x000fca00078e00ff */
[----:B0-----:R-:W-:Y:S01]  /*04c0*/  STG.E desc[UR36][R2.64], R5 ;  /* 0x0000000502007986 */ /* 0x001fe2000c101924 */
[----:B------:R-:W-:Y:S05]  /*04d0*/  EXIT ;  /* 0x000000000000794d */ /* 0x000fea0003800000 */
.L_x_469:
[----:B------:R-:W2:Y:S01]  /*04e0*/  LDG.E R0, desc[UR36][R4.64] ;  /* 0x0000002404007981 */ /* 0x000ea2000c1e1900 */
[----:B0-----:R-:W0:Y:S01]  /*04f0*/  LDC.64 R2, c[0x0][0x210] ;  /* 0x00008400ff027b82 */ /* 0x001e220000000a00 */
[----:B--2---:R-:W-:-:S05]  /*0500*/  FFMA.FTZ R9, -R0, R9, -RZ ;  /* 0x0000000900097223 */ /* 0x004fca00000109ff */
[----:B0-----:R-:W-:Y:S01]  /*0510*/  STG.E desc[UR36][R2.64], R9 ;  /* 0x0000000902007986 */ /* 0x001fe2000c101924 */
[----:B------:R-:W-:Y:S05]  /*0520*/  EXIT ;  /* 0x000000000000794d */ /* 0x000fea0003800000 */
.L_x_467:
[----:B------:R-:W0:Y:S08]  /*0530*/  LDC.64 R2, c[0x0][0x210] ;  /* 0x00008400ff027b82 */ /* 0x000e300000000a00 */
[----:B------:R-:W1:Y:S01]  /*0540*/  LDC.64 R4, c[0x0][0x218] ;  /* 0x00008600ff047b82 */ /* 0x000e620000000a00 */
[----:B0-----:R-:W-:Y:S04]  /*0550*/  STG.E desc[UR36][R2.64], RZ ;  /* 0x000000ff02007986 */ /* 0x001fe8000c101924 */
[----:B-1----:R-:W-:Y:S01]  /*0560*/  STG.E desc[UR36][R4.64], RZ ;  /* 0x000000ff04007986 */ /* 0x002fe2000c101924 */
[----:B------:R-:W-:Y:S05]  /*0570*/  EXIT ;  /* 0x000000000000794d */ /* 0x000fea0003800000 */
.L_x_471:
        /* <DEDUP_REMOVED lines=16> */
.L_x_10786:


//--------------------- .text._ZN2at6native39_GLOBAL__N__cee6930f_7_Loss_cu_5b0651e138nll_loss_forward_reduce_cuda_kernel_1dIdlEEvPT_S4_PKS3_PKT0_S6_bll --------------------------
	.section	.text._ZN2at6native39_GLOBAL__N__cee6930f_7_Loss_cu_5b0651e138nll_loss_forward_reduce_cuda_kernel_1dIdlEEvPT_S4_PKS3_PKT0_S6_bll,"ax",@progbits
	.align	128
.text._ZN2at6native39_GLOBAL__N__cee6930f_7_Loss_cu_5b0651e138nll_loss_forward_reduce_cuda_kernel_1dIdlEEvPT_S4_PKS3_PKT0_S6_bll:
        .type           _ZN2at6native39_GLOBAL__N__cee6930f_7_Loss_cu_5b0651e138nll_loss_forward_reduce_cuda_kernel_1dIdlEEvPT_S4_PKS3_PKT0_S6_bll,@function
        .size           _ZN2at6native39_GLOBAL__N__cee6930f_7_Loss_cu_5b0651e138nll_loss_forward_reduce_cuda_kernel_1dIdlEEvPT_S4_PKS3_PKT0_S6_bll,(.L_x_10787 - _ZN2at6native39_GLOBAL__N__cee6930f_7_Loss_cu_5b0651e138nll_loss_forward_reduce_cuda_kernel_1dIdlEEvPT_S4_PKS3_PKT0_S6_bll)
        .other          _ZN2at6native39_GLOBAL__N__cee6930f_7_Loss_cu_5b0651e138nll_loss_forward_reduce_cuda_kernel_1dIdlEEvPT_S4_PKS3_PKT0_S6_bll,@"STO_CUDA_ENTRY STV_DEFAULT"
_ZN2at6native39_GLOBAL__N__cee6930f_7_Loss_cu_5b0651e138nll_loss_forward_reduce_cuda_kernel_1dIdlEEvPT_S4_PKS3_PKT0_S6_bll:
        /* <DEDUP_REMOVED lines=24> */
.L_x_473:
[----:B------:R-:W-:Y:S05]  /*0180*/  BSYNC B6 ;  /* 0x0000000000067941 */ /* 0x000fea0003800000 */
.L_x_472:
        /* <DEDUP_REMOVED lines=29> */
.L_x_475:
[----:B------:R-:W-:Y:S01]  /*0360*/  ULDC.64 UR4, c[0x0][0x230] ;  /* 0x00008c0000047ab9 */ /* 0x000fe20000000a00 */
[----:B------:R-:W-:Y:S01]  /*0370*/  HFMA2.MMA R2, -RZ, RZ, 0, 0 ;  /* 0x00000000ff027435 */ /* 0x000fe200000001ff */
[----:B------:R-:W-:Y:S01]  /*0380*/  ISETP.NE.U32.AND P0, PT, RZ, UR4, PT ;  /* 0x00000004ff007c0c */ /* 0x000fe2000bf05070 */
[----:B------:R-:W-:Y:S01]  /*0390*/  IMAD.MOV.U32 R3, RZ, RZ, 0x3ff00000 ;  /* 0x3ff00000ff037424 */ /* 0x000fe200078e00ff */
[----:B------:R-:W0:Y:S01]  /*03a0*/  LDC.64 R4, c[0x0][0x218] ;  /* 0x00008600ff047b82 */ /* 0x000e220000000a00 */
[----:B------:R-:W-:Y:S01]  /*03b0*/  ULDC.64 UR6, c[0x0][0x220] ;  /* 0x0000880000067ab9 */ /* 0x000fe20000000a00 */
[----:B------:R-:W-:-:S13]  /*03c0*/  ISETP.NE.AND.EX P0, PT, RZ, UR5, PT, P0 ;  /* 0x00000005ff007c0c */ /* 0x000fda000bf05300 */
[----:B------:R-:W-:Y:S01]  /*03d0*/  @P0 LEA R8, P1, R16, UR4, 0x3 ;  /* 0x0000000410080c11 */ /* 0x000fe2000f8218ff */
[----:B------:R-:W-:-:S03]  /*03e0*/  ULDC.U8 UR4, c[0x0][0x238] ;  /* 0x00008e0000047ab9 */ /* 0x000fc60000000000 */
[----:B------:R-:W-:-:S05]  /*03f0*/  @P0 LEA.HI.X R9, R16, UR5, R17, 0x3, P1 ;  /* 0x0000000510090c11 */ /* 0x000fca00088f1c11 */
[----:B------:R-:W0:Y:S01]  /*0400*/  @P0 LDG.E.64 R2, desc[UR36][R8.64] ;  /* 0x0000002408020981 */ /* 0x000e22000c1e1b00 */
[----:B------:R-:W-:Y:S01]  /*0410*/  UPRMT UR4, UR4, 0x8880, URZ ;  /* 0x0000888004047896 */ /* 0x000fe2000800003f */
[----:B------:R-:W-:-:S04]  /*0420*/  LEA R6, P1, R16, UR6, 0x3 ;  /* 0x0000000610067c11 */ /* 0x000fc8000f8218ff */
[----:B------:R-:W-:Y:S02]  /*0430*/  LEA.HI.X R7, R16, UR7, R17, 0x3, P1 ;  /* 0x0000000710077c11 */ /* 0x000fe400088f1c11 */
[----:B------:R-:W-:Y:S01]  /*0440*/  ISETP.NE.AND P0, PT, RZ, UR4, PT ;  /* 0x00000004ff007c0c */ /* 0x000fe2000bf05270 */
[----:B0-----:R0:W-:-:S12]  /*0450*/  STG.E.64 desc[UR36][R4.64], R2 ;  /* 0x0000000204007986 */ /* 0x0011d8000c101b24 */
[----:B------:R-:W-:Y:S05]  /*0460*/  @!P0 BRA `(.L_x_476) ;  /* 0x0000000000308947 */ /* 0x000fea0003800000 */
[----:B------:R-:W-:-:S14]  /*0470*/  DSETP.NEU.AND P0, PT, R2, RZ, PT ;  /* 0x000000ff0200722a */ /* 0x000fdc0003f0d000 */
[----:B------:R-:W-:Y:S05]  /*0480*/  @!P0 BRA `(.L_x_477) ;  /* 0x0000000000148947 */ /* 0x000fea0003800000 */
[----:B------:R-:W2:Y:S01]  /*0490*/  LDG.E.64 R6, desc[UR36][R6.64] ;  /* 0x0000002406067981 */ /* 0x000ea2000c1e1b00 */
[----:B0-----:R-:W0:Y:S01]  /*04a0*/  LDC.64 R2, c[0x0][0x210] ;  /* 0x00008400ff027b82 */ /* 0x001e220000000a00 */
[----:B--2---:R-:W-:-:S07]  /*04b0*/  DADD R4, -RZ, -R6 ;  /* 0x00000000ff047229 */ /* 0x004fce0000000906 */
[----:B0-----:R-:W-:Y:S01]  /*04c0*/  STG.E.64 desc[UR36][R2.64], R4 ;  /* 0x0000000402007986 */ /* 0x001fe2000c101b24 */
[----:B------:R-:W-:Y:S05]  /*04d0*/  EXIT ;  /* 0x000000000000794d */ /* 0x000fea0003800000 */
.L_x_477:
[----:B0-----:R-:W0:Y:S01]  /*04e0*/  LDC.64 R4, c[0x0][0x210] ;  /* 0x00008400ff047b82 */ /* 0x001e220000000a00 */
[----:B------:R-:W-:Y:S02]  /*04f0*/  IMAD.MOV.U32 R2, RZ, RZ, 0x0 ;  /* 0x00000000ff027424 */ /* 0x000fe400078e00ff */
[----:B------:R-:W-:-:S05]  /*0500*/  IMAD.MOV.U32 R3, RZ, RZ, 0x7ff80000 ;  /* 0x7ff80000ff037424 */ /* 0x000fca00078e00ff */
[----:B0-----:R-:W-:Y:S01]  /*0510*/  STG.E.64 desc[UR36][R4.64], R2 ;  /* 0x0000000204007986 */ /* 0x001fe2000c101b24 */
[----:B------:R-:W-:Y:S05]  /*0520*/  EXIT ;  /* 0x000000000000794d */ /* 0x000fea0003800000 */
.L_x_476:
[----:B------:R-:W2:Y:S01]  /*0530*/  LDG.E.64 R6, desc[UR36][R6.64] ;  /* 0x0000002406067981 */ /* 0x000ea2000c1e1b00 */
[----:B0-----:R-:W0:Y:S01]  /*0540*/  LDC.64 R4, c[0x0][0x210] ;  /* 0x00008400ff047b82 */ /* 0x001e220000000a00 */
[----:B--2---:R-:W-:-:S08]  /*0550*/  DMUL R2, R6, R2 ;  /* 0x0000000206027228 */ /* 0x004fd00000000000 */
[----:B------:R-:W-:-:S07]  /*0560*/  DADD R2, -RZ, -R2 ;  /* 0x00000000ff027229 */ /* 0x000fce0000000902 */
[----:B0-----:R-:W-:Y:S01]  /*0570*/  STG.E.64 desc[UR36][R4.64], R2 ;  /* 0x0000000204007986 */ /* 0x001fe2000c101b24 */
[----:B------:R-:W-:Y:S05]  /*0580*/  EXIT ;  /* 0x000000000000794d */ /* 0x000fea0003800000 */
.L_x_474:
[----:B------:R-:W0:Y:S08]  /*0590*/  LDC.64 R2, c[0x0][0x210] ;  /* 0x00008400ff027b82 */ /* 0x000e300000000a00 */
[----:B------:R-:W1:Y:S01]  /*05a0*/  LDC.64 R4, c[0x0][0x218] ;  /* 0x00008600ff047b82 */ /* 0x000e620000000a00 */
[----:B0-----:R-:W-:Y:S04]  /*05b0*/  STG.E.64 desc[UR36][R2.64], RZ ;  /* 0x000000ff02007986 */ /* 0x001fe8000c101b24 */
[----:B-1----:R-:W-:Y:S01]  /*05c0*/  STG.E.64 desc[UR36][R4.64], RZ ;  /* 0x000000ff04007986 */ /* 0x002fe2000c101b24 */
[----:B------:R-:W-:Y:S05]  /*05d0*/  EXIT ;  /* 0x000000000000794d */ /* 0x000fea0003800000 */
.L_x_478:
        /* <DEDUP_REMOVED lines=10> */
.L_x_10787:


//--------------------- .text._ZN2at6native39_GLOBAL__N__cee6930f_7_Loss_cu_5b0651e138nll_loss_forward_reduce_cuda_kernel_1dIdhEEvPT_S4_PKS3_PKT0_S6_bll --------------------------
	.section	.text._ZN2at6native39_GLOBAL__N__cee6930f_7_Loss_cu_5b0651e138nll_loss_forward_reduce_cuda_kernel_1dIdhEEvPT_S4_PKS3_PKT0_S6_bll,"ax",@progbits
	.align	128
.text._ZN2at6native39_GLOBAL__N__cee6930f_7_Loss_cu_5b0651e138nll_loss_forward_reduce_cuda_kernel_1dIdhEEvPT_S4_PKS3_PKT0_S6_bll:
        .type           _ZN2at6native39_GLOBAL__N__cee6930f_7_Loss_cu_5b0651e138nll_loss_forward_reduce_cuda_kernel_1dIdhEEvPT_S4_PKS3_PKT0_S6_bll,@function
        .size           _ZN2at6native39_GLOBAL__N__cee6930f_7_Loss_cu_5b0651e138nll_loss_forward_reduce_cuda_kernel_1dIdhEEvPT_S4_PKS3_PKT0_S6_bll,(.L_x_10788 - _ZN2at6native39_GLOBAL__N__cee6930f_7_Loss_cu_5b0651e138nll_loss_forward_reduce_cuda_kernel_1dIdhEEvPT_S4_PKS3_PKT0_S6_bll)
        .other          _ZN2at6native39_GLOBAL__N__cee6930f_7_Loss_cu_5b0651e138nll_loss_forward_reduce_cuda_kernel_1dIdhEEvPT_S4_PKS3_PKT0_S6_bll,@"STO_CUDA_ENTRY STV_DEFAULT"
_ZN2at6native39_GLOBAL__N__cee6930f_7_Loss_cu_5b0651e138nll_loss_forward_reduce_cuda_kernel_1dIdhEEvPT_S4_PKS3_PKT0_S6_bll:
        /* <DEDUP_REMOVED lines=16> */
[----:B------:R-:W-:Y:S01]  /*0100*/  IMAD.U32 R6, RZ, RZ, UR4 ;  /* 0x00000004ff067e24 */ /* 0x000fe2000f8e00ff */
[----:B------:R-:W-:Y:S01]  /*0110*/  MOV R10, UR6 ;  /* 0x00000006000a7c02 */ /* 0x000fe20008000f00 */
[----:B------:R-:W-:-:S02]  /*0120*/  IMAD.U32 R7, RZ, RZ, UR5 ;  /* 0x00000005ff077e24 */ /* 0x000fc4000f8e00ff */
[----:B------:R-:W-:Y:S02]  /*0130*/  IMAD.U32 R11, RZ, RZ, UR7 ;  /* 0x00000007ff0b7e24 */ /* 0x000fe4000f8e00ff */
[----:B------:R-:W-:Y:S02]  /*0140*/  IMAD.MOV.U32 R8, RZ, RZ, 0xc5 ;  /* 0x000000c5ff087424 */ /* 0x000fe400078e00ff */
[----:B0-----:R-:W-:-:S07]  /*0150*/  IMAD.MOV.U32 R12, RZ, RZ, 0x1 ;  /* 0x00000001ff0c7424 */ /* 0x001fce00078e00ff */
[----:B------:R-:W-:-:S07]  /*0160*/  LEPC R20, `(.L_x_480) ;  /* 0x000000001014794e */ /* 0x000fce0000000000 */
[----:B-1----:R-:W-:Y:S05]  /*0170*/  CALL.ABS.NOINC R2 ;  /* 0x0000000002007343 */ /* 0x002fea0003c00000 */
.L_x_480:
[----:B------:R-:W-:Y:S05]  /*0180*/  BSYNC B6 ;  /* 0x0000000000067941 */ /* 0x000fea0003800000 */
.L_x_479:
        /* <DEDUP_REMOVED lines=26> */
.L_x_482:
[----:B------:R-:W-:Y:S01]  /*0330*/  ULDC.64 UR4, c[0x0][0x230] ;  /* 0x00008c0000047ab9 */ /* 0x000fe20000000a00 */
[----:B------:R-:W-:Y:S01]  /*0340*/  MOV R2, 0x0 ;  /* 0x0000000000027802 */ /* 0x000fe20000000f00 */
        /* <DEDUP_REMOVED lines=8> */
[----:B------:R-:W0:Y:S01]  /*03d0*/  @P0 LDG.E.64 R2, desc[UR36][R8.64] ;  /* 0x0000002408020981 */ /* 0x000e22000c1e1b00 */
[----:B------:R-:W-:Y:S01]  /*03e0*/  UPRMT UR4, UR4, 0x8880, URZ ;  /* 0x0000888004047896 */ /* 0x000fe2000800003f */
[----:B------:R-:W-:-:S05]  /*03f0*/  LEA R6, P1, R16, UR6, 0x3 ;  /* 0x0000000610067c11 */ /* 0x000fca000f8218ff */
[----:B------:R-:W-:Y:S01]  /*0400*/  ISETP.NE.AND P0, PT, RZ, UR4, PT ;  /* 0x00000004ff007c0c */ /* 0x000fe2000bf05270 */
[----:B------:R-:W-:Y:S01]  /*0410*/  IMAD.X R7, RZ, RZ, UR7, P1 ;  /* 0x00000007ff077e24 */ /* 0x000fe200088e06ff */
[----:B0-----:R0:W-:Y:S11]  /*0420*/  STG.E.64 desc[UR36][R4.64], R2 ;  /* 0x0000000204007986 */ /* 0x0011f6000c101b24 */
        /* <DEDUP_REMOVED lines=8> */
.L_x_484:
[----:B0-----:R-:W0:Y:S01]  /*04b0*/  LDC.64 R4, c[0x0][0x210] ;  /* 0x00008400ff047b82 */ /* 0x001e220000000a00 */
[----:B------:R-:W-:Y:S01]  /*04c0*/  MOV R2, 0x0 ;  /* 0x0000000000027802 */ /* 0x000fe20000000f00 */
[----:B------:R-:W-:-:S05]  /*04d0*/  IMAD.MOV.U32 R3, RZ, RZ, 0x7ff80000 ;  /* 0x7ff80000ff037424 */ /* 0x000fca00078e00ff */
[----:B0-----:R-:W-:Y:S01]  /*04e0*/  STG.E.64 desc[UR36][R4.64], R2 ;  /* 0x0000000204007986 */ /* 0x001fe2000c101b24 */
[----:B------:R-:W-:Y:S05]  /*04f0*/  EXIT ;  /* 0x000000000000794d */ /* 0x000fea0003800000 */
.L_x_483:
[----:B------:R-:W2:Y:S01]  /*0500*/  LDG.E.64 R6, desc[UR36][R6.64] ;  /* 0x0000002406067981 */ /* 0x000ea2000c1e1b00 */
[----:B0-----:R-:W0:Y:S01]  /*0510*/  LDC.64 R4, c[0x0][0x210] ;  /* 0x00008400ff047b82 */ /* 0x001e220000000a00 */
[----:B--2---:R-:W-:-:S08]  /*0520*/  DMUL R2, R6, R2 ;  /* 0x0000000206027228 */ /* 0x004fd00000000000 */
[----:B------:R-:W-:-:S07]  /*0530*/  DADD R2, -RZ, -R2 ;  /* 0x00000000ff027229 */ /* 0x000fce0000000902 */
[----:B0-----:R-:W-:Y:S01]  /*0540*/  STG.E.64 desc[UR36][R4.64], R2 ;  /* 0x0000000204007986 */ /* 0x001fe2000c101b24 */
[----:B------:R-:W-:Y:S05]  /*0550*/  EXIT ;  /* 0x000000000000794d */ /* 0x000fea0003800000 */
.L_x_481:
[----:B------:R-:W0:Y:S08]  /*0560*/  LDC.64 R2, c[0x0][0x210] ;  /* 0x00008400ff027b82 */ /* 0x000e300000000a00 */
[----:B------:R-:W1:Y:S01]  /*0570*/  LDC.64 R4, c[0x0][0x218] ;  /* 0x00008600ff047b82 */ /* 0x000e620000000a00 */
[----:B0-----:R-:W-:Y:S04]  /*0580*/  STG.E.64 desc[UR36][R2.64], RZ ;  /* 0x000000ff02007986 */ /* 0x001fe8000c101b24 */
[----:B-1----:R-:W-:Y:S01]  /*0590*/  STG.E.64 desc[UR36][R4.64], RZ ;  /* 0x000000ff04007986 */ /* 0x002fe2000c101b24 */
[----:B------:R-:W-:Y:S05]  /*05a0*/  EXIT ;  /* 0x000000000000794d */ /* 0x000fea0003800000 */
.L_x_485:
        /* <DEDUP_REMOVED lines=13> */
.L_x_10788:


//--------------------- .text._ZN2at6native39_GLOBAL__N__cee6930f_7_Loss_cu_5b0651e138nll_loss_forward_no_reduce_cuda_kernelIN3c108BFloat16ElEEvlNS_27GenericPackedTensorAccessorIT_Lm2ENS_16DefaultPtrTraitsElEEPKT0_PS6_PKS6_ll --------------------------
	.section	.text._ZN2at6native39_GLOBAL__N__cee6930f_7_Loss_cu_5b0651e138nll_loss_forward_no_reduce_cuda_kernelIN3c108BFloat16ElEEvlNS_27GenericPackedTensorAccessorIT_Lm2ENS_16DefaultPtrTraitsElEEPKT0_PS6_PKS6_ll,"ax",@progbits
	.align	128
.text._ZN2at6native39_GLOBAL__N__cee6930f_7_Loss_cu_5b0651e138nll_loss_forward_no_reduce_cuda_kernelIN3c108BFloat16ElEEvlNS_27GenericPackedTensorAccessorIT_Lm2ENS_16DefaultPtrTraitsElEEPKT0_PS6_PKS6_ll:
        .type           _ZN2at6native39_GLOBAL__N__cee6930f_7_Loss_cu_5b0651e138nll_loss_forward_no_reduce_cuda_kernelIN3c108BFloat16ElEEvlNS_27GenericPackedTensorAccessorIT_Lm2ENS_16DefaultPtrTraitsElEEPKT0_PS6_PKS6_ll,@function
        .size           _ZN2at6native39_GLOBAL__N__cee6930f_7_Loss_cu_5b0651e138nll_loss_forward_no_reduce_cuda_kernelIN3c108BFloat16ElEEvlNS_27GenericPackedTensorAccessorIT_Lm2ENS_16DefaultPtrTraitsElEEPKT0_PS6_PKS6_ll,(.L_x_10789 - _ZN2at6native39_GLOBAL__N__cee6930f_7_Loss_cu_5b0651e138nll_loss_forward_no_reduce_cuda_kernelIN3c108BFloat16ElEEvlNS_27GenericPackedTensorAccessorIT_Lm2ENS_16DefaultPtrTraitsElEEPKT0_PS6_PKS6_ll)
        .other          _ZN2at6native39_GLOBAL__N__cee6930f_7_Loss_cu_5b0651e138nll_loss_forward_no_reduce_cuda_kernelIN3c108BFloat16ElEEvlNS_27GenericPackedTensorAccessorIT_Lm2ENS_16DefaultPtrTraitsElEEPKT0_PS6_PKS6_ll,@"STO_CUDA_ENTRY STV_DEFAULT"
_ZN2at6native39_GLOBAL__N__cee6930f_7_Loss_cu_5b0651e138nll_loss_forward_no_reduce_cuda_kernelIN3c108BFloat16ElEEvlNS_27GenericPackedTensorAccessorIT_Lm2ENS_16DefaultPtrTraitsElEEPKT0_PS6_PKS6_ll:
[----:B------:R-:W0:Y:S01]  /*0000*/  LDC R1, c[0x0][0x28] ;  /* 0x00000a00ff017b82 */ /* 0x000e220000000800 */
[----:B------:R-:W1:Y:S07]  /*0010*/  S2R R2, SR_TID.X ;  /* 0x0000000000027919 */ /* 0x000e6e0000002100 */
[----:B------:R-:W1:Y:S01]  /*0020*/  S2UR UR4, SR_CTAID.X ;  /* 0x00000000000479c3 */ /* 0x000e620000002500 */
[----:B------:R-:W-:-:S07]  /*0030*/  IMAD.MOV.U32 R3, RZ, RZ, RZ ;  /* 0x000000ffff037224 */ /* 0x000fce00078e00ff */
[----:B------:R-:W1:Y:S02]  /*0040*/  LDC R23, c[0x0][RZ] ;  /* 0x00000000ff177b82 */ /* 0x000e640000000800 */
[----:B-1----:R-:W-:Y:S01]  /*0050*/  IMAD.WIDE.U32 R18, R23, UR4, R2 ;  /* 0x0000000417127c25 */ /* 0x002fe2000f8e0002 */
[----:B------:R-:W-:Y:S02]  /*0060*/  ULDC.64 UR4, c[0x0][0x210] ;  /* 0x0000840000047ab9 */ /* 0x000fe40000000a00 */
[----:B------:R-:W-:-:S04]  /*0070*/  ISETP.GE.U32.AND P0, PT, R18, UR4, PT ;  /* 0x0000000412007c0c */ /* 0x000fc8000bf06070 */
[----:B------:R-:W-:-:S13]  /*0080*/  ISETP.GE.AND.EX P0, PT, R19, UR5, PT, P0 ;  /* 0x0000000513007c0c */ /* 0x000fda000bf06300 */
[----:B0-----:R-:W-:Y:S05]  /*0090*/  @P0 EXIT ;  /* 0x000000000000094d */ /* 0x001fea0003800000 */
[----:B------:R-:W-:Y:S01]  /*00a0*/  ULDC.64 UR4, c[0x0][0x250] ;  /* 0x0000940000047ab9 */ /* 0x000fe20000000a00 */
[----:B------:R-:W-:Y:S01]  /*00b0*/  ULDC.64 UR36, c[0x0][0x208] ;  /* 0x0000820000247ab9 */ /* 0x000fe20000000a00 */
[----:B------:R-:W-:Y:S01]  /*00c0*/  ISETP.NE.U32.AND P0, PT, RZ, UR4, PT ;  /* 0x00000004ff007c0c */ /* 0x000fe2000bf05070 */
[----:B------:R-:W-:Y:S01]  /*00d0*/  ULDC UR4, c[0x0][0xc] ;  /* 0x0000030000047ab9 */ /* 0x000fe20000000800 */
[----:B------:R-:W-:Y:S01]  /*00e0*/  ULDC.64 UR38, c[0x0][0x210] ;  /* 0x0000840000267ab9 */ /* 0x000fe20000000a00 */
[----:B------:R-:W-:Y:S01]  /*00f0*/  ULDC.64 UR40, c[0x0][0x210] ;  /* 0x0000840000287ab9 */ /* 0x000fe20000000a00 */
        /* <DEDUP_REMOVED lines=12> */
.L_x_493:
        /* <DEDUP_REMOVED lines=37> */
.L_x_491:
[----:B------:R-:W-:Y:S05]  /*0410*/  BSYNC B6 ;  /* 0x0000000000067941 */ /* 0x000fea0003800000 */
.L_x_490:
[----:B------:R-:W-:Y:S01]  /*0420*/  LEA R2, P0, R16, UR54, 0x1 ;  /* 0x0000003610027c11 */ /* 0x000fe2000f8008ff */
[----:B------:R-:W-:Y:S01]  /*0430*/  IMAD.WIDE.U32 R4, R22, UR56, RZ ;  /* 0x0000003816047c25 */ /* 0x000fe2000f8e00ff */
[----:B------:R-:W-:Y:S01]  /*0440*/  SHF.R.S32.HI R7, RZ, 0x1f, R22 ;  /* 0x0000001fff077819 */ /* 0x000fe20000011416 */
[----:B------:R-:W-:Y:S01]  /*0450*/  ULDC.64 UR4, c[0x0][0x238] ;  /* 0x00008e0000047ab9 */ /* 0x000fe20000000a00 */
[----:B------:R-:W-:-:S03]  /*0460*/  LEA.HI.X R3, R16, UR55, R17, 0x1, P0 ;  /* 0x0000003710037c11 */ /* 0x000fc600080f0c11 */
[----:B------:R-:W-:Y:S02]  /*0470*/  IMAD R7, R7, UR56, RZ ;  /* 0x0000003807077c24 */ /* 0x000fe4000f8e02ff */
[----:B------:R-:W2:Y:S02]  /*0480*/  LDG.E.U16 R2, desc[UR36][R2.64] ;  /* 0x0000002402027981 */ /* 0x000ea4000c1e1500 */
[----:B------:R-:W-:Y:S02]  /*0490*/  IMAD R7, R22, UR57, R7 ;  /* 0x0000003916077c24 */ /* 0x000fe4000f8e0207 */
[----:B------:R-:W-:Y:S02]  /*04a0*/  IMAD R9, R17, UR4, RZ ;  /* 0x0000000411097c24 */ /* 0x000fe4000f8e02ff */
[----:B------:R-:W-:Y:S02]  /*04b0*/  IMAD.IADD R5, R5, 0x1, R7 ;  /* 0x0000000105057824 */ /* 0x000fe400078e0207 */
[----:B------:R-:W-:-:S02]  /*04c0*/  IMAD R9, R16, UR5, R9 ;  /* 0x0000000510097c24 */ /* 0x000fc4000f8e0209 */
[----:B------:R-:W-:Y:S01]  /*04d0*/  IMAD.WIDE.U32 R16, R16, UR4, R4 ;  /* 0x0000000410107c25 */ /* 0x000fe2000f8e0004 */
[----:B------:R-:W-:-:S03]  /*04e0*/  ULDC.64 UR4, c[0x0][0x218] ;  /* 0x0000860000047ab9 */ /* 0x000fc60000000a00 */
[----:B------:R-:W-:Y:S01]  /*04f0*/  IMAD.IADD R5, R17, 0x1, R9 ;  /* 0x0000000111057824 */ /* 0x000fe200078e0209 */
[----:B------:R-:W-:-:S04]  /*0500*/  LEA R4, P0, R16, UR4, 0x1 ;  /* 0x0000000410047c11 */ /* 0x000fc8000f8008ff */
[----:B------:R-:W-:-:S05]  /*0510*/  LEA.HI.X R5, R16, UR5, R5, 0x1, P0 ;  /* 0x0000000510057c11 */ /* 0x000fca00080f0c05 */
[----:B------:R-:W3:Y:S01]  /*0520*/  LDG.E.U16 R4, desc[UR36][R4.64] ;  /* 0x0000002404047981 */ /* 0x000ee2000c1e1500 */
[----:B--2---:R-:W-:-:S04]  /*0530*/  IMAD.U32 R2, R2, 0x10000, RZ ;  /* 0x0001000002027824 */ /* 0x004fc800078e00ff */
[----:B------:R-:W-:-:S06]  /*0540*/  FADD.FTZ R2, -R2, -RZ ;  /* 0x800000ff02027221 */ /* 0x000fcc0000010100 */
[----:B------:R-:W0:Y:S01]  /*0550*/  F2F.BF16.F32 R2, R2 ;  /* 0x0000000200027304 */ /* 0x000e220000202000 */
[----:B---3--:R-:W-:Y:S02]  /*0560*/  IMAD.U32 R3, R4, 0x10000, RZ ;  /* 0x0001000004037824 */ /* 0x008fe400078e00ff */
[----:B0-----:R-:W-:-:S04]  /*0570*/  IMAD.U32 R0, R2, 0x10000, RZ ;  /* 0x0001000002007824 */ /* 0x001fc800078e00ff */
[----:B------:R-:W-:-:S05]  /*0580*/  FMUL.FTZ R0, R0, R3 ;  /* 0x0000000300007220 */ /* 0x000fca0000410000 */
[----:B------:R-:W-:Y:S01]  /*0590*/  F2FP.BF16.F32.PACK_AB R0, RZ, R0 ;  /* 0x00000000ff00723e */ /* 0x000fe200000010ff */
[----:B------:R-:W-:Y:S06]  /*05a0*/  BRA `(.L_x_492) ;  /* 0x0000000000047947 */ /* 0x000fec0003800000 */
.L_x_489:
[----:B------:R-:W-:-:S07]  /*05b0*/  PRMT R0, RZ, 0x7610, R0 ;  /* 0x00007610ff007816 */ /* 0x000fce0000000000 */
.L_x_492:
[----:B------:R-:W-:Y:S05]  /*05c0*/  BSYNC B7 ;  /* 0x0000000000077941 */ /* 0x000fea0003800000 */
.L_x_488:
[----:B------:R-:W-:Y:S01]  /*05d0*/  ULDC.64 UR4, c[0x0][0x248] ;  /* 0x0000920000047ab9 */ /* 0x000fe20000000a00 */
[----:B------:R-:W-:Y:S02]  /*05e0*/  SHF.R.S32.HI R3, RZ, 0x1f, R22 ;  /* 0x0000001fff037819 */ /* 0x000fe40000011416 */
[----:B------:R-:W-:Y:S02]  /*05f0*/  LEA R2, P0, R22, UR4, 0x1 ;  /* 0x0000000416027c11 */ /* 0x000fe4000f8008ff */
[----:B------:R-:W-:Y:S02]  /*0600*/  ISETP.NE.AND P1, PT, R24, RZ, PT ;  /* 0x000000ff1800720c */ /* 0x000fe40003f25270 */
[----:B------:R-:W-:-:S05]  /*0610*/  LEA.HI.X R3, R22, UR5, R3, 0x1, P0 ;  /* 0x0000000516037c11 */ /* 0x000fca00080f0c03 */
[----:B------:R0:W-:Y:S06]  /*0620*/  STG.E.U16 desc[UR36][R2.64], R0 ;  /* 0x0000000002007986 */ /* 0x0001ec000c101524 */
[----:B------:R-:W-:Y:S05]  /*0630*/  @!P1 BRA `(.L_x_493) ;  /* 0xfffffff800e09947 */ /* 0x000fea000383ffff */
[----:B------:R-:W-:Y:S05]  /*0640*/  BSYNC B8 ;  /* 0x0000000000087941 */ /* 0x000fea0003800000 */
.L_x_487:
[----:B------:R-:W-:Y:S05]  /*0650*/  EXIT ;  /* 0x000000000000794d */ /* 0x000fea0003800000 */
.L_x_486:
[----:B------:R-:W-:Y:S01]  /*0660*/  BSSY B8, `(.L_x_494) ;  /* 0x0000043000087945 */ /* 0x000fe20003800000 */
.L_x_500:
        /* <DEDUP_REMOVED lines=37> */
.L_x_498:
[----:B------:R-:W-:Y:S05]  /*08c0*/  BSYNC B6 ;  /* 0x0000000000067941 */ /* 0x000fea0003800000 */
.L_x_497:
[----:B------:R-:W-:Y:S01]  /*08d0*/  SHF.R.S32.HI R5, RZ, 0x1f, R22 ;  /* 0x0000001fff057819 */ /* 0x000fe20000011416 */
[----:B------:R-:W-:Y:S02]  /*08e0*/  ULDC.64 UR4, c[0x0][0x230] ;  /* 0x00008c0000047ab9 */ /* 0x000fe40000000a00 */
[----:B------:R-:W-:-:S04]  /*08f0*/  IMAD.WIDE.U32 R2, R22, UR4, RZ ;  /* 0x0000000416027c25 */ /* 0x000fc8000f8e00ff */
[----:B------:R-:W-:-:S04]  /*0900*/  IMAD R5, R5, UR4, RZ ;  /* 0x0000000405057c24 */ /* 0x000fc8000f8e02ff */
        /* <DEDUP_REMOVED lines=9> */
[----:B------:R-:W-:-:S05]  /*09a0*/  LEA.HI.X R3, R16, UR5, R3, 0x1, P0 ;  /* 0x0000000510037c11 */ /* 0x000fca00080f0c03 */
[----:B------:R-:W2:Y:S02]  /*09b0*/  LDG.E.U16 R2, desc[UR36][R2.64] ;  /* 0x0000002402027981 */ /* 0x000ea4000c1e1500 */
[----:B--2---:R-:W-:-:S04]  /*09c0*/  IMAD.U32 R0, R2, 0x10000, RZ ;  /* 0x0001000002007824 */ /* 0x004fc800078e00ff */
[----:B------:R-:W-:-:S05]  /*09d0*/  FADD.FTZ R0, -R0, -RZ ;  /* 0x800000ff00007221 */ /* 0x000fca0000010100 */
[----:B------:R-:W-:Y:S01]  /*09e0*/  F2FP.BF16.F32.PACK_AB R0, RZ, R0 ;  /* 0x00000000ff00723e */ /* 0x000fe200000010ff */
[----:B------:R-:W-:Y:S06]  /*09f0*/  BRA `(.L_x_499) ;  /* 0x0000000000047947 */ /* 0x000fec0003800000 */
.L_x_496:
[----:B------:R-:W-:-:S07]  /*0a00*/  PRMT R0, RZ, 0x7610, R0 ;  /* 0x00007610ff007816 */ /* 0x000fce0000000000 */
.L_x_499:
[----:B------:R-:W-:Y:S05]  /*0a10*/  BSYNC B7 ;  /* 0x0000000000077941 */ /* 0x000fea0003800000 */
.L_x_495:
        /* <DEDUP_REMOVED lines=8> */
.L_x_494:
[----:B------:R-:W-:Y:S05]  /*0aa0*/  EXIT ;  /* 0x000000000000794d */ /* 0x000fea0003800000 */
.L_x_501:
        /* <DEDUP_REMOVED lines=13> */
.L_x_10789:


//--------------------- .text._ZN2at6native39_GLOBAL__N__cee6930f_7_Loss_cu_5b0651e138nll_loss_forward_no_reduce_cuda_kernelIN3c108BFloat16EhEEvlNS_27GenericPackedTensorAccessorIT_Lm2ENS_16DefaultPtrTraitsElEEPKT0_PS6_PKS6_ll --------------------------
	.section	.text._ZN2at6native39_GLOBAL__N__cee6930f_7_Loss_cu_5b0651e138nll_loss_forward_no_reduce_cuda_kernelIN3c108BFloat16EhEEvlNS_27GenericPackedTensorAccessorIT_Lm2ENS_16DefaultPtrTraitsElEEPKT0_PS6_PKS6_ll,"ax",@progbits
	.align	128
.text._ZN2at6native39_GLOBAL__N__cee6930f_7_Loss_cu_5b0651e138nll_loss_forward_no_reduce_cuda_kernelIN3c108BFloat16EhEEvlNS_27GenericPackedTensorAccessorIT_Lm2ENS_16DefaultPtrTraitsElEEPKT0_PS6_PKS6_ll:
        .type           _ZN2at6native39_GLOBAL__N__cee6930f_7_Loss_cu_5b0651e138nll_loss_forward_no_reduce_cuda_kernelIN3c108BFloat16EhEEvlNS_27GenericPackedTensorAccessorIT_Lm2ENS_16DefaultPtrTraitsElEEPKT0_PS6_PKS6_ll,@function
        .size           _ZN2at6native39_GLOBAL__N__cee6930f_7_Loss_cu_5b0651e138nll_loss_forward_no_reduce_cuda_kernelIN3c108BFloat16EhEEvlNS_27GenericPackedTensorAccessorIT_Lm2ENS_16DefaultPtrTraitsElEEPKT0_PS6_PKS6_ll,(.L_x_10790 - _ZN2at6native39_GLOBAL__N__cee6930f_7_Loss_cu_5b0651e138nll_loss_forward_no_reduce_cuda_kernelIN3c108BFloat16EhEEvlNS_27GenericPackedTensorAccessorIT_Lm2ENS_16DefaultPtrTraitsElEEPKT0_PS6_PKS6_ll)
        .other          _ZN2at6native39_GLOBAL__N__cee6930f_7_Loss_cu_5b0651e138nll_loss_forward_no_reduce_cuda_kernelIN3c108BFloat16EhEEvlNS_27GenericPackedTensorAccessorIT_Lm2ENS_16DefaultPtrTraitsElEEPKT0_PS6_PKS6_ll,@"STO_CUDA_ENTRY STV_DEFAULT"
_ZN2at6native39_GLOBAL__N__cee6930f_7_Loss_cu_5b0651e138nll_loss_forward_no_reduce_cuda_kernelIN3c108BFloat16EhEEvlNS_27GenericPackedTensorAccessorIT_Lm2ENS_16DefaultPtrTraitsElEEPKT0_PS6_PKS6_ll:
        /* <DEDUP_REMOVED lines=29> */
.L_x_509:
[----:B0-----:R-:W-:Y:S02]  /*01d0*/  SHF.R.S32.HI R0, RZ, 0x1f, R19 ;  /* 0x0000001fff007819 */ /* 0x001fe40000011413 */
[----:B------:R-:W-:-:S04]  /*01e0*/  IADD3 R22, P0, R19, UR42, RZ ;  /* 0x0000002a13167c10 */ /* 0x000fc8000ff1e0ff */
[----:B------:R-:W-:-:S05]  /*01f0*/  IADD3.X R23, R0, UR43, RZ, P0, !PT ;  /* 0x0000002b00177c10 */ /* 0x000fca00087fe4ff */
[----:B------:R0:W2:Y:S01]  /*0200*/  LDG.E.U8 R22, desc[UR36][R22.64] ;  /* 0x0000002416167981 */ /* 0x0000a2000c1e1100 */
[----:B------:R-:W-:Y:S01]  /*0210*/  IMAD.MOV.U32 R18, RZ, RZ, R19 ;  /* 0x000000ffff127224 */ /* 0x000fe200078e0013 */
[----:B------:R-:W-:Y:S01]  /*0220*/  IADD3 R19, P0, R16, R19, RZ ;  /* 0x0000001310137210 */ /* 0x000fe20007f1e0ff */
[----:B------:R-:W-:Y:S03]  /*0230*/  BSSY B7, `(.L_x_504) ;  /* 0x0000035000077945 */ /* 0x000fe60003800000 */
[----:B------:R-:W-:Y:S01]  /*0240*/  ISETP.GE.U32.AND P1, PT, R19, UR40, PT ;  /* 0x0000002813007c0c */ /* 0x000fe2000bf26070 */
[----:B------:R-:W-:-:S05]  /*0250*/  IMAD.X R17, RZ, RZ, R17, P0 ;  /* 0x000000ffff117224 */ /* 0x000fca00000e0611 */
[----:B------:R-:W-:-:S04]  /*0260*/  ISETP.GE.AND.EX P1, PT, R17, UR41, PT, P1 ;  /* 0x0000002911007c0c */ /* 0x000fc8000bf26310 */
[----:B0-----:R-:W-:Y:S02]  /*0270*/  P2R R23, PR, RZ, 0x2 ;  /* 0x00000002ff177803 */ /* 0x001fe40000000000 */
        /* <DEDUP_REMOVED lines=23> */
.L_x_507:
[----:B------:R-:W-:Y:S05]  /*03f0*/  BSYNC B6 ;  /* 0x0000000000067941 */ /* 0x000fea0003800000 */
.L_x_506:
[----:B------:R-:W-:Y:S01]  /*0400*/  LEA R2, P0, R22, UR54, 0x1 ;  /* 0x0000003616027c11 */ /* 0x000fe2000f8008ff */
[----:B------:R-:W-:Y:S01]  /*0410*/  IMAD.WIDE.U32 R4, R18, UR56, RZ ;  /* 0x0000003812047c25 */ /* 0x000fe2000f8e00ff */
[----:B------:R-:W-:Y:S01]  /*0420*/  SHF.R.S32.HI R7, RZ, 0x1f, R18 ;  /* 0x0000001fff077819 */ /* 0x000fe20000011412 */
[----:B------:R-:W-:Y:S01]  /*0430*/  ULDC.64 UR4, c[0x0][0x238] ;  /* 0x00008e0000047ab9 */ /* 0x000fe20000000a00 */
[----:B------:R-:W-:Y:S01]  /*0440*/  ULDC.64 UR6, c[0x0][0x218] ;  /* 0x0000860000067ab9 */ /* 0x000fe20000000a00 */
[----:B------:R-:W-:Y:S02]  /*0450*/  IMAD.X R3, RZ, RZ, UR55, P0 ;  /* 0x00000037ff037e24 */ /* 0x000fe400080e06ff */
[----:B------:R-:W-:-:S03]  /*0460*/  IMAD R7, R7, UR56, RZ ;  /* 0x0000003807077c24 */ /* 0x000fc6000f8e02ff */
[----:B------:R-:W2:Y:S01]  /*0470*/  LDG.E.U16 R2, desc[UR36][R2.64] ;  /* 0x0000002402027981 */ /* 0x000ea2000c1e1500 */
[----:B------:R-:W-:-:S04]  /*0480*/  IMAD R7, R18, UR57, R7 ;  /* 0x0000003912077c24 */ /* 0x000fc8000f8e0207 */
[----:B------:R-:W-:Y:S02]  /*0490*/  IMAD.IADD R5, R5, 0x1, R7 ;  /* 0x0000000105057824 */ /* 0x000fe400078e0207 */
[----:B------:R-:W-:-:S04]  /*04a0*/  IMAD.WIDE.U32 R4, R22, UR4, R4 ;  /* 0x0000000416047c25 */ /* 0x000fc8000f8e0004 */
[----:B------:R-:W-:Y:S01]  /*04b0*/  IMAD R5, R22, UR5, R5 ;  /* 0x0000000516057c24 */ /* 0x000fe2000f8e0205 */
        /* <DEDUP_REMOVED lines=11> */
.L_x_505:
[----:B------:R-:W-:-:S07]  /*0570*/  PRMT R0, RZ, 0x7610, R0 ;  /* 0x00007610ff007816 */ /* 0x000fce0000000000 */
.L_x_508:
[----:B------:R-:W-:Y:S05]  /*0580*/  BSYNC B7 ;  /* 0x0000000000077941 */ /* 0x000fea0003800000 */
.L_x_504:
[----:B------:R-:W-:Y:S01]  /*0590*/  ULDC.64 UR4, c[0x0][0x248] ;  /* 0x0000920000047ab9 */ /* 0x000fe20000000a00 */
[----:B------:R-:W-:Y:S02]  /*05a0*/  SHF.R.S32.HI R3, RZ, 0x1f, R18 ;  /* 0x0000001fff037819 */ /* 0x000fe40000011412 */
[C---:B------:R-:W-:Y:S02]  /*05b0*/  LEA R2, P0, R18.reuse, UR4, 0x1 ;  /* 0x0000000412027c11 */ /* 0x040fe4000f8008ff */
[----:B------:R-:W-:Y:S02]  /*05c0*/  ISETP.NE.AND P1, PT, R23, RZ, PT ;  /* 0x000000ff1700720c */ /* 0x000fe40003f25270 */
[----:B------:R-:W-:-:S05]  /*05d0*/  LEA.HI.X R3, R18, UR5, R3, 0x1, P0 ;  /* 0x0000000512037c11 */ /* 0x000fca00080f0c03 */
[----:B------:R0:W-:Y:S06]  /*05e0*/  STG.E.U16 desc[UR36][R2.64], R0 ;  /* 0x0000000002007986 */ /* 0x0001ec000c101524 */
[----:B------:R-:W-:Y:S05]  /*05f0*/  @!P1 BRA `(.L_x_509) ;  /* 0xfffffff800f49947 */ /* 0x000fea000383ffff */
[----:B------:R-:W-:Y:S05]  /*0600*/  BSYNC B8 ;  /* 0x0000000000087941 */ /* 0x000fea0003800000 */
.L_x_503:
[----:B------:R-:W-:Y:S05]  /*0610*/  EXIT ;  /* 0x000000000000794d */ /* 0x000fea0003800000 */
.L_x_502:
[----:B------:R-:W-:Y:S01]  /*0620*/  BSSY B8, `(.L_x_510) ;  /* 0x000003e000087945 */ /* 0x000fe20003800000 */
.L_x_516:
        /* <DEDUP_REMOVED lines=34> */
.L_x_514:
[----:B------:R-:W-:Y:S05]  /*0850*/  BSYNC B6 ;  /* 0x0000000000067941 */ /* 0x000fea0003800000 */
.L_x_513:
[----:B------:R-:W-:Y:S01]  /*0860*/  SHF.R.S32.HI R5, RZ, 0x1f, R18 ;  /* 0x0000001fff057819 */ /* 0x000fe20000011412 */
[----:B------:R-:W-:Y:S01]  /*0870*/  ULDC.64 UR4, c[0x0][0x230] ;  /* 0x00008c0000047ab9 */ /* 0x000fe20000000a00 */
[----:B------:R-:W-:Y:S01]  /*0880*/  ULDC.64 UR6, c[0x0][0x218] ;  /* 0x0000860000067ab9 */ /* 0x000fe20000000a00 */
[----:B------:R-:W-:-:S04]  /*0890*/  IMAD.WIDE.U32 R2, R18, UR4, RZ ;  /* 0x0000000412027c25 */ /* 0x000fc8000f8e00ff */
[----:B------:R-:W-:-:S04]  /*08a0*/  IMAD R5, R5, UR4, RZ ;  /* 0x0000000405057c24 */ /* 0x000fc8000f8e02ff */
[----:B------:R-:W-:Y:S01]  /*08b0*/  IMAD R5, R18, UR5, R5 ;  /* 0x0000000512057c24 */ /* 0x000fe2000f8e0205 */
[----:B------:R-:W-:-:S03]  /*08c0*/  ULDC.64 UR4, c[0x0][0x238] ;  /* 0x00008e0000047ab9 */ /* 0x000fc60000000a00 */
[----:B------:R-:W-:Y:S02]  /*08d0*/  IMAD.IADD R3, R3, 0x1, R5 ;  /* 0x0000000103037824 */ /* 0x000fe400078e0205 */
[----:B------:R-:W-:-:S04]  /*08e0*/  IMAD.WIDE.U32 R2, R22, UR4, R2 ;  /* 0x0000000416027c25 */ /* 0x000fc8000f8e0002 */
[----:B------:R-:W-:Y:S01]  /*08f0*/  IMAD R3, R22, UR5, R3 ;  /* 0x0000000516037c24 */ /* 0x000fe2000f8e0203 */
[----:B------:R-:W-:-:S04]  /*0900*/  LEA R4, P0, R2, UR6, 0x1 ;  /* 0x0000000602047c11 */ /* 0x000fc8000f8008ff */
[----:B------:R-:W-:-:S05]  /*0910*/  LEA.HI.X R5, R2, UR7, R3, 0x1, P0 ;  /* 0x0000000702057c11 */ /* 0x000fca00080f0c03 */
[----:B------:R-:W2:Y:S02]  /*0920*/  LDG.E.U16 R4, desc[UR36][R4.64] ;  /* 0x0000002404047981 */ /* 0x000ea4000c1e1500 */
[----:B--2---:R-:W-:-:S04]  /*0930*/  IMAD.U32 R0, R4, 0x10000, RZ ;  /* 0x0001000004007824 */ /* 0x004fc800078e00ff */
[----:B------:R-:W-:-:S05]  /*0940*/  FADD.FTZ R0, -R0, -RZ ;  /* 0x800000ff00007221 */ /* 0x000fca0000010100 */
[----:B------:R-:W-:Y:S01]  /*0950*/  F2FP.BF16.F32.PACK_AB R0, RZ, R0 ;  /* 0x00000000ff00723e */ /* 0x000fe200000010ff */
[----:B------:R-:W-:Y:S06]  /*0960*/  BRA `(.L_x_515) ;  /* 0x0000000000047947 */ /* 0x000fec0003800000 */
.L_x_512:
[----:B------:R-:W-:-:S07]  /*0970*/  PRMT R0, RZ, 0x7610, R0 ;  /* 0x00007610ff007816 */ /* 0x000fce0000000000 */
.L_x_515:
[----:B------:R-:W-:Y:S05]  /*0980*/  BSYNC B7 ;  /* 0x0000000000077941 */ /* 0x000fea0003800000 */
.L_x_511:
        /* <DEDUP_REMOVED lines=8> */
.L_x_510:
[----:B------:R-:W-:Y:S05]  /*0a10*/  EXIT ;  /* 0x000000000000794d */ /* 0x000fea0003800000 */
.L_x_517:
        /* <DEDUP_REMOVED lines=14> */
.L_x_10790:


//--------------------- .text._ZN2at6native39_GLOBAL__N__cee6930f_7_Loss_cu_5b0651e138nll_loss_forward_no_reduce_cuda_kernelIN3c104HalfElEEvlNS_27GenericPackedTensorAccessorIT_Lm2ENS_16DefaultPtrTraitsElEEPKT0_PS6_PKS6_ll --------------------------
	.section	.text._ZN2at6native39_GLOBAL__N__cee6930f_7_Loss_cu_5b0651e138nll_loss_forward_no_reduce_cuda_kernelIN3c104HalfElEEvlNS_27GenericPackedTensorAccessorIT_Lm2ENS_16DefaultPtrTraitsElEEPKT0_PS6_PKS6_ll,"ax",@progbits
	.align	128
.text._ZN2at6native39_GLOBAL__N__cee6930f_7_Loss_cu_5b0651e138nll_loss_forward_no_reduce_cuda_kernelIN3c104HalfElEEvlNS_27GenericPackedTensorAccessorIT_Lm2ENS_16DefaultPtrTraitsElEEPKT0_PS6_PKS6_ll:
        .type           _ZN2at6native39_GLOBAL__N__cee6930f_7_Loss_cu_5b0651e138nll_loss_forward_no_reduce_cuda_kernelIN3c104HalfElEEvlNS_27GenericPackedTensorAccessorIT_Lm2ENS_16DefaultPtrTraitsElEEPKT0_PS6_PKS6_ll,@function
        .size           _ZN2at6native39_GLOBAL__N__cee6930f_7_Loss_cu_5b0651e138nll_loss_forward_no_reduce_cuda_kernelIN3c104HalfElEEvlNS_27GenericPackedTensorAccessorIT_Lm2ENS_16DefaultPtrTraitsElEEPKT0_PS6_PKS6_ll,(.L_x_10791 - _ZN2at6native39_GLOBAL__N__cee6930f_7_Loss_cu_5b0651e138nll_loss_forward_no_reduce_cuda_kernelIN3c104HalfElEEvlNS_27GenericPackedTensorAccessorIT_Lm2ENS_16DefaultPtrTraitsElEEPKT0_PS6_PKS6_ll)
        .other          _ZN2at6native39_GLOBAL__N__cee6930f_7_Loss_cu_5b0651e138nll_loss_forward_no_reduce_cuda_kernelIN3c104HalfElEEvlNS_27GenericPackedTensorAccessorIT_Lm2ENS_16DefaultPtrTraitsElEEPKT0_PS6_PKS6_ll,@"STO_CUDA_ENTRY STV_DEFAULT"
_ZN2at6native39_GLOBAL__N__cee6930f_7_Loss_cu_5b0651e138nll_loss_forward_no_reduce_cuda_kernelIN3c104HalfElEEvlNS_27GenericPackedTensorAccessorIT_Lm2ENS_16DefaultPtrTraitsElEEPKT0_PS6_PKS6_ll:
        /* <DEDUP_REMOVED lines=28> */
.L_x_525:
        /* <DEDUP_REMOVED lines=37> */
.L_x_523:
[----:B------:R-:W-:Y:S05]  /*0410*/  BSYNC B6 ;  /* 0x0000000000067941 */ /* 0x000fea0003800000 */
.L_x_522:
[----:B------:R-:W-:Y:S01]  /*0420*/  SHF.R.S32.HI R5, RZ, 0x1f, R22 ;  /* 0x0000001fff057819 */ /* 0x000fe20000011416 */
[----:B------:R-:W-:Y:S01]  /*0430*/  IMAD.WIDE.U32 R2, R22, UR56, RZ ;  /* 0x0000003816027c25 */ /* 0x000fe2000f8e00ff */
[----:B------:R-:W-:-:S03]  /*0440*/  ULDC.64 UR4, c[0x0][0x238] ;  /* 0x00008e0000047ab9 */ /* 0x000fc60000000a00 */
[----:B------:R-:W-:Y:S02]  /*0450*/  IMAD R5, R5, UR56, RZ ;  /* 0x0000003805057c24 */ /* 0x000fe4000f8e02ff */
[----:B------:R-:W-:Y:S02]  /*0460*/  IMAD R7, R17, UR4, RZ ;  /* 0x0000000411077c24 */ /* 0x000fe4000f8e02ff */
[----:B------:R-:W-:Y:S02]  /*0470*/  IMAD R5, R22, UR57, R5 ;  /* 0x0000003916057c24 */ /* 0x000fe4000f8e0205 */
[C---:B------:R-:W-:Y:S02]  /*0480*/  IMAD R7, R16.reuse, UR5, R7 ;  /* 0x0000000510077c24 */ /* 0x040fe4000f8e0207 */
[----:B------:R-:W-:Y:S02]  /*0490*/  IMAD.IADD R3, R3, 0x1, R5 ;  /* 0x0000000103037824 */ /* 0x000fe400078e0205 */
[C---:B------:R-:W-:Y:S01]  /*04a0*/  IMAD.WIDE.U32 R4, R16.reuse, UR4, R2 ;  /* 0x0000000410047c25 */ /* 0x040fe2000f8e0002 */
[----:B------:R-:W-:Y:S01]  /*04b0*/  ULDC.64 UR4, c[0x0][0x218] ;  /* 0x0000860000047ab9 */ /* 0x000fe20000000a00 */
[----:B------:R-:W-:-:S02]  /*04c0*/  LEA R2, P0, R16, UR54, 0x1 ;  /* 0x0000003610027c11 */ /* 0x000fc4000f8008ff */
[----:B------:R-:W-:Y:S01]  /*04d0*/  IMAD.IADD R5, R5, 0x1, R7 ;  /* 0x0000000105057824 */ /* 0x000fe200078e0207 */
[----:B------:R-:W-:Y:S02]  /*04e0*/  LEA R6, P1, R4, UR4, 0x1 ;  /* 0x0000000404067c11 */ /* 0x000fe4000f8208ff */
[----:B------:R-:W-:Y:S02]  /*04f0*/  LEA.HI.X R3, R16, UR55, R17, 0x1, P0 ;  /* 0x0000003710037c11 */ /* 0x000fe400080f0c11 */
[----:B------:R-:W-:-:S03]  /*0500*/  LEA.HI.X R7, R4, UR5, R5, 0x1, P1 ;  /* 0x0000000504077c11 */ /* 0x000fc600088f0c05 */
[----:B------:R-:W2:Y:S04]  /*0510*/  LDG.E.U16 R2, desc[UR36][R2.64] ;  /* 0x0000002402027981 */ /* 0x000ea8000c1e1500 */
[----:B------:R-:W3:Y:S01]  /*0520*/  LDG.E.U16 R6, desc[UR36][R6.64] ;  /* 0x0000002406067981 */ /* 0x000ee2000c1e1500 */
[----:B--2---:R-:W-:Y:S02]  /*0530*/  HADD2.F32 R0, -RZ, -R2.H0_H0 ;  /* 0xa0000002ff007230 */ /* 0x004fe40000004100 */
[----:B---3--:R-:W-:-:S05]  /*0540*/  HADD2.F32 R5, -RZ, R6.H0_H0 ;  /* 0x20000006ff057230 */ /* 0x008fca0000004100 */
[----:B------:R-:W-:-:S05]  /*0550*/  FMUL.FTZ R0, R0, R5 ;  /* 0x0000000500007220 */ /* 0x000fca0000410000 */
[----:B------:R-:W-:Y:S01]  /*0560*/  F2FP.F16.F32.PACK_AB R0, RZ, R0 ;  /* 0x00000000ff00723e */ /* 0x000fe200000000ff */
[----:B------:R-:W-:Y:S06]  /*0570*/  BRA `(.L_x_524) ;  /* 0x0000000000047947 */ /* 0x000fec0003800000 */
.L_x_521:
[----:B------:R-:W-:-:S07]  /*0580*/  PRMT R0, RZ, 0x7610, R0 ;  /* 0x00007610ff007816 */ /* 0x000fce0000000000 */
.L_x_524:
[----:B------:R-:W-:Y:S05]  /*0590*/  BSYNC B7 ;  /* 0x0000000000077941 */ /* 0x000fea0003800000 */
.L_x_520:
        /* <DEDUP_REMOVED lines=8> */
.L_x_519:
[----:B------:R-:W-:Y:S05]  /*0620*/  EXIT ;  /* 0x000000000000794d */ /* 0x000fea0003800000 */
.L_x_518:
[----:B------:R-:W-:Y:S01]  /*0630*/  BSSY B8, `(.L_x_526) ;  /* 0x0000043000087945 */ /* 0x000fe20003800000 */
.L_x_532:
        /* <DEDUP_REMOVED lines=37> */
.L_x_530:
[----:B------:R-:W-:Y:S05]  /*0890*/  BSYNC B6 ;  /* 0x0000000000067941 */ /* 0x000fea0003800000 */
.L_x_529:
        /* <DEDUP_REMOVED lines=15> */
[----:B--2---:R-:W-:-:S05]  /*0990*/  HADD2.F32 R0, -RZ, R2.H0_H0 ;  /* 0x20000002ff007230 */ /* 0x004fca0000004100 */
[----:B------:R-:W-:-:S05]  /*09a0*/  FADD.FTZ R0, -R0, -RZ ;  /* 0x800000ff00007221 */ /* 0x000fca0000010100 */
[----:B------:R-:W-:Y:S01]  /*09b0*/  F2FP.F16.F32.PACK_AB R0, RZ, R0 ;  /* 0x00000000ff00723e */ /* 0x000fe200000000ff */
[----:B------:R-:W-:Y:S06]  /*09c0*/  BRA `(.L_x_531) ;  /* 0x0000000000047947 */ /* 0x000fec0003800000 */
.L_x_528:
[----:B------:R-:W-:-:S07]  /*09d0*/  PRMT R0, RZ, 0x7610, R0 ;  /* 0x00007610ff007816 */ /* 0x000fce0000000000 */
.L_x_531:
[----:B------:R-:W-:Y:S05]  /*09e0*/  BSYNC B7 ;  /* 0x0000000000077941 */ /* 0x000fea0003800000 */
.L_x_527:
        /* <DEDUP_REMOVED lines=8> */
.L_x_526:
[----:B------:R-:W-:Y:S05]  /*0a70*/  EXIT ;  /* 0x000000000000794d */ /* 0x000fea0003800000 */
.L_x_533:
        /* <DEDUP_REMOVED lines=16> */
.L_x_10791:


//--------------------- .text._ZN2at6native39_GLOBAL__N__cee6930f_7_Loss_cu_5b0651e138nll_loss_forward_no_reduce_cuda_kernelIN3c104HalfEhEEvlNS_27GenericPackedTensorAccessorIT_Lm2ENS_16DefaultPtrTraitsElEEPKT0_PS6_PKS6_ll --------------------------
	.section	.text._ZN2at6native39_GLOBAL__N__cee6930f_7_Loss_cu_5b0651e138nll_loss_forward_no_reduce_cuda_kernelIN3c104HalfEhEEvlNS_27GenericPackedTensorAccessorIT_Lm2ENS_16DefaultPtrTraitsElEEPKT0_PS6_PKS6_ll,"ax",@progbits
	.align	128
.text._ZN2at6native39_GLOBAL__N__cee6930f_7_Loss_cu_5b0651e138nll_loss_forward_no_reduce_cuda_kernelIN3c104HalfEhEEvlNS_27GenericPackedTensorAccessorIT_Lm2ENS_16DefaultPtrTraitsElEEPKT0_PS6_PKS6_ll:
        .type           _ZN2at6native39_GLOBAL__N__cee6930f_7_Loss_cu_5b0651e138nll_loss_forward_no_reduce_cuda_kernelIN3c104HalfEhEEvlNS_27GenericPackedTensorAccessorIT_Lm2ENS_16DefaultPtrTraitsElEEPKT0_PS6_PKS6_ll,@function
        .size           _ZN2at6native39_GLOBAL__N__cee6930f_7_Loss_cu_5b0651e138nll_loss_forward_no_reduce_cuda_kernelIN3c104HalfEhEEvlNS_27GenericPackedTensorAccessorIT_Lm2ENS_16DefaultPtrTraitsElEEPKT0_PS6_PKS6_ll,(.L_x_10792 - _ZN2at6native39_GLOBAL__N__cee6930f_7_Loss_cu_5b0651e138nll_loss_forward_no_reduce_cuda_kernelIN3c104HalfEhEEvlNS_27GenericPackedTensorAccessorIT_Lm2ENS_16DefaultPtrTraitsElEEPKT0_PS6_PKS6_ll)
        .other          _ZN2at6native39_GLOBAL__N__cee6930f_7_Loss_cu_5b0651e138nll_loss_forward_no_reduce_cuda_kernelIN3c104HalfEhEEvlNS_27GenericPackedTensorAccessorIT_Lm2ENS_16DefaultPtrTraitsElEEPKT0_PS6_PKS6_ll,@"STO_CUDA_ENTRY STV_DEFAULT"
_ZN2at6native39_GLOBAL__N__cee6930f_7_Loss_cu_5b0651e138nll_loss_forward_no_reduce_cuda_kernelIN3c104HalfEhEEvlNS_27GenericPackedTensorAccessorIT_Lm2ENS_16DefaultPtrTraitsElEEPKT0_PS6_PKS6_ll:
        /* <DEDUP_REMOVED lines=29> */
.L_x_541:
        /* <DEDUP_REMOVED lines=34> */
.L_x_539:
[----:B------:R-:W-:Y:S05]  /*03f0*/  BSYNC B6 ;  /* 0x0000000000067941 */ /* 0x000fea0003800000 */
.L_x_538:
[----:B------:R-:W-:Y:S01]  /*0400*/  SHF.R.S32.HI R5, RZ, 0x1f, R18 ;  /* 0x0000001fff057819 */ /* 0x000fe20000011412 */
[----:B------:R-:W-:Y:S01]  /*0410*/  IMAD.WIDE.U32 R2, R18, UR56, RZ ;  /* 0x0000003812027c25 */ /* 0x000fe2000f8e00ff */
[----:B------:R-:W-:Y:S01]  /*0420*/  ULDC.64 UR4, c[0x0][0x238] ;  /* 0x00008e0000047ab9 */ /* 0x000fe20000000a00 */
[----:B------:R-:W-:Y:S02]  /*0430*/  ULDC.64 UR6, c[0x0][0x218] ;  /* 0x0000860000067ab9 */ /* 0x000fe40000000a00 */
[----:B------:R-:W-:-:S04]  /*0440*/  IMAD R5, R5, UR56, RZ ;  /* 0x0000003805057c24 */ /* 0x000fc8000f8e02ff */
[----:B------:R-:W-:-:S04]  /*0450*/  IMAD R5, R18, UR57, R5 ;  /* 0x0000003912057c24 */ /* 0x000fc8000f8e0205 */
[----:B------:R-:W-:Y:S02]  /*0460*/  IMAD.IADD R3, R3, 0x1, R5 ;  /* 0x0000000103037824 */ /* 0x000fe400078e0205 */
[C---:B------:R-:W-:Y:S01]  /*0470*/  IMAD.WIDE.U32 R4, R22.reuse, UR4, R2 ;  /* 0x0000000416047c25 */ /* 0x040fe2000f8e0002 */
[----:B------:R-:W-:-:S03]  /*0480*/  LEA R2, P0, R22, UR54, 0x1 ;  /* 0x0000003616027c11 */ /* 0x000fc6000f8008ff */
[----:B------:R-:W-:Y:S01]  /*0490*/  IMAD R5, R22, UR5, R5 ;  /* 0x0000000516057c24 */ /* 0x000fe2000f8e0205 */
[----:B------:R-:W-:Y:S01]  /*04a0*/  LEA R6, P1, R4, UR6, 0x1 ;  /* 0x0000000604067c11 */ /* 0x000fe2000f8208ff */
[----:B------:R-:W-:-:S03]  /*04b0*/  IMAD.X R3, RZ, RZ, UR55, P0 ;  /* 0x00000037ff037e24 */ /* 0x000fc600080e06ff */
[----:B------:R-:W-:Y:S02]  /*04c0*/  LEA.HI.X R7, R4, UR7, R5, 0x1, P1 ;  /* 0x0000000704077c11 */ /* 0x000fe400088f0c05 */
[----:B------:R-:W2:Y:S04]  /*04d0*/  LDG.E.U16 R2, desc[UR36][R2.64] ;  /* 0x0000002402027981 */ /* 0x000ea8000c1e1500 */
[----:B------:R-:W3:Y:S01]  /*04e0*/  LDG.E.U16 R6, desc[UR36][R6.64] ;  /* 0x0000002406067981 */ /* 0x000ee2000c1e1500 */
[----:B--2---:R-:W-:Y:S02]  /*04f0*/  HADD2.F32 R0, -RZ, -R2.H0_H0 ;  /* 0xa0000002ff007230 */ /* 0x004fe40000004100 */
[----:B---3--:R-:W-:-:S05]  /*0500*/  HADD2.F32 R5, -RZ, R6.H0_H0 ;  /* 0x20000006ff057230 */ /* 0x008fca0000004100 */
[----:B------:R-:W-:-:S05]  /*0510*/  FMUL.FTZ R0, R0, R5 ;  /* 0x0000000500007220 */ /* 0x000fca0000410000 */
[----:B------:R-:W-:Y:S01]  /*0520*/  F2FP.F16.F32.PACK_AB R0, RZ, R0 ;  /* 0x00000000ff00723e */ /* 0x000fe200000000ff */
[----:B------:R-:W-:Y:S06]  /*0530*/  BRA `(.L_x_540) ;  /* 0x0000000000047947 */ /* 0x000fec0003800000 */
.L_x_537:
[----:B------:R-:W-:-:S07]  /*0540*/  PRMT R0, RZ, 0x7610, R0 ;  /* 0x00007610ff007816 */ /* 0x000fce0000000000 */
.L_x_540:
[----:B------:R-:W-:Y:S05]  /*0550*/  BSYNC B7 ;  /* 0x0000000000077941 */ /* 0x000fea0003800000 */
.L_x_536:
        /* <DEDUP_REMOVED lines=8> */
.L_x_535:
[----:B------:R-:W-:Y:S05]  /*05e0*/  EXIT ;  /* 0x000000000000794d */ /* 0x000fea0003800000 */
.L_x_534:
[----:B------:R-:W-:Y:S01]  /*05f0*/  BSSY B8, `(.L_x_542) ;  /* 0x000003e000087945 */ /* 0x000fe20003800000 */
.L_x_548:
        /* <DEDUP_REMOVED lines=34> */
.L_x_546:
[----:B------:R-:W-:Y:S05]  /*0820*/  BSYNC B6 ;  /* 0x0000000000067941 */ /* 0x000fea0003800000 */
.L_x_545:
        /* <DEDUP_REMOVED lines=13> */
[----:B--2---:R-:W-:-:S05]  /*0900*/  HADD2.F32 R0, -RZ, R4.H0_H0 ;  /* 0x20000004ff007230 */ /* 0x004fca0000004100 */
[----:B------:R-:W-:-:S05]  /*0910*/  FADD.FTZ R0, -R0, -RZ ;  /* 0x800000ff00007221 */ /* 0x000fca0000010100 */
[----:B------:R-:W-:Y:S01]  /*0920*/  F2FP.F16.F32.PACK_AB R0, RZ, R0 ;  /* 0x00000000ff00723e */ /* 0x000fe200000000ff */
[----:B------:R-:W-:Y:S06]  /*0930*/  BRA `(.L_x_547) ;  /* 0x0000000000047947 */ /* 0x000fec0003800000 */
.L_x_544:
[----:B------:R-:W-:-:S07]  /*0940*/  PRMT R0, RZ, 0x7610, R0 ;  /* 0x00007610ff007816 */ /* 0x000fce0000000000 */
.L_x_547:
[----:B------:R-:W-:Y:S05]  /*0950*/  BSYNC B7 ;  /* 0x0000000000077941 */ /* 0x000fea0003800000 */
.L_x_543:
        /* <DEDUP_REMOVED lines=8> */
.L_x_542:
[----:B------:R-:W-:Y:S05]  /*09e0*/  EXIT ;  /* 0x000000000000794d */ /* 0x000fea0003800000 */
.L_x_549:
        /* <DEDUP_REMOVED lines=9> */
.L_x_10792:


//--------------------- .text._ZN2at6native39_GLOBAL__N__cee6930f_7_Loss_cu_5b0651e138nll_loss_forward_no_reduce_cuda_kernelIflEEvlNS_27GenericPackedTensorAccessorIT_Lm2ENS_16DefaultPtrTraitsElEEPKT0_PS4_PKS4_ll --------------------------
	.section	.text._ZN2at6native39_GLOBAL__N__cee6930f_7_Loss_cu_5b0651e138nll_loss_forward_no_reduce_cuda_kernelIflEEvlNS_27GenericPackedTensorAccessorIT_Lm2ENS_16DefaultPtrTraitsElEEPKT0_PS4_PKS4_ll,"ax",@progbits
	.align	128
.text._ZN2at6native39_GLOBAL__N__cee6930f_7_Loss_cu_5b0651e138nll_loss_forward_no_reduce_cuda_kernelIflEEvlNS_27GenericPackedTensorAccessorIT_Lm2ENS_16DefaultPtrTraitsElEEPKT0_PS4_PKS4_ll:
        .type           _ZN2at6native39_GLOBAL__N__cee6930f_7_Loss_cu_5b0651e138nll_loss_forward_no_reduce_cuda_kernelIflEEvlNS_27GenericPackedTensorAccessorIT_Lm2ENS_16DefaultPtrTraitsElEEPKT0_PS4_PKS4_ll,@function
        .size           _ZN2at6native39_GLOBAL__N__cee6930f_7_Loss_cu_5b0651e138nll_loss_forward_no_reduce_cuda_kernelIflEEvlNS_27GenericPackedTensorAccessorIT_Lm2ENS_16DefaultPtrTraitsElEEPKT0_PS4_PKS4_ll,(.L_x_10793 - _ZN2at6native39_GLOBAL__N__cee6930f_7_Loss_cu_5b0651e138nll_loss_forward_no_reduce_cuda_kernelIflEEvlNS_27GenericPackedTensorAccessorIT_Lm2ENS_16DefaultPtrTraitsElEEPKT0_PS4_PKS4_ll)
        .other          _ZN2at6native39_GLOBAL__N__cee6930f_7_Loss_cu_5b0651e138nll_loss_forward_no_reduce_cuda_kernelIflEEvlNS_27GenericPackedTensorAccessorIT_Lm2ENS_16DefaultPtrTraitsElEEPKT0_PS4_PKS4_ll,@"STO_CUDA_ENTRY STV_DEFAULT"
_ZN2at6native39_GLOBAL__N__cee6930f_7_Loss_cu_5b0651e138nll_loss_forward_no_reduce_cuda_kernelIflEEvlNS_27GenericPackedTensorAccessorIT_Lm2ENS_16DefaultPtrTraitsElEEPKT0_PS4_PKS4_ll:
        /* <DEDUP_REMOVED lines=25> */
[----:B------:R-:W-:Y:S01]  /*0190*/  ULDC.64 UR56, c[0x0][0x258] ;  /* 0x0000960000387ab9 */ /* 0x000fe20000000a00 */
[----:B------:R-:W-:-:S03]  /*01a0*/  IMAD.MOV.U32 R25, RZ, RZ, R22 ;  /* 0x000000ffff197224 */ /* 0x000fc600078e0016 */
[----:B------:R-:W-:Y:S05]  /*01b0*/  @!P0 BRA `(.L_x_550) ;  /* 0x0000000400188947 */ /* 0x000fea0003800000 */
[----:B------:R-:W-:Y:S01]  /*01c0*/  BSSY B8, `(.L_x_551) ;  /* 0x0000044000087945 */ /* 0x000fe20003800000 */
.L_x_557:
[----:B------:R-:W-:-:S04]  /*01d0*/  SHF.R.S64 R18, RZ, 0x1d, R25 ;  /* 0x0000001dff127819 */ /* 0x000fc80000001019 */
[----:B------:R-:W-:-:S04]  /*01e0*/  IADD3 R18, P0, R18, UR42, RZ ;  /* 0x0000002a12127c10 */ /* 0x000fc8000ff1e0ff */
[----:B------:R-:W-:-:S06]  /*01f0*/  LEA.HI.X.SX32 R19, R25, UR43, 0x3, P0 ;  /* 0x0000002b19137c11 */ /* 0x000fcc00080f1eff */
[----:B------:R-:W2:Y:S01]  /*0200*/  LDG.E.64 R18, desc[UR36][R18.64] ;  /* 0x0000002412127981 */ /* 0x000ea2000c1e1b00 */
[--C-:B01----:R-:W-:Y:S01]  /*0210*/  SHF.R.S64 R16, RZ, 0x1e, R25.reuse ;  /* 0x0000001eff107819 */ /* 0x103fe20000001019 */
[----:B------:R-:W-:Y:S01]  /*0220*/  IMAD.MOV.U32 R24, RZ, RZ, R25 ;  /* 0x000000ffff187224 */ /* 0x000fe200078e0019 */
[----:B------:R-:W-:Y:S02]  /*0230*/  BSSY B7, `(.L_x_552) ;  /* 0x000003a000077945 */ /* 0x000fe40003800000 */
[----:B------:R-:W-:-:S04]  /*0240*/  IADD3 R16, P0, R16, UR50, RZ ;  /* 0x0000003210107c10 */ /* 0x000fc8000ff1e0ff */
[----:B------:R-:W-:Y:S02]  /*0250*/  LEA.HI.X.SX32 R17, R25, UR51, 0x2, P0 ;  /* 0x0000003319117c11 */ /* 0x000fe400080f16ff */
[----:B------:R-:W-:-:S04]  /*0260*/  IADD3 R25, P0, R2, R25, RZ ;  /* 0x0000001902197210 */ /* 0x000fc80007f1e0ff */
[----:B------:R-:W-:Y:S01]  /*0270*/  ISETP.GE.U32.AND P1, PT, R25, UR40, PT ;  /* 0x0000002819007c0c */ /* 0x000fe2000bf26070 */
[----:B------:R-:W-:-:S05]  /*0280*/  IMAD.X R23, RZ, RZ, R23, P0 ;  /* 0x000000ffff177224 */ /* 0x000fca00000e0617 */
[----:B------:R-:W-:-:S04]  /*0290*/  ISETP.GE.AND.EX P1, PT, R23, UR41, PT, P1 ;  /* 0x0000002917007c0c */ /* 0x000fc8000bf26310 */
[----:B------:R-:W-:Y:S02]  /*02a0*/  P2R R26, PR, RZ, 0x2 ;  /* 0x00000002ff1a7803 */ /* 0x000fe40000000000 */
[----:B--2---:R-:W-:-:S04]  /*02b0*/  ISETP.NE.U32.AND P0, PT, R18, UR46, PT ;  /* 0x0000002e12007c0c */ /* 0x004fc8000bf05070 */
[----:B------:R-:W-:-:S13]  /*02c0*/  ISETP.NE.AND.EX P0, PT, R19, UR47, PT, P0 ;  /* 0x0000002f13007c0c */ /* 0x000fda000bf05300 */
[----:B------:R-:W-:Y:S05]  /*02d0*/  @!P0 BRA `(.L_x_553) ;  /* 0x0000000000b88947 */ /* 0x000fea0003800000 */
        /* <DEDUP_REMOVED lines=24> */
.L_x_555:
[----:B------:R-:W-:Y:S05]  /*0460*/  BSYNC B6 ;  /* 0x0000000000067941 */ /* 0x000fea0003800000 */
.L_x_554:
[----:B------:R-:W-:Y:S01]  /*0470*/  ULDC.64 UR4, c[0x0][0x230] ;  /* 0x00008c0000047ab9 */ /* 0x000fe20000000a00 */
[----:B------:R-:W-:Y:S01]  /*0480*/  ULDC.64 UR6, c[0x0][0x250] ;  /* 0x0000940000067ab9 */ /* 0x000fe20000000a00 */
[----:B------:R-:W-:Y:S01]  /*0490*/  IMAD R3, R22, UR4, RZ ;  /* 0x0000000416037c24 */ /* 0x000fe2000f8e02ff */
[----:B------:R-:W-:Y:S01]  /*04a0*/  LEA R8, P0, R18, UR6, 0x2 ;  /* 0x0000000612087c11 */ /* 0x000fe2000f8010ff */
[----:B------:R-:W-:-:S03]  /*04b0*/  IMAD.WIDE.U32 R4, R24, UR4, RZ ;  /* 0x0000000418047c25 */ /* 0x000fc6000f8e00ff */
[----:B------:R-:W-:Y:S01]  /*04c0*/  LEA.HI.X R9, R18, UR7, R19, 0x2, P0 ;  /* 0x0000000712097c11 */ /* 0x000fe200080f1413 */
[----:B------:R-:W-:Y:S01]  /*04d0*/  IMAD R3, R24, UR5, R3 ;  /* 0x0000000518037c24 */ /* 0x000fe2000f8e0203 */
[----:B------:R-:W-:Y:S02]  /*04e0*/  ULDC.64 UR4, c[0x0][0x238] ;  /* 0x00008e0000047ab9 */ /* 0x000fe40000000a00 */
[----:B------:R-:W-:Y:S02]  /*04f0*/  IMAD R7, R19, UR4, RZ ;  /* 0x0000000413077c24 */ /* 0x000fe4000f8e02ff */
[----:B------:R-:W-:Y:S01]  /*0500*/  IMAD.IADD R5, R5, 0x1, R3 ;  /* 0x0000000105057824 */ /* 0x000fe200078e0203 */
[----:B------:R-:W2:Y:S01]  /*0510*/  LDG.E R9, desc[UR36][R8.64] ;  /* 0x0000002408097981 */ /* 0x000ea2000c1e1900 */
[C---:B------:R-:W-:Y:S02]  /*0520*/  IMAD R3, R18.reuse, UR5, R7 ;  /* 0x0000000512037c24 */ /* 0x040fe4000f8e0207 */
[----:B------:R-:W-:Y:S01]  /*0530*/  IMAD.WIDE.U32 R4, R18, UR4, R4 ;  /* 0x0000000412047c25 */ /* 0x000fe2000f8e0004 */
[----:B------:R-:W-:-:S03]  /*0540*/  ULDC.64 UR4, c[0x0][0x218] ;  /* 0x0000860000047ab9 */ /* 0x000fc60000000a00 */
[----:B------:R-:W-:Y:S01]  /*0550*/  IMAD.IADD R3, R5, 0x1, R3 ;  /* 0x0000000105037824 */ /* 0x000fe200078e0203 */
[----:B------:R-:W-:-:S04]  /*0560*/  LEA R6, P1, R4, UR4, 0x2 ;  /* 0x0000000404067c11 */ /* 0x000fc8000f8210ff */
[----:B------:R-:W-:-:S05]  /*0570*/  LEA.HI.X R7, R4, UR5, R3, 0x2, P1 ;  /* 0x0000000504077c11 */ /* 0x000fca00088f1403 */
[----:B------:R-:W2:Y:S02]  /*0580*/  LDG.E R0, desc[UR36][R6.64] ;  /* 0x0000002406007981 */ /* 0x000ea4000c1e1900 */
[----:B--2---:R-:W-:-:S05]  /*0590*/  FFMA.FTZ R3, -R0, R9, -RZ ;  /* 0x0000000900037223 */ /* 0x004fca00000109ff */
[----:B------:R1:W-:Y:S01]  /*05a0*/  STG.E desc[UR36][R16.64], R3 ;  /* 0x0000000310007986 */ /* 0x0003e2000c101924 */
[----:B------:R-:W-:Y:S05]  /*05b0*/  BRA `(.L_x_556) ;  /* 0x0000000000047947 */ /* 0x000fea0003800000 */
.L_x_553:
[----:B------:R0:W-:Y:S02]  /*05c0*/  STG.E desc[UR36][R16.64], RZ ;  /* 0x000000ff10007986 */ /* 0x0001e4000c101924 */
.L_x_556:
[----:B------:R-:W-:Y:S05]  /*05d0*/  BSYNC B7 ;  /* 0x0000000000077941 */ /* 0x000fea0003800000 */
.L_x_552:
[----:B------:R-:W-:-:S13]  /*05e0*/  ISETP.NE.AND P0, PT, R26, RZ, PT ;  /* 0x000000ff1a00720c */ /* 0x000fda0003f05270 */
[----:B------:R-:W-:Y:S05]  /*05f0*/  @!P0 BRA `(.L_x_557) ;  /* 0xfffffff800f48947 */ /* 0x000fea000383ffff */
[----:B------:R-:W-:Y:S05]  /*0600*/  BSYNC B8 ;  /* 0x0000000000087941 */ /* 0x000fea0003800000 */
.L_x_551:
[----:B------:R-:W-:Y:S05]  /*0610*/  EXIT ;  /* 0x000000000000794d */ /* 0x000fea0003800000 */
.L_x_550:
[----:B------:R-:W-:Y:S01]  /*0620*/  BSSY B8, `(.L_x_558) ;  /* 0x0000040000087945 */ /* 0x000fe20003800000 */
.L_x_564:
        /* <DEDUP_REMOVED lines=41> */
.L_x_562:
[----:B------:R-:W-:Y:S05]  /*08c0*/  BSYNC B6 ;  /* 0x0000000000067941 */ /* 0x000fea0003800000 */
.L_x_561:
[----:B------:R-:W-:Y:S02]  /*08d0*/  ULDC.64 UR4, c[0x0][0x230] ;  /* 0x00008c0000047ab9 */ /* 0x000fe40000000a00 */
        /* <DEDUP_REMOVED lines=12> */
[----:B------:R-:W2:Y:S02]  /*09a0*/  LDG.E R4, desc[UR36][R4.64] ;  /* 0x0000002404047981 */ /* 0x000ea4000c1e1900 */
[----:B--2---:R-:W-:-:S05]  /*09b0*/  FADD.FTZ R3, -R4, -RZ ;  /* 0x800000ff04037221 */ /* 0x004fca0000010100 */
[----:B------:R0:W-:Y:S01]  /*09c0*/  STG.E desc[UR36][R16.64], R3 ;  /* 0x0000000310007986 */ /* 0x0001e2000c101924 */
[----:B------:R-:W-:Y:S05]  /*09d0*/  BRA `(.L_x_563) ;  /* 0x0000000000047947 */ /* 0x000fea0003800000 */
.L_x_560:
[----:B------:R1:W-:Y:S02]  /*09e0*/  STG.E desc[UR36][R16.64], RZ ;  /* 0x000000ff10007986 */ /* 0x0003e4000c101924 */
.L_x_563:
[----:B------:R-:W-:Y:S05]  /*09f0*/  BSYNC B7 ;  /* 0x0000000000077941 */ /* 0x000fea0003800000 */
.L_x_559:
[----:B------:R-:W-:-:S13]  /*0a00*/  ISETP.NE.AND P0, PT, R26, RZ, PT ;  /* 0x000000ff1a00720c */ /* 0x000fda0003f05270 */
[----:B------:R-:W-:Y:S05]  /*0a10*/  @!P0 BRA `(.L_x_564) ;  /* 0xfffffffc00048947 */ /* 0x000fea000383ffff */
[----:B------:R-:W-:Y:S05]  /*0a20*/  BSYNC B8 ;  /* 0x0000000000087941 */ /* 0x000fea0003800000 */
.L_x_558:
[----:B------:R-:W-:Y:S05]  /*0a30*/  EXIT ;  /* 0x000000000000794d */ /* 0x000fea0003800000 */
.L_x_565:
        /* <DEDUP_REMOVED lines=12> */
.L_x_10793:


//--------------------- .text._ZN2at6native39_GLOBAL__N__cee6930f_7_Loss_cu_5b0651e138nll_loss_forward_no_reduce_cuda_kernelIfhEEvlNS_27GenericPackedTensorAccessorIT_Lm2ENS_16DefaultPtrTraitsElEEPKT0_PS4_PKS4_ll --------------------------
	.section	.text._ZN2at6native39_GLOBAL__N__cee6930f_7_Loss_cu_5b0651e138nll_loss_forward_no_reduce_cuda_kernelIfhEEvlNS_27GenericPackedTensorAccessorIT_Lm2ENS_16DefaultPtrTraitsElEEPKT0_PS4_PKS4_ll,"ax",@progbits
	.align	128
.text._ZN2at6native39_GLOBAL__N__cee6930f_7_Loss_cu_5b0651e138nll_loss_forward_no_reduce_cuda_kernelIfhEEvlNS_27GenericPackedTensorAccessorIT_Lm2ENS_16DefaultPtrTraitsElEEPKT0_PS4_PKS4_ll:
        .type           _ZN2at6native39_GLOBAL__N__cee6930f_7_Loss_cu_5b0651e138nll_loss_forward_no_reduce_cuda_kernelIfhEEvlNS_27GenericPackedTensorAccessorIT_Lm2ENS_16DefaultPtrTraitsElEEPKT0_PS4_PKS4_ll,@function
        .size           _ZN2at6native39_GLOBAL__N__cee6930f_7_Loss_cu_5b0651e138nll_loss_forward_no_reduce_cuda_kernelIfhEEvlNS_27GenericPackedTensorAccessorIT_Lm2ENS_16DefaultPtrTraitsElEEPKT0_PS4_PKS4_ll,(.L_x_10794 - _ZN2at6native39_GLOBAL__N__cee6930f_7_Loss_cu_5b0651e138nll_loss_forward_no_reduce_cuda_kernelIfhEEvlNS_27GenericPackedTensorAccessorIT_Lm2ENS_16DefaultPtrTraitsElEEPKT0_PS4_PKS4_ll)
        .other          _ZN2at6native39_GLOBAL__N__cee6930f_7_Loss_cu_5b0651e138nll_loss_forward_no_reduce_cuda_kernelIfhEEvlNS_27GenericPackedTensorAccessorIT_Lm2ENS_16DefaultPtrTraitsElEEPKT0_PS4_PKS4_ll,@"STO_CUDA_ENTRY STV_DEFAULT"
_ZN2at6native39_GLOBAL__N__cee6930f_7_Loss_cu_5b0651e138nll_loss_forward_no_reduce_cuda_kernelIfhEEvlNS_27GenericPackedTensorAccessorIT_Lm2ENS_16DefaultPtrTraitsElEEPKT0_PS4_PKS4_ll:
        /* <DEDUP_REMOVED lines=29> */
.L_x_573:
[----:B------:R-:W-:Y:S02]  /*01d0*/  SHF.R.S32.HI R22, RZ, 0x1f, R23 ;  /* 0x0000001fff167819 */ /* 0x000fe40000011417 */
[----:B------:R-:W-:-:S04]  /*01e0*/  IADD3 R2, P0, R23, UR42, RZ ;  /* 0x0000002a17027c10 */ /* 0x000fc8000ff1e0ff */
[----:B-1----:R-:W-:-:S05]  /*01f0*/  IADD3.X R3, R22, UR43, RZ, P0, !PT ;  /* 0x0000002b16037c10 */ /* 0x002fca00087fe4ff */
[----:B------:R-:W2:Y:S01]  /*0200*/  LDG.E.U8 R24, desc[UR36][R2.64] ;  /* 0x0000002402187981 */ /* 0x000ea2000c1e1100 */
[--C-:B0-----:R-:W-:Y:S01]  /*0210*/  SHF.R.S64 R16, RZ, 0x1e, R23.reuse ;  /* 0x0000001eff107819 */ /* 0x101fe20000001017 */
        /* <DEDUP_REMOVED lines=32> */
.L_x_571:
[----:B------:R-:W-:Y:S05]  /*0420*/  BSYNC B6 ;  /* 0x0000000000067941 */ /* 0x000fea0003800000 */
.L_x_570:
[----:B------:R-:W-:Y:S01]  /*0430*/  ULDC.64 UR4, c[0x0][0x230] ;  /* 0x00008c0000047ab9 */ /* 0x000fe20000000a00 */
[----:B------:R-:W-:Y:S01]  /*0440*/  ULDC.64 UR8, c[0x0][0x250] ;  /* 0x0000940000087ab9 */ /* 0x000fe20000000a00 */
[----:B------:R-:W-:Y:S01]  /*0450*/  IMAD R22, R22, UR4, RZ ;  /* 0x0000000416167c24 */ /* 0x000fe2000f8e02ff */
[----:B------:R-:W-:Y:S01]  /*0460*/  ULDC.64 UR6, c[0x0][0x218] ;  /* 0x0000860000067ab9 */ /* 0x000fe20000000a00 */
[----:B------:R-:W-:Y:S01]  /*0470*/  IMAD.WIDE.U32 R2, R25, UR4, RZ ;  /* 0x0000000419027c25 */ /* 0x000fe2000f8e00ff */
[----:B------:R-:W-:-:S03]  /*0480*/  LEA R6, P0, R24, UR8, 0x2 ;  /* 0x0000000818067c11 */ /* 0x000fc6000f8010ff */
[----:B------:R-:W-:Y:S01]  /*0490*/  IMAD R5, R25, UR5, R22 ;  /* 0x0000000519057c24 */ /* 0x000fe2000f8e0216 */
[----:B------:R-:W-:Y:S01]  /*04a0*/  ULDC.64 UR4, c[0x0][0x238] ;  /* 0x00008e0000047ab9 */ /* 0x000fe20000000a00 */
[----:B------:R-:W-:Y:S02]  /*04b0*/  IMAD.X R7, RZ, RZ, UR9, P0 ;  /* 0x00000009ff077e24 */ /* 0x000fe400080e06ff */
[----:B------:R-:W-:Y:S02]  /*04c0*/  IMAD.IADD R3, R3, 0x1, R5 ;  /* 0x0000000103037824 */ /* 0x000fe400078e0205 */
[C---:B------:R-:W-:Y:S02]  /*04d0*/  IMAD.WIDE.U32 R2, R24.reuse, UR4, R2 ;  /* 0x0000000418027c25 */ /* 0x040fe4000f8e0002 */
[----:B------:R-:W2:Y:S02]  /*04e0*/  LDG.E R7, desc[UR36][R6.64] ;  /* 0x0000002406077981 */ /* 0x000ea4000c1e1900 */
[----:B------:R-:W-:Y:S01]  /*04f0*/  IMAD R3, R24, UR5, R3 ;  /* 0x0000000518037c24 */ /* 0x000fe2000f8e0203 */
[----:B------:R-:W-:-:S04]  /*0500*/  LEA R4, P1, R2, UR6, 0x2 ;  /* 0x0000000602047c11 */ /* 0x000fc8000f8210ff */
[----:B------:R-:W-:-:S05]  /*0510*/  LEA.HI.X R5, R2, UR7, R3, 0x2, P1 ;  /* 0x0000000702057c11 */ /* 0x000fca00088f1403 */
[----:B------:R-:W2:Y:S02]  /*0520*/  LDG.E R0, desc[UR36][R4.64] ;  /* 0x0000002404007981 */ /* 0x000ea4000c1e1900 */
[----:B--2---:R-:W-:-:S05]  /*0530*/  FFMA.FTZ R3, -R0, R7, -RZ ;  /* 0x0000000700037223 */ /* 0x004fca00000109ff */
[----:B------:R1:W-:Y:S01]  /*0540*/  STG.E desc[UR36][R16.64], R3 ;  /* 0x0000000310007986 */ /* 0x0003e2000c101924 */
[----:B------:R-:W-:Y:S05]  /*0550*/  BRA `(.L_x_572) ;  /* 0x0000000000047947 */ /* 0x000fea0003800000 */
.L_x_569:
[----:B------:R0:W-:Y:S02]  /*0560*/  STG.E desc[UR36][R16.64], RZ ;  /* 0x000000ff10007986 */ /* 0x0001e4000c101924 */
.L_x_572:
[----:B------:R-:W-:Y:S05]  /*0570*/  BSYNC B7 ;  /* 0x0000000000077941 */ /* 0x000fea0003800000 */
.L_x_568:
[----:B------:R-:W-:-:S13]  /*0580*/  ISETP.NE.AND P0, PT, R26, RZ, PT ;  /* 0x000000ff1a00720c */ /* 0x000fda0003f05270 */
[----:B------:R-:W-:Y:S05]  /*0590*/  @!P0 BRA `(.L_x_573) ;  /* 0xfffffffc000c8947 */ /* 0x000fea000383ffff */
[----:B------:R-:W-:Y:S05]  /*05a0*/  BSYNC B8 ;  /* 0x0000000000087941 */ /* 0x000fea0003800000 */
.L_x_567:
[----:B------:R-:W-:Y:S05]  /*05b0*/  EXIT ;  /* 0x000000000000794d */ /* 0x000fea0003800000 */
.L_x_566:
[----:B------:R-:W-:Y:S01]  /*05c0*/  BSSY B8, `(.L_x_574) ;  /* 0x000003a000087945 */ /* 0x000fe20003800000 */
.L_x_580:
[----:B------:R-:W-:Y:S02]  /*05d0*/  SHF.R.S32.HI R24, RZ, 0x1f, R23 ;  /* 0x0000001fff187819 */ /* 0x000fe40000011417 */
[----:B------:R-:W-:-:S04]  /*05e0*/  IADD3 R2, P0, R23, UR44, RZ ;  /* 0x0000002c17027c10 */ /* 0x000fc8000ff1e0ff */
[----:B0-----:R-:W-:-:S05]  /*05f0*/  IADD3.X R3, R24, UR45, RZ, P0, !PT ;  /* 0x0000002d18037c10 */ /* 0x001fca00087fe4ff */
[----:B------:R-:W2:Y:S01]  /*0600*/  LDG.E.U8 R25, desc[UR36][R2.64] ;  /* 0x0000002402197981 */ /* 0x000ea2000c1e1100 */
[--C-:B-1----:R-:W-:Y:S01]  /*0610*/  SHF.R.S64 R16, RZ, 0x1e, R23.reuse ;  /* 0x0000001eff107819 */ /* 0x102fe20000001017 */
        /* <DEDUP_REMOVED lines=32> */
.L_x_578:
[----:B------:R-:W-:Y:S05]  /*0820*/  BSYNC B6 ;  /* 0x0000000000067941 */ /* 0x000fea0003800000 */
.L_x_577:
[----:B------:R-:W-:Y:S01]  /*0830*/  ULDC.64 UR4, c[0x0][0x230] ;  /* 0x00008c0000047ab9 */ /* 0x000fe20000000a00 */
[----:B------:R-:W-:Y:S01]  /*0840*/  ULDC.64 UR6, c[0x0][0x218] ;  /* 0x0000860000067ab9 */ /* 0x000fe20000000a00 */
[----:B------:R-:W-:Y:S02]  /*0850*/  IMAD R5, R24, UR4, RZ ;  /* 0x0000000418057c24 */ /* 0x000fe4000f8e02ff */
[----:B------:R-:W-:-:S04]  /*0860*/  IMAD.WIDE.U32 R2, R22, UR4, RZ ;  /* 0x0000000416027c25 */ /* 0x000fc8000f8e00ff */
[----:B------:R-:W-:Y:S01]  /*0870*/  IMAD R5, R22, UR5, R5 ;  /* 0x0000000516057c24 */ /* 0x000fe2000f8e0205 */
[----:B------:R-:W-:-:S03]  /*0880*/  ULDC.64 UR4, c[0x0][0x238] ;  /* 0x00008e0000047ab9 */ /* 0x000fc60000000a00 */
[----:B------:R-:W-:Y:S02]  /*0890*/  IMAD.IADD R3, R3, 0x1, R5 ;  /* 0x0000000103037824 */ /* 0x000fe400078e0205 */
[----:B------:R-:W-:-:S04]  /*08a0*/  IMAD.WIDE.U32 R2, R25, UR4, R2 ;  /* 0x0000000419027c25 */ /* 0x000fc8000f8e0002 */
[----:B------:R-:W-:Y:S01]  /*08b0*/  IMAD R25, R25, UR5, R3 ;  /* 0x0000000519197c24 */ /* 0x000fe2000f8e0203 */
[----:B------:R-:W-:-:S04]  /*08c0*/  LEA R4, P0, R2, UR6, 0x2 ;  /* 0x0000000602047c11 */ /* 0x000fc8000f8010ff */
[----:B------:R-:W-:-:S05]  /*08d0*/  LEA.HI.X R5, R2, UR7, R25, 0x2, P0 ;  /* 0x0000000702057c11 */ /* 0x000fca00080f1419 */
[----:B------:R-:W2:Y:S02]  /*08e0*/  LDG.E R4, desc[UR36][R4.64] ;  /* 0x0000002404047981 */ /* 0x000ea4000c1e1900 */
[----:B--2---:R-:W-:-:S05]  /*08f0*/  FADD.FTZ R3, -R4, -RZ ;  /* 0x800000ff04037221 */ /* 0x004fca0000010100 */
[----:B------:R0:W-:Y:S01]  /*0900*/  STG.E desc[UR36][R16.64], R3 ;  /* 0x0000000310007986 */ /* 0x0001e2000c101924 */
[----:B------:R-:W-:Y:S05]  /*0910*/  BRA `(.L_x_579) ;  /* 0x0000000000047947 */ /* 0x000fea0003800000 */
.L_x_576:
[----:B------:R1:W-:Y:S02]  /*0920*/  STG.E desc[UR36][R16.64], RZ ;  /* 0x000000ff10007986 */ /* 0x0003e4000c101924 */
.L_x_579:
[----:B------:R-:W-:Y:S05]  /*0930*/  BSYNC B7 ;  /* 0x0000000000077941 */ /* 0x000fea0003800000 */
.L_x_575:
[----:B------:R-:W-:-:S13]  /*0940*/  ISETP.NE.AND P0, PT, R26, RZ, PT ;  /* 0x000000ff1a00720c */ /* 0x000fda0003f05270 */
[----:B------:R-:W-:Y:S05]  /*0950*/  @!P0 BRA `(.L_x_580) ;  /* 0xfffffffc001c8947 */ /* 0x000fea000383ffff */
[----:B------:R-:W-:Y:S05]  /*0960*/  BSYNC B8 ;  /* 0x0000000000087941 */ /* 0x000fea0003800000 */
.L_x_574:
[----:B------:R-:W-:Y:S05]  /*0970*/  EXIT ;  /* 0x000000000000794d */ /* 0x000fea0003800000 */
.L_x_581:
        /* <DEDUP_REMOVED lines=16> */
.L_x_10794:


//--------------------- .text._ZN2at6native39_GLOBAL__N__cee6930f_7_Loss_cu_5b0651e138nll_loss_forward_no_reduce_cuda_kernelIdlEEvlNS_27GenericPackedTensorAccessorIT_Lm2ENS_16DefaultPtrTraitsElEEPKT0_PS4_PKS4_ll --------------------------
	.section	.text._ZN2at6native39_GLOBAL__N__cee6930f_7_Loss_cu_5b0651e138nll_loss_forward_no_reduce_cuda_kernelIdlEEvlNS_27GenericPackedTensorAccessorIT_Lm2ENS_16DefaultPtrTraitsElEEPKT0_PS4_PKS4_ll,"ax",@progbits
	.align	128
.text._ZN2at6native39_GLOBAL__N__cee6930f_7_Loss_cu_5b0651e138nll_loss_forward_no_reduce_cuda_kernelIdlEEvlNS_27GenericPackedTensorAccessorIT_Lm2ENS_16DefaultPtrTraitsElEEPKT0_PS4_PKS4_ll:
        .type           _ZN2at6native39_GLOBAL__N__cee6930f_7_Loss_cu_5b0651e138nll_loss_forward_no_reduce_cuda_kernelIdlEEvlNS_27GenericPackedTensorAccessorIT_Lm2ENS_16DefaultPtrTraitsElEEPKT0_PS4_PKS4_ll,@function
        .size           _ZN2at6native39_GLOBAL__N__cee6930f_7_Loss_cu_5b0651e138nll_loss_forward_no_reduce_cuda_kernelIdlEEvlNS_27GenericPackedTensorAccessorIT_Lm2ENS_16DefaultPtrTraitsElEEPKT0_PS4_PKS4_ll,(.L_x_10795 - _ZN2at6native39_GLOBAL__N__cee6930f_7_Loss_cu_5b0651e138nll_loss_forward_no_reduce_cuda_kernelIdlEEvlNS_27GenericPackedTensorAccessorIT_Lm2ENS_16DefaultPtrTraitsElEEPKT0_PS4_PKS4_ll)
        .other          _ZN2at6native39_GLOBAL__N__cee6930f_7_Loss_cu_5b0651e138nll_loss_forward_no_reduce_cuda_kernelIdlEEvlNS_27GenericPackedTensorAccessorIT_Lm2ENS_16DefaultPtrTraitsElEEPKT0_PS4_PKS4_ll,@"STO_CUDA_ENTRY STV_DEFAULT"
_ZN2at6native39_GLOBAL__N__cee6930f_7_Loss_cu_5b0651e138nll_loss_forward_no_reduce_cuda_kernelIdlEEvlNS_27GenericPackedTensorAccessorIT_Lm2ENS_16DefaultPtrTraitsElEEPKT0_PS4_PKS4_ll:
        /* <DEDUP_REMOVED lines=29> */
.L_x_589:
[--C-:B01----:R-:W-:Y:S02]  /*01d0*/  SHF.R.S64 R16, RZ, 0x1d, R25.reuse ;  /* 0x0000001dff107819 */ /* 0x103fe40000001019 */
[----:B------:R-:W-:Y:S02]  /*01e0*/  SHF.R.S32.HI R0, RZ, 0x1d, R25 ;  /* 0x0000001dff007819 */ /* 0x000fe40000011419 */
[----:B------:R-:W-:-:S04]  /*01f0*/  IADD3 R18, P0, R16, UR42, RZ ;  /* 0x0000002a10127c10 */ /* 0x000fc8000ff1e0ff */
[----:B------:R-:W-:-:S06]  /*0200*/  IADD3.X R19, R0, UR43, RZ, P0, !PT ;  /* 0x0000002b00137c10 */ /* 0x000fcc00087fe4ff */
[----:B------:R-:W2:Y:S01]  /*0210*/  LDG.E.64 R18, desc[UR36][R18.64] ;  /* 0x0000002412127981 */ /* 0x000ea2000c1e1b00 */
[----:B------:R-:W-:Y:S01]  /*0220*/  IMAD.MOV.U32 R24, RZ, RZ, R25 ;  /* 0x000000ffff187224 */ /* 0x000fe200078e0019 */
[----:B------:R-:W-:Y:S01]  /*0230*/  IADD3 R25, P0, R2, R25, RZ ;  /* 0x0000001902197210 */ /* 0x000fe20007f1e0ff */
[----:B------:R-:W-:Y:S01]  /*0240*/  BSSY B7, `(.L_x_584) ;  /* 0x000003a000077945 */ /* 0x000fe20003800000 */
[----:B------:R-:W-:Y:S02]  /*0250*/  IADD3 R16, P1, R16, UR50, RZ ;  /* 0x0000003210107c10 */ /* 0x000fe4000ff3e0ff */
[----:B------:R-:W-:Y:S01]  /*0260*/  ISETP.GE.U32.AND P2, PT, R25, UR40, PT ;  /* 0x0000002819007c0c */ /* 0x000fe2000bf46070 */
[----:B------:R-:W-:Y:S01]  /*0270*/  IMAD.X R23, RZ, RZ, R23, P0 ;  /* 0x000000ffff177224 */ /* 0x000fe200000e0617 */
[----:B------:R-:W-:-:S04]  /*0280*/  IADD3.X R17, R0, UR51, RZ, P1, !PT ;  /* 0x0000003300117c10 */ /* 0x000fc80008ffe4ff */
        /* <DEDUP_REMOVED lines=29> */
.L_x_587:
[----:B------:R-:W-:Y:S05]  /*0460*/  BSYNC B6 ;  /* 0x0000000000067941 */ /* 0x000fea0003800000 */
.L_x_586:
[----:B------:R-:W-:Y:S01]  /*0470*/  ULDC.64 UR4, c[0x0][0x230] ;  /* 0x00008c0000047ab9 */ /* 0x000fe20000000a00 */
[----:B------:R-:W-:Y:S01]  /*0480*/  ULDC.64 UR6, c[0x0][0x250] ;  /* 0x0000940000067ab9 */ /* 0x000fe20000000a00 */
[----:B------:R-:W-:Y:S01]  /*0490*/  IMAD R3, R22, UR4, RZ ;  /* 0x0000000416037c24 */ /* 0x000fe2000f8e02ff */
[----:B------:R-:W-:Y:S01]  /*04a0*/  LEA R6, P0, R18, UR6, 0x3 ;  /* 0x0000000612067c11 */ /* 0x000fe2000f8018ff */
[----:B------:R-:W-:-:S04]  /*04b0*/  IMAD.WIDE.U32 R4, R24, UR4, RZ ;  /* 0x0000000418047c25 */ /* 0x000fc8000f8e00ff */
[----:B------:R-:W-:Y:S01]  /*04c0*/  IMAD R3, R24, UR5, R3 ;  /* 0x0000000518037c24 */ /* 0x000fe2000f8e0203 */
[----:B------:R-:W-:Y:S02]  /*04d0*/  ULDC.64 UR4, c[0x0][0x238] ;  /* 0x00008e0000047ab9 */ /* 0x000fe40000000a00 */
[----:B------:R-:W-:Y:S02]  /*04e0*/  IMAD R7, R19, UR4, RZ ;  /* 0x0000000413077c24 */ /* 0x000fe4000f8e02ff */
[----:B------:R-:W-:Y:S02]  /*04f0*/  IMAD.IADD R5, R5, 0x1, R3 ;  /* 0x0000000105057824 */ /* 0x000fe400078e0203 */
[C---:B------:R-:W-:Y:S01]  /*0500*/  IMAD R3, R18.reuse, UR5, R7 ;  /* 0x0000000512037c24 */ /* 0x040fe2000f8e0207 */
[C---:B------:R-:W-:Y:S01]  /*0510*/  LEA.HI.X R7, R18.reuse, UR7, R19, 0x3, P0 ;  /* 0x0000000712077c11 */ /* 0x040fe200080f1c13 */
[----:B------:R-:W-:Y:S01]  /*0520*/  IMAD.WIDE.U32 R4, R18, UR4, R4 ;  /* 0x0000000412047c25 */ /* 0x000fe2000f8e0004 */
[----:B------:R-:W-:-:S03]  /*0530*/  ULDC.64 UR4, c[0x0][0x218] ;  /* 0x0000860000047ab9 */ /* 0x000fc60000000a00 */
[----:B------:R-:W-:Y:S01]  /*0540*/  IMAD.IADD R3, R5, 0x1, R3 ;  /* 0x0000000105037824 */ /* 0x000fe200078e0203 */
[C---:B------:R-:W-:Y:S01]  /*0550*/  LEA R8, P1, R4.reuse, UR4, 0x3 ;  /* 0x0000000404087c11 */ /* 0x040fe2000f8218ff */
[----:B------:R-:W2:Y:S03]  /*0560*/  LDG.E.64 R6, desc[UR36][R6.64] ;  /* 0x0000002406067981 */ /* 0x000ea6000c1e1b00 */
[----:B------:R-:W-:-:S05]  /*0570*/  LEA.HI.X R9, R4, UR5, R3, 0x3, P1 ;  /* 0x0000000504097c11 */ /* 0x000fca00088f1c03 */
[----:B------:R-:W2:Y:S02]  /*0580*/  LDG.E.64 R4, desc[UR36][R8.64] ;  /* 0x0000002408047981 */ /* 0x000ea4000c1e1b00 */
[----:B--2---:R-:W-:-:S08]  /*0590*/  DMUL R4, R4, R6 ;  /* 0x0000000604047228 */ /* 0x004fd00000000000 */
[----:B------:R-:W-:-:S07]  /*05a0*/  DADD R4, -RZ, -R4 ;  /* 0x00000000ff047229 */ /* 0x000fce0000000904 */
[----:B------:R1:W-:Y:S01]  /*05b0*/  STG.E.64 desc[UR36][R16.64], R4 ;  /* 0x0000000410007986 */ /* 0x0003e2000c101b24 */
[----:B------:R-:W-:Y:S05]  /*05c0*/  BRA `(.L_x_588) ;  /* 0x0000000000047947 */ /* 0x000fea0003800000 */
.L_x_585:
[----:B------:R0:W-:Y:S02]  /*05d0*/  STG.E.64 desc[UR36][R16.64], RZ ;  /* 0x000000ff10007986 */ /* 0x0001e4000c101b24 */
.L_x_588:
[----:B------:R-:W-:Y:S05]  /*05e0*/  BSYNC B7 ;  /* 0x0000000000077941 */ /* 0x000fea0003800000 */
.L_x_584:
[----:B------:R-:W-:-:S13]  /*05f0*/  ISETP.NE.AND P0, PT, R26, RZ, PT ;  /* 0x000000ff1a00720c */ /* 0x000fda0003f05270 */
[----:B------:R-:W-:Y:S05]  /*0600*/  @!P0 BRA `(.L_x_589) ;  /* 0xfffffff800f08947 */ /* 0x000fea000383ffff */
[----:B------:R-:W-:Y:S05]  /*0610*/  BSYNC B8 ;  /* 0x0000000000087941 */ /* 0x000fea0003800000 */
.L_x_583:
[----:B------:R-:W-:Y:S05]  /*0620*/  EXIT ;  /* 0x000000000000794d */ /* 0x000fea0003800000 */
.L_x_582:
[----:B------:R-:W-:Y:S01]  /*0630*/  BSSY B8, `(.L_x_590) ;  /* 0x0000040000087945 */ /* 0x000fe20003800000 */
.L_x_596:
        /* <DEDUP_REMOVED lines=41> */
.L_x_594:
[----:B------:R-:W-:Y:S05]  /*08d0*/  BSYNC B6 ;  /* 0x0000000000067941 */ /* 0x000fea0003800000 */
.L_x_593:
        /* <DEDUP_REMOVED lines=12> */
[----:B------:R-:W-:-:S06]  /*09a0*/  LEA.HI.X R5, R18, UR5, R3, 0x3, P0 ;  /* 0x0000000512057c11 */ /* 0x000fcc00080f1c03 */
[----:B------:R-:W2:Y:S02]  /*09b0*/  LDG.E.64 R4, desc[UR36][R4.64] ;  /* 0x0000002404047981 */ /* 0x000ea4000c1e1b00 */
[----:B--2---:R-:W-:-:S07]  /*09c0*/  DADD R6, -RZ, -R4 ;  /* 0x00000000ff067229 */ /* 0x004fce0000000904 */
[----:B------:R0:W-:Y:S01]  /*09d0*/  STG.E.64 desc[UR36][R16.64], R6 ;  /* 0x0000000610007986 */ /* 0x0001e2000c101b24 */
[----:B------:R-:W-:Y:S05]  /*09e0*/  BRA `(.L_x_595) ;  /* 0x0000000000047947 */ /* 0x000fea0003800000 */
.L_x_592:
[----:B------:R1:W-:Y:S02]  /*09f0*/  STG.E.64 desc[UR36][R16.64], RZ ;  /* 0x000000ff10007986 */ /* 0x0003e4000c101b24 */
.L_x_595:
[----:B------:R-:W-:Y:S05]  /*0a00*/  BSYNC B7 ;  /* 0x0000000000077941 */ /* 0x000fea0003800000 */
.L_x_591:
[----:B------:R-:W-:-:S13]  /*0a10*/  ISETP.NE.AND P0, PT, R26, RZ, PT ;  /* 0x000000ff1a00720c */ /* 0x000fda0003f05270 */
[----:B------:R-:W-:Y:S05]  /*0a20*/  @!P0 BRA `(.L_x_596) ;  /* 0xfffffffc00048947 */ /* 0x000fea000383ffff */
[----:B------:R-:W-:Y:S05]  /*0a30*/  BSYNC B8 ;  /* 0x0000000000087941 */ /* 0x000fea0003800000 */
.L_x_590:
[----:B------:R-:W-:Y:S05]  /*0a40*/  EXIT ;  /* 0x000000000000794d */ /* 0x000fea0003800000 */
.L_x_597:
        /* <DEDUP_REMOVED lines=11> */
.L_x_10795:


//--------------------- .text._ZN2at6native39_GLOBAL__N__cee6930f_7_Loss_cu_5b0651e138nll_loss_forward_no_reduce_cuda_kernelIdhEEvlNS_27GenericPackedTensorAccessorIT_Lm2ENS_16DefaultPtrTraitsElEEPKT0_PS4_PKS4_ll --------------------------
	.section	.text._ZN2at6native39_GLOBAL__N__cee6930f_7_Loss_cu_5b0651e138nll_loss_forward_no_reduce_cuda_kernelIdhEEvlNS_27GenericPackedTensorAccessorIT_Lm2ENS_16DefaultPtrTraitsElEEPKT0_PS4_PKS4_ll,"ax",@progbits
	.align	128
.text._ZN2at6native39_GLOBAL__N__cee6930f_7_Loss_cu_5b0651e138nll_loss_forward_no_reduce_cuda_kernelIdhEEvlNS_27GenericPackedTensorAccessorIT_Lm2ENS_16DefaultPtrTraitsElEEPKT0_PS4_PKS4_ll:
        .type           _ZN2at6native39_GLOBAL__N__cee6930f_7_Loss_cu_5b0651e138nll_loss_forward_no_reduce_cuda_kernelIdhEEvlNS_27GenericPackedTensorAccessorIT_Lm2ENS_16DefaultPtrTraitsElEEPKT0_PS4_PKS4_ll,@function
        .size           _ZN2at6native39_GLOBAL__N__cee6930f_7_Loss_cu_5b0651e138nll_loss_forward_no_reduce_cuda_kernelIdhEEvlNS_27GenericPackedTensorAccessorIT_Lm2ENS_16DefaultPtrTraitsElEEPKT0_PS4_PKS4_ll,(.L_x_10796 - _ZN2at6native39_GLOBAL__N__cee6930f_7_Loss_cu_5b0651e138nll_loss_forward_no_reduce_cuda_kernelIdhEEvlNS_27GenericPackedTensorAccessorIT_Lm2ENS_16DefaultPtrTraitsElEEPKT0_PS4_PKS4_ll)
        .other          _ZN2at6native39_GLOBAL__N__cee6930f_7_Loss_cu_5b0651e138nll_loss_forward_no_reduce_cuda_kernelIdhEEvlNS_27GenericPackedTensorAccessorIT_Lm2ENS_16DefaultPtrTraitsElEEPKT0_PS4_PKS4_ll,@"STO_CUDA_ENTRY STV_DEFAULT"
_ZN2at6native39_GLOBAL__N__cee6930f_7_Loss_cu_5b0651e138nll_loss_forward_no_reduce_cuda_kernelIdhEEvlNS_27GenericPackedTensorAccessorIT_Lm2ENS_16DefaultPtrTraitsElEEPKT0_PS4_PKS4_ll:
        /* <DEDUP_REMOVED lines=29> */
.L_x_605:
[----:B------:R-:W-:Y:S02]  /*01d0*/  SHF.R.S32.HI R22, RZ, 0x1f, R23 ;  /* 0x0000001fff167819 */ /* 0x000fe40000011417 */
[----:B-1----:R-:W-:-:S04]  /*01e0*/  IADD3 R2, P0, R23, UR42, RZ ;  /* 0x0000002a17027c10 */ /* 0x002fc8000ff1e0ff */
[----:B------:R-:W-:-:S05]  /*01f0*/  IADD3.X R3, R22, UR43, RZ, P0, !PT ;  /* 0x0000002b16037c10 */ /* 0x000fca00087fe4ff */
        /* <DEDUP_REMOVED lines=34> */
.L_x_603:
[----:B------:R-:W-:Y:S05]  /*0420*/  BSYNC B6 ;  /* 0x0000000000067941 */ /* 0x000fea0003800000 */
.L_x_602:
[----:B------:R-:W-:Y:S01]  /*0430*/  ULDC.64 UR4, c[0x0][0x230] ;  /* 0x00008c0000047ab9 */ /* 0x000fe20000000a00 */
[----:B------:R-:W-:Y:S01]  /*0440*/  ULDC.64 UR8, c[0x0][0x250] ;  /* 0x0000940000087ab9 */ /* 0x000fe20000000a00 */
[----:B------:R-:W-:Y:S01]  /*0450*/  IMAD R22, R22, UR4, RZ ;  /* 0x0000000416167c24 */ /* 0x000fe2000f8e02ff */
[----:B------:R-:W-:Y:S01]  /*0460*/  ULDC.64 UR6, c[0x0][0x218] ;  /* 0x0000860000067ab9 */ /* 0x000fe20000000a00 */
[----:B------:R-:W-:Y:S01]  /*0470*/  IMAD.WIDE.U32 R2, R25, UR4, RZ ;  /* 0x0000000419027c25 */ /* 0x000fe2000f8e00ff */
[----:B------:R-:W-:-:S03]  /*0480*/  LEA R4, P0, R24, UR8, 0x3 ;  /* 0x0000000818047c11 */ /* 0x000fc6000f8018ff */
[----:B------:R-:W-:Y:S01]  /*0490*/  IMAD R5, R25, UR5, R22 ;  /* 0x0000000519057c24 */ /* 0x000fe2000f8e0216 */
[----:B------:R-:W-:-:S03]  /*04a0*/  ULDC.64 UR4, c[0x0][0x238] ;  /* 0x00008e0000047ab9 */ /* 0x000fc60000000a00 */
[----:B------:R-:W-:Y:S02]  /*04b0*/  IMAD.IADD R3, R3, 0x1, R5 ;  /* 0x0000000103037824 */ /* 0x000fe400078e0205 */
[----:B------:R-:W-:Y:S02]  /*04c0*/  IMAD.X R5, RZ, RZ, UR9, P0 ;  /* 0x00000009ff057e24 */ /* 0x000fe400080e06ff */
[----:B------:R-:W-:-:S04]  /*04d0*/  IMAD.WIDE.U32 R2, R24, UR4, R2 ;  /* 0x0000000418027c25 */ /* 0x000fc8000f8e0002 */
[----:B------:R-:W-:Y:S01]  /*04e0*/  IMAD R3, R24, UR5, R3 ;  /* 0x0000000518037c24 */ /* 0x000fe2000f8e0203 */
        /* <DEDUP_REMOVED lines=8> */
.L_x_601:
[----:B------:R0:W-:Y:S02]  /*0570*/  STG.E.64 desc[UR36][R16.64], RZ ;  /* 0x000000ff10007986 */ /* 0x0001e4000c101b24 */
.L_x_604:
[----:B------:R-:W-:Y:S05]  /*0580*/  BSYNC B7 ;  /* 0x0000000000077941 */ /* 0x000fea0003800000 */
.L_x_600:
[----:B------:R-:W-:-:S13]  /*0590*/  ISETP.NE.AND P0, PT, R26, RZ, PT ;  /* 0x000000ff1a00720c */ /* 0x000fda0003f05270 */
[----:B------:R-:W-:Y:S05]  /*05a0*/  @!P0 BRA `(.L_x_605) ;  /* 0xfffffffc00088947 */ /* 0x000fea000383ffff */
[----:B------:R-:W-:Y:S05]  /*05b0*/  BSYNC B8 ;  /* 0x0000000000087941 */ /* 0x000fea0003800000 */
.L_x_599:
[----:B------:R-:W-:Y:S05]  /*05c0*/  EXIT ;  /* 0x000000000000794d */ /* 0x000fea0003800000 */
.L_x_598:
[----:B------:R-:W-:Y:S01]  /*05d0*/  BSSY B8, `(.L_x_606) ;  /* 0x000003a000087945 */ /* 0x000fe20003800000 */
.L_x_612:
[----:B------:R-:W-:Y:S02]  /*05e0*/  SHF.R.S32.HI R24, RZ, 0x1f, R23 ;  /* 0x0000001fff187819 */ /* 0x000fe40000011417 */
[----:B0-----:R-:W-:-:S04]  /*05f0*/  IADD3 R2, P0, R23, UR44, RZ ;  /* 0x0000002c17027c10 */ /* 0x001fc8000ff1e0ff */
[----:B------:R-:W-:-:S05]  /*0600*/  IADD3.X R3, R24, UR45, RZ, P0, !PT ;  /* 0x0000002d18037c10 */ /* 0x000fca00087fe4ff */
        /* <DEDUP_REMOVED lines=34> */
.L_x_610:
[----:B------:R-:W-:Y:S05]  /*0830*/  BSYNC B6 ;  /* 0x0000000000067941 */ /* 0x000fea0003800000 */
.L_x_609:
        /* <DEDUP_REMOVED lines=11> */
[----:B------:R-:W2:Y:S02]  /*08f0*/  LDG.E.64 R2, desc[UR36][R4.64] ;  /* 0x0000002404027981 */ /* 0x000ea4000c1e1b00 */
[----:B--2---:R-:W-:-:S07]  /*0900*/  DADD R2, -RZ, -R2 ;  /* 0x00000000ff027229 */ /* 0x004fce0000000902 */
[----:B------:R0:W-:Y:S01]  /*0910*/  STG.E.64 desc[UR36][R16.64], R2 ;  /* 0x0000000210007986 */ /* 0x0001e2000c101b24 */
[----:B------:R-:W-:Y:S05]  /*0920*/  BRA `(.L_x_611) ;  /* 0x0000000000047947 */ /* 0x000fea0003800000 */
.L_x_608:
[----:B------:R1:W-:Y:S02]  /*0930*/  STG.E.64 desc[UR36][R16.64], RZ ;  /* 0x000000ff10007986 */ /* 0x0003e4000c101b24 */
.L_x_611:
[----:B------:R-:W-:Y:S05]  /*0940*/  BSYNC B7 ;  /* 0x0000000000077941 */ /* 0x000fea0003800000 */
.L_x_607:
[----:B------:R-:W-:-:S13]  /*0950*/  ISETP.NE.AND P0, PT, R26, RZ, PT ;  /* 0x000000ff1a00720c */ /* 0x000fda0003f05270 */
[----:B------:R-:W-:Y:S05]  /*0960*/  @!P0 BRA `(.L_x_612) ;  /* 0xfffffffc001c8947 */ /* 0x000fea000383ffff */
[----:B------:R-:W-:Y:S05]  /*0970*/  BSYNC B8 ;  /* 0x0000000000087941 */ /* 0x000fea0003800000 */
.L_x_606:
[----:B------:R-:W-:Y:S05]  /*0980*/  EXIT ;  /* 0x000000000000794d */ /* 0x000fea0003800000 */
.L_x_613:
        /* <DEDUP_REMOVED lines=15> */
.L_x_10796:


//--------------------- .text._ZN2at6native18elementwise_kernelILi128ELi4EZNS0_15gpu_kernel_implIZZZNS0_29binary_cross_entropy_out_cudaERKNS_6TensorES5_RKSt8optionalIS3_ElRS3_ENKUlvE_clEvENKUlvE2_clEvEUlN3c108BFloat16ESE_E_EEvRNS_18TensorIteratorBaseERKT_EUliE_EEviT1_ --------------------------
	.section	.text._ZN2at6native18elementwise_kernelILi128ELi4EZNS0_15gpu_kernel_implIZZZNS0_29binary_cross_entropy_out_cudaERKNS_6TensorES5_RKSt8optionalIS3_ElRS3_ENKUlvE_clEvENKUlvE2_clEvEUlN3c108BFloat16ESE_E_EEvRNS_18TensorIteratorBaseERKT_EUliE_EEviT1_,"ax",@progbits
	.align	128
        .global         _ZN2at6native18elementwise_kernelILi128ELi4EZNS0_15gpu_kernel_implIZZZNS0_29binary_cross_entropy_out_cudaERKNS_6TensorES5_RKSt8optionalIS3_ElRS3_ENKUlvE_clEvENKUlvE2_clEvEUlN3c108BFloat16ESE_E_EEvRNS_18TensorIteratorBaseERKT_EUliE_EEviT1_
        .type           _ZN2at6native18elementwise_kernelILi128ELi4EZNS0_15gpu_kernel_implIZZZNS0_29binary_cross_entropy_out_cudaERKNS_6TensorES5_RKSt8optionalIS3_ElRS3_ENKUlvE_clEvENKUlvE2_clEvEUlN3c108BFloat16ESE_E_EEvRNS_18TensorIteratorBaseERKT_EUliE_EEviT1_,@function
        .size           _ZN2at6native18elementwise_kernelILi128ELi4EZNS0_15gpu_kernel_implIZZZNS0_29binary_cross_entropy_out_cudaERKNS_6TensorES5_RKSt8optionalIS3_ElRS3_ENKUlvE_clEvENKUlvE2_clEvEUlN3c108BFloat16ESE_E_EEvRNS_18TensorIteratorBaseERKT_EUliE_EEviT1_,(.L_x_10811 - _ZN2at6native18elementwise_kernelILi128ELi4EZNS0_15gpu_kernel_implIZZZNS0_29binary_cross_entropy_out_cudaERKNS_6TensorES5_RKSt8optionalIS3_ElRS3_ENKUlvE_clEvENKUlvE2_clEvEUlN3c108BFloat16ESE_E_EEvRNS_18TensorIteratorBaseERKT_EUliE_EEviT1_)
        .other          _ZN2at6native18elementwise_kernelILi128ELi4EZNS0_15gpu_kernel_implIZZZNS0_29binary_cross_entropy_out_cudaERKNS_6TensorES5_RKSt8optionalIS3_ElRS3_ENKUlvE_clEvENKUlvE2_clEvEUlN3c108BFloat16ESE_E_EEvRNS_18TensorIteratorBaseERKT_EUliE_EEviT1_,@"STO_CUDA_ENTRY STV_DEFAULT"
_ZN2at6native18elementwise_kernelILi128ELi4EZNS0_15gpu_kernel_implIZZZNS0_29binary_cross_entropy_out_cudaERKNS_6TensorES5_RKSt8optionalIS3_ElRS3_ENKUlvE_clEvENKUlvE2_clEvEUlN3c108BFloat16ESE_E_EEvRNS_18TensorIteratorBaseERKT_EUliE_EEviT1_:
.text._ZN2at6native18elementwise_kernelILi128ELi4EZNS0_15gpu_kernel_implIZZZNS0_29binary_cross_entropy_out_cudaERKNS_6TensorES5_RKSt8optionalIS3_ElRS3_ENKUlvE_clEvENKUlvE2_clEvEUlN3c108BFloat16ESE_E_EEvRNS_18TensorIteratorBaseERKT_EUliE_EEviT1_:
[----:B------:R-:W0:Y:S01]  /*0000*/  LDC R1, c[0x0][0x28] ;  /* 0x00000a00ff017b82 */ /* 0x000e220000000800 */
[----:B------:R-:W1:Y:S01]  /*0010*/  S2R R19, SR_CTAID.X ;  /* 0x0000000000137919 */ /* 0x000e620000002500 */
[----:B------:R-:W-:Y:S01]  /*0020*/  ULDC UR4, c[0x0][0x210] ;  /* 0x0000840000047ab9 */ /* 0x000fe20000000800 */
[----:B------:R-:W-:Y:S01]  /*0030*/  ULDC.64 UR36, c[0x0][0x208] ;  /* 0x0000820000247ab9 */ /* 0x000fe20000000a00 */
[----:B------:R-:W-:Y:S01]  /*0040*/  BSSY B7, `(.L_x_614) ;  /* 0x00004df000077945 */ /* 0x000fe20003800000 */
[----:B------:R-:W1:Y:S02]  /*0050*/  S2R R18, SR_TID.X ;  /* 0x0000000000127919 */ /* 0x000e640000002100 */
[----:B-1----:R-:W-:-:S05]  /*0060*/  IMAD R23, R19, 0x200, R18 ;  /* 0x0000020013177824 */ /* 0x002fca00078e0212 */
[----:B------:R-:W-:-:S13]  /*0070*/  ISETP.GE.AND P0, PT, R23, UR4, PT ;  /* 0x0000000417007c0c */ /* 0x000fda000bf06270 */
[----:B0-----:R-:W-:Y:S05]  /*0080*/  @P0 BRA `(.L_x_615) ;  /* 0x0000004c00680947 */ /* 0x001fea0003800000 */
[----:B------:R-:W0:Y:S01]  /*0090*/  LDC R6, c[0x0][0x218] ;  /* 0x00008600ff067b82 */ /* 0x000e220000000800 */
[----:B------:R-:W-:Y:S02]  /*00a0*/  IMAD.MOV.U32 R24, RZ, RZ, RZ ;  /* 0x000000ffff187224 */ /* 0x000fe400078e00ff */
[----:B------:R-:W-:Y:S02]  /*00b0*/  IMAD.MOV.U32 R0, RZ, RZ, RZ ;  /* 0x000000ffff007224 */ /* 0x000fe400078e00ff */
[----:B------:R-:W-:Y:S01]  /*00c0*/  IMAD.MOV.U32 R16, RZ, RZ, RZ ;  /* 0x000000ffff107224 */ /* 0x000fe200078e00ff */
[----:B0-----:R-:W-:-:S13]  /*00d0*/  ISETP.NE.AND P0, PT, R6, RZ, PT ;  /* 0x000000ff0600720c */ /* 0x001fda0003f05270 */
[----:B------:R-:W-:Y:S05]  /*00e0*/  @!P0 BRA `(.L_x_616) ;  /* 0x0000001400708947 */ /* 0x000fea0003800000 */
[----:B------:R-:W-:Y:S01]  /*00f0*/  IMAD.MOV.U32 R22, RZ, RZ, RZ ;  /* 0x000000ffff167224 */ /* 0x000fe200078e00ff */
[----:B------:R-:W-:Y:S01]  /*0100*/  ULDC.64 UR4, c[0x0][0x220] ;  /* 0x0000880000047ab9 */ /* 0x000fe20000000a00 */
[----:B------:R-:W-:Y:S01]  /*0110*/  ISETP.NE.AND P0, PT, R6, 0x1, PT ;  /* 0x000000010600780c */ /* 0x000fe20003f05270 */
[----:B------:R-:W-:Y:S01]  /*0120*/  ULDC UR6, c[0x0][0x350] ;  /* 0x0000d40000067ab9 */ /* 0x000fe20000000800 */
[----:B------:R-:W-:Y:S01]  /*0130*/  IMAD.HI.U32 R2, R23, UR4, R22 ;  /* 0x0000000417027c27 */ /* 0x000fe2000f8e0016 */
[----:B------:R-:W-:-:S04]  /*0140*/  ULDC UR4, c[0x0][0x21c] ;  /* 0x0000870000047ab9 */ /* 0x000fc80000000800 */
[----:B------:R-:W-:-:S05]  /*0150*/  SHF.R.U32.HI R3, RZ, UR5, R2 ;  /* 0x00000005ff037c19 */ /* 0x000fca0008011602 */
[----:B------:R-:W-:-:S04]  /*0160*/  IMAD.MOV R0, RZ, RZ, -R3 ;  /* 0x000000ffff007224 */ /* 0x000fc800078e0a03 */
[----:B------:R-:W-:Y:S01]  /*0170*/  IMAD R23, R0, UR4, R23 ;  /* 0x0000000400177c24 */ /* 0x000fe2000f8e0217 */
[----:B------:R-:W-:-:S03]  /*0180*/  ULDC.64 UR4, c[0x0][0x348] ;  /* 0x0000d20000047ab9 */ /* 0x000fc60000000a00 */
[C---:B------:R-:W-:Y:S02]  /*0190*/  IMAD R16, R23.reuse, UR4, RZ ;  /* 0x0000000417107c24 */ /* 0x040fe4000f8e02ff */
[C---:B------:R-:W-:Y:S02]  /*01a0*/  IMAD R0, R23.reuse, UR5, RZ ;  /* 0x0000000517007c24 */ /* 0x040fe4000f8e02ff */
[----:B------:R-:W-:Y:S01]  /*01b0*/  IMAD R24, R23, UR6, RZ ;  /* 0x0000000617187c24 */ /* 0x000fe2000f8e02ff */
[----:B------:R-:W-:Y:S06]  /*01c0*/  @!P0 BRA `(.L_x_616) ;  /* 0x0000001400388947 */ /* 0x000fec0003800000 */
[----:B------:R-:W-:Y:S01]  /*01d0*/  IMAD.MOV.U32 R2, RZ, RZ, RZ ;  /* 0x000000ffff027224 */ /* 0x000fe200078e00ff */
[----:B------:R-:W-:Y:S01]  /*01e0*/  ULDC.64 UR6, c[0x0][0x228] ;  /* 0x00008a0000067ab9 */ /* 0x000fe20000000a00 */
[----:B------:R-:W-:Y:S01]  /*01f0*/  ULDC UR4, c[0x0][0x230] ;  /* 0x00008c0000047ab9 */ /* 0x000fe20000000800 */
[----:B------:R-:W-:Y:S01]  /*0200*/  ISETP.NE.AND P0, PT, R6, 0x2, PT ;  /* 0x000000020600780c */ /* 0x000fe20003f05270 */
[----:B------:R-:W-:-:S05]  /*0210*/  IMAD.HI.U32 R4, R3, UR7, R2 ;  /* 0x0000000703047c27 */ /* 0x000fca000f8e0002 */
[----:B------:R-:W-:Y:S01]  /*0220*/  SHF.R.U32.HI R5, RZ, UR4, R4 ;  /* 0x00000004ff057c19 */ /* 0x000fe20008011604 */
[----:B------:R-:W-:-:S04]  /*0230*/  ULDC UR4, c[0x0][0x354] ;  /* 0x0000d50000047ab9 */ /* 0x000fc80000000800 */
[----:B------:R-:W-:-:S04]  /*0240*/  IMAD.MOV R2, RZ, RZ, -R5 ;  /* 0x000000ffff027224 */ /* 0x000fc800078e0a05 */
[----:B------:R-:W-:Y:S01]  /*0250*/  IMAD R3, R2, UR6, R3 ;  /* 0x0000000602037c24 */ /* 0x000fe2000f8e0203 */
[----:B------:R-:W-:-:S03]  /*0260*/  ULDC.64 UR6, c[0x0][0x358] ;  /* 0x0000d60000067ab9 */ /* 0x000fc60000000a00 */
[C---:B------:R-:W-:Y:S02]  /*0270*/  IMAD R16, R3.reuse, UR4, R16 ;  /* 0x0000000403107c24 */ /* 0x040fe4000f8e0210 */
[C---:B------:R-:W-:Y:S02]  /*0280*/  IMAD R0, R3.reuse, UR6, R0 ;  /* 0x0000000603007c24 */ /* 0x040fe4000f8e0200 */
[----:B------:R-:W-:Y:S01]  /*0290*/  IMAD R24, R3, UR7, R24 ;  /* 0x0000000703187c24 */ /* 0x000fe2000f8e0218 */
[----:B------:R-:W-:Y:S06]  /*02a0*/  @!P0 BRA `(.L_x_616) ;  /* 0x0000001400008947 */ /* 0x000fec0003800000 */
        /* <DEDUP_REMOVED lines=310> */
[----:B------:R-:W-:Y:S02]  /*1610*/  ULDC UR6, c[0x0][0x470] ;  /* 0x00011c0000067ab9 */ /* 0x000fe40000000800 */
        /* <DEDUP_REMOVED lines=8> */
[----:B------:R-:W-:-:S07]  /*16a0*/  IMAD R24, R5, UR6, R24 ;  /* 0x0000000605187c24 */ /* 0x000fce000f8e0218 */
.L_x_616:
[----:B------:R-:W0:Y:S01]  /*16b0*/  LDC.U8 R5, c[0x0][0x492] ;  /* 0x00012480ff057b82 */ /* 0x000e220000000000 */
[----:B------:R-:W-:Y:S01]  /*16c0*/  ULDC.64 UR4, c[0x0][0x478] ;  /* 0x00011e0000047ab9 */ /* 0x000fe20000000a00 */
[----:B------:R-:W-:Y:S01]  /*16d0*/  ULDC.64 UR6, c[0x0][0x480] ;  /* 0x0001200000067ab9 */ /* 0x000fe20000000a00 */
[----:B------:R-:W-:Y:S02]  /*16e0*/  IADD3 R16, P1, R16, UR4, RZ ;  /* 0x0000000410107c10 */ /* 0x000fe4000ff3e0ff */
[----:B------:R-:W-:-:S03]  /*16f0*/  IADD3 R2, P2, R0, UR6, RZ ;  /* 0x0000000600027c10 */ /* 0x000fc6000ff5e0ff */
[----:B------:R-:W-:Y:S02]  /*1700*/  IMAD.X R17, RZ, RZ, UR5, P1 ;  /* 0x00000005ff117e24 */ /* 0x000fe400088e06ff */
[----:B------:R-:W-:Y:S01]  /*1710*/  IMAD.X R3, RZ, RZ, UR7, P2 ;  /* 0x00000007ff037e24 */ /* 0x000fe200090e06ff */
[----:B0-----:R-:W-:-:S04]  /*1720*/  PRMT R4, R5, 0x9910, RZ ;  /* 0x0000991005047816 */ /* 0x001fc800000000ff */
[----:B------:R-:W-:-:S13]  /*1730*/  ISETP.GT.AND P0, PT, R4, 0x9, PT ;  /* 0x000000090400780c */ /* 0x000fda0003f04270 */
[----:B------:R-:W-:Y:S05]  /*1740*/  @P0 BRA `(.L_x_617) ;  /* 0x0000000400300947 */ /* 0x000fea0003800000 */
[----:B------:R-:W-:-:S13]  /*1750*/  ISETP.GT.AND P0, PT, R4, 0x4, PT ;  /* 0x000000040400780c */ /* 0x000fda0003f04270 */
[----:B------:R-:W-:Y:S05]  /*1760*/  @P0 BRA `(.L_x_618) ;  /* 0x0000000000940947 */ /* 0x000fea0003800000 */
[----:B------:R-:W-:-:S13]  /*1770*/  ISETP.GT.AND P0, PT, R4, 0x1, PT ;  /* 0x000000010400780c */ /* 0x000fda0003f04270 */
[----:B------:R-:W-:Y:S05]  /*1780*/  @P0 BRA `(.L_x_619) ;  /* 0x0000000000380947 */ /* 0x000fea0003800000 */
[----:B------:R-:W-:-:S13]  /*1790*/  ISETP.NE.AND P0, PT, R5, RZ, PT ;  /* 0x000000ff0500720c */ /* 0x000fda0003f05270 */
[----:B------:R-:W-:Y:S05]  /*17a0*/  @!P0 BRA `(.L_x_620) ;  /* 0x00000000001c8947 */ /* 0x000fea0003800000 */
[----:B------:R-:W-:-:S13]  /*17b0*/  ISETP.NE.AND P0, PT, R4, 0x1, PT ;  /* 0x000000010400780c */ /* 0x000fda0003f05270 */
[----:B------:R-:W-:Y:S05]  /*17c0*/  @P0 BRA `(.L_x_621) ;  /* 0x0000000c00840947 */ /* 0x000fea0003800000 */
[----:B------:R-:W2:Y:S02]  /*17d0*/  LDG.E.S8 R2, desc[UR36][R2.64] ;  /* 0x0000002402027981 */ /* 0x000ea4000c1e1300 */
[----:B--2---:R-:W0:Y:S02]  /*17e0*/  I2F.S16 R0, R2 ;  /* 0x0000000200007306 */ /* 0x004e240000101400 */
[----:B0-----:R-:W-:-:S04]  /*17f0*/  F2FP.BF16.F32.PACK_AB R0, RZ, R0 ;  /* 0x00000000ff00723e */ /* 0x001fc800000010ff */
[----:B------:R-:W-:Y:S01]  /*1800*/  PRMT R22, R0, 0x7610, R22 ;  /* 0x0000761000167816 */ /* 0x000fe20000000016 */
[----:B------:R-:W-:Y:S06]  /*1810*/  BRA `(.L_x_622) ;  /* 0x0000000c00dc7947 */ /* 0x000fec0003800000 */
.L_x_620:
[----:B------:R-:W2:Y:S02]  /*1820*/  LDG.E.U8 R2, desc[UR36][R2.64] ;  /* 0x0000002402027981 */ /* 0x000ea4000c1e1100 */
[----:B--2---:R-:W-:-:S04]  /*1830*/  I2FP.F32.U32 R0, R2 ;  /* 0x0000000200007245 */ /* 0x004fc80000201000 */
[----:B------:R-:W-:-:S04]  /*1840*/  F2FP.BF16.F32.PACK_AB R0, RZ, R0 ;  /* 0x00000000ff00723e */ /* 0x000fc800000010ff */
[----:B------:R-:W-:Y:S01]  /*1850*/  PRMT R22, R0, 0x7610, R22 ;  /* 0x0000761000167816 */ /* 0x000fe20000000016 */
[----:B------:R-:W-:Y:S06]  /*1860*/  BRA `(.L_x_622) ;  /* 0x0000000c00c87947 */ /* 0x000fec0003800000 */
.L_x_619:
[----:B------:R-:W-:-:S13]  /*1870*/  ISETP.NE.AND P0, PT, R4, 0x2, PT ;  /* 0x000000020400780c */ /* 0x000fda0003f05270 */
[----:B------:R-:W-:Y:S05]  /*1880*/  @!P0 BRA `(.L_x_623) ;  /* 0x0000000000388947 */ /* 0x000fea0003800000 */
[----:B------:R-:W-:-:S13]  /*1890*/  ISETP.NE.AND P0, PT, R4, 0x3, PT ;  /* 0x000000030400780c */ /* 0x000fda0003f05270 */
[----:B------:R-:W-:Y:S05]  /*18a0*/  @!P0 BRA `(.L_x_624) ;  /* 0x00000000001c8947 */ /* 0x000fea0003800000 */
[----:B------:R-:W-:-:S13]  /*18b0*/  ISETP.NE.AND P0, PT, R4, 0x4, PT ;  /* 0x000000040400780c */ /* 0x000fda0003f05270 */
[----:B------:R-:W-:Y:S05]  /*18c0*/  @P0 BRA `(.L_x_621) ;  /* 0x0000000c00440947 */ /* 0x000fea0003800000 */
[----:B------:R-:W2:Y:S02]  /*18d0*/  LDG.E.64 R2, desc[UR36][R2.64] ;  /* 0x0000002402027981 */ /* 0x000ea4000c1e1b00 */
[----:B--2---:R-:W0:Y:S02]  /*18e0*/  I2F.S64 R0, R2 ;  /* 0x0000000200007312 */ /* 0x004e240000301400 */
[----:B0-----:R-:W-:-:S04]  /*18f0*/  F2FP.BF16.F32.PACK_AB R0, RZ, R0 ;  /* 0x00000000ff00723e */ /* 0x001fc800000010ff */
[----:B------:R-:W-:Y:S01]  /*1900*/  PRMT R22, R0, 0x7610, R22 ;  /* 0x0000761000167816 */ /* 0x000fe20000000016 */
[----:B------:R-:W-:Y:S06]  /*1910*/  BRA `(.L_x_622) ;  /* 0x0000000c009c7947 */ /* 0x000fec0003800000 */
.L_x_624:
[----:B------:R-:W2:Y:S02]  /*1920*/  LDG.E R2, desc[UR36][R2.64] ;  /* 0x0000002402027981 */ /* 0x000ea4000c1e1900 */
[----:B--2---:R-:W-:-:S04]  /*1930*/  I2FP.F32.S32 R0, R2 ;  /* 0x0000000200007245 */ /* 0x004fc80000201400 */
[----:B------:R-:W-:-:S04]  /*1940*/  F2FP.BF16.F32.PACK_AB R0, RZ, R0 ;  /* 0x00000000ff00723e */ /* 0x000fc800000010ff */
[----:B------:R-:W-:Y:S01]  /*1950*/  PRMT R22, R0, 0x7610, R22 ;  /* 0x0000761000167816 */ /* 0x000fe20000000016 */
[----:B------:R-:W-:Y:S06]  /*1960*/  BRA `(.L_x_622) ;  /* 0x0000000c00887947 */ /* 0x000fec0003800000 */
.L_x_623:
[----:B------:R-:W2:Y:S02]  /*1970*/  LDG.E.U16 R2, desc[UR36][R2.64] ;  /* 0x0000002402027981 */ /* 0x000ea4000c1e1500 */
[----:B--2---:R-:W0:Y:S02]  /*1980*/  I2F.S16 R0, R2 ;  /* 0x0000000200007306 */ /* 0x004e240000101400 */
[----:B0-----:R-:W-:-:S04]  /*1990*/  F2FP.BF16.F32.PACK_AB R0, RZ, R0 ;  /* 0x00000000ff00723e */ /* 0x001fc800000010ff */
[----:B------:R-:W-:Y:S01]  /*19a0*/  PRMT R22, R0, 0x7610, R22 ;  /* 0x0000761000167816 */ /* 0x000fe20000000016 */
[----:B------:R-:W-:Y:S06]  /*19b0*/  BRA `(.L_x_622) ;  /* 0x0000000c00747947 */ /* 0x000fec0003800000 */
.L_x_618:
[----:B------:R-:W-:-:S13]  /*19c0*/  ISETP.GT.AND P0, PT, R4, 0x6, PT ;  /* 0x000000060400780c */ /* 0x000fda0003f04270 */
[----:B------:R-:W-:Y:S05]  /*19d0*/  @P0 BRA `(.L_x_625) ;  /* 0x0000000000300947 */ /* 0x000fea0003800000 */
[----:B------:R-:W-:-:S13]  /*19e0*/  ISETP.NE.AND P0, PT, R4, 0x5, PT ;  /* 0x000000050400780c */ /* 0x000fda0003f05270 */
[----:B------:R-:W-:Y:S05]  /*19f0*/  @!P0 BRA `(.L_x_626) ;  /* 0x0000000000148947 */ /* 0x000fea0003800000 */
[----:B------:R-:W-:-:S13]  /*1a00*/  ISETP.NE.AND P0, PT, R4, 0x6, PT ;  /* 0x000000060400780c */ /* 0x000fda0003f05270 */
[----:B------:R-:W-:Y:S05]  /*1a10*/  @P0 BRA `(.L_x_621) ;  /* 0x0000000800f00947 */ /* 0x000fea0003800000 */
[----:B------:R-:W2:Y:S02]  /*1a20*/  LDG.E R2, desc[UR36][R2.64] ;  /* 0x0000002402027981 */ /* 0x000ea4000c1e1900 */
[----:B--2---:R-:W-:Y:S01]  /*1a30*/  F2FP.BF16.F32.PACK_AB R22, RZ, R2 ;  /* 0x00000002ff16723e */ /* 0x004fe200000010ff */
[----:B------:R-:W-:Y:S06]  /*1a40*/  BRA `(.L_x_622) ;  /* 0x0000000c00507947 */ /* 0x000fec0003800000 */
.L_x_626:
[----:B------:R-:W2:Y:S02]  /*1a50*/  LDG.E.U16 R0, desc[UR36][R2.64] ;  /* 0x0000002402007981 */ /* 0x000ea4000c1e1500 */
[----:B--2---:R-:W-:-:S05]  /*1a60*/  HADD2.F32 R0, -RZ, R0.H0_H0 ;  /* 0x20000000ff007230 */ /* 0x004fca0000004100 */
[----:B------:R-:W-:-:S04]  /*1a70*/  F2FP.BF16.F32.PACK_AB R0, RZ, R0 ;  /* 0x00000000ff00723e */ /* 0x000fc800000010ff */
[----:B------:R-:W-:Y:S01]  /*1a80*/  PRMT R22, R0, 0x7610, R22 ;  /* 0x0000761000167816 */ /* 0x000fe20000000016 */
[----:B------:R-:W-:Y:S06]  /*1a90*/  BRA `(.L_x_622) ;  /* 0x0000000c003c7947 */ /* 0x000fec0003800000 */
.L_x_625:
[----:B------:R-:W-:-:S13]  /*1aa0*/  ISETP.NE.AND P0, PT, R4, 0x7, PT ;  /* 0x000000070400780c */ /* 0x000fda0003f05270 */
[----:B------:R-:W-:Y:S05]  /*1ab0*/  @!P0 BRA `(.L_x_627) ;  /* 0x0000000000308947 */ /* 0x000fea0003800000 */
[----:B------:R-:W-:-:S13]  /*1ac0*/  ISETP.NE.AND P0, PT, R4, 0x8, PT ;  /* 0x000000080400780c */ /* 0x000fda0003f05270 */
[----:B------:R-:W-:Y:S05]  /*1ad0*/  @!P0 BRA `(.L_x_628) ;  /* 0x0000000000148947 */ /* 0x000fea0003800000 */
[----:B------:R-:W-:-:S13]  /*1ae0*/  ISETP.NE.AND P0, PT, R4, 0x9, PT ;  /* 0x000000090400780c */ /* 0x000fda0003f05270 */
[----:B------:R-:W-:Y:S05]  /*1af0*/  @P0 BRA `(.L_x_621) ;  /* 0x0000000800b80947 */ /* 0x000fea0003800000 */
[----:B------:R-:W2:Y:S02]  /*1b00*/  LDG.E R2, desc[UR36][R2.64] ;  /* 0x0000002402027981 */ /* 0x000ea4000c1e1900 */
[----:B--2---:R-:W-:Y:S01]  /*1b10*/  F2FP.BF16.F32.PACK_AB R22, RZ, R2 ;  /* 0x00000002ff16723e */ /* 0x004fe200000010ff */
[----:B------:R-:W-:Y:S06]  /*1b20*/  BRA `(.L_x_622) ;  /* 0x0000000c00187947 */ /* 0x000fec0003800000 */
.L_x_628:
[----:B------:R-:W2:Y:S02]  /*1b30*/  LDG.E.U16 R2, desc[UR36][R2.64] ;  /* 0x0000002402027981 */ /* 0x000ea4000c1e1500 */
[----:B--2---:R-:W-:-:S05]  /*1b40*/  HADD2.F32 R0, -RZ, R2.H0_H0 ;  /* 0x20000002ff007230 */ /* 0x004fca0000004100 */
[----:B------:R-:W-:-:S04]  /*1b50*/  F2FP.BF16.F32.PACK_AB R0, RZ, R0 ;  /* 0x00000000ff00723e */ /* 0x000fc800000010ff */
[----:B------:R-:W-:Y:S01]  /*1b60*/  PRMT R22, R0, 0x7610, R22 ;  /* 0x0000761000167816 */ /* 0x000fe20000000016 */
[----:B------:R-:W-:Y:S06]  /*1b70*/  BRA `(.L_x_622) ;  /* 0x0000000c00047947 */ /* 0x000fec0003800000 */
.L_x_627:
[----:B------:R-:W2:Y:S01]  /*1b80*/  LDG.E.64 R2, desc[UR36][R2.64] ;  /* 0x0000002402027981 */ /* 0x000ea2000c1e1b00 */
[----:B------:R-:W-:Y:S01]  /*1b90*/  UMOV UR4, 0xf0000000 ;  /* 0xf000000000047882 */ /* 0x000fe20000000000 */
[----:B------:R-:W-:Y:S01]  /*1ba0*/  UMOV UR5, 0x380fffff ;  /* 0x380fffff00057882 */ /* 0x000fe20000000000 */
[----:B--2---:R-:W0:Y:S01]  /*1bb0*/  F2F.F32.F64 R0, R2 ;  /* 0x0000000200007310 */ /* 0x004e220000301000 */
[----:B------:R-:W-:-:S14]  /*1bc0*/  DSETP.GEU.AND P0, PT, |R2|, UR4, PT ;  /* 0x0000000402007e2a */ /* 0x000fdc000bf0e200 */
[----:B0-----:R-:W-:-:S05]  /*1bd0*/  @!P0 FMUL R0, R0, 1.175494350822287508e-38 ;  /* 0x0080000000008820 */ /* 0x001fca0000400000 */
[----:B------:R-:W-:-:S04]  /*1be0*/  F2FP.BF16.F32.PACK_AB R0, RZ, R0 ;  /* 0x00000000ff00723e */ /* 0x000fc800000010ff */
[----:B------:R-:W-:Y:S01]  /*1bf0*/  PRMT R22, R0, 0x7610, R22 ;  /* 0x0000761000167816 */ /* 0x000fe20000000016 */
[----:B------:R-:W-:Y:S06]  /*1c00*/  BRA `(.L_x_622) ;  /* 0x0000000800e07947 */ /* 0x000fec0003800000 */
.L_x_617:
[----:B------:R-:W-:-:S13]  /*1c10*/  ISETP.GT.AND P0, PT, R4, 0x18, PT ;  /* 0x000000180400780c */ /* 0x000fda0003f04270 */
[----:B------:R-:W-:Y:S05]  /*1c20*/  @P0 BRA `(.L_x_629) ;  /* 0x0000000400080947 */ /* 0x000fea0003800000 */
[----:B------:R-:W-:-:S13]  /*1c30*/  ISETP.GT.AND P0, PT, R4, 0xe, PT ;  /* 0x0000000e0400780c */ /* 0x000fda0003f04270 */
[----:B------:R-:W-:Y:S05]  /*1c40*/  @P0 BRA `(.L_x_630) ;  /* 0x00000000004c0947 */ /* 0x000fea0003800000 */
[----:B------:R-:W-:-:S13]  /*1c50*/  ISETP.NE.AND P0, PT, R4, 0xa, PT ;  /* 0x0000000a0400780c */ /* 0x000fda0003f05270 */
[----:B------:R-:W-:Y:S05]  /*1c60*/  @!P0 BRA `(.L_x_631) ;  /* 0x0000000000208947 */ /* 0x000fea0003800000 */
[----:B------:R-:W-:-:S13]  /*1c70*/  ISETP.NE.AND P0, PT, R4, 0xb, PT ;  /* 0x0000000b0400780c */ /* 0x000fda0003f05270 */
[----:B------:R-:W-:Y:S05]  /*1c80*/  @P0 BRA `(.L_x_621) ;  /* 0x0000000800540947 */ /* 0x000fea0003800000 */
[----:B------:R-:W2:Y:S02]  /*1c90*/  LDG.E.U8 R2, desc[UR36][R2.64] ;  /* 0x0000002402027981 */ /* 0x000ea4000c1e1100 */
[----:B--2---:R-:W-:-:S04]  /*1ca0*/  ISETP.NE.AND P0, PT, R2, RZ, PT ;  /* 0x000000ff0200720c */ /* 0x004fc80003f05270 */
[----:B------:R-:W-:-:S04]  /*1cb0*/  FSEL R0, RZ, 1, !P0 ;  /* 0x3f800000ff007808 */ /* 0x000fc80004000000 */
[----:B------:R-:W-:-:S04]  /*1cc0*/  F2FP.BF16.F32.PACK_AB R0, RZ, R0 ;  /* 0x00000000ff00723e */ /* 0x000fc800000010ff */
[----:B------:R-:W-:Y:S01]  /*1cd0*/  PRMT R22, R0, 0x7610, R22 ;  /* 0x0000761000167816 */ /* 0x000fe20000000016 */
[----:B------:R-:W-:Y:S06]  /*1ce0*/  BRA `(.L_x_622) ;  /* 0x0000000800a87947 */ /* 0x000fec0003800000 */
.L_x_631:
        /* <DEDUP_REMOVED lines=9> */
.L_x_630:
[----:B------:R-:W-:-:S13]  /*1d80*/  ISETP.NE.AND P0, PT, R4, 0xf, PT ;  /* 0x0000000f0400780c */ /* 0x000fda0003f05270 */
[----:B------:R-:W-:Y:S05]  /*1d90*/  @!P0 BRA `(.L_x_632) ;  /* 0x0000000000a48947 */ /* 0x000fea0003800000 */
[----:B------:R-:W-:-:S13]  /*1da0*/  ISETP.NE.AND P0, PT, R4, 0x17, PT ;  /* 0x000000170400780c */ /* 0x000fda0003f05270 */
[----:B------:R-:W-:Y:S05]  /*1db0*/  @!P0 BRA `(.L_x_633) ;  /* 0x0000000000608947 */ /* 0x000fea0003800000 */
[----:B------:R-:W-:-:S13]  /*1dc0*/  ISETP.NE.AND P0, PT, R4, 0x18, PT ;  /* 0x000000180400780c */ /* 0x000fda0003f05270 */
[----:B------:R-:W-:Y:S05]  /*1dd0*/  @P0 BRA `(.L_x_621) ;  /* 0x0000000800000947 */ /* 0x000fea0003800000 */
[----:B------:R-:W2:Y:S01]  /*1de0*/  LDG.E.U8 R0, desc[UR36][R2.64] ;  /* 0x0000002402007981 */ /* 0x000ea2000c1e1100 */
[----:B------:R-:W-:Y:S02]  /*1df0*/  IMAD.MOV.U32 R8, RZ, RZ, -0x800000 ;  /* 0xff800000ff087424 */ /* 0x000fe400078e00ff */
[----:B--2---:R-:W-:-:S05]  /*1e00*/  IMAD.SHL.U32 R0, R0, 0x1000000, RZ ;  /* 0x0100000000007824 */ /* 0x004fca00078e00ff */
[----:B------:R-:W-:-:S04]  /*1e10*/  LOP3.LUT R4, R0, 0x7f000000, RZ, 0xc0, !PT ;  /* 0x7f00000000047812 */ /* 0x000fc800078ec0ff */
[----:B------:R-:W0:Y:S01]  /*1e20*/  FLO.U32 R5, R4 ;  /* 0x0000000400057300 */ /* 0x000e2200000e0000 */
[C---:B------:R-:W-:Y:S02]  /*1e30*/  VIADD R6, R4.reuse, 0x1000000 ;  /* 0x0100000004067836 */ /* 0x040fe40000000000 */
[----:B------:R-:W-:-:S03]  /*1e40*/  VIADD R2, R4, 0xffffffff ;  /* 0xffffffff04027836 */ /* 0x000fc60000000000 */
[----:B------:R-:W-:Y:S02]  /*1e50*/  SHF.R.S32.HI R6, RZ, 0x8, R6 ;  /* 0x00000008ff067819 */ /* 0x000fe40000011406 */
[----:B------:R-:W-:Y:S02]  /*1e60*/  SHF.R.S32.HI R2, RZ, 0x1f, R2 ;  /* 0x0000001fff027819 */ /* 0x000fe40000011402 */
[----:B0-----:R-:W-:-:S04]  /*1e70*/  IADD3 R5, -R5, 0x1f, RZ ;  /* 0x0000001f05057810 */ /* 0x001fc80007ffe1ff */
[C---:B------:R-:W-:Y:S01]  /*1e80*/  ISETP.GT.U32.AND P0, PT, R5.reuse, 0x4, PT ;  /* 0x000000040500780c */ /* 0x040fe20003f04070 */
[----:B------:R-:W-:-:S05]  /*1e90*/  VIADD R5, R5, 0xfffffffc ;  /* 0xfffffffc05057836 */ /* 0x000fca0000000000 */
[----:B------:R-:W-:-:S05]  /*1ea0*/  SEL R5, R5, RZ, P0 ;  /* 0x000000ff05057207 */ /* 0x000fca0000000000 */
[----:B------:R-:W-:Y:S01]  /*1eb0*/  IMAD R8, R5, R8, 0x3c000000 ;  /* 0x3c00000005087424 */ /* 0x000fe200078e0208 */
[----:B------:R-:W-:-:S04]  /*1ec0*/  SHF.L.U32 R5, R4, R5, RZ ;  /* 0x0000000504057219 */ /* 0x000fc800000006ff */
[----:B------:R-:W-:-:S04]  /*1ed0*/  LEA.HI R5, R5, R8, RZ, 0x1c ;  /* 0x0000000805057211 */ /* 0x000fc800078fe0ff */
[----:B------:R-:W-:-:S04]  /*1ee0*/  LOP3.LUT R5, R5, 0x7f800000, R6, 0xf8, !PT ;  /* 0x7f80000005057812 */ /* 0x000fc800078ef806 */
[----:B------:R-:W-:-:S04]  /*1ef0*/  LOP3.LUT R5, R5, R2, RZ, 0x30, !PT ;  /* 0x0000000205057212 */ /* 0x000fc800078e30ff */
[----:B------:R-:W-:-:S04]  /*1f00*/  LOP3.LUT R5, R5, 0x80000000, R0, 0xf8, !PT ;  /* 0x8000000005057812 */ /* 0x000fc800078ef800 */
[----:B------:R-:W-:-:S04]  /*1f10*/  F2FP.BF16.F32.PACK_AB R5, RZ, R5 ;  /* 0x00000005ff05723e */ /* 0x000fc800000010ff */
[----:B------:R-:W-:Y:S01]  /*1f20*/  PRMT R22, R5, 0x7610, R22 ;  /* 0x0000761005167816 */ /* 0x000fe20000000016 */
[----:B------:R-:W-:Y:S06]  /*1f30*/  BRA `(.L_x_622) ;  /* 0x0000000800147947 */ /* 0x000fec0003800000 */
.L_x_633:
[----:B------:R-:W2:Y:S02]  /*1f40*/  LDG.E.U8 R2, desc[UR36][R2.64] ;  /* 0x0000002402027981 */ /* 0x000ea4000c1e1100 */
[C---:B--2---:R-:W-:Y:S02]  /*1f50*/  IMAD.SHL.U32 R0, R2.reuse, 0x2000000, RZ ;  /* 0x0200000002007824 */ /* 0x044fe400078e00ff */
[----:B------:R-:W-:-:S03]  /*1f60*/  IMAD.SHL.U32 R5, R2, 0x1000000, RZ ;  /* 0x0100000002057824 */ /* 0x000fc600078e00ff */
[----:B------:R-:W-:-:S13]  /*1f70*/  ISETP.GE.U32.AND P0, PT, R0, 0x8000000, PT ;  /* 0x080000000000780c */ /* 0x000fda0003f06070 */
[C---:B------:R-:W-:Y:S02]  /*1f80*/  @!P0 IMAD.SHL.U32 R0, R2.reuse, 0x100, RZ ;  /* 0x0000010002008824 */ /* 0x040fe400078e00ff */
[----:B------:R-:W-:-:S03]  /*1f90*/  @P0 IMAD.SHL.U32 R4, R2, 0x200000, RZ ;  /* 0x0020000002040824 */ /* 0x000fc600078e00ff */
[----:B------:R-:W-:Y:S02]  /*1fa0*/  @!P0 LOP3.LUT R0, R0, 0x7f00, RZ, 0xc0, !PT ;  /* 0x00007f0000008812 */ /* 0x000fe400078ec0ff */
[----:B------:R-:W-:Y:S02]  /*1fb0*/  @P0 LOP3.LUT R4, R4, 0x70000000, RZ, 0xfc, !PT ;  /* 0x7000000004040812 */ /* 0x000fe400078efcff */
[----:B------:R-:W-:-:S03]  /*1fc0*/  @!P0 LOP3.LUT R0, R0, 0x3f000000, RZ, 0xfc, !PT ;  /* 0x3f00000000008812 */ /* 0x000fc600078efcff */
[----:B------:R-:W-:Y:S02]  /*1fd0*/  @P0 FMUL.FTZ R4, R4, 1.9259299443872358531e-34 ;  /* 0x0780000004040820 */ /* 0x000fe40000410000 */
[----:B------:R-:W-:-:S05]  /*1fe0*/  @!P0 FADD.FTZ R4, R0, -0.5 ;  /* 0xbf00000000048421 */ /* 0x000fca0000010000 */
[----:B------:R-:W-:-:S04]  /*1ff0*/  LOP3.LUT R4, R4, 0x80000000, R5, 0xf8, !PT ;  /* 0x8000000004047812 */ /* 0x000fc800078ef805 */
[----:B------:R-:W-:-:S04]  /*2000*/  F2FP.BF16.F32.PACK_AB R4, RZ, R4 ;  /* 0x00000004ff04723e */ /* 0x000fc800000010ff */
[----:B------:R-:W-:Y:S01]  /*2010*/  PRMT R22, R4, 0x7610, R22 ;  /* 0x0000761004167816 */ /* 0x000fe20000000016 */
[----:B------:R-:W-:Y:S06]  /*2020*/  BRA `(.L_x_622) ;  /* 0x0000000400d87947 */ /* 0x000fec0003800000 */
.L_x_632:
[----:B------:R0:W5:Y:S01]  /*2030*/  LDG.E.U16 R22, desc[UR36][R2.64] ;  /* 0x0000002402167981 */ /* 0x000162000c1e1500 */
[----:B------:R-:W-:Y:S05]  /*2040*/  BRA `(.L_x_622) ;  /* 0x0000000400d07947 */ /* 0x000fea0003800000 */
.L_x_629:
[----:B------:R-:W-:-:S13]  /*2050*/  ISETP.GT.AND P0, PT, R4, 0x1b, PT ;  /* 0x0000001b0400780c */ /* 0x000fda0003f04270 */
[----:B------:R-:W-:Y:S05]  /*2060*/  @P0 BRA `(.L_x_634) ;  /* 0x0000000400140947 */ /* 0x000fea0003800000 */
[----:B------:R-:W-:-:S13]  /*2070*/  ISETP.NE.AND P0, PT, R4, 0x19, PT ;  /* 0x000000190400780c */ /* 0x000fda0003f05270 */
[----:B------:R-:W-:Y:S05]  /*2080*/  @!P0 BRA `(.L_x_635) ;  /* 0x0000000000988947 */ /* 0x000fea0003800000 */
[----:B------:R-:W-:-:S13]  /*2090*/  ISETP.NE.AND P0, PT, R4, 0x1a, PT ;  /* 0x0000001a0400780c */ /* 0x000fda0003f05270 */
[----:B------:R-:W-:Y:S05]  /*20a0*/  @!P0 BRA `(.L_x_636) ;  /* 0x00000000001c8947 */ /* 0x000fea0003800000 */
[----:B------:R-:W-:-:S13]  /*20b0*/  ISETP.NE.AND P0, PT, R4, 0x1b, PT ;  /* 0x0000001b0400780c */ /* 0x000fda0003f05270 */
[----:B------:R-:W-:Y:S05]  /*20c0*/  @P0 BRA `(.L_x_621) ;  /* 0x0000000400440947 */ /* 0x000fea0003800000 */
[----:B------:R-:W2:Y:S02]  /*20d0*/  LDG.E.U16 R0, desc[UR36][R2.64] ;  /* 0x0000002402007981 */ /* 0x000ea4000c1e1500 */
[----:B--2---:R-:W-:-:S04]  /*20e0*/  I2FP.F32.U32 R0, R0 ;  /* 0x0000000000007245 */ /* 0x004fc80000201000 */
[----:B------:R-:W-:-:S04]  /*20f0*/  F2FP.BF16.F32.PACK_AB R0, RZ, R0 ;  /* 0x00000000ff00723e */ /* 0x000fc800000010ff */
[----:B------:R-:W-:Y:S01]  /*2100*/  PRMT R22, R0, 0x7610, R22 ;  /* 0x0000761000167816 */ /* 0x000fe20000000016 */
[----:B------:R-:W-:Y:S06]  /*2110*/  BRA `(.L_x_622) ;  /* 0x00000004009c7947 */ /* 0x000fec0003800000 */
.L_x_636:
[----:B------:R-:W2:Y:S01]  /*2120*/  LDG.E.U8 R2, desc[UR36][R2.64] ;  /* 0x0000002402027981 */ /* 0x000ea2000c1e1100 */
[----:B------:R-:W-:Y:S01]  /*2130*/  BSSY B0, `(.L_x_637) ;  /* 0x0000018000007945 */ /* 0x000fe20003800000 */
[----:B------:R-:W-:Y:S01]  /*2140*/  IMAD.MOV.U32 R0, RZ, RZ, RZ ;  /* 0x000000ffff007224 */ /* 0x000fe200078e00ff */
[----:B--2---:R-:W-:-:S13]  /*2150*/  ISETP.NE.AND P0, PT, R2, RZ, PT ;  /* 0x000000ff0200720c */ /* 0x004fda0003f05270 */
[----:B------:R-:W-:Y:S05]  /*2160*/  @!P0 BRA `(.L_x_638) ;  /* 0x0000000000508947 */ /* 0x000fea0003800000 */
[----:B------:R-:W-:-:S13]  /*2170*/  ISETP.NE.AND P0, PT, R2, 0x80, PT ;  /* 0x000000800200780c */ /* 0x000fda0003f05270 */
[----:B------:R-:W-:Y:S01]  /*2180*/  @!P0 IMAD.MOV.U32 R0, RZ, RZ, 0x7f800001 ;  /* 0x7f800001ff008424 */ /* 0x000fe200078e00ff */
[----:B------:R-:W-:Y:S06]  /*2190*/  @!P0 BRA `(.L_x_638) ;  /* 0x0000000000448947 */ /* 0x000fec0003800000 */
[C---:B------:R-:W-:Y:S01]  /*21a0*/  LOP3.LUT P0, R0, R2.reuse, 0x78, RZ, 0xc0, !PT ;  /* 0x0000007802007812 */ /* 0x040fe2000780c0ff */
[----:B------:R-:W-:Y:S01]  /*21b0*/  BSSY B1, `(.L_x_639) ;  /* 0x000000c000017945 */ /* 0x000fe20003800000 */
[----:B------:R-:W-:Y:S02]  /*21c0*/  SHF.R.U32.HI R3, RZ, 0x7, R2 ;  /* 0x00000007ff037819 */ /* 0x000fe40000011602 */
[----:B------:R-:W-:Y:S02]  /*21d0*/  LOP3.LUT R2, R2, 0x7, RZ, 0xc0, !PT ;  /* 0x0000000702027812 */ /* 0x000fe400078ec0ff */
[----:B------:R-:W-:Y:S01]  /*21e0*/  SHF.R.U32.HI R0, RZ, 0x3, R0 ;  /* 0x00000003ff007819 */ /* 0x000fe20000011600 */
[----:B------:R-:W-:-:S06]  /*21f0*/  IMAD.U32 R4, R3, -0x80000000, RZ ;  /* 0x8000000003047824 */ /* 0x000fcc00078e00ff */
[----:B------:R-:W-:Y:S05]  /*2200*/  @P0 BRA `(.L_x_640) ;  /* 0x0000000000180947 */ /* 0x000fea0003800000 */
[----:B------:R-:W0:Y:S02]  /*2210*/  FLO.U32 R3, R2 ;  /* 0x0000000200037300 */ /* 0x000e2400000e0000 */
[----:B0-----:R-:W-:-:S04]  /*2220*/  IADD3 R3, -R3, 0x1f, RZ ;  /* 0x0000001f03037810 */ /* 0x001fc80007ffe1ff */
[----:B------:R-:W-:Y:S01]  /*2230*/  IADD3 R0, R0, 0x1d, -R3 ;  /* 0x0000001d00007810 */ /* 0x000fe20007ffe803 */
[----:B------:R-:W-:-:S05]  /*2240*/  VIADD R5, R3, 0xffffffe4 ;  /* 0xffffffe403057836 */ /* 0x000fca0000000000 */
[----:B------:R-:W-:-:S04]  /*2250*/  SHF.L.U32 R5, R2, R5, RZ ;  /* 0x0000000502057219 */ /* 0x000fc800000006ff */
[----:B------:R-:W-:-:S07]  /*2260*/  LOP3.LUT R2, R5, 0x7, RZ, 0xc0, !PT ;  /* 0x0000000705027812 */ /* 0x000fce00078ec0ff */
.L_x_640:
[----:B------:R-:W-:Y:S05]  /*2270*/  BSYNC B1 ;  /* 0x0000000000017941 */ /* 0x000fea0003800000 */
.L_x_639:
[----:B------:R-:W-:Y:S01]  /*2280*/  LEA R3, R0, 0x3b800000, 0x17 ;  /* 0x3b80000000037811 */ /* 0x000fe200078eb8ff */
[----:B------:R-:W-:-:S05]  /*2290*/  IMAD.SHL.U32 R0, R2, 0x100000, RZ ;  /* 0x0010000002007824 */ /* 0x000fca00078e00ff */
[----:B------:R-:W-:-:S07]  /*22a0*/  LOP3.LUT R0, R3, R0, R4, 0xfe, !PT ;  /* 0x0000000003007212 */ /* 0x000fce00078efe04 */
.L_x_638:
[----:B------:R-:W-:Y:S05]  /*22b0*/  BSYNC B0 ;  /* 0x0000000000007941 */ /* 0x000fea0003800000 */
.L_x_637:
[----:B------:R-:W-:-:S04]  /*22c0*/  F2FP.BF16.F32.PACK_AB R0, RZ, R0 ;  /* 0x00000000ff00723e */ /* 0x000fc800000010ff */
[----:B------:R-:W-:Y:S01]  /*22d0*/  PRMT R22, R0, 0x7610, R22 ;  /* 0x0000761000167816 */ /* 0x000fe20000000016 */
[----:B------:R-:W-:Y:S06]  /*22e0*/  BRA `(.L_x_622) ;  /* 0x0000000400287947 */ /* 0x000fec0003800000 */
.L_x_635:
        /* <DEDUP_REMOVED lines=21> */
.L_x_644:
[----:B------:R-:W-:Y:S05]  /*2440*/  BSYNC B1 ;  /* 0x0000000000017941 */ /* 0x000fea0003800000 */
.L_x_643:
[----:B------:R-:W-:Y:S01]  /*2450*/  LEA R3, R0, 0x37800000, 0x17 ;  /* 0x3780000000037811 */ /* 0x000fe200078eb8ff */
[----:B------:R-:W-:-:S05]  /*2460*/  IMAD.SHL.U32 R0, R2, 0x200000, RZ ;  /* 0x0020000002007824 */ /* 0x000fca00078e00ff */
[----:B------:R-:W-:-:S07]  /*2470*/  LOP3.LUT R0, R3, R0, R4, 0xfe, !PT ;  /* 0x0000000003007212 */ /* 0x000fce00078efe04 */
.L_x_642:
[----:B------:R-:W-:Y:S05]  /*2480*/  BSYNC B0 ;  /* 0x0000000000007941 */ /* 0x000fea0003800000 */
.L_x_641:
[----:B------:R-:W-:-:S04]  /*2490*/  F2FP.BF16.F32.PACK_AB R0, RZ, R0 ;  /* 0x00000000ff00723e */ /* 0x000fc800000010ff */
[----:B------:R-:W-:Y:S01]  /*24a0*/  PRMT R22, R0, 0x7610, R22 ;  /* 0x0000761000167816 */ /* 0x000fe20000000016 */
[----:B------:R-:W-:Y:S06]  /*24b0*/  BRA `(.L_x_622) ;  /* 0x0000000000b47947 */ /* 0x000fec0003800000 */
.L_x_634:
[----:B------:R-:W-:-:S13]  /*24c0*/  ISETP.NE.AND P0, PT, R4, 0x1c, PT ;  /* 0x0000001c0400780c */ /* 0x000fda0003f05270 */
[----:B------:R-:W-:Y:S05]  /*24d0*/  @!P0 BRA `(.L_x_645) ;  /* 0x00000000009c8947 */ /* 0x000fea0003800000 */
[----:B------:R-:W-:-:S13]  /*24e0*/  ISETP.NE.AND P0, PT, R4, 0x1d, PT ;  /* 0x0000001d0400780c */ /* 0x000fda0003f05270 */
[----:B------:R-:W-:Y:S05]  /*24f0*/  @!P0 BRA `(.L_x_646) ;  /* 0x0000000000808947 */ /* 0x000fea0003800000 */
[----:B------:R-:W-:-:S13]  /*2500*/  ISETP.NE.AND P0, PT, R4, 0x2c, PT ;  /* 0x0000002c0400780c */ /* 0x000fda0003f05270 */
[----:B------:R-:W-:Y:S05]  /*2510*/  @P0 BRA `(.L_x_621) ;  /* 0x0000000000300947 */ /* 0x000fea0003800000 */
[----:B------:R-:W2:Y:S01]  /*2520*/  LDG.E.U8 R2, desc[UR36][R2.64] ;  /* 0x0000002402027981 */ /* 0x000ea2000c1e1100 */
[----:B------:R-:W-:Y:S01]  /*2530*/  BSSY B0, `(.L_x_647) ;  /* 0x0000007000007945 */ /* 0x000fe20003800000 */
[----:B------:R-:W-:Y:S01]  /*2540*/  IMAD.MOV.U32 R0, RZ, RZ, 0x400000 ;  /* 0x00400000ff007424 */ /* 0x000fe200078e00ff */
[----:B--2---:R-:W-:-:S13]  /*2550*/  ISETP.NE.AND P0, PT, R2, RZ, PT ;  /* 0x000000ff0200720c */ /* 0x004fda0003f05270 */
[----:B------:R-:W-:Y:S05]  /*2560*/  @!P0 BRA `(.L_x_648) ;  /* 0x00000000000c8947 */ /* 0x000fea0003800000 */
[----:B------:R-:W-:-:S13]  /*2570*/  ISETP.NE.AND P0, PT, R2, 0xff, PT ;  /* 0x000000ff0200780c */ /* 0x000fda0003f05270 */
[----:B------:R-:W-:Y:S02]  /*2580*/  @!P0 IMAD.MOV.U32 R0, RZ, RZ, 0x7f800001 ;  /* 0x7f800001ff008424 */ /* 0x000fe400078e00ff */
[----:B------:R-:W-:-:S07]  /*2590*/  @P0 IMAD.SHL.U32 R0, R2, 0x800000, RZ ;  /* 0x0080000002000824 */ /* 0x000fce00078e00ff */
.L_x_648:
[----:B------:R-:W-:Y:S05]  /*25a0*/  BSYNC B0 ;  /* 0x0000000000007941 */ /* 0x000fea0003800000 */
.L_x_647:
[----:B------:R-:W-:-:S04]  /*25b0*/  F2FP.BF16.F32.PACK_AB R0, RZ, R0 ;  /* 0x00000000ff00723e */ /* 0x000fc800000010ff */
[----:B------:R-:W-:Y:S01]  /*25c0*/  PRMT R22, R0, 0x7610, R22 ;  /* 0x0000761000167816 */ /* 0x000fe20000000016 */
[----:B------:R-:W-:Y:S06]  /*25d0*/  BRA `(.L_x_622) ;  /* 0x00000000006c7947 */ /* 0x000fec0003800000 */
.L_x_621:
        /* <DEDUP_REMOVED lines=16> */
.L_x_649:
[----:B------:R-:W-:Y:S01]  /*26e0*/  PRMT R22, RZ, 0x7610, R22 ;  /* 0x00007610ff167816 */ /* 0x000fe20000000016 */
[----:B------:R-:W-:Y:S06]  /*26f0*/  BRA `(.L_x_622) ;  /* 0x0000000000247947 */ /* 0x000fec0003800000 */
.L_x_646:
[----:B------:R-:W2:Y:S02]  /*2700*/  LDG.E.64 R2, desc[UR36][R2.64] ;  /* 0x0000002402027981 */ /* 0x000ea4000c1e1b00 */
[----:B--2---:R-:W0:Y:S02]  /*2710*/  I2F.U64 R0, R2 ;  /* 0x0000000200007312 */ /* 0x004e240000301000 */
[----:B0-----:R-:W-:-:S04]  /*2720*/  F2FP.BF16.F32.PACK_AB R0, RZ, R0 ;  /* 0x00000000ff00723e */ /* 0x001fc800000010ff */
[----:B------:R-:W-:Y:S01]  /*2730*/  PRMT R22, R0, 0x7610, R22 ;  /* 0x0000761000167816 */ /* 0x000fe20000000016 */
[----:B------:R-:W-:Y:S06]  /*2740*/  BRA `(.L_x_622) ;  /* 0x0000000000107947 */ /* 0x000fec0003800000 */
.L_x_645:
[----:B------:R-:W2:Y:S02]  /*2750*/  LDG.E R2, desc[UR36][R2.64] ;  /* 0x0000002402027981 */ /* 0x000ea4000c1e1900 */
[----:B--2---:R-:W-:-:S04]  /*2760*/  I2FP.F32.U32 R0, R2 ;  /* 0x0000000200007245 */ /* 0x004fc80000201000 */
[----:B------:R-:W-:-:S04]  /*2770*/  F2FP.BF16.F32.PACK_AB R0, RZ, R0 ;  /* 0x00000000ff00723e */ /* 0x000fc800000010ff */
[----:B------:R-:W-:-:S07]  /*2780*/  PRMT R22, R0, 0x7610, R22 ;  /* 0x0000761000167816 */ /* 0x000fce0000000016 */
.L_x_622:
[----:B------:R-:W1:Y:S01]  /*2790*/  LDC.U8 R4, c[0x0][0x493] ;  /* 0x000124c0ff047b82 */ /* 0x000e620000000000 */
[----:B------:R-:W-:Y:S02]  /*27a0*/  ULDC.64 UR4, c[0x0][0x488] ;  /* 0x0001220000047ab9 */ /* 0x000fe40000000a00 */
[----:B0-----:R-:W-:-:S05]  /*27b0*/  IADD3 R2, P1, R24, UR4, RZ ;  /* 0x0000000418027c10 */ /* 0x001fca000ff3e0ff */
[----:B------:R-:W-:Y:S01]  /*27c0*/  IMAD.X R3, RZ, RZ, UR5, P1 ;  /* 0x00000005ff037e24 */ /* 0x000fe200088e06ff */
[----:B-1----:R-:W-:-:S04]  /*27d0*/  PRMT R0, R4, 0x9910, RZ ;  /* 0x0000991004007816 */ /* 0x002fc800000000ff */
        /* <DEDUP_REMOVED lines=15> */
.L_x_653:
[----:B------:R-:W2:Y:S02]  /*28d0*/  LDG.E.U8 R2, desc[UR36][R2.64] ;  /* 0x0000002402027981 */ /* 0x000ea4000c1e1100 */
[----:B--2---:R-:W-:-:S04]  /*28e0*/  I2FP.F32.U32 R0, R2 ;  /* 0x0000000200007245 */ /* 0x004fc80000201000 */
[----:B------:R-:W-:-:S04]  /*28f0*/  F2FP.BF16.F32.PACK_AB R0, RZ, R0 ;  /* 0x00000000ff00723e */ /* 0x000fc800000010ff */
[----:B------:R-:W-:Y:S01]  /*2900*/  PRMT R23, R0, 0x7610, R23 ;  /* 0x0000761000177816 */ /* 0x000fe20000000017 */
[----:B------:R-:W-:Y:S06]  /*2910*/  BRA `(.L_x_655) ;  /* 0x0000000c00c87947 */ /* 0x000fec0003800000 */
.L_x_652:
        /* <DEDUP_REMOVED lines=11> */
.L_x_657:
[----:B------:R-:W2:Y:S02]  /*29d0*/  LDG.E R2, desc[UR36][R2.64] ;  /* 0x0000002402027981 */ /* 0x000ea4000c1e1900 */
[----:B--2---:R-:W-:-:S04]  /*29e0*/  I2FP.F32.S32 R0, R2 ;  /* 0x0000000200007245 */ /* 0x004fc80000201400 */
[----:B------:R-:W-:-:S04]  /*29f0*/  F2FP.BF16.F32.PACK_AB R0, RZ, R0 ;  /* 0x00000000ff00723e */ /* 0x000fc800000010ff */
[----:B------:R-:W-:Y:S01]  /*2a00*/  PRMT R23, R0, 0x7610, R23 ;  /* 0x0000761000177816 */ /* 0x000fe20000000017 */
[----:B------:R-:W-:Y:S06]  /*2a10*/  BRA `(.L_x_655) ;  /* 0x0000000c00887947 */ /* 0x000fec0003800000 */
.L_x_656:
[----:B------:R-:W2:Y:S02]  /*2a20*/  LDG.E.U16 R2, desc[UR36][R2.64] ;  /* 0x0000002402027981 */ /* 0x000ea4000c1e1500 */
[----:B--2---:R-:W0:Y:S02]  /*2a30*/  I2F.S16 R0, R2 ;  /* 0x0000000200007306 */ /* 0x004e240000101400 */
[----:B0-----:R-:W-:-:S04]  /*2a40*/  F2FP.BF16.F32.PACK_AB R0, RZ, R0 ;  /* 0x00000000ff00723e */ /* 0x001fc800000010ff */
[----:B------:R-:W-:Y:S01]  /*2a50*/  PRMT R23, R0, 0x7610, R23 ;  /* 0x0000761000177816 */ /* 0x000fe20000000017 */
[----:B------:R-:W-:Y:S06]  /*2a60*/  BRA `(.L_x_655) ;  /* 0x0000000c00747947 */ /* 0x000fec0003800000 */
.L_x_651:
        /* <DEDUP_REMOVED lines=9> */
.L_x_659:
[----:B------:R-:W2:Y:S02]  /*2b00*/  LDG.E.U16 R0, desc[UR36][R2.64] ;  /* 0x0000002402007981 */ /* 0x000ea4000c1e1500 */
[----:B--2---:R-:W-:-:S05]  /*2b10*/  HADD2.F32 R0, -RZ, R0.H0_H0 ;  /* 0x20000000ff007230 */ /* 0x004fca0000004100 */
[----:B------:R-:W-:-:S04]  /*2b20*/  F2FP.BF16.F32.PACK_AB R0, RZ, R0 ;  /* 0x00000000ff00723e */ /* 0x000fc800000010ff */
[----:B------:R-:W-:Y:S01]  /*2b30*/  PRMT R23, R0, 0x7610, R23 ;  /* 0x0000761000177816 */ /* 0x000fe20000000017 */
[----:B------:R-:W-:Y:S06]  /*2b40*/  BRA `(.L_x_655) ;  /* 0x0000000c003c7947 */ /* 0x000fec0003800000 */
.L_x_658:
        /* <DEDUP_REMOVED lines=9> */
.L_x_661:
[----:B------:R-:W2:Y:S02]  /*2be0*/  LDG.E.U16 R2, desc[UR36][R2.64] ;  /* 0x0000002402027981 */ /* 0x000ea4000c1e1500 */
[----:B--2---:R-:W-:-:S05]  /*2bf0*/  HADD2.F32 R0, -RZ, R2.H0_H0 ;  /* 0x20000002ff007230 */ /* 0x004fca0000004100 */
[----:B------:R-:W-:-:S04]  /*2c00*/  F2FP.BF16.F32.PACK_AB R0, RZ, R0 ;  /* 0x00000000ff00723e */ /* 0x000fc800000010ff */
[----:B------:R-:W-:Y:S01]  /*2c10*/  PRMT R23, R0, 0x7610, R23 ;  /* 0x0000761000177816 */ /* 0x000fe20000000017 */
[----:B------:R-:W-:Y:S06]  /*2c20*/  BRA `(.L_x_655) ;  /* 0x0000000c00047947 */ /* 0x000fec0003800000 */
.L_x_660:
        /* <DEDUP_REMOVED lines=9> */
.L_x_650:
        /* <DEDUP_REMOVED lines=14> */
.L_x_664:
        /* <DEDUP_REMOVED lines=9> */
.L_x_663:
        /* <DEDUP_REMOVED lines=28> */
.L_x_666:
        /* <DEDUP_REMOVED lines=15> */
.L_x_665:
[----:B------:R0:W5:Y:S01]  /*30e0*/  LDG.E.U16 R23, desc[UR36][R2.64] ;  /* 0x0000002402177981 */ /* 0x000162000c1e1500 */
[----:B------:R-:W-:Y:S05]  /*30f0*/  BRA `(.L_x_655) ;  /* 0x0000000400d07947 */ /* 0x000fea0003800000 */
.L_x_662:
        /* <DEDUP_REMOVED lines=13> */
.L_x_669:
        /* <DEDUP_REMOVED lines=21> */
.L_x_673:
[----:B------:R-:W-:Y:S05]  /*3320*/  BSYNC B1 ;  /* 0x0000000000017941 */ /* 0x000fea0003800000 */
.L_x_672:
[----:B------:R-:W-:Y:S01]  /*3330*/  LEA R3, R0, 0x3b800000, 0x17 ;  /* 0x3b80000000037811 */ /* 0x000fe200078eb8ff */
[----:B------:R-:W-:-:S05]  /*3340*/  IMAD.SHL.U32 R0, R2, 0x100000, RZ ;  /* 0x0010000002007824 */ /* 0x000fca00078e00ff */
[----:B------:R-:W-:-:S07]  /*3350*/  LOP3.LUT R0, R3, R0, R4, 0xfe, !PT ;  /* 0x0000000003007212 */ /* 0x000fce00078efe04 */
.L_x_671:
[----:B------:R-:W-:Y:S05]  /*3360*/  BSYNC B0 ;  /* 0x0000000000007941 */ /* 0x000fea0003800000 */
.L_x_670:
[----:B------:R-:W-:-:S04]  /*3370*/  F2FP.BF16.F32.PACK_AB R0, RZ, R0 ;  /* 0x00000000ff00723e */ /* 0x000fc800000010ff */
[----:B------:R-:W-:Y:S01]  /*3380*/  PRMT R23, R0, 0x7610, R23 ;  /* 0x0000761000177816 */ /* 0x000fe20000000017 */
[----:B------:R-:W-:Y:S06]  /*3390*/  BRA `(.L_x_655) ;  /* 0x0000000400287947 */ /* 0x000fec0003800000 */
.L_x_668:
        /* <DEDUP_REMOVED lines=21> */
.L_x_677:
[----:B------:R-:W-:Y:S05]  /*34f0*/  BSYNC B1 ;  /* 0x0000000000017941 */ /* 0x000fea0003800000 */
.L_x_676:
[----:B------:R-:W-:Y:S01]  /*3500*/  LEA R3, R0, 0x37800000, 0x17 ;  /* 0x3780000000037811 */ /* 0x000fe200078eb8ff */
[----:B------:R-:W-:-:S05]  /*3510*/  IMAD.SHL.U32 R0, R2, 0x200000, RZ ;  /* 0x0020000002007824 */ /* 0x000fca00078e00ff */
[----:B------:R-:W-:-:S07]  /*3520*/  LOP3.LUT R0, R3, R0, R4, 0xfe, !PT ;  /* 0x0000000003007212 */ /* 0x000fce00078efe04 */
.L_x_675:
[----:B------:R-:W-:Y:S05]  /*3530*/  BSYNC B0 ;  /* 0x0000000000007941 */ /* 0x000fea0003800000 */
.L_x_674:
[----:B------:R-:W-:-:S04]  /*3540*/  F2FP.BF16.F32.PACK_AB R0, RZ, R0 ;  /* 0x00000000ff00723e */ /* 0x000fc800000010ff */
[----:B------:R-:W-:Y:S01]  /*3550*/  PRMT R23, R0, 0x7610, R23 ;  /* 0x0000761000177816 */ /* 0x000fe20000000017 */
[----:B------:R-:W-:Y:S06]  /*3560*/  BRA `(.L_x_655) ;  /* 0x0000000000b47947 */ /* 0x000fec0003800000 */
.L_x_667:
        /* <DEDUP_REMOVED lines=14> */
.L_x_681:
[----:B------:R-:W-:Y:S05]  /*3650*/  BSYNC B0 ;  /* 0x0000000000007941 */ /* 0x000fea0003800000 */
.L_x_680:
[----:B------:R-:W-:-:S04]  /*3660*/  F2FP.BF16.F32.PACK_AB R0, RZ, R0 ;  /* 0x00000000ff00723e */ /* 0x000fc800000010ff */
[----:B------:R-:W-:Y:S01]  /*3670*/  PRMT R23, R0, 0x7610, R23 ;  /* 0x0000761000177816 */ /* 0x000fe20000000017 */
[----:B------:R-:W-:Y:S06]  /*3680*/  BRA `(.L_x_655) ;  /* 0x00000000006c7947 */ /* 0x000fec0003800000 */
.L_x_654:
        /* <DEDUP_REMOVED lines=16> */
.L_x_682:
[----:B------:R-:W-:Y:S01]  /*3790*/  PRMT R23, RZ, 0x7610, R23 ;  /* 0x00007610ff177816 */ /* 0x000fe20000000017 */
[----:B------:R-:W-:Y:S06]  /*37a0*/  BRA `(.L_x_655) ;  /* 0x0000000000247947 */ /* 0x000fec0003800000 */
.L_x_679:
[----:B------:R-:W2:Y:S02]  /*37b0*/  LDG.E.64 R2, desc[UR36][R2.64] ;  /* 0x0000002402027981 */ /* 0x000ea4000c1e1b00 */
[----:B--2---:R-:W0:Y:S02]  /*37c0*/  I2F.U64 R0, R2 ;  /* 0x0000000200007312 */ /* 0x004e240000301000 */
[----:B0-----:R-:W-:-:S04]  /*37d0*/  F2FP.BF16.F32.PACK_AB R0, RZ, R0 ;  /* 0x00000000ff00723e */ /* 0x001fc800000010ff */
[----:B------:R-:W-:Y:S01]  /*37e0*/  PRMT R23, R0, 0x7610, R23 ;  /* 0x0000761000177816 */ /* 0x000fe20000000017 */
[----:B------:R-:W-:Y:S06]  /*37f0*/  BRA `(.L_x_655) ;  /* 0x0000000000107947 */ /* 0x000fec0003800000 */
.L_x_678:
[----:B------:R-:W2:Y:S02]  /*3800*/  LDG.E R2, desc[UR36][R2.64] ;  /* 0x0000002402027981 */ /* 0x000ea4000c1e1900 */
[----:B--2---:R-:W-:-:S04]  /*3810*/  I2FP.F32.U32 R0, R2 ;  /* 0x0000000200007245 */ /* 0x004fc80000201000 */
[----:B------:R-:W-:-:S04]  /*3820*/  F2FP.BF16.F32.PACK_AB R0, RZ, R0 ;  /* 0x00000000ff00723e */ /* 0x000fc800000010ff */
[----:B------:R-:W-:-:S07]  /*3830*/  PRMT R23, R0, 0x7610, R23 ;  /* 0x0000761000177816 */ /* 0x000fce0000000017 */
.L_x_655:
[----:B-----5:R-:W-:Y:S01]  /*3840*/  IMAD.U32 R0, R22, 0x10000, RZ ;  /* 0x0001000016007824 */ /* 0x020fe200078e00ff */
[----:B------:R-:W-:Y:S04]  /*3850*/  BSSY B6, `(.L_x_683) ;  /* 0x0000014000067945 */ /* 0x000fe80003800000 */
[C---:B------:R-:W-:Y:S02]  /*3860*/  FSETP.GE.FTZ.AND P1, PT, R0.reuse, RZ, PT ;  /* 0x000000ff0000720b */ /* 0x040fe40003f36000 */
[----:B------:R-:W-:-:S13]  /*3870*/  FSETP.GTU.FTZ.AND P0, PT, R0, 1, PT ;  /* 0x3f8000000000780b */ /* 0x000fda0003f1c000 */
[----:B------:R-:W-:Y:S05]  /*3880*/  @!P0 BRA P1, `(.L_x_684) ;  /* 0x0000000000408947 */ /* 0x000fea0000800000 */
[----:B0-----:R-:W-:Y:S01]  /*3890*/  MOV R2, 0x0 ;  /* 0x0000000000027802 */ /* 0x001fe20000000f00 */
        /* <DEDUP_REMOVED lines=15> */
.L_x_684:
[----:B------:R-:W-:Y:S05]  /*3990*/  BSYNC B6 ;  /* 0x0000000000067941 */ /* 0x000fea0003800000 */
.L_x_683:
[----:B------:R-:W-:Y:S01]  /*39a0*/  IMAD.U32 R0, R23, 0x10000, RZ ;  /* 0x0001000017007824 */ /* 0x000fe200078e00ff */
        /* <DEDUP_REMOVED lines=20> */
.L_x_686:
[----:B------:R-:W-:Y:S05]  /*3af0*/  BSYNC B6 ;  /* 0x0000000000067941 */ /* 0x000fea0003800000 */
.L_x_685:
[----:B------:R-:W-:Y:S01]  /*3b00*/  IMAD.U32 R22, R22, 0x10000, RZ ;  /* 0x0001000016167824 */ /* 0x000fe200078e00ff */
[----:B------:R-:W-:Y:S01]  /*3b10*/  BSSY B0, `(.L_x_687) ;  /* 0x0000024000007945 */ /* 0x000fe20003800000 */
[----:B------:R-:W-:Y:S02]  /*3b20*/  IMAD.MOV.U32 R6, RZ, RZ, 0x3e800000 ;  /* 0x3e800000ff067424 */ /* 0x000fe400078e00ff */
[----:B0-----:R-:W-:Y:S01]  /*3b30*/  FADD.FTZ R2, -R22, -RZ ;  /* 0x800000ff16027221 */ /* 0x001fe20000010100 */
[----:B------:R-:W-:-:S03]  /*3b40*/  IMAD.MOV.U32 R7, RZ, RZ, 0x3d39bf78 ;  /* 0x3d39bf78ff077424 */ /* 0x000fc600078e00ff */
[----:B------:R-:W0:Y:S08]  /*3b50*/  F2F.BF16.F32 R0, R2 ;  /* 0x0000000200007304 */ /* 0x000e300000202000 */
[----:B------:R-:W1:Y:S01]  /*3b60*/  MUFU.LG2 R2, R22 ;  /* 0x0000001600027308 */ /* 0x000e620000000c00 */
[----:B0-----:R-:W-:-:S04]  /*3b70*/  IMAD.U32 R0, R0, 0x10000, RZ ;  /* 0x0001000000007824 */ /* 0x001fc800078e00ff */
[C---:B------:R-:W-:Y:S01]  /*3b80*/  FADD.FTZ.RZ R3, R0.reuse, 1 ;  /* 0x3f80000000037421 */ /* 0x040fe2000001c000 */
[----:B------:R-:W-:-:S03]  /*3b90*/  ISETP.GE.U32.AND P0, PT, R0, 0x7f800000, PT ;  /* 0x7f8000000000780c */ /* 0x000fc60003f06070 */
[----:B------:R-:W-:Y:S02]  /*3ba0*/  VIADD R3, R3, 0xc0c00000 ;  /* 0xc0c0000003037836 */ /* 0x000fe40000000000 */
[----:B-1----:R-:W-:-:S03]  /*3bb0*/  FMUL.FTZ R2, R2, 0.69314718246459960938 ;  /* 0x3f31721802027820 */ /* 0x002fc60000410000 */
[----:B------:R-:W-:-:S04]  /*3bc0*/  LOP3.LUT R3, R3, 0xff800000, RZ, 0xc0, !PT ;  /* 0xff80000003037812 */ /* 0x000fc800078ec0ff */
[----:B------:R-:W-:Y:S01]  /*3bd0*/  IADD3 R5, -R3, 0x40800000, RZ ;  /* 0x4080000003057810 */ /* 0x000fe20007ffe1ff */
[----:B------:R-:W-:Y:S01]  /*3be0*/  IMAD.IADD R4, R0, 0x1, -R3 ;  /* 0x0000000100047824 */ /* 0x000fe200078e0a03 */
[----:B------:R-:W-:-:S03]  /*3bf0*/  I2FP.F32.S32 R3, R3 ;  /* 0x0000000300037245 */ /* 0x000fc60000201400 */
[----:B------:R-:W-:Y:S02]  /*3c00*/  FFMA.FTZ R5, R5, R6, -1 ;  /* 0xbf80000005057423 */ /* 0x000fe40000010006 */
[----:B------:R0:W1:Y:S01]  /*3c10*/  F2F.BF16.F32 R6, R2 ;  /* 0x0000000200067304 */ /* 0x0000620000202000 */
[----:B------:R-:W-:Y:S01]  /*3c20*/  FMUL.FTZ R3, R3, 1.1920928955078125e-07 ;  /* 0x3400000003037820 */ /* 0x000fe20000410000 */
[----:B------:R-:W-:-:S04]  /*3c30*/  FADD.FTZ R4, R4, R5 ;  /* 0x0000000504047221 */ /* 0x000fc80000010000 */
[----:B------:R-:W-:-:S04]  /*3c40*/  FFMA.FTZ R5, R4, -R7, 0.10546888411045074463 ;  /* 0x3dd8001204057423 */ /* 0x000fc80000010807 */
[----:B------:R-:W-:-:S04]  /*3c50*/  FFMA.FTZ R5, R4, R5, -0.13229703903198242188 ;  /* 0xbe0778e004057423 */ /* 0x000fc80000010005 */
[----:B------:R-:W-:-:S04]  /*3c60*/  FFMA.FTZ R5, R4, R5, 0.14491446316242218018 ;  /* 0x3e14647504057423 */ /* 0x000fc80000010005 */
[----:B------:R-:W-:-:S04]  /*3c70*/  FFMA.FTZ R5, R4, R5, -0.16641564667224884033 ;  /* 0xbe2a68dd04057423 */ /* 0x000fc80000010005 */
[----:B------:R-:W-:-:S04]  /*3c80*/  FFMA.FTZ R5, R4, R5, 0.19988867640495300293 ;  /* 0x3e4caf9e04057423 */ /* 0x000fc80000010005 */
[----:B------:R-:W-:-:S04]  /*3c90*/  FFMA.FTZ R5, R4, R5, -0.25000196695327758789 ;  /* 0xbe80004204057423 */ /* 0x000fc80000010005 */
[----:B------:R-:W-:-:S04]  /*3ca0*/  FFMA.FTZ R5, R4, R5, 0.33333510160446166992 ;  /* 0x3eaaaae604057423 */ /* 0x000fc80000010005 */
[----:B------:R-:W-:-:S04]  /*3cb0*/  FFMA.FTZ R5, R4, R5, -0.5 ;  /* 0xbf00000004057423 */ /* 0x000fc80000010005 */
[----:B------:R-:W-:-:S04]  /*3cc0*/  FMUL.FTZ R5, R4, R5 ;  /* 0x0000000504057220 */ /* 0x000fc80000410000 */
[----:B------:R-:W-:-:S04]  /*3cd0*/  FFMA.FTZ R4, R4, R5, R4 ;  /* 0x0000000504047223 */ /* 0x000fc80000010004 */
[----:B------:R-:W-:Y:S01]  /*3ce0*/  FFMA.FTZ R3, R3, 0.69314718246459960938, R4 ;  /* 0x3f31721803037823 */ /* 0x000fe20000010004 */
[----:B01----:R-:W-:Y:S06]  /*3cf0*/  @!P0 BRA `(.L_x_688) ;  /* 0x0000000000148947 */ /* 0x003fec0003800000 */
[C---:B------:R-:W-:Y:S02]  /*3d00*/  ISETP.GE.AND P0, PT, R0.reuse, -0x407fffff, PT ;  /* 0xbf8000010000780c */ /* 0x040fe40003f06270 */
[----:B------:R-:W-:-:S11]  /*3d10*/  FSETP.NEU.FTZ.AND P1, PT, R0, RZ, PT ;  /* 0x000000ff0000720b */ /* 0x000fd60003f3d000 */
[----:B------:R-:W-:-:S04]  /*3d20*/  @P0 IMAD.MOV.U32 R5, RZ, RZ, 0x7f800000 ;  /* 0x7f800000ff050424 */ /* 0x000fc800078e00ff */
[----:B------:R-:W-:-:S05]  /*3d30*/  @P0 FFMA.FTZ R3, R0, R5, +INF ;  /* 0x7f80000000030423 */ /* 0x000fca0000010005 */
[----:B------:R-:W-:-:S07]  /*3d40*/  FSEL R3, R3, -RZ, P1 ;  /* 0x800000ff03037208 */ /* 0x000fce0000800000 */
.L_x_688:
[----:B------:R-:W-:Y:S05]  /*3d50*/  BSYNC B0 ;  /* 0x0000000000007941 */ /* 0x000fea0003800000 */
.L_x_687:
[----:B------:R-:W0:Y:S01]  /*3d60*/  F2F.BF16.F32 R3, R3 ;  /* 0x0000000300037304 */ /* 0x000e220000202000 */
[----:B------:R-:W-:Y:S02]  /*3d70*/  IMAD.U32 R5, R23, 0x10000, RZ ;  /* 0x0001000017057824 */ /* 0x000fe400078e00ff */
[----:B------:R-:W-:Y:S02]  /*3d80*/  IMAD.U32 R0, R6, 0x10000, RZ ;  /* 0x0001000006007824 */ /* 0x000fe400078e00ff */
[----:B------:R-:W-:-:S03]  /*3d90*/  FADD.FTZ R4, R5, -1 ;  /* 0xbf80000005047421 */ /* 0x000fc60000010000 */
[----:B------:R-:W-:-:S03]  /*3da0*/  FSETP.GEU.FTZ.AND P0, PT, R0, -100, PT ;  /* 0xc2c800000000780b */ /* 0x000fc60003f1e000 */
[----:B------:R-:W1:Y:S01]  /*3db0*/  F2F.BF16.F32 R4, R4 ;  /* 0x0000000400047304 */ /* 0x000e620000202000 */
[----:B------:R-:W-:Y:S01]  /*3dc0*/  SEL R0, R6, 0xc2c8, P0 ;  /* 0x0000c2c806007807 */ /* 0x000fe20000000000 */
[----:B0-----:R-:W-:-:S05]  /*3dd0*/  IMAD.U32 R2, R3, 0x10000, RZ ;  /* 0x0001000003027824 */ /* 0x001fca00078e00ff */
[----:B------:R-:W-:Y:S01]  /*3de0*/  FSETP.GEU.FTZ.AND P0, PT, R2, -100, PT ;  /* 0xc2c800000200780b */ /* 0x000fe20003f1e000 */
[----:B------:R-:W-:-:S03]  /*3df0*/  IMAD.U32 R2, R0, 0x10000, RZ ;  /* 0x0001000000027824 */ /* 0x000fc600078e00ff */
[----:B------:R-:W-:Y:S01]  /*3e00*/  SEL R0, R3, 0xc2c8, P0 ;  /* 0x0000c2c803007807 */ /* 0x000fe20000000000 */
[----:B------:R-:W-:Y:S01]  /*3e10*/  FMUL.FTZ R5, R5, R2 ;  /* 0x0000000205057220 */ /* 0x000fe20000410000 */
[----:B-1----:R-:W-:Y:S02]  /*3e20*/  IMAD.U32 R2, R4, 0x10000, RZ ;  /* 0x0001000004027824 */ /* 0x002fe400078e00ff */
[----:B------:R-:W0:Y:S01]  /*3e30*/  LDC.U8 R4, c[0x0][0x491] ;  /* 0x00012440ff047b82 */ /* 0x000e220000000000 */
[----:B------:R-:W-:Y:S02]  /*3e40*/  IMAD.U32 R3, R0, 0x10000, RZ ;  /* 0x0001000000037824 */ /* 0x000fe400078e00ff */
[----:B------:R-:W1:Y:S02]  /*3e50*/  F2F.BF16.F32 R5, R5 ;  /* 0x0000000500057304 */ /* 0x000e640000202000 */
[----:B------:R-:W-:-:S06]  /*3e60*/  FMUL.FTZ R2, R2, R3 ;  /* 0x0000000302027220 */ /* 0x000fcc0000410000 */
[----:B------:R-:W2:Y:S01]  /*3e70*/  F2F.BF16.F32 R2, R2 ;  /* 0x0000000200027304 */ /* 0x000ea20000202000 */
[----:B-1----:R-:W-:Y:S01]  /*3e80*/  IMAD.U32 R3, R5, 0x10000, RZ ;  /* 0x0001000005037824 */ /* 0x002fe200078e00ff */
[----:B0-----:R-:W-:Y:S01]  /*3e90*/  PRMT R6, R4, 0x9910, RZ ;  /* 0x0000991004067816 */ /* 0x001fe200000000ff */
[----:B--2---:R-:W-:-:S04]  /*3ea0*/  IMAD.U32 R0, R2, 0x10000, RZ ;  /* 0x0001000002007824 */ /* 0x004fc800078e00ff */
[----:B------:R-:W-:Y:S01]  /*3eb0*/  FADD.FTZ R0, R0, -R3 ;  /* 0x8000000300007221 */ /* 0x000fe20000010000 */
[----:B------:R-:W-:-:S03]  /*3ec0*/  IMAD.MOV.U32 R3, RZ, RZ, R6 ;  /* 0x000000ffff037224 */ /* 0x000fc600078e0006 */
[----:B------:R0:W1:Y:S02]  /*3ed0*/  F2F.BF16.F32 R7, R0 ;  /* 0x0000000000077304 */ /* 0x0000640000202000 */
[----:B------:R-:W-:-:S13]  /*3ee0*/  ISETP.GT.AND P0, PT, R3, 0x9, PT ;  /* 0x000000090300780c */ /* 0x000fda0003f04270 */
[----:B01----:R-:W-:Y:S05]  /*3ef0*/  @P0 BRA `(.L_x_689) ;  /* 0x00000004000c0947 */ /* 0x003fea0003800000 */
        /* <DEDUP_REMOVED lines=8> */
[----:B------:R-:W-:-:S04]  /*3f80*/  IMAD.U32 R0, R7, 0x10000, RZ ;  /* 0x0001000007007824 */ /* 0x000fc800078e00ff */
[----:B------:R-:W0:Y:S02]  /*3f90*/  F2I.FTZ.TRUNC.NTZ R3, R0 ;  /* 0x0000000000037305 */ /* 0x000e24000021f100 */
[----:B0-----:R0:W-:Y:S01]  /*3fa0*/  STG.E.U8 desc[UR36][R16.64], R3 ;  /* 0x0000000310007986 */ /* 0x0011e2000c101124 */
[----:B------:R-:W-:Y:S05]  /*3fb0*/  BRA `(.L_x_694) ;  /* 0x0000000c00947947 */ /* 0x000fea0003800000 */
.L_x_692:
[----:B------:R-:W-:-:S06]  /*3fc0*/  IMAD.U32 R3, R7, 0x10000, RZ ;  /* 0x0001000007037824 */ /* 0x000fcc00078e00ff */
[----:B------:R-:W0:Y:S02]  /*3fd0*/  F2I.S64.TRUNC R2, R3 ;  /* 0x0000000300027311 */ /* 0x000e24000020d900 */
[----:B0-----:R0:W-:Y:S01]  /*3fe0*/  STG.E.U8 desc[UR36][R16.64], R2 ;  /* 0x0000000210007986 */ /* 0x0011e2000c101124 */
[----:B------:R-:W-:Y:S05]  /*3ff0*/  BRA `(.L_x_694) ;  /* 0x0000000c00847947 */ /* 0x000fea0003800000 */
.L_x_691:
[----:B------:R-:W-:-:S13]  /*4000*/  ISETP.NE.AND P0, PT, R3, 0x2, PT ;  /* 0x000000020300780c */ /* 0x000fda0003f05270 */
[----:B------:R-:W-:Y:S05]  /*4010*/  @!P0 BRA `(.L_x_695) ;  /* 0x0000000000308947 */ /* 0x000fea0003800000 */
[----:B------:R-:W-:-:S13]  /*4020*/  ISETP.NE.AND P0, PT, R3, 0x3, PT ;  /* 0x000000030300780c */ /* 0x000fda0003f05270 */
[----:B------:R-:W-:Y:S05]  /*4030*/  @!P0 BRA `(.L_x_696) ;  /* 0x0000000000188947 */ /* 0x000fea0003800000 */
[----:B------:R-:W-:-:S13]  /*4040*/  ISETP.NE.AND P0, PT, R3, 0x4, PT ;  /* 0x000000040300780c */ /* 0x000fda0003f05270 */
[----:B------:R-:W-:Y:S05]  /*4050*/  @P0 BRA `(.L_x_693) ;  /* 0x0000000c000c0947 */ /* 0x000fea0003800000 */
[----:B------:R-:W-:-:S06]  /*4060*/  IMAD.U32 R2, R7, 0x10000, RZ ;  /* 0x0001000007027824 */ /* 0x000fcc00078e00ff */
[----:B------:R-:W0:Y:S02]  /*4070*/  F2I.S64.TRUNC R2, R2 ;  /* 0x0000000200027311 */ /* 0x000e24000020d900 */
[----:B0-----:R0:W-:Y:S01]  /*4080*/  STG.E.64 desc[UR36][R16.64], R2 ;  /* 0x0000000210007986 */ /* 0x0011e2000c101b24 */
[----:B------:R-:W-:Y:S05]  /*4090*/  BRA `(.L_x_694) ;  /* 0x0000000c005c7947 */ /* 0x000fea0003800000 */
.L_x_696:
[----:B------:R-:W-:-:S06]  /*40a0*/  IMAD.U32 R7, R7, 0x10000, RZ ;  /* 0x0001000007077824 */ /* 0x000fcc00078e00ff */
[----:B------:R-:W0:Y:S02]  /*40b0*/  F2I.FTZ.TRUNC.NTZ R7, R7 ;  /* 0x0000000700077305 */ /* 0x000e24000021f100 */
[----:B0-----:R0:W-:Y:S01]  /*40c0*/  STG.E desc[UR36][R16.64], R7 ;  /* 0x0000000710007986 */ /* 0x0011e2000c101924 */
[----:B------:R-:W-:Y:S05]  /*40d0*/  BRA `(.L_x_694) ;  /* 0x0000000c004c7947 */ /* 0x000fea0003800000 */
.L_x_695:
[----:B------:R-:W-:-:S06]  /*40e0*/  IMAD.U32 R7, R7, 0x10000, RZ ;  /* 0x0001000007077824 */ /* 0x000fcc00078e00ff */
[----:B------:R-:W0:Y:S02]  /*40f0*/  F2I.FTZ.TRUNC.NTZ R7, R7 ;  /* 0x0000000700077305 */ /* 0x000e24000021f100 */
[----:B0-----:R0:W-:Y:S01]  /*4100*/  STG.E.U16 desc[UR36][R16.64], R7 ;  /* 0x0000000710007986 */ /* 0x0011e2000c101524 */
[----:B------:R-:W-:Y:S05]  /*4110*/  BRA `(.L_x_694) ;  /* 0x0000000c003c7947 */ /* 0x000fea0003800000 */
.L_x_690:
[----:B------:R-:W-:-:S13]  /*4120*/  ISETP.GT.AND P0, PT, R3, 0x6, PT ;  /* 0x000000060300780c */ /* 0x000fda0003f04270 */
[----:B------:R-:W-:Y:S05]  /*4130*/  @P0 BRA `(.L_x_697) ;  /* 0x00000000002c0947 */ /* 0x000fea0003800000 */
[----:B------:R-:W-:-:S13]  /*4140*/  ISETP.NE.AND P0, PT, R3, 0x5, PT ;  /* 0x000000050300780c */ /* 0x000fda0003f05270 */
[----:B------:R-:W-:Y:S05]  /*4150*/  @!P0 BRA `(.L_x_698) ;  /* 0x0000000000148947 */ /* 0x000fea0003800000 */
[----:B------:R-:W-:-:S13]  /*4160*/  ISETP.NE.AND P0, PT, R3, 0x6, PT ;  /* 0x000000060300780c */ /* 0x000fda0003f05270 */
[----:B------:R-:W-:Y:S05]  /*4170*/  @P0 BRA `(.L_x_693) ;  /* 0x0000000800c40947 */ /* 0x000fea0003800000 */
[----:B------:R-:W-:-:S05]  /*4180*/  IMAD.U32 R7, R7, 0x10000, RZ ;  /* 0x0001000007077824 */ /* 0x000fca00078e00ff */
[----:B------:R0:W-:Y:S01]  /*4190*/  STG.E desc[UR36][R16.64], R7 ;  /* 0x0000000710007986 */ /* 0x0001e2000c101924 */
[----:B------:R-:W-:Y:S05]  /*41a0*/  BRA `(.L_x_694) ;  /* 0x0000000c00187947 */ /* 0x000fea0003800000 */
.L_x_698:
[----:B------:R-:W-:-:S05]  /*41b0*/  IMAD.U32 R0, R7, 0x10000, RZ ;  /* 0x0001000007007824 */ /* 0x000fca00078e00ff */
[----:B------:R-:W-:-:S05]  /*41c0*/  F2FP.F16.F32.PACK_AB R0, RZ, R0 ;  /* 0x00000000ff00723e */ /* 0x000fca00000000ff */
[----:B------:R0:W-:Y:S01]  /*41d0*/  STG.E.U16 desc[UR36][R16.64], R0 ;  /* 0x0000000010007986 */ /* 0x0001e2000c101524 */
[----:B------:R-:W-:Y:S05]  /*41e0*/  BRA `(.L_x_694) ;  /* 0x0000000c00087947 */ /* 0x000fea0003800000 */
.L_x_697:
[----:B------:R-:W-:-:S13]  /*41f0*/  ISETP.NE.AND P0, PT, R3, 0x7, PT ;  /* 0x000000070300780c */ /* 0x000fda0003f05270 */
[----:B------:R-:W-:Y:S05]  /*4200*/  @!P0 BRA `(.L_x_699) ;  /* 0x0000000000348947 */ /* 0x000fea0003800000 */
[----:B------:R-:W-:-:S13]  /*4210*/  ISETP.NE.AND P0, PT, R3, 0x8, PT ;  /* 0x000000080300780c */ /* 0x000fda0003f05270 */
[----:B------:R-:W-:Y:S05]  /*4220*/  @!P0 BRA `(.L_x_700) ;  /* 0x0000000000188947 */ /* 0x000fea0003800000 */
[----:B------:R-:W-:-:S13]  /*4230*/  ISETP.NE.AND P0, PT, R3, 0x9, PT ;  /* 0x000000090300780c */ /* 0x000fda0003f05270 */
[----:B------:R-:W-:Y:S05]  /*4240*/  @P0 BRA `(.L_x_693) ;  /* 0x0000000800900947 */ /* 0x000fea0003800000 */
[----:B------:R-:W-:Y:S02]  /*4250*/  IMAD.U32 R2, R7, 0x10000, RZ ;  /* 0x0001000007027824 */ /* 0x000fe400078e00ff */
[----:B------:R-:W-:-:S05]  /*4260*/  IMAD.MOV.U32 R3, RZ, RZ, RZ ;  /* 0x000000ffff037224 */ /* 0x000fca00078e00ff */
[----:B------:R0:W-:Y:S01]  /*4270*/  STG.E.64 desc[UR36][R16.64], R2 ;  /* 0x0000000210007986 */ /* 0x0001e2000c101b24 */
[----:B------:R-:W-:Y:S05]  /*4280*/  BRA `(.L_x_694) ;  /* 0x0000000800e07947 */ /* 0x000fea0003800000 */
.L_x_700:
[----:B------:R-:W-:-:S05]  /*4290*/  IMAD.U32 R7, R7, 0x10000, RZ ;  /* 0x0001000007077824 */ /* 0x000fca00078e00ff */
[----:B------:R-:W-:-:S04]  /*42a0*/  F2FP.F16.F32.PACK_AB R3, RZ, R7 ;  /* 0x00000007ff03723e */ /* 0x000fc800000000ff */
[----:B------:R-:W-:-:S05]  /*42b0*/  PRMT R3, R3, 0x5410, RZ ;  /* 0x0000541003037816 */ /* 0x000fca00000000ff */
[----:B------:R0:W-:Y:S01]  /*42c0*/  STG.E desc[UR36][R16.64], R3 ;  /* 0x0000000310007986 */ /* 0x0001e2000c101924 */
[----:B------:R-:W-:Y:S05]  /*42d0*/  BRA `(.L_x_694) ;  /* 0x0000000800cc7947 */ /* 0x000fea0003800000 */
.L_x_699:
[----:B------:R-:W-:-:S04]  /*42e0*/  IMAD.U32 R2, R7, 0x10000, RZ ;  /* 0x0001000007027824 */ /* 0x000fc800078e00ff */
[----:B------:R-:W-:-:S06]  /*42f0*/  FMUL.FTZ R2, R2, 1 ;  /* 0x3f80000002027820 */ /* 0x000fcc0000410000 */
[----:B------:R-:W0:Y:S02]  /*4300*/  F2F.F64.F32 R2, R2 ;  /* 0x0000000200027310 */ /* 0x000e240000201800 */
[----:B0-----:R0:W-:Y:S01]  /*4310*/  STG.E.64 desc[UR36][R16.64], R2 ;  /* 0x0000000210007986 */ /* 0x0011e2000c101b24 */
[----:B------:R-:W-:Y:S05]  /*4320*/  BRA `(.L_x_694) ;  /* 0x0000000800b87947 */ /* 0x000fea0003800000 */
.L_x_689:
        /* <DEDUP_REMOVED lines=8> */
[----:B------:R-:W-:-:S05]  /*43b0*/  IMAD.U32 R7, R7, 0x10000, RZ ;  /* 0x0001000007077824 */ /* 0x000fca00078e00ff */
[----:B------:R-:W-:-:S04]  /*43c0*/  FSETP.NEU.FTZ.AND P0, PT, R7, RZ, PT ;  /* 0x000000ff0700720b */ /* 0x000fc80003f1d000 */
[----:B------:R-:W-:-:S05]  /*43d0*/  SEL R3, RZ, 0x1, !P0 ;  /* 0x00000001ff037807 */ /* 0x000fca0004000000 */
[----:B------:R0:W-:Y:S01]  /*43e0*/  STG.E.U8 desc[UR36][R16.64], R3 ;  /* 0x0000000310007986 */ /* 0x0001e2000c101124 */
[----:B------:R-:W-:Y:S05]  /*43f0*/  BRA `(.L_x_694) ;  /* 0x0000000800847947 */ /* 0x000fea0003800000 */
.L_x_703:
[----:B------:R-:W-:-:S04]  /*4400*/  IMAD.U32 R7, R7, 0x10000, RZ ;  /* 0x0001000007077824 */ /* 0x000fc800078e00ff */
[----:B------:R-:W-:Y:S01]  /*4410*/  FMUL.FTZ R4, R7, 1 ;  /* 0x3f80000007047820 */ /* 0x000fe20000410000 */
[----:B------:R-:W-:-:S05]  /*4420*/  CS2R R6, SRZ ;  /* 0x0000000000067805 */ /* 0x000fca000001ff00 */
[----:B------:R-:W0:Y:S02]  /*4430*/  F2F.F64.F32 R4, R4 ;  /* 0x0000000400047310 */ /* 0x000e240000201800 */
[----:B0-----:R0:W-:Y:S01]  /*4440*/  STG.E.128 desc[UR36][R16.64], R4 ;  /* 0x0000000410007986 */ /* 0x0011e2000c101d24 */
[----:B------:R-:W-:Y:S05]  /*4450*/  BRA `(.L_x_694) ;  /* 0x00000008006c7947 */ /* 0x000fea0003800000 */
.L_x_702:
[----:B------:R-:W-:-:S13]  /*4460*/  ISETP.NE.AND P0, PT, R3, 0xf, PT ;  /* 0x0000000f0300780c */ /* 0x000fda0003f05270 */
[----:B------:R-:W-:Y:S05]  /*4470*/  @!P0 BRA `(.L_x_704) ;  /* 0x0000000000b48947 */ /* 0x000fea0003800000 */
[----:B------:R-:W-:-:S13]  /*4480*/  ISETP.NE.AND P0, PT, R3, 0x17, PT ;  /* 0x000000170300780c */ /* 0x000fda0003f05270 */
[----:B------:R-:W-:Y:S05]  /*4490*/  @!P0 BRA `(.L_x_705) ;  /* 0x0000000000548947 */ /* 0x000fea0003800000 */
[----:B------:R-:W-:-:S13]  /*44a0*/  ISETP.NE.AND P0, PT, R3, 0x18, PT ;  /* 0x000000180300780c */ /* 0x000fda0003f05270 */
[----:B------:R-:W-:Y:S05]  /*44b0*/  @P0 BRA `(.L_x_693) ;  /* 0x0000000400f40947 */ /* 0x000fea0003800000 */
[----:B------:R-:W-:Y:S01]  /*44c0*/  IMAD.U32 R7, R7, 0x10000, RZ ;  /* 0x0001000007077824 */ /* 0x000fe200078e00ff */
[----:B------:R-:W-:Y:S04]  /*44d0*/  BSSY B0, `(.L_x_706) ;  /* 0x000000e000007945 */ /* 0x000fe80003800000 */
[C---:B------:R-:W-:Y:S02]  /*44e0*/  LOP3.LUT R2, R7.reuse, 0x7fffffff, RZ, 0xc0, !PT ;  /* 0x7fffffff07027812 */ /* 0x040fe400078ec0ff */
[----:B------:R-:W-:Y:S02]  /*44f0*/  LOP3.LUT R0, R7, 0x80000000, RZ, 0xc0, !PT ;  /* 0x8000000007007812 */ /* 0x000fe400078ec0ff */
[----:B------:R-:W-:Y:S02]  /*4500*/  ISETP.GT.U32.AND P0, PT, R2, 0x43efffff, PT ;  /* 0x43efffff0200780c */ /* 0x000fe40003f04070 */
[----:B------:R-:W-:Y:S01]  /*4510*/  SHF.R.U32.HI R3, RZ, 0x18, R0 ;  /* 0x00000018ff037819 */ /* 0x000fe20000011600 */
[----:B------:R-:W-:-:S10]  /*4520*/  IMAD.MOV.U32 R0, RZ, RZ, 0x7f ;  /* 0x0000007fff007424 */ /* 0x000fd400078e00ff */
[----:B------:R-:W-:Y:S05]  /*4530*/  @P0 BRA `(.L_x_707) ;  /* 0x00000000001c0947 */ /* 0x000fea0003800000 */
[----:B------:R-:W-:-:S13]  /*4540*/  ISETP.GE.U32.AND P0, PT, R2, 0x3c800000, PT ;  /* 0x3c8000000200780c */ /* 0x000fda0003f06070 */
[----:B------:R-:W-:Y:S01]  /*4550*/  @P0 SHF.R.U32.HI R0, RZ, 0x14, R7 ;  /* 0x00000014ff000819 */ /* 0x000fe20000011607 */
[----:B------:R-:W-:-:S03]  /*4560*/  @!P0 FADD.FTZ R2, R2, 16384 ;  /* 0x4680000002028421 */ /* 0x000fc60000010000 */
[----:B------:R-:W-:-:S04]  /*4570*/  @P0 LOP3.LUT R0, R0, 0x1, RZ, 0xc0, !PT ;  /* 0x0000000100000812 */ /* 0x000fc800078ec0ff */
[----:B------:R-:W-:-:S04]  /*4580*/  @P0 IADD3 R0, R7, 0x407ffff, R0 ;  /* 0x0407ffff07000810 */ /* 0x000fc80007ffe000 */
[----:B------:R-:W-:Y:S01]  /*4590*/  @P0 SHF.R.U32.HI R0, RZ, 0x14, R0 ;  /* 0x00000014ff000819 */ /* 0x000fe20000011600 */
[----:B------:R-:W-:-:S07]  /*45a0*/  @!P0 VIADD R0, R2, 0xb9800000 ;  /* 0xb980000002008836 */ /* 0x000fce0000000000 */
.L_x_707:
[----:B------:R-:W-:Y:S05]  /*45b0*/  BSYNC B0 ;  /* 0x0000000000007941 */ /* 0x000fea0003800000 */
.L_x_706:
[----:B------:R-:W-:-:S05]  /*45c0*/  LOP3.LUT R3, R0, R3, RZ, 0xfc, !PT ;  /* 0x0000000300037212 */ /* 0x000fca00078efcff */
[----:B------:R0:W-:Y:S01]  /*45d0*/  STG.E.U8 desc[UR36][R16.64], R3 ;  /* 0x0000000310007986 */ /* 0x0001e2000c101124 */
[----:B------:R-:W-:Y:S05]  /*45e0*/  BRA `(.L_x_694) ;  /* 0x0000000800087947 */ /* 0x000fea0003800000 */
.L_x_705:
[----:B------:R-:W-:Y:S01]  /*45f0*/  IMAD.U32 R7, R7, 0x10000, RZ ;  /* 0x0001000007077824 */ /* 0x000fe200078e00ff */
[----:B------:R-:W-:Y:S04]  /*4600*/  BSSY B0, `(.L_x_708) ;  /* 0x000000f000007945 */ /* 0x000fe80003800000 */
[----:B------:R-:W-:-:S04]  /*4610*/  LOP3.LUT R2, R7, 0x7fffffff, RZ, 0xc0, !PT ;  /* 0x7fffffff07027812 */ /* 0x000fc800078ec0ff */
[----:B------:R-:W-:-:S13]  /*4620*/  ISETP.GT.U32.AND P0, PT, R2, 0x477fffff, PT ;  /* 0x477fffff0200780c */ /* 0x000fda0003f04070 */
[----:B------:R-:W-:Y:S05]  /*4630*/  @P0 BRA `(.L_x_709) ;  /* 0x0000000000200947 */ /* 0x000fea0003800000 */
[----:B------:R-:W-:-:S13]  /*4640*/  ISETP.GE.U32.AND P0, PT, R2, 0x38800000, PT ;  /* 0x388000000200780c */ /* 0x000fda0003f06070 */
[----:B------:R-:W-:Y:S01]  /*4650*/  @P0 SHF.R.U32.HI R0, RZ, 0x15, R7 ;  /* 0x00000015ff000819 */ /* 0x000fe20000011607 */
[----:B------:R-:W-:-:S03]  /*4660*/  @!P0 FADD.FTZ R2, R2, 128 ;  /* 0x4300000002028421 */ /* 0x000fc60000010000 */
[----:B------:R-:W-:-:S04]  /*4670*/  @P0 LOP3.LUT R0, R0, 0x1, RZ, 0xc0, !PT ;  /* 0x0000000100000812 */ /* 0x000fc800078ec0ff */
[----:B------:R-:W-:-:S04]  /*4680*/  @P0 IADD3 R0, R7, 0x80fffff, R0 ;  /* 0x080fffff07000810 */ /* 0x000fc80007ffe000 */
[----:B------:R-:W-:Y:S01]  /*4690*/  @P0 SHF.R.U32.HI R0, RZ, 0x15, R0 ;  /* 0x00000015ff000819 */ /* 0x000fe20000011600 */
[----:B------:R-:W-:Y:S01]  /*46a0*/  @!P0 VIADD R0, R2, 0xbd000000 ;  /* 0xbd00000002008836 */ /* 0x000fe20000000000 */
[----:B------:R-:W-:Y:S06]  /*46b0*/  BRA `(.L_x_710) ;  /* 0x00000000000c7947 */ /* 0x000fec0003800000 */
.L_x_709:
[----:B------:R-:W-:Y:S01]  /*46c0*/  IMAD.MOV.U32 R0, RZ, RZ, 0x7f ;  /* 0x0000007fff007424 */ /* 0x000fe200078e00ff */
[----:B------:R-:W-:-:S04]  /*46d0*/  ISETP.GT.U32.AND P0, PT, R2, 0x7f800000, PT ;  /* 0x7f8000000200780c */ /* 0x000fc80003f04070 */
[----:B------:R-:W-:-:S09]  /*46e0*/  SEL R0, R0, 0x7c, P0 ;  /* 0x0000007c00007807 */ /* 0x000fd20000000000 */
.L_x_710:
[----:B------:R-:W-:Y:S05]  /*46f0*/  BSYNC B0 ;  /* 0x0000000000007941 */ /* 0x000fea0003800000 */
.L_x_708:
[----:B------:R-:W-:-:S04]  /*4700*/  LOP3.LUT R2, R7, 0x80000000, RZ, 0xc0, !PT ;  /* 0x8000000007027812 */ /* 0x000fc800078ec0ff */
[----:B------:R-:W-:-:S04]  /*4710*/  SHF.R.U32.HI R3, RZ, 0x18, R2 ;  /* 0x00000018ff037819 */ /* 0x000fc80000011602 */
[----:B------:R-:W-:-:S05]  /*4720*/  LOP3.LUT R3, R0, R3, RZ, 0xfc, !PT ;  /* 0x0000000300037212 */ /* 0x000fca00078efcff */
[----:B------:R0:W-:Y:S01]  /*4730*/  STG.E.U8 desc[UR36][R16.64], R3 ;  /* 0x0000000310007986 */ /* 0x0001e2000c101124 */
[----:B------:R-:W-:Y:S05]  /*4740*/  BRA `(.L_x_694) ;  /* 0x0000000400b07947 */ /* 0x000fea0003800000 */
.L_x_704:
[----:B------:R0:W-:Y:S01]  /*4750*/  STG.E.U16 desc[UR36][R16.64], R7 ;  /* 0x0000000710007986 */ /* 0x0001e2000c101524 */
[----:B------:R-:W-:Y:S05]  /*4760*/  BRA `(.L_x_694) ;  /* 0x0000000400a87947 */ /* 0x000fea0003800000 */
.L_x_701:
        /* <DEDUP_REMOVED lines=8> */
[----:B------:R-:W-:-:S06]  /*47f0*/  IMAD.U32 R3, R7, 0x10000, RZ ;  /* 0x0001000007037824 */ /* 0x000fcc00078e00ff */
[----:B------:R-:W0:Y:S02]  /*4800*/  F2I.FTZ.U32.TRUNC.NTZ R3, R3 ;  /* 0x0000000300037305 */ /* 0x000e24000021f000 */
[----:B0-----:R4:W-:Y:S01]  /*4810*/  STG.E.U16 desc[UR36][R16.64], R3 ;  /* 0x0000000310007986 */ /* 0x0019e2000c101524 */
[----:B------:R-:W-:Y:S05]  /*4820*/  BRA `(.L_x_694) ;  /* 0x0000000400787947 */ /* 0x000fea0003800000 */
.L_x_713:
[----:B------:R-:W-:Y:S01]  /*4830*/  IMAD.U32 R7, R7, 0x10000, RZ ;  /* 0x0001000007077824 */ /* 0x000fe200078e00ff */
[----:B------:R-:W-:Y:S01]  /*4840*/  BSSY B0, `(.L_x_714) ;  /* 0x0000014000007945 */ /* 0x000fe20003800000 */
[----:B------:R-:W-:-:S03]  /*4850*/  IMAD.MOV.U32 R8, RZ, RZ, 0x80 ;  /* 0x00000080ff087424 */ /* 0x000fc600078e00ff */
[----:B------:R-:W-:-:S04]  /*4860*/  LOP3.LUT R2, R7, 0x7fffffff, RZ, 0xc0, !PT ;  /* 0x7fffffff07027812 */ /* 0x000fc800078ec0ff */
[----:B------:R-:W-:-:S13]  /*4870*/  ISETP.GT.U32.AND P0, PT, R2, 0x437fffff, PT ;  /* 0x437fffff0200780c */ /* 0x000fda0003f04070 */
[----:B------:R-:W-:Y:S05]  /*4880*/  @P0 BRA `(.L_x_715) ;  /* 0x00000000003c0947 */ /* 0x000fea0003800000 */
[----:B------:R-:W-:-:S13]  /*4890*/  ISETP.GE.U32.AND P0, PT, R2, 0x3c000000, PT ;  /* 0x3c0000000200780c */ /* 0x000fda0003f06070 */
[----:B------:R-:W-:-:S04]  /*48a0*/  @P0 SHF.R.U32.HI R0, RZ, 0x14, R7 ;  /* 0x00000014ff000819 */ /* 0x000fc80000011607 */
[----:B------:R-:W-:-:S04]  /*48b0*/  @P0 LOP3.LUT R0, R0, 0x1, RZ, 0xc0, !PT ;  /* 0x0000000100000812 */ /* 0x000fc800078ec0ff */
[----:B------:R-:W-:-:S04]  /*48c0*/  @P0 IADD3 R0, R7, 0x487ffff, R0 ;  /* 0x0487ffff07000810 */ /* 0x000fc80007ffe000 */
[----:B------:R-:W-:-:S04]  /*48d0*/  @P0 SHF.R.U32.HI R0, RZ, 0x14, R0 ;  /* 0x00000014ff000819 */ /* 0x000fc80000011600 */
[----:B------:R-:W-:Y:S01]  /*48e0*/  @P0 LOP3.LUT R0, R0, 0xff, RZ, 0xc0, !PT ;  /* 0x000000ff00000812 */ /* 0x000fe200078ec0ff */
[----:B------:R-:W-:Y:S06]  /*48f0*/  @P0 BRA `(.L_x_716) ;  /* 0x0000000000100947 */ /* 0x000fec0003800000 */
[----:B------:R-:W-:Y:S01]  /*4900*/  FADD.FTZ R0, R2, 8192 ;  /* 0x4600000002007421 */ /* 0x000fe20000010000 */
[----:B------:R-:W-:-:S04]  /*4910*/  PRMT R8, RZ, 0x7610, R8 ;  /* 0x00007610ff087816 */ /* 0x000fc80000000008 */
[----:B------:R-:W-:-:S13]  /*4920*/  LOP3.LUT P0, R0, R0, 0xff, RZ, 0xc0, !PT ;  /* 0x000000ff00007812 */ /* 0x000fda000780c0ff */
[----:B------:R-:W-:Y:S05]  /*4930*/  @!P0 BRA `(.L_x_715) ;  /* 0x0000000000108947 */ /* 0x000fea0003800000 */
.L_x_716:
[----:B------:R-:W-:-:S04]  /*4940*/  LOP3.LUT R2, R7, 0x80000000, RZ, 0xc0, !PT ;  /* 0x8000000007027812 */ /* 0x000fc800078ec0ff */
[----:B------:R-:W-:-:S04]  /*4950*/  SHF.R.U32.HI R3, RZ, 0x18, R2 ;  /* 0x00000018ff037819 */ /* 0x000fc80000011602 */
[----:B------:R-:W-:-:S04]  /*4960*/  LOP3.LUT R0, R0, R3, RZ, 0xfc, !PT ;  /* 0x0000000300007212 */ /* 0x000fc800078efcff */
[----:B------:R-:W-:-:S07]  /*4970*/  PRMT R8, R0, 0x7610, R8 ;  /* 0x0000761000087816 */ /* 0x000fce0000000008 */
.L_x_715:
[----:B------:R-:W-:Y:S05]  /*4980*/  BSYNC B0 ;  /* 0x0000000000007941 */ /* 0x000fea0003800000 */
.L_x_714:
[----:B------:R0:W-:Y:S01]  /*4990*/  STG.E.U8 desc[UR36][R16.64], R8 ;  /* 0x0000000810007986 */ /* 0x0001e2000c101124 */
[----:B------:R-:W-:Y:S05]  /*49a0*/  BRA `(.L_x_694) ;  /* 0x0000000400187947 */ /* 0x000fea0003800000 */
.L_x_712:
        /* <DEDUP_REMOVED lines=17> */
.L_x_719:
[----:B------:R-:W-:-:S04]  /*4ac0*/  LOP3.LUT R2, R7, 0x80000000, RZ, 0xc0, !PT ;  /* 0x8000000007027812 */ /* 0x000fc800078ec0ff */
[----:B------:R-:W-:-:S04]  /*4ad0*/  SHF.R.U32.HI R3, RZ, 0x18, R2 ;  /* 0x00000018ff037819 */ /* 0x000fc80000011602 */
[----:B------:R-:W-:-:S04]  /*4ae0*/  LOP3.LUT R0, R0, R3, RZ, 0xfc, !PT ;  /* 0x0000000300007212 */ /* 0x000fc800078efcff */
[----:B------:R-:W-:-:S07]  /*4af0*/  PRMT R8, R0, 0x7610, R8 ;  /* 0x0000761000087816 */ /* 0x000fce0000000008 */
.L_x_718:
[----:B------:R-:W-:Y:S05]  /*4b00*/  BSYNC B0 ;  /* 0x0000000000007941 */ /* 0x000fea0003800000 */
.L_x_717:
[----:B------:R3:W-:Y:S01]  /*4b10*/  STG.E.U8 desc[UR36][R16.64], R8 ;  /* 0x0000000810007986 */ /* 0x0007e2000c101124 */
[----:B------:R-:W-:Y:S05]  /*4b20*/  BRA `(.L_x_694) ;  /* 0x0000000000b87947 */ /* 0x000fea0003800000 */
.L_x_711:
[----:B------:R-:W-:-:S13]  /*4b30*/  ISETP.NE.AND P0, PT, R3, 0x1c, PT ;  /* 0x0000001c0300780c */ /* 0x000fda0003f05270 */
[----:B------:R-:W-:Y:S05]  /*4b40*/  @!P0 BRA `(.L_x_720) ;  /* 0x0000000000a48947 */ /* 0x000fea0003800000 */
[----:B------:R-:W-:-:S13]  /*4b50*/  ISETP.NE.AND P0, PT, R3, 0x1d, PT ;  /* 0x0000001d0300780c */ /* 0x000fda0003f05270 */
[----:B------:R-:W-:Y:S05]  /*4b60*/  @!P0 BRA `(.L_x_721) ;  /* 0x00000000008c8947 */ /* 0x000fea0003800000 */
[----:B------:R-:W-:-:S13]  /*4b70*/  ISETP.NE.AND P0, PT, R3, 0x2c, PT ;  /* 0x0000002c0300780c */ /* 0x000fda0003f05270 */
[----:B------:R-:W-:Y:S05]  /*4b80*/  @P0 BRA `(.L_x_693) ;  /* 0x0000000000400947 */ /* 0x000fea0003800000 */
[----:B------:R-:W-:Y:S02]  /*4b90*/  IMAD.U32 R7, R7, 0x10000, RZ ;  /* 0x0001000007077824 */ /* 0x000fe400078e00ff */
[----:B------:R-:W-:-:S03]  /*4ba0*/  IMAD.MOV.U32 R3, RZ, RZ, 0xff ;  /* 0x000000ffff037424 */ /* 0x000fc600078e00ff */
[----:B------:R-:W-:-:S04]  /*4bb0*/  SHF.R.U32.HI R4, RZ, 0x17, R7 ;  /* 0x00000017ff047819 */ /* 0x000fc80000011607 */
[----:B------:R-:W-:-:S04]  /*4bc0*/  LOP3.LUT R2, R4, 0xff, RZ, 0xc0, !PT ;  /* 0x000000ff04027812 */ /* 0x000fc800078ec0ff */
[----:B------:R-:W-:-:S13]  /*4bd0*/  ISETP.NE.AND P1, PT, R2, 0xff, PT ;  /* 0x000000ff0200780c */ /* 0x000fda0003f25270 */
[--C-:B------:R-:W-:Y:S02]  /*4be0*/  @P1 SHF.R.U32.HI R0, RZ, 0x16, R7.reuse ;  /* 0x00000016ff001819 */ /* 0x100fe40000011607 */
[----:B------:R-:W-:Y:S02]  /*4bf0*/  @P1 LOP3.LUT P0, RZ, R2, 0x3fffff, R7, 0xf8, !PT ;  /* 0x003fffff02ff1812 */ /* 0x000fe4000780f807 */
[----:B------:R-:W-:-:S04]  /*4c00*/  @P1 LOP3.LUT R0, R0, 0x1, RZ, 0xc0, !PT ;  /* 0x0000000100001812 */ /* 0x000fc800078ec0ff */
[----:B------:R-:W-:Y:S01]  /*4c10*/  @P1 ISETP.EQ.U32.AND P2, PT, R0, 0x1, P0 ;  /* 0x000000010000180c */ /* 0x000fe20000742070 */
[----:B------:R-:W-:Y:S01]  /*4c20*/  @P1 VIADD R0, R4, 0x1 ;  /* 0x0000000104001836 */ /* 0x000fe20000000000 */
[----:B------:R-:W-:Y:S02]  /*4c30*/  PLOP3.LUT P0, PT, PT, PT, PT, 0x80, 0x0 ;  /* 0x000000000000781c */ /* 0x000fe40003f0f070 */
[----:B------:R-:W-:-:S13]  /*4c40*/  @P1 PLOP3.LUT P0, PT, P2, PT, PT, 0x80, 0x0 ;  /* 0x000000000000181c */ /* 0x000fda000170f070 */
[----:B------:R-:W-:-:S04]  /*4c50*/  @!P0 IMAD.MOV R0, RZ, RZ, R4 ;  /* 0x000000ffff008224 */ /* 0x000fc800078e0204 */
[----:B------:R-:W-:-:S05]  /*4c60*/  @P1 IMAD.MOV.U32 R3, RZ, RZ, R0 ;  /* 0x000000ffff031224 */ /* 0x000fca00078e0000 */
[----:B------:R1:W-:Y:S01]  /*4c70*/  STG.E.U8 desc[UR36][R16.64], R3 ;  /* 0x0000000310007986 */ /* 0x0003e2000c101124 */
[----:B------:R-:W-:Y:S05]  /*4c80*/  BRA `(.L_x_694) ;  /* 0x0000000000607947 */ /* 0x000fea0003800000 */
.L_x_693:
        /* <DEDUP_REMOVED lines=16> */
.L_x_722:
[----:B------:R-:W-:Y:S05]  /*4d90*/  BRA `(.L_x_694) ;  /* 0x00000000001c7947 */ /* 0x000fea0003800000 */
.L_x_721:
[----:B------:R-:W-:-:S06]  /*4da0*/  IMAD.U32 R2, R7, 0x10000, RZ ;  /* 0x0001000007027824 */ /* 0x000fcc00078e00ff */
[----:B------:R-:W0:Y:S02]  /*4db0*/  F2I.U64.TRUNC R2, R2 ;  /* 0x0000000200027311 */ /* 0x000e24000020d800 */
[----:B0-----:R2:W-:Y:S01]  /*4dc0*/  STG.E.64 desc[UR36][R16.64], R2 ;  /* 0x0000000210007986 */ /* 0x0015e2000c101b24 */
[----:B------:R-:W-:Y:S05]  /*4dd0*/  BRA `(.L_x_694) ;  /* 0x00000000000c7947 */ /* 0x000fea0003800000 */
.L_x_720:
[----:B------:R-:W-:-:S06]  /*4de0*/  IMAD.U32 R7, R7, 0x10000, RZ ;  /* 0x0001000007077824 */ /* 0x000fcc00078e00ff */
[----:B------:R-:W0:Y:S02]  /*4df0*/  F2I.FTZ.U32.TRUNC.NTZ R7, R7 ;  /* 0x0000000700077305 */ /* 0x000e24000021f000 */
[----:B0-----:R0:W-:Y:S02]  /*4e00*/  STG.E desc[UR36][R16.64], R7 ;  /* 0x0000000710007986 */ /* 0x0011e4000c101924 */
.L_x_694:
[----:B------:R-:W-:-:S04]  /*4e10*/  IMAD R18, R19, 0x200, R18 ;  /* 0x0000020013127824 */ /* 0x000fc800078e0212 */
[----:B------:R-:W-:-:S07]  /*4e20*/  VIADD R23, R18, 0x80 ;  /* 0x0000008012177836 */ /* 0x000fce0000000000 */
.L_x_615:
[----:B------:R-:W-:Y:S05]  /*4e30*/  BSYNC B7 ;  /* 0x0000000000077941 */ /* 0x000fea0003800000 */
.L_x_614:
[----:B------:R-:W-:Y:S01]  /*4e40*/  ULDC UR4, c[0x0][0x210] ;  /* 0x0000840000047ab9 */ /* 0x000fe20000000800 */
[----:B------:R-:W-:Y:S01]  /*4e50*/  BSSY B7, `(.L_x_723) ;  /* 0x00004db000077945 */ /* 0x000fe20003800000 */
[----:B------:R-:W-:-:S13]  /*4e60*/  ISETP.GE.AND P0, PT, R23, UR4, PT ;  /* 0x0000000417007c0c */ /* 0x000fda000bf06270 */
[----:B------:R-:W-:Y:S05]  /*4e70*/  @P0 BRA `(.L_x_724) ;  /* 0x0000004c00600947 */ /* 0x000fea0003800000 */
[----:B0-----:R-:W0:Y:S01]  /*4e80*/  LDC R6, c[0x0][0x218] ;  /* 0x00008600ff067b82 */ /* 0x001e220000000800 */
[----:B------:R-:W-:Y:S02]  /*4e90*/  IMAD.MOV.U32 R19, RZ, RZ, RZ ;  /* 0x000000ffff137224 */ /* 0x000fe400078e00ff */
[----:B------:R-:W-:Y:S02]  /*4ea0*/  IMAD.MOV.U32 R0, RZ, RZ, RZ ;  /* 0x000000ffff007224 */ /* 0x000fe400078e00ff */
[----:B-1234-:R-:W-:Y:S01]  /*4eb0*/  IMAD.MOV.U32 R16, RZ, RZ, RZ ;  /* 0x000000ffff107224 */ /* 0x01efe200078e00ff */
        /* <DEDUP_REMOVED lines=350> */
.L_x_725:
        /* <DEDUP_REMOVED lines=23> */
.L_x_729:
[----:B------:R-:W2:Y:S02]  /*6610*/  LDG.E.U8 R2, desc[UR36][R2.64] ;  /* 0x0000002402027981 */ /* 0x000ea4000c1e1100 */
[----:B--2---:R-:W-:-:S04]  /*6620*/  I2FP.F32.U32 R0, R2 ;  /* 0x0000000200007245 */ /* 0x004fc80000201000 */
[----:B------:R-:W-:-:S04]  /*6630*/  F2FP.BF16.F32.PACK_AB R0, RZ, R0 ;  /* 0x00000000ff00723e */ /* 0x000fc800000010ff */
[----:B------:R-:W-:Y:S01]  /*6640*/  PRMT R18, R0, 0x7610, R18 ;  /* 0x0000761000127816 */ /* 0x000fe20000000012 */
[----:B------:R-:W-:Y:S06]  /*6650*/  BRA `(.L_x_731) ;  /* 0x0000000c00c87947 */ /* 0x000fec0003800000 */
.L_x_728:
        /* <DEDUP_REMOVED lines=11> */
.L_x_733:
[----:B------:R-:W2:Y:S02]  /*6710*/  LDG.E R2, desc[UR36][R2.64] ;  /* 0x0000002402027981 */ /* 0x000ea4000c1e1900 */
[----:B--2---:R-:W-:-:S04]  /*6720*/  I2FP.F32.S32 R0, R2 ;  /* 0x0000000200007245 */ /* 0x004fc80000201400 */
[----:B------:R-:W-:-:S04]  /*6730*/  F2FP.BF16.F32.PACK_AB R0, RZ, R0 ;  /* 0x00000000ff00723e */ /* 0x000fc800000010ff */
[----:B------:R-:W-:Y:S01]  /*6740*/  PRMT R18, R0, 0x7610, R18 ;  /* 0x0000761000127816 */ /* 0x000fe20000000012 */
[----:B------:R-:W-:Y:S06]  /*6750*/  BRA `(.L_x_731) ;  /* 0x0000000c00887947 */ /* 0x000fec0003800000 */
.L_x_732:
[----:B------:R-:W2:Y:S02]  /*6760*/  LDG.E.U16 R2, desc[UR36][R2.64] ;  /* 0x0000002402027981 */ /* 0x000ea4000c1e1500 */
[----:B--2---:R-:W0:Y:S02]  /*6770*/  I2F.S16 R0, R2 ;  /* 0x0000000200007306 */ /* 0x004e240000101400 */
[----:B0-----:R-:W-:-:S04]  /*6780*/  F2FP.BF16.F32.PACK_AB R0, RZ, R0 ;  /* 0x00000000ff00723e */ /* 0x001fc800000010ff */
[----:B------:R-:W-:Y:S01]  /*6790*/  PRMT R18, R0, 0x7610, R18 ;  /* 0x0000761000127816 */ /* 0x000fe20000000012 */
[----:B------:R-:W-:Y:S06]  /*67a0*/  BRA `(.L_x_731) ;  /* 0x0000000c00747947 */ /* 0x000fec0003800000 */
.L_x_727:
        /* <DEDUP_REMOVED lines=9> */
.L_x_735:
[----:B------:R-:W2:Y:S02]  /*6840*/  LDG.E.U16 R0, desc[UR36][R2.64] ;  /* 0x0000002402007981 */ /* 0x000ea4000c1e1500 */
[----:B--2---:R-:W-:-:S05]  /*6850*/  HADD2.F32 R0, -RZ, R0.H0_H0 ;  /* 0x20000000ff007230 */ /* 0x004fca0000004100 */
[----:B------:R-:W-:-:S04]  /*6860*/  F2FP.BF16.F32.PACK_AB R0, RZ, R0 ;  /* 0x00000000ff00723e */ /* 0x000fc800000010ff */
[----:B------:R-:W-:Y:S01]  /*6870*/  PRMT R18, R0, 0x7610, R18 ;  /* 0x0000761000127816 */ /* 0x000fe20000000012 */
[----:B------:R-:W-:Y:S06]  /*6880*/  BRA `(.L_x_731) ;  /* 0x0000000c003c7947 */ /* 0x000fec0003800000 */
.L_x_734:
        /* <DEDUP_REMOVED lines=9> */
.L_x_737:
[----:B------:R-:W2:Y:S02]  /*6920*/  LDG.E.U16 R2, desc[UR36][R2.64] ;  /* 0x0000002402027981 */ /* 0x000ea4000c1e1500 */
[----:B--2---:R-:W-:-:S05]  /*6930*/  HADD2.F32 R0, -RZ, R2.H0_H0 ;  /* 0x20000002ff007230 */ /* 0x004fca0000004100 */
[----:B------:R-:W-:-:S04]  /*6940*/  F2FP.BF16.F32.PACK_AB R0, RZ, R0 ;  /* 0x00000000ff00723e */ /* 0x000fc800000010ff */
[----:B------:R-:W-:Y:S01]  /*6950*/  PRMT R18, R0, 0x7610, R18 ;  /* 0x0000761000127816 */ /* 0x000fe20000000012 */
[----:B------:R-:W-:Y:S06]  /*6960*/  BRA `(.L_x_731) ;  /* 0x0000000c00047947 */ /* 0x000fec0003800000 */
.L_x_736:
        /* <DEDUP_REMOVED lines=9> */
.L_x_726:
        /* <DEDUP_REMOVED lines=14> */
.L_x_740:
        /* <DEDUP_REMOVED lines=9> */
.L_x_739:
        /* <DEDUP_REMOVED lines=28> */
.L_x_742:
        /* <DEDUP_REMOVED lines=15> */
.L_x_741:
[----:B------:R0:W5:Y:S01]  /*6e20*/  LDG.E.U16 R18, desc[UR36][R2.64] ;  /* 0x0000002402127981 */ /* 0x000162000c1e1500 */
[----:B------:R-:W-:Y:S05]  /*6e30*/  BRA `(.L_x_731) ;  /* 0x0000000400d07947 */ /* 0x000fea0003800000 */
.L_x_738:
        /* <DEDUP_REMOVED lines=13> */
.L_x_745:
        /* <DEDUP_REMOVED lines=21> */
.L_x_749:
[----:B------:R-:W-:Y:S05]  /*7060*/  BSYNC B1 ;  /* 0x0000000000017941 */ /* 0x000fea0003800000 */
.L_x_748:
[----:B------:R-:W-:Y:S01]  /*7070*/  LEA R3, R0, 0x3b800000, 0x17 ;  /* 0x3b80000000037811 */ /* 0x000fe200078eb8ff */
[----:B------:R-:W-:-:S05]  /*7080*/  IMAD.SHL.U32 R0, R2, 0x100000, RZ ;  /* 0x0010000002007824 */ /* 0x000fca00078e00ff */
[----:B------:R-:W-:-:S07]  /*7090*/  LOP3.LUT R0, R3, R0, R4, 0xfe, !PT ;  /* 0x0000000003007212 */ /* 0x000fce00078efe04 */
.L_x_747:
[----:B------:R-:W-:Y:S05]  /*70a0*/  BSYNC B0 ;  /* 0x0000000000007941 */ /* 0x000fea0003800000 */
.L_x_746:
[----:B------:R-:W-:-:S04]  /*70b0*/  F2FP.BF16.F32.PACK_AB R0, RZ, R0 ;  /* 0x00000000ff00723e */ /* 0x000fc800000010ff */
[----:B------:R-:W-:Y:S01]  /*70c0*/  PRMT R18, R0, 0x7610, R18 ;  /* 0x0000761000127816 */ /* 0x000fe20000000012 */
[----:B------:R-:W-:Y:S06]  /*70d0*/  BRA `(.L_x_731) ;  /* 0x0000000400287947 */ /* 0x000fec0003800000 */
.L_x_744:
        /* <DEDUP_REMOVED lines=21> */
.L_x_753:
[----:B------:R-:W-:Y:S05]  /*7230*/  BSYNC B1 ;  /* 0x0000000000017941 */ /* 0x000fea0003800000 */
.L_x_752:
[----:B------:R-:W-:Y:S01]  /*7240*/  LEA R3, R0, 0x37800000, 0x17 ;  /* 0x3780000000037811 */ /* 0x000fe200078eb8ff */
[----:B------:R-:W-:-:S05]  /*7250*/  IMAD.SHL.U32 R0, R2, 0x200000, RZ ;  /* 0x0020000002007824 */ /* 0x000fca00078e00ff */
[----:B------:R-:W-:-:S07]  /*7260*/  LOP3.LUT R0, R3, R0, R4, 0xfe, !PT ;  /* 0x0000000003007212 */ /* 0x000fce00078efe04 */
.L_x_751:
[----:B------:R-:W-:Y:S05]  /*7270*/  BSYNC B0 ;  /* 0x0000000000007941 */ /* 0x000fea0003800000 */
.L_x_750:
[----:B------:R-:W-:-:S04]  /*7280*/  F2FP.BF16.F32.PACK_AB R0, RZ, R0 ;  /* 0x00000000ff00723e */ /* 0x000fc800000010ff */
[----:B------:R-:W-:Y:S01]  /*7290*/  PRMT R18, R0, 0x7610, R18 ;  /* 0x0000761000127816 */ /* 0x000fe20000000012 */
[----:B------:R-:W-:Y:S06]  /*72a0*/  BRA `(.L_x_731) ;  /* 0x0000000000b47947 */ /* 0x000fec0003800000 */
.L_x_743:
        /* <DEDUP_REMOVED lines=14> */
.L_x_757:
[----:B------:R-:W-:Y:S05]  /*7390*/  BSYNC B0 ;  /* 0x0000000000007941 */ /* 0x000fea0003800000 */
.L_x_756:
[----:B------:R-:W-:-:S04]  /*73a0*/  F2FP.BF16.F32.PACK_AB R0, RZ, R0 ;  /* 0x00000000ff00723e */ /* 0x000fc800000010ff */
[----:B------:R-:W-:Y:S01]  /*73b0*/  PRMT R18, R0, 0x7610, R18 ;  /* 0x0000761000127816 */ /* 0x000fe20000000012 */
[----:B------:R-:W-:Y:S06]  /*73c0*/  BRA `(.L_x_731) ;  /* 0x00000000006c7947 */ /* 0x000fec0003800000 */
.L_x_730:
        /* <DEDUP_REMOVED lines=16> */
.L_x_758:
[----:B------:R-:W-:Y:S01]  /*74d0*/  PRMT R18, RZ, 0x7610, R18 ;  /* 0x00007610ff127816 */ /* 0x000fe20000000012 */
[----:B------:R-:W-:Y:S06]  /*74e0*/  BRA `(.L_x_731) ;  /* 0x0000000000247947 */ /* 0x000fec0003800000 */
.L_x_755:
[----:B------:R-:W2:Y:S02]  /*74f0*/  LDG.E.64 R2, desc[UR36][R2.64] ;  /* 0x0000002402027981 */ /* 0x000ea4000c1e1b00 */
[----:B--2---:R-:W0:Y:S02]  /*7500*/  I2F.U64 R0, R2 ;  /* 0x0000000200007312 */ /* 0x004e240000301000 */
[----:B0-----:R-:W-:-:S04]  /*7510*/  F2FP.BF16.F32.PACK_AB R0, RZ, R0 ;  /* 0x00000000ff00723e */ /* 0x001fc800000010ff */
[----:B------:R-:W-:Y:S01]  /*7520*/  PRMT R18, R0, 0x7610, R18 ;  /* 0x0000761000127816 */ /* 0x000fe20000000012 */
[----:B------:R-:W-:Y:S06]  /*7530*/  BRA `(.L_x_731) ;  /* 0x0000000000107947 */ /* 0x000fec0003800000 */
.L_x_754:
[----:B------:R-:W2:Y:S02]  /*7540*/  LDG.E R2, desc[UR36][R2.64] ;  /* 0x0000002402027981 */ /* 0x000ea4000c1e1900 */
[----:B--2---:R-:W-:-:S04]  /*7550*/  I2FP.F32.U32 R0, R2 ;  /* 0x0000000200007245 */ /* 0x004fc80000201000 */
[----:B------:R-:W-:-:S04]  /*7560*/  F2FP.BF16.F32.PACK_AB R0, RZ, R0 ;  /* 0x00000000ff00723e */ /* 0x000fc800000010ff */
[----:B------:R-:W-:-:S07]  /*7570*/  PRMT R18, R0, 0x7610, R18 ;  /* 0x0000761000127816 */ /* 0x000fce0000000012 */
.L_x_731:
        /* <DEDUP_REMOVED lines=20> */
.L_x_762:
[----:B------:R-:W2:Y:S02]  /*76c0*/  LDG.E.U8 R2, desc[UR36][R2.64] ;  /* 0x0000002402027981 */ /* 0x000ea4000c1e1100 */
[----:B--2---:R-:W-:-:S04]  /*76d0*/  I2FP.F32.U32 R0, R2 ;  /* 0x0000000200007245 */ /* 0x004fc80000201000 */
[----:B------:R-:W-:-:S04]  /*76e0*/  F2FP.BF16.F32.PACK_AB R0, RZ, R0 ;  /* 0x00000000ff00723e */ /* 0x000fc800000010ff */
[----:B------:R-:W-:Y:S01]  /*76f0*/  PRMT R19, R0, 0x7610, R19 ;  /* 0x0000761000137816 */ /* 0x000fe20000000013 */
[----:B------:R-:W-:Y:S06]  /*7700*/  BRA `(.L_x_764) ;  /* 0x0000000c00c87947 */ /* 0x000fec0003800000 */
.L_x_761:
        /* <DEDUP_REMOVED lines=11> */
.L_x_766:
[----:B------:R-:W2:Y:S02]  /*77c0*/  LDG.E R2, desc[UR36][R2.64] ;  /* 0x0000002402027981 */ /* 0x000ea4000c1e1900 */
[----:B--2---:R-:W-:-:S04]  /*77d0*/  I2FP.F32.S32 R0, R2 ;  /* 0x0000000200007245 */ /* 0x004fc80000201400 */
[----:B------:R-:W-:-:S04]  /*77e0*/  F2FP.BF16.F32.PACK_AB R0, RZ, R0 ;  /* 0x00000000ff00723e */ /* 0x000fc800000010ff */
[----:B------:R-:W-:Y:S01]  /*77f0*/  PRMT R19, R0, 0x7610, R19 ;  /* 0x0000761000137816 */ /* 0x000fe20000000013 */
[----:B------:R-:W-:Y:S06]  /*7800*/  BRA `(.L_x_764) ;  /* 0x0000000c00887947 */ /* 0x000fec0003800000 */
.L_x_765:
[----:B------:R-:W2:Y:S02]  /*7810*/  LDG.E.U16 R2, desc[UR36][R2.64] ;  /* 0x0000002402027981 */ /* 0x000ea4000c1e1500 */
[----:B--2---:R-:W0:Y:S02]  /*7820*/  I2F.S16 R0, R2 ;  /* 0x0000000200007306 */ /* 0x004e240000101400 */
[----:B0-----:R-:W-:-:S04]  /*7830*/  F2FP.BF16.F32.PACK_AB R0, RZ, R0 ;  /* 0x00000000ff00723e */ /* 0x001fc800000010ff */
[----:B------:R-:W-:Y:S01]  /*7840*/  PRMT R19, R0, 0x7610, R19 ;  /* 0x0000761000137816 */ /* 0x000fe20000000013 */
[----:B------:R-:W-:Y:S06]  /*7850*/  BRA `(.L_x_764) ;  /* 0x0000000c00747947 */ /* 0x000fec0003800000 */
.L_x_760:
        /* <DEDUP_REMOVED lines=9> */
.L_x_768:
[----:B------:R-:W2:Y:S02]  /*78f0*/  LDG.E.U16 R0, desc[UR36][R2.64] ;  /* 0x0000002402007981 */ /* 0x000ea4000c1e1500 */
[----:B--2---:R-:W-:-:S05]  /*7900*/  HADD2.F32 R0, -RZ, R0.H0_H0 ;  /* 0x20000000ff007230 */ /* 0x004fca0000004100 */
[----:B------:R-:W-:-:S04]  /*7910*/  F2FP.BF16.F32.PACK_AB R0, RZ, R0 ;  /* 0x00000000ff00723e */ /* 0x000fc800000010ff */
[----:B------:R-:W-:Y:S01]  /*7920*/  PRMT R19, R0, 0x7610, R19 ;  /* 0x0000761000137816 */ /* 0x000fe20000000013 */
[----:B------:R-:W-:Y:S06]  /*7930*/  BRA `(.L_x_764) ;  /* 0x0000000c003c7947 */ /* 0x000fec0003800000 */
.L_x_767:
        /* <DEDUP_REMOVED lines=9> */
.L_x_770:
[----:B------:R-:W2:Y:S02]  /*79d0*/  LDG.E.U16 R2, desc[UR36][R2.64] ;  /* 0x0000002402027981 */ /* 0x000ea4000c1e1500 */
[----:B--2---:R-:W-:-:S05]  /*79e0*/  HADD2.F32 R0, -RZ, R2.H0_H0 ;  /* 0x20000002ff007230 */ /* 0x004fca0000004100 */
[----:B------:R-:W-:-:S04]  /*79f0*/  F2FP.BF16.F32.PACK_AB R0, RZ, R0 ;  /* 0x00000000ff00723e */ /* 0x000fc800000010ff */
[----:B------:R-:W-:Y:S01]  /*7a00*/  PRMT R19, R0, 0x7610, R19 ;  /* 0x0000761000137816 */ /* 0x000fe20000000013 */
[----:B------:R-:W-:Y:S06]  /*7a10*/  BRA `(.L_x_764) ;  /* 0x0000000c00047947 */ /* 0x000fec0003800000 */
.L_x_769:
        /* <DEDUP_REMOVED lines=9> */
.L_x_759:
        /* <DEDUP_REMOVED lines=14> */
.L_x_773:
        /* <DEDUP_REMOVED lines=9> */
.L_x_772:
        /* <DEDUP_REMOVED lines=28> */
.L_x_775:
        /* <DEDUP_REMOVED lines=15> */
.L_x_774:
[----:B------:R0:W5:Y:S01]  /*7ed0*/  LDG.E.U16 R19, desc[UR36][R2.64] ;  /* 0x0000002402137981 */ /* 0x000162000c1e1500 */
[----:B------:R-:W-:Y:S05]  /*7ee0*/  BRA `(.L_x_764) ;  /* 0x0000000400d07947 */ /* 0x000fea0003800000 */
.L_x_771:
        /* <DEDUP_REMOVED lines=13> */
.L_x_778:
        /* <DEDUP_REMOVED lines=21> */
.L_x_782:
[----:B------:R-:W-:Y:S05]  /*8110*/  BSYNC B1 ;  /* 0x0000000000017941 */ /* 0x000fea0003800000 */
.L_x_781:
[----:B------:R-:W-:Y:S01]  /*8120*/  LEA R3, R0, 0x3b800000, 0x17 ;  /* 0x3b80000000037811 */ /* 0x000fe200078eb8ff */
[----:B------:R-:W-:-:S05]  /*8130*/  IMAD.SHL.U32 R0, R2, 0x100000, RZ ;  /* 0x0010000002007824 */ /* 0x000fca00078e00ff */
[----:B------:R-:W-:-:S07]  /*8140*/  LOP3.LUT R0, R3, R0, R4, 0xfe, !PT ;  /* 0x0000000003007212 */ /* 0x000fce00078efe04 */
.L_x_780:
[----:B------:R-:W-:Y:S05]  /*8150*/  BSYNC B0 ;  /* 0x0000000000007941 */ /* 0x000fea0003800000 */
.L_x_779:
[----:B------:R-:W-:-:S04]  /*8160*/  F2FP.BF16.F32.PACK_AB R0, RZ, R0 ;  /* 0x00000000ff00723e */ /* 0x000fc800000010ff */
[----:B------:R-:W-:Y:S01]  /*8170*/  PRMT R19, R0, 0x7610, R19 ;  /* 0x0000761000137816 */ /* 0x000fe20000000013 */
[----:B------:R-:W-:Y:S06]  /*8180*/  BRA `(.L_x_764) ;  /* 0x0000000400287947 */ /* 0x000fec0003800000 */
.L_x_777:
        /* <DEDUP_REMOVED lines=21> */
.L_x_786:
[----:B------:R-:W-:Y:S05]  /*82e0*/  BSYNC B1 ;  /* 0x0000000000017941 */ /* 0x000fea0003800000 */
.L_x_785:
[----:B------:R-:W-:Y:S01]  /*82f0*/  LEA R3, R0, 0x37800000, 0x17 ;  /* 0x3780000000037811 */ /* 0x000fe200078eb8ff */
[----:B------:R-:W-:-:S05]  /*8300*/  IMAD.SHL.U32 R0, R2, 0x200000, RZ ;  /* 0x0020000002007824 */ /* 0x000fca00078e00ff */
[----:B------:R-:W-:-:S07]  /*8310*/  LOP3.LUT R0, R3, R0, R4, 0xfe, !PT ;  /* 0x0000000003007212 */ /* 0x000fce00078efe04 */
.L_x_784:
[----:B------:R-:W-:Y:S05]  /*8320*/  BSYNC B0 ;  /* 0x0000000000007941 */ /* 0x000fea0003800000 */
.L_x_783:
[----:B------:R-:W-:-:S04]  /*8330*/  F2FP.BF16.F32.PACK_AB R0, RZ, R0 ;  /* 0x00000000ff00723e */ /* 0x000fc800000010ff */
[----:B------:R-:W-:Y:S01]  /*8340*/  PRMT R19, R0, 0x7610, R19 ;  /* 0x0000761000137816 */ /* 0x000fe20000000013 */
[----:B------:R-:W-:Y:S06]  /*8350*/  BRA `(.L_x_764) ;  /* 0x0000000000b47947 */ /* 0x000fec0003800000 */
.L_x_776:
        /* <DEDUP_REMOVED lines=14> */
.L_x_790:
[----:B------:R-:W-:Y:S05]  /*8440*/  BSYNC B0 ;  /* 0x0000000000007941 */ /* 0x000fea0003800000 */
.L_x_789:
[----:B------:R-:W-:-:S04]  /*8450*/  F2FP.BF16.F32.PACK_AB R0, RZ, R0 ;  /* 0x00000000ff00723e */ /* 0x000fc800000010ff */
[----:B------:R-:W-:Y:S01]  /*8460*/  PRMT R19, R0, 0x7610, R19 ;  /* 0x0000761000137816 */ /* 0x000fe20000000013 */
[----:B------:R-:W-:Y:S06]  /*8470*/  BRA `(.L_x_764) ;  /* 0x00000000006c7947 */ /* 0x000fec0003800000 */
.L_x_763:
        /* <DEDUP_REMOVED lines=16> */
.L_x_791:
[----:B------:R-:W-:Y:S01]  /*8580*/  PRMT R19, RZ, 0x7610, R19 ;  /* 0x00007610ff137816 */ /* 0x000fe20000000013 */
[----:B------:R-:W-:Y:S06]  /*8590*/  BRA `(.L_x_764) ;  /* 0x0000000000247947 */ /* 0x000fec0003800000 */
.L_x_788:
[----:B------:R-:W2:Y:S02]  /*85a0*/  LDG.E.64 R2, desc[UR36][R2.64] ;  /* 0x0000002402027981 */ /* 0x000ea4000c1e1b00 */
[----:B--2---:R-:W0:Y:S02]  /*85b0*/  I2F.U64 R0, R2 ;  /* 0x0000000200007312 */ /* 0x004e240000301000 */
[----:B0-----:R-:W-:-:S04]  /*85c0*/  F2FP.BF16.F32.PACK_AB R0, RZ, R0 ;  /* 0x00000000ff00723e */ /* 0x001fc800000010ff */
[----:B------:R-:W-:Y:S01]  /*85d0*/  PRMT R19, R0, 0x7610, R19 ;  /* 0x0000761000137816 */ /* 0x000fe20000000013 */
[----:B------:R-:W-:Y:S06]  /*85e0*/  BRA `(.L_x_764) ;  /* 0x0000000000107947 */ /* 0x000fec0003800000 */
.L_x_787:
[----:B------:R-:W2:Y:S02]  /*85f0*/  LDG.E R2, desc[UR36][R2.64] ;  /* 0x0000002402027981 */ /* 0x000ea4000c1e1900 */
[----:B--2---:R-:W-:-:S04]  /*8600*/  I2FP.F32.U32 R0, R2 ;  /* 0x0000000200007245 */ /* 0x004fc80000201000 */
[----:B------:R-:W-:-:S04]  /*8610*/  F2FP.BF16.F32.PACK_AB R0, RZ, R0 ;  /* 0x00000000ff00723e */ /* 0x000fc800000010ff */
[----:B------:R-:W-:-:S07]  /*8620*/  PRMT R19, R0, 0x7610, R19 ;  /* 0x0000761000137816 */ /* 0x000fce0000000013 */
.L_x_764:
        /* <DEDUP_REMOVED lines=21> */
.L_x_793:
[----:B------:R-:W-:Y:S05]  /*8780*/  BSYNC B6 ;  /* 0x0000000000067941 */ /* 0x000fea0003800000 */
.L_x_792:
        /* <DEDUP_REMOVED lines=21> */
.L_x_795:
[----:B------:R-:W-:Y:S05]  /*88e0*/  BSYNC B6 ;  /* 0x0000000000067941 */ /* 0x000fea0003800000 */
.L_x_794:
        /* <DEDUP_REMOVED lines=37> */
.L_x_797:
[----:B------:R-:W-:Y:S05]  /*8b40*/  BSYNC B0 ;  /* 0x0000000000007941 */ /* 0x000fea0003800000 */
.L_x_796:
        /* <DEDUP_REMOVED lines=20> */
[----:B--2---:R-:W-:-:S03]  /*8c90*/  IMAD.U32 R0, R2, 0x10000, RZ ;  /* 0x0001000002007824 */ /* 0x004fc600078e00ff */
[----:B------:R-:W-:Y:S01]  /*8ca0*/  ISETP.GT.AND P0, PT, R6, 0x9, PT ;  /* 0x000000090600780c */ /* 0x000fe20003f04270 */
[----:B------:R-:W-:-:S04]  /*8cb0*/  FADD.FTZ R0, R0, -R3 ;  /* 0x8000000300007221 */ /* 0x000fc80000010000 */
[----:B------:R0:W1:Y:S08]  /*8cc0*/  F2F.BF16.F32 R3, R0 ;  /* 0x0000000000037304 */ /* 0x0000700000202000 */
        /* <DEDUP_REMOVED lines=9> */
[----:B01----:R-:W-:-:S04]  /*8d60*/  IMAD.U32 R0, R3, 0x10000, RZ ;  /* 0x0001000003007824 */ /* 0x003fc800078e00ff */
[----:B------:R-:W0:Y:S02]  /*8d70*/  F2I.FTZ.TRUNC.NTZ R3, R0 ;  /* 0x0000000000037305 */ /* 0x000e24000021f100 */
[----:B0-----:R4:W-:Y:S01]  /*8d80*/  STG.E.U8 desc[UR36][R16.64], R3 ;  /* 0x0000000310007986 */ /* 0x0019e2000c101124 */
[----:B------:R-:W-:Y:S05]  /*8d90*/  BRA `(.L_x_803) ;  /* 0x0000000c00947947 */ /* 0x000fea0003800000 */
.L_x_801:
[----:B-1----:R-:W-:-:S06]  /*8da0*/  IMAD.U32 R3, R3, 0x10000, RZ ;  /* 0x0001000003037824 */ /* 0x002fcc00078e00ff */
[----:B------:R-:W1:Y:S02]  /*8db0*/  F2I.S64.TRUNC R2, R3 ;  /* 0x0000000300027311 */ /* 0x000e64000020d900 */
[----:B-1----:R1:W-:Y:S01]  /*8dc0*/  STG.E.U8 desc[UR36][R16.64], R2 ;  /* 0x0000000210007986 */ /* 0x0023e2000c101124 */
[----:B------:R-:W-:Y:S05]  /*8dd0*/  BRA `(.L_x_803) ;  /* 0x0000000c00847947 */ /* 0x000fea0003800000 */
.L_x_800:
[----:B------:R-:W-:-:S13]  /*8de0*/  ISETP.NE.AND P0, PT, R6, 0x2, PT ;  /* 0x000000020600780c */ /* 0x000fda0003f05270 */
[----:B------:R-:W-:Y:S05]  /*8df0*/  @!P0 BRA `(.L_x_804) ;  /* 0x0000000000308947 */ /* 0x000fea0003800000 */
[----:B------:R-:W-:-:S13]  /*8e00*/  ISETP.NE.AND P0, PT, R6, 0x3, PT ;  /* 0x000000030600780c */ /* 0x000fda0003f05270 */
[----:B------:R-:W-:Y:S05]  /*8e10*/  @!P0 BRA `(.L_x_805) ;  /* 0x0000000000188947 */ /* 0x000fea0003800000 */
[----:B------:R-:W-:-:S13]  /*8e20*/  ISETP.NE.AND P0, PT, R6, 0x4, PT ;  /* 0x000000040600780c */ /* 0x000fda0003f05270 */
[----:B------:R-:W-:Y:S05]  /*8e30*/  @P0 BRA `(.L_x_802) ;  /* 0x0000000c000c0947 */ /* 0x000fea0003800000 */
[----:B-1----:R-:W-:-:S06]  /*8e40*/  IMAD.U32 R3, R3, 0x10000, RZ ;  /* 0x0001000003037824 */ /* 0x002fcc00078e00ff */
[----:B------:R-:W1:Y:S02]  /*8e50*/  F2I.S64.TRUNC R2, R3 ;  /* 0x0000000300027311 */ /* 0x000e64000020d900 */
[----:B-1----:R2:W-:Y:S01]  /*8e60*/  STG.E.64 desc[UR36][R16.64], R2 ;  /* 0x0000000210007986 */ /* 0x0025e2000c101b24 */
[----:B------:R-:W-:Y:S05]  /*8e70*/  BRA `(.L_x_803) ;  /* 0x0000000c005c7947 */ /* 0x000fea0003800000 */
.L_x_805:
[----:B-1----:R-:W-:-:S06]  /*8e80*/  IMAD.U32 R3, R3, 0x10000, RZ ;  /* 0x0001000003037824 */ /* 0x002fcc00078e00ff */
[----:B------:R-:W1:Y:S02]  /*8e90*/  F2I.FTZ.TRUNC.NTZ R3, R3 ;  /* 0x0000000300037305 */ /* 0x000e64000021f100 */
[----:B-1----:R3:W-:Y:S01]  /*8ea0*/  STG.E desc[UR36][R16.64], R3 ;  /* 0x0000000310007986 */ /* 0x0027e2000c101924 */
[----:B------:R-:W-:Y:S05]  /*8eb0*/  BRA `(.L_x_803) ;  /* 0x0000000c004c7947 */ /* 0x000fea0003800000 */
.L_x_804:
[----:B-1----:R-:W-:-:S06]  /*8ec0*/  IMAD.U32 R3, R3, 0x10000, RZ ;  /* 0x0001000003037824 */ /* 0x002fcc00078e00ff */
[----:B------:R-:W1:Y:S02]  /*8ed0*/  F2I.FTZ.TRUNC.NTZ R3, R3 ;  /* 0x0000000300037305 */ /* 0x000e64000021f100 */
[----:B-1----:R1:W-:Y:S01]  /*8ee0*/  STG.E.U16 desc[UR36][R16.64], R3 ;  /* 0x0000000310007986 */ /* 0x0023e2000c101524 */
[----:B------:R-:W-:Y:S05]  /*8ef0*/  BRA `(.L_x_803) ;  /* 0x0000000c003c7947 */ /* 0x000fea0003800000 */
.L_x_799:
[----:B------:R-:W-:-:S13]  /*8f00*/  ISETP.GT.AND P0, PT, R6, 0x6, PT ;  /* 0x000000060600780c */ /* 0x000fda0003f04270 */
[----:B------:R-:W-:Y:S05]  /*8f10*/  @P0 BRA `(.L_x_806) ;  /* 0x00000000002c0947 */ /* 0x000fea0003800000 */
[----:B------:R-:W-:-:S13]  /*8f20*/  ISETP.NE.AND P0, PT, R6, 0x5, PT ;  /* 0x000000050600780c */ /* 0x000fda0003f05270 */
[----:B------:R-:W-:Y:S05]  /*8f30*/  @!P0 BRA `(.L_x_807) ;  /* 0x0000000000148947 */ /* 0x000fea0003800000 */
[----:B------:R-:W-:-:S13]  /*8f40*/  ISETP.NE.AND P0, PT, R6, 0x6, PT ;  /* 0x000000060600780c */ /* 0x000fda0003f05270 */
[----:B------:R-:W-:Y:S05]  /*8f50*/  @P0 BRA `(.L_x_802) ;  /* 0x0000000800c40947 */ /* 0x000fea0003800000 */
[----:B-1----:R-:W-:-:S05]  /*8f60*/  IMAD.U32 R3, R3, 0x10000, RZ ;  /* 0x0001000003037824 */ /* 0x002fca00078e00ff */
[----:B------:R1:W-:Y:S01]  /*8f70*/  STG.E desc[UR36][R16.64], R3 ;  /* 0x0000000310007986 */ /* 0x0003e2000c101924 */
[----:B------:R-:W-:Y:S05]  /*8f80*/  BRA `(.L_x_803) ;  /* 0x0000000c00187947 */ /* 0x000fea0003800000 */
.L_x_807:
[----:B01----:R-:W-:-:S05]  /*8f90*/  IMAD.U32 R0, R3, 0x10000, RZ ;  /* 0x0001000003007824 */ /* 0x003fca00078e00ff */
[----:B------:R-:W-:-:S05]  /*8fa0*/  F2FP.F16.F32.PACK_AB R0, RZ, R0 ;  /* 0x00000000ff00723e */ /* 0x000fca00000000ff */
[----:B------:R0:W-:Y:S01]  /*8fb0*/  STG.E.U16 desc[UR36][R16.64], R0 ;  /* 0x0000000010007986 */ /* 0x0001e2000c101524 */
[----:B------:R-:W-:Y:S05]  /*8fc0*/  BRA `(.L_x_803) ;  /* 0x0000000c00087947 */ /* 0x000fea0003800000 */
.L_x_806:
[----:B------:R-:W-:-:S13]  /*8fd0*/  ISETP.NE.AND P0, PT, R6, 0x7, PT ;  /* 0x000000070600780c */ /* 0x000fda0003f05270 */
[----:B------:R-:W-:Y:S05]  /*8fe0*/  @!P0 BRA `(.L_x_808) ;  /* 0x0000000000348947 */ /* 0x000fea0003800000 */
[----:B------:R-:W-:-:S13]  /*8ff0*/  ISETP.NE.AND P0, PT, R6, 0x8, PT ;  /* 0x000000080600780c */ /* 0x000fda0003f05270 */
[----:B------:R-:W-:Y:S05]  /*9000*/  @!P0 BRA `(.L_x_809) ;  /* 0x0000000000188947 */ /* 0x000fea0003800000 */
[----:B------:R-:W-:-:S13]  /*9010*/  ISETP.NE.AND P0, PT, R6, 0x9, PT ;  /* 0x000000090600780c */ /* 0x000fda0003f05270 */
[----:B------:R-:W-:Y:S05]  /*9020*/  @P0 BRA `(.L_x_802) ;  /* 0x0000000800900947 */ /* 0x000fea0003800000 */
[----:B-1----:R-:W-:Y:S02]  /*9030*/  IMAD.U32 R2, R3, 0x10000, RZ ;  /* 0x0001000003027824 */ /* 0x002fe400078e00ff */
[----:B------:R-:W-:-:S05]  /*9040*/  IMAD.MOV.U32 R3, RZ, RZ, RZ ;  /* 0x000000ffff037224 */ /* 0x000fca00078e00ff */
[----:B------:R1:W-:Y:S01]  /*9050*/  STG.E.64 desc[UR36][R16.64], R2 ;  /* 0x0000000210007986 */ /* 0x0003e2000c101b24 */
[----:B------:R-:W-:Y:S05]  /*9060*/  BRA `(.L_x_803) ;  /* 0x0000000800e07947 */ /* 0x000fea0003800000 */
.L_x_809:
[----:B-1----:R-:W-:-:S05]  /*9070*/  IMAD.U32 R3, R3, 0x10000, RZ ;  /* 0x0001000003037824 */ /* 0x002fca00078e00ff */
[----:B------:R-:W-:-:S04]  /*9080*/  F2FP.F16.F32.PACK_AB R3, RZ, R3 ;  /* 0x00000003ff03723e */ /* 0x000fc800000000ff */
[----:B------:R-:W-:-:S05]  /*9090*/  PRMT R3, R3, 0x5410, RZ ;  /* 0x0000541003037816 */ /* 0x000fca00000000ff */
[----:B------:R1:W-:Y:S01]  /*90a0*/  STG.E desc[UR36][R16.64], R3 ;  /* 0x0000000310007986 */ /* 0x0003e2000c101924 */
[----:B------:R-:W-:Y:S05]  /*90b0*/  BRA `(.L_x_803) ;  /* 0x0000000800cc7947 */ /* 0x000fea0003800000 */
.L_x_808:
[----:B-1----:R-:W-:-:S04]  /*90c0*/  IMAD.U32 R2, R3, 0x10000, RZ ;  /* 0x0001000003027824 */ /* 0x002fc800078e00ff */
[----:B------:R-:W-:-:S06]  /*90d0*/  FMUL.FTZ R2, R2, 1 ;  /* 0x3f80000002027820 */ /* 0x000fcc0000410000 */
[----:B------:R-:W1:Y:S02]  /*90e0*/  F2F.F64.F32 R2, R2 ;  /* 0x0000000200027310 */ /* 0x000e640000201800 */
[----:B-1----:R1:W-:Y:S01]  /*90f0*/  STG.E.64 desc[UR36][R16.64], R2 ;  /* 0x0000000210007986 */ /* 0x0023e2000c101b24 */
[----:B------:R-:W-:Y:S05]  /*9100*/  BRA `(.L_x_803) ;  /* 0x0000000800b87947 */ /* 0x000fea0003800000 */
.L_x_798:
        /* <DEDUP_REMOVED lines=8> */
[----:B-1----:R-:W-:-:S05]  /*9190*/  IMAD.U32 R3, R3, 0x10000, RZ ;  /* 0x0001000003037824 */ /* 0x002fca00078e00ff */
[----:B------:R-:W-:-:S04]  /*91a0*/  FSETP.NEU.FTZ.AND P0, PT, R3, RZ, PT ;  /* 0x000000ff0300720b */ /* 0x000fc80003f1d000 */
[----:B------:R-:W-:-:S05]  /*91b0*/  SEL R3, RZ, 0x1, !P0 ;  /* 0x00000001ff037807 */ /* 0x000fca0004000000 */
[----:B------:R1:W-:Y:S01]  /*91c0*/  STG.E.U8 desc[UR36][R16.64], R3 ;  /* 0x0000000310007986 */ /* 0x0003e2000c101124 */
[----:B------:R-:W-:Y:S05]  /*91d0*/  BRA `(.L_x_803) ;  /* 0x0000000800847947 */ /* 0x000fea0003800000 */
.L_x_812:
[----:B-1----:R-:W-:Y:S01]  /*91e0*/  IMAD.U32 R3, R3, 0x10000, RZ ;  /* 0x0001000003037824 */ /* 0x002fe200078e00ff */
[----:B------:R-:W-:-:S03]  /*91f0*/  CS2R R6, SRZ ;  /* 0x0000000000067805 */ /* 0x000fc6000001ff00 */
[----:B------:R-:W-:-:S04]  /*9200*/  FMUL.FTZ R3, R3, 1 ;  /* 0x3f80000003037820 */ /* 0x000fc80000410000 */
[----:B------:R-:W1:Y:S02]  /*9210*/  F2F.F64.F32 R4, R3 ;  /* 0x0000000300047310 */ /* 0x000e640000201800 */
[----:B-1----:R1:W-:Y:S01]  /*9220*/  STG.E.128 desc[UR36][R16.64], R4 ;  /* 0x0000000410007986 */ /* 0x0023e2000c101d24 */
[----:B------:R-:W-:Y:S05]  /*9230*/  BRA `(.L_x_803) ;  /* 0x00000008006c7947 */ /* 0x000fea0003800000 */
.L_x_811:
[----:B------:R-:W-:-:S13]  /*9240*/  ISETP.NE.AND P0, PT, R6, 0xf, PT ;  /* 0x0000000f0600780c */ /* 0x000fda0003f05270 */
[----:B------:R-:W-:Y:S05]  /*9250*/  @!P0 BRA `(.L_x_813) ;  /* 0x0000000000b48947 */ /* 0x000fea0003800000 */
[----:B------:R-:W-:-:S13]  /*9260*/  ISETP.NE.AND P0, PT, R6, 0x17, PT ;  /* 0x000000170600780c */ /* 0x000fda0003f05270 */
[----:B------:R-:W-:Y:S05]  /*9270*/  @!P0 BRA `(.L_x_814) ;  /* 0x0000000000548947 */ /* 0x000fea0003800000 */
[----:B------:R-:W-:-:S13]  /*9280*/  ISETP.NE.AND P0, PT, R6, 0x18, PT ;  /* 0x000000180600780c */ /* 0x000fda0003f05270 */
[----:B------:R-:W-:Y:S05]  /*9290*/  @P0 BRA `(.L_x_802) ;  /* 0x0000000400f40947 */ /* 0x000fea0003800000 */
[----:B-1----:R-:W-:Y:S01]  /*92a0*/  IMAD.U32 R5, R3, 0x10000, RZ ;  /* 0x0001000003057824 */ /* 0x002fe200078e00ff */
[----:B------:R-:W-:Y:S04]  /*92b0*/  BSSY B0, `(.L_x_815) ;  /* 0x000000e000007945 */ /* 0x000fe80003800000 */
[C---:B------:R-:W-:Y:S02]  /*92c0*/  LOP3.LUT R2, R5.reuse, 0x7fffffff, RZ, 0xc0, !PT ;  /* 0x7fffffff05027812 */ /* 0x040fe400078ec0ff */
[----:B0-----:R-:W-:Y:S02]  /*92d0*/  LOP3.LUT R0, R5, 0x80000000, RZ, 0xc0, !PT ;  /* 0x8000000005007812 */ /* 0x001fe400078ec0ff */
        /* <DEDUP_REMOVED lines=11> */
.L_x_816:
[----:B------:R-:W-:Y:S05]  /*9390*/  BSYNC B0 ;  /* 0x0000000000007941 */ /* 0x000fea0003800000 */
.L_x_815:
[----:B------:R-:W-:-:S05]  /*93a0*/  LOP3.LUT R3, R0, R3, RZ, 0xfc, !PT ;  /* 0x0000000300037212 */ /* 0x000fca00078efcff */
[----:B------:R0:W-:Y:S01]  /*93b0*/  STG.E.U8 desc[UR36][R16.64], R3 ;  /* 0x0000000310007986 */ /* 0x0001e2000c101124 */
[----:B------:R-:W-:Y:S05]  /*93c0*/  BRA `(.L_x_803) ;  /* 0x0000000800087947 */ /* 0x000fea0003800000 */
.L_x_814:
[----:B-1----:R-:W-:Y:S01]  /*93d0*/  IMAD.U32 R3, R3, 0x10000, RZ ;  /* 0x0001000003037824 */ /* 0x002fe200078e00ff */
[----:B------:R-:W-:Y:S04]  /*93e0*/  BSSY B0, `(.L_x_817) ;  /* 0x000000f000007945 */ /* 0x000fe80003800000 */
[----:B------:R-:W-:-:S04]  /*93f0*/  LOP3.LUT R2, R3, 0x7fffffff, RZ, 0xc0, !PT ;  /* 0x7fffffff03027812 */ /* 0x000fc800078ec0ff */
[----:B------:R-:W-:-:S13]  /*9400*/  ISETP.GT.U32.AND P0, PT, R2, 0x477fffff, PT ;  /* 0x477fffff0200780c */ /* 0x000fda0003f04070 */
[----:B------:R-:W-:Y:S05]  /*9410*/  @P0 BRA `(.L_x_818) ;  /* 0x0000000000200947 */ /* 0x000fea0003800000 */
[----:B------:R-:W-:-:S13]  /*9420*/  ISETP.GE.U32.AND P0, PT, R2, 0x38800000, PT ;  /* 0x388000000200780c */ /* 0x000fda0003f06070 */
[----:B0-----:R-:W-:Y:S01]  /*9430*/  @P0 SHF.R.U32.HI R0, RZ, 0x15, R3 ;  /* 0x00000015ff000819 */ /* 0x001fe20000011603 */
[----:B------:R-:W-:-:S03]  /*9440*/  @!P0 FADD.FTZ R2, R2, 128 ;  /* 0x4300000002028421 */ /* 0x000fc60000010000 */
[----:B------:R-:W-:-:S04]  /*9450*/  @P0 LOP3.LUT R0, R0, 0x1, RZ, 0xc0, !PT ;  /* 0x0000000100000812 */ /* 0x000fc800078ec0ff */
[----:B------:R-:W-:-:S04]  /*9460*/  @P0 IADD3 R0, R3, 0x80fffff, R0 ;  /* 0x080fffff03000810 */ /* 0x000fc80007ffe000 */
[----:B------:R-:W-:Y:S01]  /*9470*/  @P0 SHF.R.U32.HI R0, RZ, 0x15, R0 ;  /* 0x00000015ff000819 */ /* 0x000fe20000011600 */
[----:B------:R-:W-:Y:S01]  /*9480*/  @!P0 VIADD R0, R2, 0xbd000000 ;  /* 0xbd00000002008836 */ /* 0x000fe20000000000 */
[----:B------:R-:W-:Y:S06]  /*9490*/  BRA `(.L_x_819) ;  /* 0x00000000000c7947 */ /* 0x000fec0003800000 */
.L_x_818:
[----:B0-----:R-:W-:Y:S01]  /*94a0*/  IMAD.MOV.U32 R0, RZ, RZ, 0x7f ;  /* 0x0000007fff007424 */ /* 0x001fe200078e00ff */
[----:B------:R-:W-:-:S04]  /*94b0*/  ISETP.GT.U32.AND P0, PT, R2, 0x7f800000, PT ;  /* 0x7f8000000200780c */ /* 0x000fc80003f04070 */
[----:B------:R-:W-:-:S09]  /*94c0*/  SEL R0, R0, 0x7c, P0 ;  /* 0x0000007c00007807 */ /* 0x000fd20000000000 */
.L_x_819:
[----:B------:R-:W-:Y:S05]  /*94d0*/  BSYNC B0 ;  /* 0x0000000000007941 */ /* 0x000fea0003800000 */
.L_x_817:
[----:B------:R-:W-:-:S04]  /*94e0*/  LOP3.LUT R2, R3, 0x80000000, RZ, 0xc0, !PT ;  /* 0x8000000003027812 */ /* 0x000fc800078ec0ff */
[----:B------:R-:W-:-:S04]  /*94f0*/  SHF.R.U32.HI R3, RZ, 0x18, R2 ;  /* 0x00000018ff037819 */ /* 0x000fc80000011602 */
[----:B------:R-:W-:-:S05]  /*9500*/  LOP3.LUT R3, R0, R3, RZ, 0xfc, !PT ;  /* 0x0000000300037212 */ /* 0x000fca00078efcff */
[----:B------:R0:W-:Y:S01]  /*9510*/  STG.E.U8 desc[UR36][R16.64], R3 ;  /* 0x0000000310007986 */ /* 0x0001e2000c101124 */
[----:B------:R-:W-:Y:S05]  /*9520*/  BRA `(.L_x_803) ;  /* 0x0000000400b07947 */ /* 0x000fea0003800000 */
.L_x_813:
[----:B-1----:R1:W-:Y:S01]  /*9530*/  STG.E.U16 desc[UR36][R16.64], R3 ;  /* 0x0000000310007986 */ /* 0x0023e2000c101524 */
[----:B------:R-:W-:Y:S05]  /*9540*/  BRA `(.L_x_803) ;  /* 0x0000000400a87947 */ /* 0x000fea0003800000 */
.L_x_810:
        /* <DEDUP_REMOVED lines=8> */
[----:B-1----:R-:W-:-:S06]  /*95d0*/  IMAD.U32 R3, R3, 0x10000, RZ ;  /* 0x0001000003037824 */ /* 0x002fcc00078e00ff */
[----:B------:R-:W1:Y:S02]  /*95e0*/  F2I.FTZ.U32.TRUNC.NTZ R3, R3 ;  /* 0x0000000300037305 */ /* 0x000e64000021f000 */
[----:B-1----:R1:W-:Y:S01]  /*95f0*/  STG.E.U16 desc[UR36][R16.64], R3 ;  /* 0x0000000310007986 */ /* 0x0023e2000c101524 */
[----:B------:R-:W-:Y:S05]  /*9600*/  BRA `(.L_x_803) ;  /* 0x0000000400787947 */ /* 0x000fea0003800000 */
.L_x_822:
[----:B-1----:R-:W-:Y:S01]  /*9610*/  IMAD.U32 R3, R3, 0x10000, RZ ;  /* 0x0001000003037824 */ /* 0x002fe200078e00ff */
[----:B------:R-:W-:Y:S01]  /*9620*/  BSSY B0, `(.L_x_823) ;  /* 0x0000014000007945 */ /* 0x000fe20003800000 */
[----:B------:R-:W-:-:S03]  /*9630*/  IMAD.MOV.U32 R8, RZ, RZ, 0x80 ;  /* 0x00000080ff087424 */ /* 0x000fc600078e00ff */
[----:B------:R-:W-:-:S04]  /*9640*/  LOP3.LUT R2, R3, 0x7fffffff, RZ, 0xc0, !PT ;  /* 0x7fffffff03027812 */ /* 0x000fc800078ec0ff */
[----:B------:R-:W-:-:S13]  /*9650*/  ISETP.GT.U32.AND P0, PT, R2, 0x437fffff, PT ;  /* 0x437fffff0200780c */ /* 0x000fda0003f04070 */
[----:B------:R-:W-:Y:S05]  /*9660*/  @P0 BRA `(.L_x_824) ;  /* 0x00000000003c0947 */ /* 0x000fea0003800000 */
[----:B------:R-:W-:-:S13]  /*9670*/  ISETP.GE.U32.AND P0, PT, R2, 0x3c000000, PT ;  /* 0x3c0000000200780c */ /* 0x000fda0003f06070 */
[----:B0-----:R-:W-:-:S04]  /*9680*/  @P0 SHF.R.U32.HI R0, RZ, 0x14, R3 ;  /* 0x00000014ff000819 */ /* 0x001fc80000011603 */
        /* <DEDUP_REMOVED lines=9> */
.L_x_825:
[----:B------:R-:W-:-:S04]  /*9720*/  LOP3.LUT R2, R3, 0x80000000, RZ, 0xc0, !PT ;  /* 0x8000000003027812 */ /* 0x000fc800078ec0ff */
[----:B------:R-:W-:-:S04]  /*9730*/  SHF.R.U32.HI R3, RZ, 0x18, R2 ;  /* 0x00000018ff037819 */ /* 0x000fc80000011602 */
[----:B------:R-:W-:-:S04]  /*9740*/  LOP3.LUT R0, R0, R3, RZ, 0xfc, !PT ;  /* 0x0000000300007212 */ /* 0x000fc800078efcff */
[----:B------:R-:W-:-:S07]  /*9750*/  PRMT R8, R0, 0x7610, R8 ;  /* 0x0000761000087816 */ /* 0x000fce0000000008 */
.L_x_824:
[----:B------:R-:W-:Y:S05]  /*9760*/  BSYNC B0 ;  /* 0x0000000000007941 */ /* 0x000fea0003800000 */
.L_x_823:
[----:B------:R1:W-:Y:S01]  /*9770*/  STG.E.U8 desc[UR36][R16.64], R8 ;  /* 0x0000000810007986 */ /* 0x0003e2000c101124 */
[----:B------:R-:W-:Y:S05]  /*9780*/  BRA `(.L_x_803) ;  /* 0x0000000400187947 */ /* 0x000fea0003800000 */
.L_x_821:
        /* <DEDUP_REMOVED lines=17> */
.L_x_828:
[----:B------:R-:W-:-:S04]  /*98a0*/  LOP3.LUT R2, R3, 0x80000000, RZ, 0xc0, !PT ;  /* 0x8000000003027812 */ /* 0x000fc800078ec0ff */
[----:B------:R-:W-:-:S04]  /*98b0*/  SHF.R.U32.HI R3, RZ, 0x18, R2 ;  /* 0x00000018ff037819 */ /* 0x000fc80000011602 */
[----:B------:R-:W-:-:S04]  /*98c0*/  LOP3.LUT R0, R0, R3, RZ, 0xfc, !PT ;  /* 0x0000000300007212 */ /* 0x000fc800078efcff */
[----:B------:R-:W-:-:S07]  /*98d0*/  PRMT R8, R0, 0x7610, R8 ;  /* 0x0000761000087816 */ /* 0x000fce0000000008 */
.L_x_827:
[----:B------:R-:W-:Y:S05]  /*98e0*/  BSYNC B0 ;  /* 0x0000000000007941 */ /* 0x000fea0003800000 */
.L_x_826:
[----:B------:R1:W-:Y:S01]  /*98f0*/  STG.E.U8 desc[UR36][R16.64], R8 ;  /* 0x0000000810007986 */ /* 0x0003e2000c101124 */
[----:B------:R-:W-:Y:S05]  /*9900*/  BRA `(.L_x_803) ;  /* 0x0000000000b87947 */ /* 0x000fea0003800000 */
.L_x_820:
[----:B------:R-:W-:-:S13]  /*9910*/  ISETP.NE.AND P0, PT, R6, 0x1c, PT ;  /* 0x0000001c0600780c */ /* 0x000fda0003f05270 */
[----:B------:R-:W-:Y:S05]  /*9920*/  @!P0 BRA `(.L_x_829) ;  /* 0x0000000000a48947 */ /* 0x000fea0003800000 */
[----:B------:R-:W-:-:S13]  /*9930*/  ISETP.NE.AND P0, PT, R6, 0x1d, PT ;  /* 0x0000001d0600780c */ /* 0x000fda0003f05270 */
[----:B------:R-:W-:Y:S05]  /*9940*/  @!P0 BRA `(.L_x_830) ;  /* 0x00000000008c8947 */ /* 0x000fea0003800000 */
[----:B------:R-:W-:-:S13]  /*9950*/  ISETP.NE.AND P0, PT, R6, 0x2c, PT ;  /* 0x0000002c0600780c */ /* 0x000fda0003f05270 */
[----:B------:R-:W-:Y:S05]  /*9960*/  @P0 BRA `(.L_x_802) ;  /* 0x0000000000400947 */ /* 0x000fea0003800000 */
[----:B-1----:R-:W-:-:S05]  /*9970*/  IMAD.U32 R3, R3, 0x10000, RZ ;  /* 0x0001000003037824 */ /* 0x002fca00078e00ff */
[----:B------:R-:W-:-:S04]  /*9980*/  SHF.R.U32.HI R4, RZ, 0x17, R3 ;  /* 0x00000017ff047819 */ /* 0x000fc80000011603 */
[----:B------:R-:W-:-:S04]  /*9990*/  LOP3.LUT R2, R4, 0xff, RZ, 0xc0, !PT ;  /* 0x000000ff04027812 */ /* 0x000fc800078ec0ff */
[----:B------:R-:W-:-:S13]  /*99a0*/  ISETP.NE.AND P1, PT, R2, 0xff, PT ;  /* 0x000000ff0200780c */ /* 0x000fda0003f25270 */
[--C-:B0-----:R-:W-:Y:S02]  /*99b0*/  @P1 SHF.R.U32.HI R0, RZ, 0x16, R3.reuse ;  /* 0x00000016ff001819 */ /* 0x101fe40000011603 */
[----:B------:R-:W-:Y:S01]  /*99c0*/  @P1 LOP3.LUT P0, RZ, R2, 0x3fffff, R3, 0xf8, !PT ;  /* 0x003fffff02ff1812 */ /* 0x000fe2000780f803 */
[----:B------:R-:W-:Y:S01]  /*99d0*/  IMAD.MOV.U32 R3, RZ, RZ, 0xff ;  /* 0x000000ffff037424 */ /* 0x000fe200078e00ff */
        /* <DEDUP_REMOVED lines=9> */
.L_x_802:
[----:B0-----:R-:W-:Y:S01]  /*9a70*/  MOV R0, 0x0 ;  /* 0x0000000000007802 */ /* 0x001fe20000000f00 */
[----:B------:R-:W-:Y:S01]  /*9a80*/  ULDC.64 UR4, c[0x4][0x310] ;  /* 0x0100c40000047ab9 */ /* 0x000fe20000000a00 */
[----:B------:R-:W-:Y:S01]  /*9a90*/  ULDC.64 UR6, c[0x4][0x60] ;  /* 0x0100180000067ab9 */ /* 0x000fe20000000a00 */
[----:B------:R-:W-:Y:S01]  /*9aa0*/  IMAD.U32 R4, RZ, RZ, UR4 ;  /* 0x00000004ff047e24 */ /* 0x000fe2000f8e00ff */
[----:B-1----:R0:W1:Y:S01]  /*9ab0*/  LDC.64 R2, c[0x4][R0] ;  /* 0x0100000000027b82 */ /* 0x0020620000000a00 */
        /* <DEDUP_REMOVED lines=11> */
.L_x_831:
[----:B------:R-:W-:Y:S05]  /*9b70*/  BRA `(.L_x_803) ;  /* 0x00000000001c7947 */ /* 0x000fea0003800000 */
.L_x_830:
[----:B-1----:R-:W-:-:S06]  /*9b80*/  IMAD.U32 R3, R3, 0x10000, RZ ;  /* 0x0001000003037824 */ /* 0x002fcc00078e00ff */
[----:B------:R-:W1:Y:S02]  /*9b90*/  F2I.U64.TRUNC R2, R3 ;  /* 0x0000000300027311 */ /* 0x000e64000020d800 */
[----:B-1----:R1:W-:Y:S01]  /*9ba0*/  STG.E.64 desc[UR36][R16.64], R2 ;  /* 0x0000000210007986 */ /* 0x0023e2000c101b24 */
[----:B------:R-:W-:Y:S05]  /*9bb0*/  BRA `(.L_x_803) ;  /* 0x00000000000c7947 */ /* 0x000fea0003800000 */
.L_x_829:
[----:B-1----:R-:W-:-:S06]  /*9bc0*/  IMAD.U32 R3, R3, 0x10000, RZ ;  /* 0x0001000003037824 */ /* 0x002fcc00078e00ff */
[----:B------:R-:W1:Y:S02]  /*9bd0*/  F2I.FTZ.U32.TRUNC.NTZ R3, R3 ;  /* 0x0000000300037305 */ /* 0x000e64000021f000 */
[----:B-1----:R1:W-:Y:S02]  /*9be0*/  STG.E desc[UR36][R16.64], R3 ;  /* 0x0000000310007986 */ /* 0x0023e4000c101924 */
.L_x_803:
[----:B------:R-:W-:-:S07]  /*9bf0*/  VIADD R23, R23, 0x80 ;  /* 0x0000008017177836 */ /* 0x000fce0000000000 */
.L_x_724:
[----:B------:R-:W-:Y:S05]  /*9c00*/  BSYNC B7 ;  /* 0x0000000000077941 */ /* 0x000fea0003800000 */
.L_x_723:
[----:B------:R-:W-:Y:S01]  /*9c10*/  ULDC UR4, c[0x0][0x210] ;  /* 0x0000840000047ab9 */ /* 0x000fe20000000800 */
[----:B------:R-:W-:Y:S01]  /*9c20*/  BSSY B7, `(.L_x_832) ;  /* 0x00004db000077945 */ /* 0x000fe20003800000 */
[----:B------:R-:W-:-:S13]  /*9c30*/  ISETP.GE.AND P0, PT, R23, UR4, PT ;  /* 0x0000000417007c0c */ /* 0x000fda000bf06270 */
[----:B------:R-:W-:Y:S05]  /*9c40*/  @P0 BRA `(.L_x_833) ;  /* 0x0000004c00600947 */ /* 0x000fea0003800000 */
[----:B01----:R-:W0:Y:S01]  /*9c50*/  LDC R6, c[0x0][0x218] ;  /* 0x00008600ff067b82 */ /* 0x003e220000000800 */
[----:B------:R-:W-:Y:S02]  /*9c60*/  IMAD.MOV.U32 R19, RZ, RZ, RZ ;  /* 0x000000ffff137224 */ /* 0x000fe400078e00ff */
[----:B------:R-:W-:Y:S02]  /*9c70*/  IMAD.MOV.U32 R0, RZ, RZ, RZ ;  /* 0x000000ffff007224 */ /* 0x000fe400078e00ff */
[----:B--234-:R-:W-:Y:S01]  /*9c80*/  IMAD.MOV.U32 R16, RZ, RZ, RZ ;  /* 0x000000ffff107224 */ /* 0x01cfe200078e00ff */
        /* <DEDUP_REMOVED lines=350> */
.L_x_834:
        /* <DEDUP_REMOVED lines=23> */
.L_x_838:
[----:B------:R-:W2:Y:S02]  /*b3e0*/  LDG.E.U8 R2, desc[UR36][R2.64] ;  /* 0x0000002402027981 */ /* 0x000ea4000c1e1100 */
[----:B--2---:R-:W-:-:S04]  /*b3f0*/  I2FP.F32.U32 R0, R2 ;  /* 0x0000000200007245 */ /* 0x004fc80000201000 */
[----:B------:R-:W-:-:S04]  /*b400*/  F2FP.BF16.F32.PACK_AB R0, RZ, R0 ;  /* 0x00000000ff00723e */ /* 0x000fc800000010ff */
[----:B------:R-:W-:Y:S01]  /*b410*/  PRMT R18, R0, 0x7610, R18 ;  /* 0x0000761000127816 */ /* 0x000fe20000000012 */
[----:B------:R-:W-:Y:S06]  /*b420*/  BRA `(.L_x_840) ;  /* 0x0000000c00c87947 */ /* 0x000fec0003800000 */
.L_x_837:
        /* <DEDUP_REMOVED lines=11> */
.L_x_842:
[----:B------:R-:W2:Y:S02]  /*b4e0*/  LDG.E R2, desc[UR36][R2.64] ;  /* 0x0000002402027981 */ /* 0x000ea4000c1e1900 */
[----:B--2---:R-:W-:-:S04]  /*b4f0*/  I2FP.F32.S32 R0, R2 ;  /* 0x0000000200007245 */ /* 0x004fc80000201400 */
[----:B------:R-:W-:-:S04]  /*b500*/  F2FP.BF16.F32.PACK_AB R0, RZ, R0 ;  /* 0x00000000ff00723e */ /* 0x000fc800000010ff */
[----:B------:R-:W-:Y:S01]  /*b510*/  PRMT R18, R0, 0x7610, R18 ;  /* 0x0000761000127816 */ /* 0x000fe20000000012 */
[----:B------:R-:W-:Y:S06]  /*b520*/  BRA `(.L_x_840) ;  /* 0x0000000c00887947 */ /* 0x000fec0003800000 */
.L_x_841:
[----:B------:R-:W2:Y:S02]  /*b530*/  LDG.E.U16 R2, desc[UR36][R2.64] ;  /* 0x0000002402027981 */ /* 0x000ea4000c1e1500 */
[----:B--2---:R-:W0:Y:S02]  /*b540*/  I2F.S16 R0, R2 ;  /* 0x0000000200007306 */ /* 0x004e240000101400 */
[----:B0-----:R-:W-:-:S04]  /*b550*/  F2FP.BF16.F32.PACK_AB R0, RZ, R0 ;  /* 0x00000000ff00723e */ /* 0x001fc800000010ff */
[----:B------:R-:W-:Y:S01]  /*b560*/  PRMT R18, R0, 0x7610, R18 ;  /* 0x0000761000127816 */ /* 0x000fe20000000012 */
[----:B------:R-:W-:Y:S06]  /*b570*/  BRA `(.L_x_840) ;  /* 0x0000000c00747947 */ /* 0x000fec0003800000 */
.L_x_836:
        /* <DEDUP_REMOVED lines=9> */
.L_x_844:
[----:B------:R-:W2:Y:S02]  /*b610*/  LDG.E.U16 R0, desc[UR36][R2.64] ;  /* 0x0000002402007981 */ /* 0x000ea4000c1e1500 */
[----:B--2---:R-:W-:-:S05]  /*b620*/  HADD2.F32 R0, -RZ, R0.H0_H0 ;  /* 0x20000000ff007230 */ /* 0x004fca0000004100 */
[----:B------:R-:W-:-:S04]  /*b630*/  F2FP.BF16.F32.PACK_AB R0, RZ, R0 ;  /* 0x00000000ff00723e */ /* 0x000fc800000010ff */
[----:B------:R-:W-:Y:S01]  /*b640*/  PRMT R18, R0, 0x7610, R18 ;  /* 0x0000761000127816 */ /* 0x000fe20000000012 */
[----:B------:R-:W-:Y:S06]  /*b650*/  BRA `(.L_x_840) ;  /* 0x0000000c003c7947 */ /* 0x000fec0003800000 */
.L_x_843:
        /* <DEDUP_REMOVED lines=9> */
.L_x_846:
[----:B------:R-:W2:Y:S02]  /*b6f0*/  LDG.E.U16 R2, desc[UR36][R2.64] ;  /* 0x0000002402027981 */ /* 0x000ea4000c1e1500 */
[----:B--2---:R-:W-:-:S05]  /*b700*/  HADD2.F32 R0, -RZ, R2.H0_H0 ;  /* 0x20000002ff007230 */ /* 0x004fca0000004100 */
[----:B------:R-:W-:-:S04]  /*b710*/  F2FP.BF16.F32.PACK_AB R0, RZ, R0 ;  /* 0x00000000ff00723e */ /* 0x000fc800000010ff */
[----:B------:R-:W-:Y:S01]  /*b720*/  PRMT R18, R0, 0x7610, R18 ;  /* 0x0000761000127816 */ /* 0x000fe20000000012 */
[----:B------:R-:W-:Y:S06]  /*b730*/  BRA `(.L_x_840) ;  /* 0x0000000c00047947 */ /* 0x000fec0003800000 */
.L_x_845:
        /* <DEDUP_REMOVED lines=9> */
.L_x_835:
        /* <DEDUP_REMOVED lines=14> */
.L_x_849:
        /* <DEDUP_REMOVED lines=9> */
.L_x_848:
        /* <DEDUP_REMOVED lines=28> */
.L_x_851:
        /* <DEDUP_REMOVED lines=15> */
.L_x_850:
[----:B------:R0:W5:Y:S01]  /*bbf0*/  LDG.E.U16 R18, desc[UR36][R2.64] ;  /* 0x0000002402127981 */ /* 0x000162000c1e1500 */
[----:B------:R-:W-:Y:S05]  /*bc00*/  BRA `(.L_x_840) ;  /* 0x0000000400d07947 */ /* 0x000fea0003800000 */
.L_x_847:
        /* <DEDUP_REMOVED lines=13> */
.L_x_854:
        /* <DEDUP_REMOVED lines=21> */
.L_x_858:
[----:B------:R-:W-:Y:S05]  /*be30*/  BSYNC B1 ;  /* 0x0000000000017941 */ /* 0x000fea0003800000 */
.L_x_857:
[----:B------:R-:W-:Y:S01]  /*be40*/  LEA R3, R0, 0x3b800000, 0x17 ;  /* 0x3b80000000037811 */ /* 0x000fe200078eb8ff */
[----:B------:R-:W-:-:S05]  /*be50*/  IMAD.SHL.U32 R0, R2, 0x100000, RZ ;  /* 0x0010000002007824 */ /* 0x000fca00078e00ff */
[----:B------:R-:W-:-:S07]  /*be60*/  LOP3.LUT R0, R3, R0, R4, 0xfe, !PT ;  /* 0x0000000003007212 */ /* 0x000fce00078efe04 */
.L_x_856:
[----:B------:R-:W-:Y:S05]  /*be70*/  BSYNC B0 ;  /* 0x0000000000007941 */ /* 0x000fea0003800000 */
.L_x_855:
[----:B------:R-:W-:-:S04]  /*be80*/  F2FP.BF16.F32.PACK_AB R0, RZ, R0 ;  /* 0x00000000ff00723e */ /* 0x000fc800000010ff */
[----:B------:R-:W-:Y:S01]  /*be90*/  PRMT R18, R0, 0x7610, R18 ;  /* 0x0000761000127816 */ /* 0x000fe20000000012 */
[----:B------:R-:W-:Y:S06]  /*bea0*/  BRA `(.L_x_840) ;  /* 0x0000000400287947 */ /* 0x000fec0003800000 */
.L_x_853:
        /* <DEDUP_REMOVED lines=21> */
.L_x_862:
[----:B------:R-:W-:Y:S05]  /*c000*/  BSYNC B1 ;  /* 0x0000000000017941 */ /* 0x000fea0003800000 */
.L_x_861:
[----:B------:R-:W-:Y:S01]  /*c010*/  LEA R3, R0, 0x37800000, 0x17 ;  /* 0x3780000000037811 */ /* 0x000fe200078eb8ff */
[----:B------:R-:W-:-:S05]  /*c020*/  IMAD.SHL.U32 R0, R2, 0x200000, RZ ;  /* 0x0020000002007824 */ /* 0x000fca00078e00ff */
[----:B------:R-:W-:-:S07]  /*c030*/  LOP3.LUT R0, R3, R0, R4, 0xfe, !PT ;  /* 0x0000000003007212 */ /* 0x000fce00078efe04 */
.L_x_860:
[----:B------:R-:W-:Y:S05]  /*c040*/  BSYNC B0 ;  /* 0x0000000000007941 */ /* 0x000fea0003800000 */
.L_x_859:
[----:B------:R-:W-:-:S04]  /*c050*/  F2FP.BF16.F32.PACK_AB R0, RZ, R0 ;  /* 0x00000000ff00723e */ /* 0x000fc800000010ff */
[----:B------:R-:W-:Y:S01]  /*c060*/  PRMT R18, R0, 0x7610, R18 ;  /* 0x0000761000127816 */ /* 0x000fe20000000012 */
[----:B------:R-:W-:Y:S06]  /*c070*/  BRA `(.L_x_840) ;  /* 0x0000000000b47947 */ /* 0x000fec0003800000 */
.L_x_852:
        /* <DEDUP_REMOVED lines=14> */
.L_x_866:
[----:B------:R-:W-:Y:S05]  /*c160*/  BSYNC B0 ;  /* 0x0000000000007941 */ /* 0x000fea0003800000 */
.L_x_865:
[----:B------:R-:W-:-:S04]  /*c170*/  F2FP.BF16.F32.PACK_AB R0, RZ, R0 ;  /* 0x00000000ff00723e */ /* 0x000fc800000010ff */
[----:B------:R-:W-:Y:S01]  /*c180*/  PRMT R18, R0, 0x7610, R18 ;  /* 0x0000761000127816 */ /* 0x000fe20000000012 */
[----:B------:R-:W-:Y:S06]  /*c190*/  BRA `(.L_x_840) ;  /* 0x00000000006c7947 */ /* 0x000fec0003800000 */
.L_x_839:
        /* <DEDUP_REMOVED lines=16> */
.L_x_867:
[----:B------:R-:W-:Y:S01]  /*c2a0*/  PRMT R18, RZ, 0x7610, R18 ;  /* 0x00007610ff127816 */ /* 0x000fe20000000012 */
[----:B------:R-:W-:Y:S06]  /*c2b0*/  BRA `(.L_x_840) ;  /* 0x0000000000247947 */ /* 0x000fec0003800000 */
.L_x_864:
[----:B------:R-:W2:Y:S02]  /*c2c0*/  LDG.E.64 R2, desc[UR36][R2.64] ;  /* 0x0000002402027981 */ /* 0x000ea4000c1e1b00 */
[----:B--2---:R-:W0:Y:S02]  /*c2d0*/  I2F.U64 R0, R2 ;  /* 0x0000000200007312 */ /* 0x004e240000301000 */
[----:B0-----:R-:W-:-:S04]  /*c2e0*/  F2FP.BF16.F32.PACK_AB R0, RZ, R0 ;  /* 0x00000000ff00723e */ /* 0x001fc800000010ff */
[----:B------:R-:W-:Y:S01]  /*c2f0*/  PRMT R18, R0, 0x7610, R18 ;  /* 0x0000761000127816 */ /* 0x000fe20000000012 */
[----:B------:R-:W-:Y:S06]  /*c300*/  BRA `(.L_x_840) ;  /* 0x0000000000107947 */ /* 0x000fec0003800000 */
.L_x_863:
[----:B------:R-:W2:Y:S02]  /*c310*/  LDG.E R2, desc[UR36][R2.64] ;  /* 0x0000002402027981 */ /* 0x000ea4000c1e1900 */
[----:B--2---:R-:W-:-:S04]  /*c320*/  I2FP.F32.U32 R0, R2 ;  /* 0x0000000200007245 */ /* 0x004fc80000201000 */
[----:B------:R-:W-:-:S04]  /*c330*/  F2FP.BF16.F32.PACK_AB R0, RZ, R0 ;  /* 0x00000000ff00723e */ /* 0x000fc800000010ff */
[----:B------:R-:W-:-:S07]  /*c340*/  PRMT R18, R0, 0x7610, R18 ;  /* 0x0000761000127816 */ /* 0x000fce0000000012 */
.L_x_840:
        /* <DEDUP_REMOVED lines=20> */
.L_x_871:
[----:B------:R-:W2:Y:S02]  /*c490*/  LDG.E.U8 R2, desc[UR36][R2.64] ;  /* 0x0000002402027981 */ /* 0x000ea4000c1e1100 */
[----:B--2---:R-:W-:-:S04]  /*c4a0*/  I2FP.F32.U32 R0, R2 ;  /* 0x0000000200007245 */ /* 0x004fc80000201000 */
[----:B------:R-:W-:-:S04]  /*c4b0*/  F2FP.BF16.F32.PACK_AB R0, RZ, R0 ;  /* 0x00000000ff00723e */ /* 0x000fc800000010ff */
[----:B------:R-:W-:Y:S01]  /*c4c0*/  PRMT R19, R0, 0x7610, R19 ;  /* 0x0000761000137816 */ /* 0x000fe20000000013 */
[----:B------:R-:W-:Y:S06]  /*c4d0*/  BRA `(.L_x_873) ;  /* 0x0000000c00c87947 */ /* 0x000fec0003800000 */
.L_x_870:
        /* <DEDUP_REMOVED lines=11> */
.L_x_875:
[----:B------:R-:W2:Y:S02]  /*c590*/  LDG.E R2, desc[UR36][R2.64] ;  /* 0x0000002402027981 */ /* 0x000ea4000c1e1900 */
[----:B--2---:R-:W-:-:S04]  /*c5a0*/  I2FP.F32.S32 R0, R2 ;  /* 0x0000000200007245 */ /* 0x004fc80000201400 */
[----:B------:R-:W-:-:S04]  /*c5b0*/  F2FP.BF16.F32.PACK_AB R0, RZ, R0 ;  /* 0x00000000ff00723e */ /* 0x000fc800000010ff */
[----:B------:R-:W-:Y:S01]  /*c5c0*/  PRMT R19, R0, 0x7610, R19 ;  /* 0x0000761000137816 */ /* 0x000fe20000000013 */
[----:B------:R-:W-:Y:S06]  /*c5d0*/  BRA `(.L_x_873) ;  /* 0x0000000c00887947 */ /* 0x000fec0003800000 */
.L_x_874:
[----:B------:R-:W2:Y:S02]  /*c5e0*/  LDG.E.U16 R2, desc[UR36][R2.64] ;  /* 0x0000002402027981 */ /* 0x000ea4000c1e1500 */
[----:B--2---:R-:W0:Y:S02]  /*c5f0*/  I2F.S16 R0, R2 ;  /* 0x0000000200007306 */ /* 0x004e240000101400 */
[----:B0-----:R-:W-:-:S04]  /*c600*/  F2FP.BF16.F32.PACK_AB R0, RZ, R0 ;  /* 0x00000000ff00723e */ /* 0x001fc800000010ff */
[----:B------:R-:W-:Y:S01]  /*c610*/  PRMT R19, R0, 0x7610, R19 ;  /* 0x0000761000137816 */ /* 0x000fe20000000013 */
[----:B------:R-:W-:Y:S06]  /*c620*/  BRA `(.L_x_873) ;  /* 0x0000000c00747947 */ /* 0x000fec0003800000 */
.L_x_869:
        /* <DEDUP_REMOVED lines=9> */
.L_x_877:
[----:B------:R-:W2:Y:S02]  /*c6c0*/  LDG.E.U16 R0, desc[UR36][R2.64] ;  /* 0x0000002402007981 */ /* 0x000ea4000c1e1500 */
[----:B--2---:R-:W-:-:S05]  /*c6d0*/  HADD2.F32 R0, -RZ, R0.H0_H0 ;  /* 0x20000000ff007230 */ /* 0x004fca0000004100 */
[----:B------:R-:W-:-:S04]  /*c6e0*/  F2FP.BF16.F32.PACK_AB R0, RZ, R0 ;  /* 0x00000000ff00723e */ /* 0x000fc800000010ff */
[----:B------:R-:W-:Y:S01]  /*c6f0*/  PRMT R19, R0, 0x7610, R19 ;  /* 0x0000761000137816 */ /* 0x000fe20000000013 */
[----:B------:R-:W-:Y:S06]  /*c700*/  BRA `(.L_x_873) ;  /* 0x0000000c003c7947 */ /* 0x000fec0003800000 */
.L_x_876:
        /* <DEDUP_REMOVED lines=9> */
.L_x_879:
[----:B------:R-:W2:Y:S02]  /*c7a0*/  LDG.E.U16 R2, desc[UR36][R2.64] ;  /* 0x0000002402027981 */ /* 0x000ea4000c1e1500 */
[----:B--2---:R-:W-:-:S05]  /*c7b0*/  HADD2.F32 R0, -RZ, R2.H0_H0 ;  /* 0x20000002ff007230 */ /* 0x004fca0000004100 */
[----:B------:R-:W-:-:S04]  /*c7c0*/  F2FP.BF16.F32.PACK_AB R0, RZ, R0 ;  /* 0x00000000ff00723e */ /* 0x000fc800000010ff */
[----:B------:R-:W-:Y:S01]  /*c7d0*/  PRMT R19, R0, 0x7610, R19 ;  /* 0x0000761000137816 */ /* 0x000fe20000000013 */
[----:B------:R-:W-:Y:S06]  /*c7e0*/  BRA `(.L_x_873) ;  /* 0x0000000c00047947 */ /* 0x000fec0003800000 */
.L_x_878:
        /* <DEDUP_REMOVED lines=9> */
.L_x_868:
        /* <DEDUP_REMOVED lines=14> */
.L_x_882:
        /* <DEDUP_REMOVED lines=9> */
.L_x_881:
        /* <DEDUP_REMOVED lines=28> */
.L_x_884:
        /* <DEDUP_REMOVED lines=15> */
.L_x_883:
[----:B------:R0:W5:Y:S01]  /*cca0*/  LDG.E.U16 R19, desc[UR36][R2.64] ;  /* 0x0000002402137981 */ /* 0x000162000c1e1500 */
[----:B------:R-:W-:Y:S05]  /*ccb0*/  BRA `(.L_x_873) ;  /* 0x0000000400d07947 */ /* 0x000fea0003800000 */
.L_x_880:
        /* <DEDUP_REMOVED lines=13> */
.L_x_887:
        /* <DEDUP_REMOVED lines=21> */
.L_x_891:
[----:B------:R-:W-:Y:S05]  /*cee0*/  BSYNC B1 ;  /* 0x0000000000017941 */ /* 0x000fea0003800000 */
.L_x_890:
[----:B------:R-:W-:Y:S01]  /*cef0*/  LEA R3, R0, 0x3b800000, 0x17 ;  /* 0x3b80000000037811 */ /* 0x000fe200078eb8ff */
[----:B------:R-:W-:-:S05]  /*cf00*/  IMAD.SHL.U32 R0, R2, 0x100000, RZ ;  /* 0x0010000002007824 */ /* 0x000fca00078e00ff */
[----:B------:R-:W-:-:S07]  /*cf10*/  LOP3.LUT R0, R3, R0, R4, 0xfe, !PT ;  /* 0x0000000003007212 */ /* 0x000fce00078efe04 */
.L_x_889:
[----:B------:R-:W-:Y:S05]  /*cf20*/  BSYNC B0 ;  /* 0x0000000000007941 */ /* 0x000fea0003800000 */
.L_x_888:
[----:B------:R-:W-:-:S04]  /*cf30*/  F2FP.BF16.F32.PACK_AB R0, RZ, R0 ;  /* 0x00000000ff00723e */ /* 0x000fc800000010ff */
[----:B------:R-:W-:Y:S01]  /*cf40*/  PRMT R19, R0, 0x7610, R19 ;  /* 0x0000761000137816 */ /* 0x000fe20000000013 */
[----:B------:R-:W-:Y:S06]  /*cf50*/  BRA `(.L_x_873) ;  /* 0x0000000400287947 */ /* 0x000fec0003800000 */
.L_x_886:
        /* <DEDUP_REMOVED lines=21> */
.L_x_895:
[----:B------:R-:W-:Y:S05]  /*d0b0*/  BSYNC B1 ;  /* 0x0000000000017941 */ /* 0x000fea0003800000 */
.L_x_894:
[----:B------:R-:W-:Y:S01]  /*d0c0*/  LEA R3, R0, 0x37800000, 0x17 ;  /* 0x3780000000037811 */ /* 0x000fe200078eb8ff */
[----:B------:R-:W-:-:S05]  /*d0d0*/  IMAD.SHL.U32 R0, R2, 0x200000, RZ ;  /* 0x0020000002007824 */ /* 0x000fca00078e00ff */
[----:B------:R-:W-:-:S07]  /*d0e0*/  LOP3.LUT R0, R3, R0, R4, 0xfe, !PT ;  /* 0x0000000003007212 */ /* 0x000fce00078efe04 */
.L_x_893:
[----:B------:R-:W-:Y:S05]  /*d0f0*/  BSYNC B0 ;  /* 0x0000000000007941 */ /* 0x000fea0003800000 */
.L_x_892:
[----:B------:R-:W-:-:S04]  /*d100*/  F2FP.BF16.F32.PACK_AB R0, RZ, R0 ;  /* 0x00000000ff00723e */ /* 0x000fc800000010ff */
[----:B------:R-:W-:Y:S01]  /*d110*/  PRMT R19, R0, 0x7610, R19 ;  /* 0x0000761000137816 */ /* 0x000fe20000000013 */
[----:B------:R-:W-:Y:S06]  /*d120*/  BRA `(.L_x_873) ;  /* 0x0000000000b47947 */ /* 0x000fec0003800000 */
.L_x_885:
        /* <DEDUP_REMOVED lines=14> */
.L_x_899:
[----:B------:R-:W-:Y:S05]  /*d210*/  BSYNC B0 ;  /* 0x0000000000007941 */ /* 0x000fea0003800000 */
.L_x_898:
[----:B------:R-:W-:-:S04]  /*d220*/  F2FP.BF16.F32.PACK_AB R0, RZ, R0 ;  /* 0x00000000ff00723e */ /* 0x000fc800000010ff */
[----:B------:R-:W-:Y:S01]  /*d230*/  PRMT R19, R0, 0x7610, R19 ;  /* 0x0000761000137816 */ /* 0x000fe20000000013 */
[----:B------:R-:W-:Y:S06]  /*d240*/  BRA `(.L_x_873) ;  /* 0x00000000006c7947 */ /* 0x000fec0003800000 */
.L_x_872:
        /* <DEDUP_REMOVED lines=16> */
.L_x_900:
[----:B------:R-:W-:Y:S01]  /*d350*/  PRMT R19, RZ, 0x7610, R19 ;  /* 0x00007610ff137816 */ /* 0x000fe20000000013 */
[----:B------:R-:W-:Y:S06]  /*d360*/  BRA `(.L_x_873) ;  /* 0x0000000000247947 */ /* 0x000fec0003800000 */
.L_x_897:
[----:B------:R-:W2:Y:S02]  /*d370*/  LDG.E.64 R2, desc[UR36][R2.64] ;  /* 0x0000002402027981 */ /* 0x000ea4000c1e1b00 */
[----:B--2---:R-:W0:Y:S02]  /*d380*/  I2F.U64 R0, R2 ;  /* 0x0000000200007312 */ /* 0x004e240000301000 */
[----:B0-----:R-:W-:-:S04]  /*d390*/  F2FP.BF16.F32.PACK_AB R0, RZ, R0 ;  /* 0x00000000ff00723e */ /* 0x001fc800000010ff */
[----:B------:R-:W-:Y:S01]  /*d3a0*/  PRMT R19, R0, 0x7610, R19 ;  /* 0x0000761000137816 */ /* 0x000fe20000000013 */
[----:B------:R-:W-:Y:S06]  /*d3b0*/  BRA `(.L_x_873) ;  /* 0x0000000000107947 */ /* 0x000fec0003800000 */
.L_x_896:
[----:B------:R-:W2:Y:S02]  /*d3c0*/  LDG.E R2, desc[UR36][R2.64] ;  /* 0x0000002402027981 */ /* 0x000ea4000c1e1900 */
[----:B--2---:R-:W-:-:S04]  /*d3d0*/  I2FP.F32.U32 R0, R2 ;  /* 0x0000000200007245 */ /* 0x004fc80000201000 */
[----:B------:R-:W-:-:S04]  /*d3e0*/  F2FP.BF16.F32.PACK_AB R0, RZ, R0 ;  /* 0x00000000ff00723e */ /* 0x000fc800000010ff */
[----:B------:R-:W-:-:S07]  /*d3f0*/  PRMT R19, R0, 0x7610, R19 ;  /* 0x0000761000137816 */ /* 0x000fce0000000013 */
.L_x_873:
        /* <DEDUP_REMOVED lines=21> */
.L_x_902:
[----:B------:R-:W-:Y:S05]  /*d550*/  BSYNC B6 ;  /* 0x0000000000067941 */ /* 0x000fea0003800000 */
.L_x_901:
        /* <DEDUP_REMOVED lines=21> */
.L_x_904:
[----:B------:R-:W-:Y:S05]  /*d6b0*/  BSYNC B6 ;  /* 0x0000000000067941 */ /* 0x000fea0003800000 */
.L_x_903:
        /* <DEDUP_REMOVED lines=37> */
.L_x_906:
[----:B------:R-:W-:Y:S05]  /*d910*/  BSYNC B0 ;  /* 0x0000000000007941 */ /* 0x000fea0003800000 */
.L_x_905:
        /* <DEDUP_REMOVED lines=37> */
.L_x_910:
[----:B-1----:R-:W-:-:S06]  /*db70*/  IMAD.U32 R3, R3, 0x10000, RZ ;  /* 0x0001000003037824 */ /* 0x002fcc00078e00ff */
[----:B------:R-:W1:Y:S02]  /*db80*/  F2I.S64.TRUNC R2, R3 ;  /* 0x0000000300027311 */ /* 0x000e64000020d900 */
[----:B-1----:R1:W-:Y:S01]  /*db90*/  STG.E.U8 desc[UR36][R16.64], R2 ;  /* 0x0000000210007986 */ /* 0x0023e2000c101124 */
[----:B------:R-:W-:Y:S05]  /*dba0*/  BRA `(.L_x_912) ;  /* 0x0000000c00847947 */ /* 0x000fea0003800000 */
.L_x_909:
        /* <DEDUP_REMOVED lines=10> */
.L_x_914:
[----:B-1----:R-:W-:-:S06]  /*dc50*/  IMAD.U32 R3, R3, 0x10000, RZ ;  /* 0x0001000003037824 */ /* 0x002fcc00078e00ff */
[----:B------:R-:W1:Y:S02]  /*dc60*/  F2I.FTZ.TRUNC.NTZ R3, R3 ;  /* 0x0000000300037305 */ /* 0x000e64000021f100 */
[----:B-1----:R1:W-:Y:S01]  /*dc70*/  STG.E desc[UR36][R16.64], R3 ;  /* 0x0000000310007986 */ /* 0x0023e2000c101924 */
[----:B------:R-:W-:Y:S05]  /*dc80*/  BRA `(.L_x_912) ;  /* 0x0000000c004c7947 */ /* 0x000fea0003800000 */
.L_x_913:
[----:B-1----:R-:W-:-:S06]  /*dc90*/  IMAD.U32 R3, R3, 0x10000, RZ ;  /* 0x0001000003037824 */ /* 0x002fcc00078e00ff */
[----:B------:R-:W1:Y:S02]  /*dca0*/  F2I.FTZ.TRUNC.NTZ R3, R3 ;  /* 0x0000000300037305 */ /* 0x000e64000021f100 */
[----:B-1----:R1:W-:Y:S01]  /*dcb0*/  STG.E.U16 desc[UR36][R16.64], R3 ;  /* 0x0000000310007986 */ /* 0x0023e2000c101524 */
[----:B------:R-:W-:Y:S05]  /*dcc0*/  BRA `(.L_x_912) ;  /* 0x0000000c003c7947 */ /* 0x000fea0003800000 */
.L_x_908:
        /* <DEDUP_REMOVED lines=9> */
.L_x_916:
[----:B01----:R-:W-:-:S05]  /*dd60*/  IMAD.U32 R0, R3, 0x10000, RZ ;  /* 0x0001000003007824 */ /* 0x003fca00078e00ff */
[----:B------:R-:W-:-:S05]  /*dd70*/  F2FP.F16.F32.PACK_AB R0, RZ, R0 ;  /* 0x00000000ff00723e */ /* 0x000fca00000000ff */
[----:B------:R0:W-:Y:S01]  /*dd80*/  STG.E.U16 desc[UR36][R16.64], R0 ;  /* 0x0000000010007986 */ /* 0x0001e2000c101524 */
[----:B------:R-:W-:Y:S05]  /*dd90*/  BRA `(.L_x_912) ;  /* 0x0000000c00087947 */ /* 0x000fea0003800000 */
.L_x_915:
        /* <DEDUP_REMOVED lines=10> */
.L_x_918:
[----:B-1----:R-:W-:-:S05]  /*de40*/  IMAD.U32 R3, R3, 0x10000, RZ ;  /* 0x0001000003037824 */ /* 0x002fca00078e00ff */
[----:B------:R-:W-:-:S04]  /*de50*/  F2FP.F16.F32.PACK_AB R3, RZ, R3 ;  /* 0x00000003ff03723e */ /* 0x000fc800000000ff */
[----:B------:R-:W-:-:S05]  /*de60*/  PRMT R3, R3, 0x5410, RZ ;  /* 0x0000541003037816 */ /* 0x000fca00000000ff */
[----:B------:R3:W-:Y:S01]  /*de70*/  STG.E desc[UR36][R16.64], R3 ;  /* 0x0000000310007986 */ /* 0x0007e2000c101924 */
[----:B------:R-:W-:Y:S05]  /*de80*/  BRA `(.L_x_912) ;  /* 0x0000000800cc7947 */ /* 0x000fea0003800000 */
.L_x_917:
[----:B-1----:R-:W-:-:S04]  /*de90*/  IMAD.U32 R2, R3, 0x10000, RZ ;  /* 0x0001000003027824 */ /* 0x002fc800078e00ff */
[----:B------:R-:W-:-:S06]  /*dea0*/  FMUL.FTZ R2, R2, 1 ;  /* 0x3f80000002027820 */ /* 0x000fcc0000410000 */
[----:B------:R-:W1:Y:S02]  /*deb0*/  F2F.F64.F32 R2, R2 ;  /* 0x0000000200027310 */ /* 0x000e640000201800 */
[----:B-1----:R4:W-:Y:S01]  /*dec0*/  STG.E.64 desc[UR36][R16.64], R2 ;  /* 0x0000000210007986 */ /* 0x0029e2000c101b24 */
[----:B------:R-:W-:Y:S05]  /*ded0*/  BRA `(.L_x_912) ;  /* 0x0000000800b87947 */ /* 0x000fea0003800000 */
.L_x_907:
        /* <DEDUP_REMOVED lines=13> */
.L_x_921:
[----:B-1----:R-:W-:Y:S01]  /*dfb0*/  IMAD.U32 R3, R3, 0x10000, RZ ;  /* 0x0001000003037824 */ /* 0x002fe200078e00ff */
[----:B------:R-:W-:-:S03]  /*dfc0*/  CS2R R6, SRZ ;  /* 0x0000000000067805 */ /* 0x000fc6000001ff00 */
[----:B------:R-:W-:-:S04]  /*dfd0*/  FMUL.FTZ R3, R3, 1 ;  /* 0x3f80000003037820 */ /* 0x000fc80000410000 */
[----:B------:R-:W1:Y:S02]  /*dfe0*/  F2F.F64.F32 R4, R3 ;  /* 0x0000000300047310 */ /* 0x000e640000201800 */
[----:B-1----:R1:W-:Y:S01]  /*dff0*/  STG.E.128 desc[UR36][R16.64], R4 ;  /* 0x0000000410007986 */ /* 0x0023e2000c101d24 */
[----:B------:R-:W-:Y:S05]  /*e000*/  BRA `(.L_x_912) ;  /* 0x00000008006c7947 */ /* 0x000fea0003800000 */
.L_x_920:
        /* <DEDUP_REMOVED lines=21> */
.L_x_925:
[----:B------:R-:W-:Y:S05]  /*e160*/  BSYNC B0 ;  /* 0x0000000000007941 */ /* 0x000fea0003800000 */
.L_x_924:
[----:B------:R-:W-:-:S05]  /*e170*/  LOP3.LUT R3, R0, R3, RZ, 0xfc, !PT ;  /* 0x0000000300037212 */ /* 0x000fca00078efcff */
[----:B------:R0:W-:Y:S01]  /*e180*/  STG.E.U8 desc[UR36][R16.64], R3 ;  /* 0x0000000310007986 */ /* 0x0001e2000c101124 */
[----:B------:R-:W-:Y:S05]  /*e190*/  BRA `(.L_x_912) ;  /* 0x0000000800087947 */ /* 0x000fea0003800000 */
.L_x_923:
        /* <DEDUP_REMOVED lines=13> */
.L_x_927:
[----:B0-----:R-:W-:Y:S01]  /*e270*/  IMAD.MOV.U32 R0, RZ, RZ, 0x7f ;  /* 0x0000007fff007424 */ /* 0x001fe200078e00ff */
[----:B------:R-:W-:-:S04]  /*e280*/  ISETP.GT.U32.AND P0, PT, R2, 0x7f800000, PT ;  /* 0x7f8000000200780c */ /* 0x000fc80003f04070 */
[----:B------:R-:W-:-:S09]  /*e290*/  SEL R0, R0, 0x7c, P0 ;  /* 0x0000007c00007807 */ /* 0x000fd20000000000 */
.L_x_928:
[----:B------:R-:W-:Y:S05]  /*e2a0*/  BSYNC B0 ;  /* 0x0000000000007941 */ /* 0x000fea0003800000 */
.L_x_926:
[----:B------:R-:W-:-:S04]  /*e2b0*/  LOP3.LUT R2, R3, 0x80000000, RZ, 0xc0, !PT ;  /* 0x8000000003027812 */ /* 0x000fc800078ec0ff */
[----:B------:R-:W-:-:S04]  /*e2c0*/  SHF.R.U32.HI R3, RZ, 0x18, R2 ;  /* 0x00000018ff037819 */ /* 0x000fc80000011602 */
[----:B------:R-:W-:-:S05]  /*e2d0*/  LOP3.LUT R3, R0, R3, RZ, 0xfc, !PT ;  /* 0x0000000300037212 */ /* 0x000fca00078efcff */
[----:B------:R0:W-:Y:S01]  /*e2e0*/  STG.E.U8 desc[UR36][R16.64], R3 ;  /* 0x0000000310007986 */ /* 0x0001e2000c101124 */
[----:B------:R-:W-:Y:S05]  /*e2f0*/  BRA `(.L_x_912) ;  /* 0x0000000400b07947 */ /* 0x000fea0003800000 */
.L_x_922:
[----:B-1----:R1:W-:Y:S01]  /*e300*/  STG.E.U16 desc[UR36][R16.64], R3 ;  /* 0x0000000310007986 */ /* 0x0023e2000c101524 */
[----:B------:R-:W-:Y:S05]  /*e310*/  BRA `(.L_x_912) ;  /* 0x0000000400a87947 */ /* 0x000fea0003800000 */
.L_x_919:
        /* <DEDUP_REMOVED lines=12> */
.L_x_931:
        /* <DEDUP_REMOVED lines=17> */
.L_x_934:
[----:B------:R-:W-:-:S04]  /*e4f0*/  LOP3.LUT R2, R3, 0x80000000, RZ, 0xc0, !PT ;  /* 0x8000000003027812 */ /* 0x000fc800078ec0ff */
[----:B------:R-:W-:-:S04]  /*e500*/  SHF.R.U32.HI R3, RZ, 0x18, R2 ;  /* 0x00000018ff037819 */ /* 0x000fc80000011602 */
[----:B------:R-:W-:-:S04]  /*e510*/  LOP3.LUT R0, R0, R3, RZ, 0xfc, !PT ;  /* 0x0000000300007212 */ /* 0x000fc800078efcff */
[----:B------:R-:W-:-:S07]  /*e520*/  PRMT R8, R0, 0x7610, R8 ;  /* 0x0000761000087816 */ /* 0x000fce0000000008 */
.L_x_933:
[----:B------:R-:W-:Y:S05]  /*e530*/  BSYNC B0 ;  /* 0x0000000000007941 */ /* 0x000fea0003800000 */
.L_x_932:
[----:B------:R1:W-:Y:S01]  /*e540*/  STG.E.U8 desc[UR36][R16.64], R8 ;  /* 0x0000000810007986 */ /* 0x0003e2000c101124 */
[----:B------:R-:W-:Y:S05]  /*e550*/  BRA `(.L_x_912) ;  /* 0x0000000400187947 */ /* 0x000fea0003800000 */
.L_x_930:
        /* <DEDUP_REMOVED lines=17> */
.L_x_937:
[----:B------:R-:W-:-:S04]  /*e670*/  LOP3.LUT R2, R3, 0x80000000, RZ, 0xc0, !PT ;  /* 0x8000000003027812 */ /* 0x000fc800078ec0ff */
[----:B------:R-:W-:-:S04]  /*e680*/  SHF.R.U32.HI R3, RZ, 0x18, R2 ;  /* 0x00000018ff037819 */ /* 0x000fc80000011602 */
[----:B------:R-:W-:-:S04]  /*e690*/  LOP3.LUT R0, R0, R3, RZ, 0xfc, !PT ;  /* 0x0000000300007212 */ /* 0x000fc800078efcff */
[----:B------:R-:W-:-:S07]  /*e6a0*/  PRMT R8, R0, 0x7610, R8 ;  /* 0x0000761000087816 */ /* 0x000fce0000000008 */
.L_x_936:
[----:B------:R-:W-:Y:S05]  /*e6b0*/  BSYNC B0 ;  /* 0x0000000000007941 */ /* 0x000fea0003800000 */
.L_x_935:
[----:B------:R1:W-:Y:S01]  /*e6c0*/  STG.E.U8 desc[UR36][R16.64], R8 ;  /* 0x0000000810007986 */ /* 0x0003e2000c101124 */
[----:B------:R-:W-:Y:S05]  /*e6d0*/  BRA `(.L_x_912) ;  /* 0x0000000000b87947 */ /* 0x000fea0003800000 */
.L_x_929:
        /* <DEDUP_REMOVED lines=22> */
.L_x_911:
        /* <DEDUP_REMOVED lines=16> */
.L_x_940:
[----:B------:R-:W-:Y:S05]  /*e940*/  BRA `(.L_x_912) ;  /* 0x00000000001c7947 */ /* 0x000fea0003800000 */
.L_x_939:
[----:B-1----:R-:W-:-:S06]  /*e950*/  IMAD.U32 R3, R3, 0x10000, RZ ;  /* 0x0001000003037824 */ /* 0x002fcc00078e00ff */
[----:B------:R-:W1:Y:S02]  /*e960*/  F2I.U64.TRUNC R2, R3 ;  /* 0x0000000300027311 */ /* 0x000e64000020d800 */
[----:B-1----:R1:W-:Y:S01]  /*e970*/  STG.E.64 desc[UR36][R16.64], R2 ;  /* 0x0000000210007986 */ /* 0x0023e2000c101b24 */
[----:B------:R-:W-:Y:S05]  /*e980*/  BRA `(.L_x_912) ;  /* 0x00000000000c7947 */ /* 0x000fea0003800000 */
.L_x_938:
[----:B-1----:R-:W-:-:S06]  /*e990*/  IMAD.U32 R3, R3, 0x10000, RZ ;  /* 0x0001000003037824 */ /* 0x002fcc00078e00ff */
[----:B------:R-:W1:Y:S02]  /*e9a0*/  F2I.FTZ.U32.TRUNC.NTZ R3, R3 ;  /* 0x0000000300037305 */ /* 0x000e64000021f000 */
[----:B-1----:R1:W-:Y:S02]  /*e9b0*/  STG.E desc[UR36][R16.64], R3 ;  /* 0x0000000310007986 */ /* 0x0023e4000c101924 */
.L_x_912:
[----:B------:R-:W-:-:S07]  /*e9c0*/  VIADD R23, R23, 0x80 ;  /* 0x0000008017177836 */ /* 0x000fce0000000000 */
.L_x_833:
[----:B------:R-:W-:Y:S05]  /*e9d0*/  BSYNC B7 ;  /* 0x0000000000077941 */ /* 0x000fea0003800000 */
.L_x_832:
[----:B------:R-:W-:Y:S02]  /*e9e0*/  ULDC UR4, c[0x0][0x210] ;  /* 0x0000840000047ab9 */ /* 0x000fe40000000800 */
[----:B------:R-:W-:-:S13]  /*e9f0*/  ISETP.GE.AND P0, PT, R23, UR4, PT ;  /* 0x0000000417007c0c */ /* 0x000fda000bf06270 */
[----:B------:R-:W-:Y:S05]  /*ea00*/  @P0 EXIT ;  /* 0x000000000000094d */ /* 0x000fea0003800000 */
        /* <DEDUP_REMOVED lines=354> */
.L_x_941:
        /* <DEDUP_REMOVED lines=23> */
.L_x_945:
[----:B------:R-:W2:Y:S02]  /*101a0*/  LDG.E.U8 R2, desc[UR36][R2.64] ;  /* 0x0000002402027981 */ /* 0x000ea4000c1e1100 */
[----:B--2---:R-:W-:-:S04]  /*101b0*/  I2FP.F32.U32 R0, R2 ;  /* 0x0000000200007245 */ /* 0x004fc80000201000 */
[----:B------:R-:W-:-:S04]  /*101c0*/  F2FP.BF16.F32.PACK_AB R0, RZ, R0 ;  /* 0x00000000ff00723e */ /* 0x000fc800000010ff */
[----:B------:R-:W-:Y:S01]  /*101d0*/  PRMT R18, R0, 0x7610, R18 ;  /* 0x0000761000127816 */ /* 0x000fe20000000012 */
[----:B------:R-:W-:Y:S06]  /*101e0*/  BRA `(.L_x_947) ;  /* 0x0000000c00c87947 */ /* 0x000fec0003800000 */
.L_x_944:
        /* <DEDUP_REMOVED lines=11> */
.L_x_949:
[----:B------:R-:W2:Y:S02]  /*102a0*/  LDG.E R2, desc[UR36][R2.64] ;  /* 0x0000002402027981 */ /* 0x000ea4000c1e1900 */
[----:B--2---:R-:W-:-:S04]  /*102b0*/  I2FP.F32.S32 R0, R2 ;  /* 0x0000000200007245 */ /* 0x004fc80000201400 */
[----:B------:R-:W-:-:S04]  /*102c0*/  F2FP.BF16.F32.PACK_AB R0, RZ, R0 ;  /* 0x00000000ff00723e */ /* 0x000fc800000010ff */
[----:B------:R-:W-:Y:S01]  /*102d0*/  PRMT R18, R0, 0x7610, R18 ;  /* 0x0000761000127816 */ /* 0x000fe20000000012 */
[----:B------:R-:W-:Y:S06]  /*102e0*/  BRA `(.L_x_947) ;  /* 0x0000000c00887947 */ /* 0x000fec0003800000 */
.L_x_948:
[----:B------:R-:W2:Y:S02]  /*102f0*/  LDG.E.U16 R2, desc[UR36][R2.64] ;  /* 0x0000002402027981 */ /* 0x000ea4000c1e1500 */
[----:B--2---:R-:W0:Y:S02]  /*10300*/  I2F.S16 R0, R2 ;  /* 0x0000000200007306 */ /* 0x004e240000101400 */
[----:B0-----:R-:W-:-:S04]  /*10310*/  F2FP.BF16.F32.PACK_AB R0, RZ, R0 ;  /* 0x00000000ff00723e */ /* 0x001fc800000010ff */
[----:B------:R-:W-:Y:S01]  /*10320*/  PRMT R18, R0, 0x7610, R18 ;  /* 0x0000761000127816 */ /* 0x000fe20000000012 */
[----:B------:R-:W-:Y:S06]  /*10330*/  BRA `(.L_x_947) ;  /* 0x0000000c00747947 */ /* 0x000fec0003800000 */
.L_x_943:
        /* <DEDUP_REMOVED lines=9> */
.L_x_951:
[----:B------:R-:W2:Y:S02]  /*103d0*/  LDG.E.U16 R0, desc[UR36][R2.64] ;  /* 0x0000002402007981 */ /* 0x000ea4000c1e1500 */
[----:B--2---:R-:W-:-:S05]  /*103e0*/  HADD2.F32 R0, -RZ, R0.H0_H0 ;  /* 0x20000000ff007230 */ /* 0x004fca0000004100 */
[----:B------:R-:W-:-:S04]  /*103f0*/  F2FP.BF16.F32.PACK_AB R0, RZ, R0 ;  /* 0x00000000ff00723e */ /* 0x000fc800000010ff */
[----:B------:R-:W-:Y:S01]  /*10400*/  PRMT R18, R0, 0x7610, R18 ;  /* 0x0000761000127816 */ /* 0x000fe20000000012 */
[----:B------:R-:W-:Y:S06]  /*10410*/  BRA `(.L_x_947) ;  /* 0x0000000c003c7947 */ /* 0x000fec0003800000 */
.L_x_950:
        /* <DEDUP_REMOVED lines=9> */
.L_x_953:
[----:B------:R-:W2:Y:S02]  /*104b0*/  LDG.E.U16 R2, desc[UR36][R2.64] ;  /* 0x0000002402027981 */ /* 0x000ea4000c1e1500 */
[----:B--2---:R-:W-:-:S05]  /*104c0*/  HADD2.F32 R0, -RZ, R2.H0_H0 ;  /* 0x20000002ff007230 */ /* 0x004fca0000004100 */
[----:B------:R-:W-:-:S04]  /*104d0*/  F2FP.BF16.F32.PACK_AB R0, RZ, R0 ;  /* 0x00000000ff00723e */ /* 0x000fc800000010ff */
[----:B------:R-:W-:Y:S01]  /*104e0*/  PRMT R18, R0, 0x7610, R18 ;  /* 0x0000761000127816 */ /* 0x000fe20000000012 */
[----:B------:R-:W-:Y:S06]  /*104f0*/  BRA `(.L_x_947) ;  /* 0x0000000c00047947 */ /* 0x000fec0003800000 */
.L_x_952:
        /* <DEDUP_REMOVED lines=9> */
.L_x_942:
        /* <DEDUP_REMOVED lines=14> */
.L_x_956:
        /* <DEDUP_REMOVED lines=9> */
.L_x_955:
        /* <DEDUP_REMOVED lines=28> */
.L_x_958:
        /* <DEDUP_REMOVED lines=15> */
.L_x_957:
[----:B------:R0:W5:Y:S01]  /*109b0*/  LDG.E.U16 R18, desc[UR36][R2.64] ;  /* 0x0000002402127981 */ /* 0x000162000c1e1500 */
[----:B------:R-:W-:Y:S05]  /*109c0*/  BRA `(.L_x_947) ;  /* 0x0000000400d07947 */ /* 0x000fea0003800000 */
.L_x_954:
        /* <DEDUP_REMOVED lines=13> */
.L_x_961:
        /* <DEDUP_REMOVED lines=21> */
.L_x_965:
[----:B------:R-:W-:Y:S05]  /*10bf0*/  BSYNC B1 ;  /* 0x0000000000017941 */ /* 0x000fea0003800000 */
.L_x_964:
[----:B------:R-:W-:Y:S01]  /*10c00*/  LEA R3, R0, 0x3b800000, 0x17 ;  /* 0x3b80000000037811 */ /* 0x000fe200078eb8ff */
[----:B------:R-:W-:-:S05]  /*10c10*/  IMAD.SHL.U32 R0, R2, 0x100000, RZ ;  /* 0x0010000002007824 */ /* 0x000fca00078e00ff */
[----:B------:R-:W-:-:S07]  /*10c20*/  LOP3.LUT R0, R3, R0, R4, 0xfe, !PT ;  /* 0x0000000003007212 */ /* 0x000fce00078efe04 */
.L_x_963:
[----:B------:R-:W-:Y:S05]  /*10c30*/  BSYNC B0 ;  /* 0x0000000000007941 */ /* 0x000fea0003800000 */
.L_x_962:
[----:B------:R-:W-:-:S04]  /*10c40*/  F2FP.BF16.F32.PACK_AB R0, RZ, R0 ;  /* 0x00000000ff00723e */ /* 0x000fc800000010ff */
[----:B------:R-:W-:Y:S01]  /*10c50*/  PRMT R18, R0, 0x7610, R18 ;  /* 0x0000761000127816 */ /* 0x000fe20000000012 */
[----:B------:R-:W-:Y:S06]  /*10c60*/  BRA `(.L_x_947) ;  /* 0x0000000400287947 */ /* 0x000fec0003800000 */
.L_x_960:
        /* <DEDUP_REMOVED lines=21> */
.L_x_969:
[----:B------:R-:W-:Y:S05]  /*10dc0*/  BSYNC B1 ;  /* 0x0000000000017941 */ /* 0x000fea0003800000 */
.L_x_968:
[----:B------:R-:W-:Y:S01]  /*10dd0*/  LEA R3, R0, 0x37800000, 0x17 ;  /* 0x3780000000037811 */ /* 0x000fe200078eb8ff */
[----:B------:R-:W-:-:S05]  /*10de0*/  IMAD.SHL.U32 R0, R2, 0x200000, RZ ;  /* 0x0020000002007824 */ /* 0x000fca00078e00ff */
[----:B------:R-:W-:-:S07]  /*10df0*/  LOP3.LUT R0, R3, R0, R4, 0xfe, !PT ;  /* 0x0000000003007212 */ /* 0x000fce00078efe04 */
.L_x_967:
[----:B------:R-:W-:Y:S05]  /*10e00*/  BSYNC B0 ;  /* 0x0000000000007941 */ /* 0x000fea0003800000 */
.L_x_966:
[----:B------:R-:W-:-:S04]  /*10e10*/  F2FP.BF16.F32.PACK_AB R0, RZ, R0 ;  /* 0x00000000ff00723e */ /* 0x000fc800000010ff */
[----:B------:R-:W-:Y:S01]  /*10e20*/  PRMT R18, R0, 0x7610, R18 ;  /* 0x0000761000127816 */ /* 0x000fe20000000012 */
[----:B------:R-:W-:Y:S06]  /*10e30*/  BRA `(.L_x_947) ;  /* 0x0000000000b47947 */ /* 0x000fec0003800000 */
.L_x_959:
        /* <DEDUP_REMOVED lines=14> */
.L_x_973:
[----:B------:R-:W-:Y:S05]  /*10f20*/  BSYNC B0 ;  /* 0x0000000000007941 */ /* 0x000fea0003800000 */
.L_x_972:
[----:B------:R-:W-:-:S04]  /*10f30*/  F2FP.BF16.F32.PACK_AB R0, RZ, R0 ;  /* 0x00000000ff00723e */ /* 0x000fc800000010ff */
[----:B------:R-:W-:Y:S01]  /*10f40*/  PRMT R18, R0, 0x7610, R18 ;  /* 0x0000761000127816 */ /* 0x000fe20000000012 */
[----:B------:R-:W-:Y:S06]  /*10f50*/  BRA `(.L_x_947) ;  /* 0x00000000006c7947 */ /* 0x000fec0003800000 */
.L_x_946:
        /* <DEDUP_REMOVED lines=16> */
.L_x_974:
[----:B------:R-:W-:Y:S01]  /*11060*/  PRMT R18, RZ, 0x7610, R18 ;  /* 0x00007610ff127816 */ /* 0x000fe20000000012 */
[----:B------:R-:W-:Y:S06]  /*11070*/  BRA `(.L_x_947) ;  /* 0x0000000000247947 */ /* 0x000fec0003800000 */
.L_x_971:
[----:B------:R-:W2:Y:S02]  /*11080*/  LDG.E.64 R2, desc[UR36][R2.64] ;  /* 0x0000002402027981 */ /* 0x000ea4000c1e1b00 */
[----:B--2---:R-:W0:Y:S02]  /*11090*/  I2F.U64 R0, R2 ;  /* 0x0000000200007312 */ /* 0x004e240000301000 */
[----:B0-----:R-:W-:-:S04]  /*110a0*/  F2FP.BF16.F32.PACK_AB R0, RZ, R0 ;  /* 0x00000000ff00723e */ /* 0x001fc800000010ff */
[----:B------:R-:W-:Y:S01]  /*110b0*/  PRMT R18, R0, 0x7610, R18 ;  /* 0x0000761000127816 */ /* 0x000fe20000000012 */
[----:B------:R-:W-:Y:S06]  /*110c0*/  BRA `(.L_x_947) ;  /* 0x0000000000107947 */ /* 0x000fec0003800000 */
.L_x_970:
[----:B------:R-:W2:Y:S02]  /*110d0*/  LDG.E R2, desc[UR36][R2.64] ;  /* 0x0000002402027981 */ /* 0x000ea4000c1e1900 */
[----:B--2---:R-:W-:-:S04]  /*110e0*/  I2FP.F32.U32 R0, R2 ;  /* 0x0000000200007245 */ /* 0x004fc80000201000 */
[----:B------:R-:W-:-:S04]  /*110f0*/  F2FP.BF16.F32.PACK_AB R0, RZ, R0 ;  /* 0x00000000ff00723e */ /* 0x000fc800000010ff */
[----:B------:R-:W-:-:S07]  /*11100*/  PRMT R18, R0, 0x7610, R18 ;  /* 0x0000761000127816 */ /* 0x000fce0000000012 */
.L_x_947:
        /* <DEDUP_REMOVED lines=20> */
.L_x_978:
[----:B------:R-:W2:Y:S02]  /*11250*/  LDG.E.U8 R2, desc[UR36][R2.64] ;  /* 0x0000002402027981 */ /* 0x000ea4000c1e1100 */
[----:B--2---:R-:W-:-:S04]  /*11260*/  I2FP.F32.U32 R0, R2 ;  /* 0x0000000200007245 */ /* 0x004fc80000201000 */
[----:B------:R-:W-:-:S04]  /*11270*/  F2FP.BF16.F32.PACK_AB R0, RZ, R0 ;  /* 0x00000000ff00723e */ /* 0x000fc800000010ff */
[----:B------:R-:W-:Y:S01]  /*11280*/  PRMT R19, R0, 0x7610, R19 ;  /* 0x0000761000137816 */ /* 0x000fe20000000013 */
[----:B------:R-:W-:Y:S06]  /*11290*/  BRA `(.L_x_980) ;  /* 0x0000000c00c87947 */ /* 0x000fec0003800000 */
.L_x_977:
        /* <DEDUP_REMOVED lines=11> */
.L_x_982:
[----:B------:R-:W2:Y:S02]  /*11350*/  LDG.E R2, desc[UR36][R2.64] ;  /* 0x0000002402027981 */ /* 0x000ea4000c1e1900 */
[----:B--2---:R-:W-:-:S04]  /*11360*/  I2FP.F32.S32 R0, R2 ;  /* 0x0000000200007245 */ /* 0x004fc80000201400 */
[----:B------:R-:W-:-:S04]  /*11370*/  F2FP.BF16.F32.PACK_AB R0, RZ, R0 ;  /* 0x00000000ff00723e */ /* 0x000fc800000010ff */
[----:B------:R-:W-:Y:S01]  /*11380*/  PRMT R19, R0, 0x7610, R19 ;  /* 0x0000761000137816 */ /* 0x000fe20000000013 */
[----:B------:R-:W-:Y:S06]  /*11390*/  BRA `(.L_x_980) ;  /* 0x0000000c00887947 */ /* 0x000fec0003800000 */
.L_x_981:
[----:B------:R-:W2:Y:S02]  /*113a0*/  LDG.E.U16 R2, desc[UR36][R2.64] ;  /* 0x0000002402027981 */ /* 0x000ea4000c1e1500 */
[----:B--2---:R-:W0:Y:S02]  /*113b0*/  I2F.S16 R0, R2 ;  /* 0x0000000200007306 */ /* 0x004e240000101400 */
[----:B0-----:R-:W-:-:S04]  /*113c0*/  F2FP.BF16.F32.PACK_AB R0, RZ, R0 ;  /* 0x00000000ff00723e */ /* 0x001fc800000010ff */
[----:B------:R-:W-:Y:S01]  /*113d0*/  PRMT R19, R0, 0x7610, R19 ;  /* 0x0000761000137816 */ /* 0x000fe20000000013 */
[----:B------:R-:W-:Y:S06]  /*113e0*/  BRA `(.L_x_980) ;  /* 0x0000000c00747947 */ /* 0x000fec0003800000 */
.L_x_976:
        /* <DEDUP_REMOVED lines=9> */
.L_x_984:
[----:B------:R-:W2:Y:S02]  /*11480*/  LDG.E.U16 R0, desc[UR36][R2.64] ;  /* 0x0000002402007981 */ /* 0x000ea4000c1e1500 */
[----:B--2---:R-:W-:-:S05]  /*11490*/  HADD2.F32 R0, -RZ, R0.H0_H0 ;  /* 0x20000000ff007230 */ /* 0x004fca0000004100 */
[----:B------:R-:W-:-:S04]  /*114a0*/  F2FP.BF16.F32.PACK_AB R0, RZ, R0 ;  /* 0x00000000ff00723e */ /* 0x000fc800000010ff */
[----:B------:R-:W-:Y:S01]  /*114b0*/  PRMT R19, R0, 0x7610, R19 ;  /* 0x0000761000137816 */ /* 0x000fe20000000013 */
[----:B------:R-:W-:Y:S06]  /*114c0*/  BRA `(.L_x_980) ;  /* 0x0000000c003c7947 */ /* 0x000fec0003800000 */
.L_x_983:
        /* <DEDUP_REMOVED lines=9> */
.L_x_986:
[----:B------:R-:W2:Y:S02]  /*11560*/  LDG.E.U16 R2, desc[UR36][R2.64] ;  /* 0x0000002402027981 */ /* 0x000ea4000c1e1500 */
[----:B--2---:R-:W-:-:S05]  /*11570*/  HADD2.F32 R0, -RZ, R2.H0_H0 ;  /* 0x20000002ff007230 */ /* 0x004fca0000004100 */
[----:B------:R-:W-:-:S04]  /*11580*/  F2FP.BF16.F32.PACK_AB R0, RZ, R0 ;  /* 0x00000000ff00723e */ /* 0x000fc800000010ff */
[----:B------:R-:W-:Y:S01]  /*11590*/  PRMT R19, R0, 0x7610, R19 ;  /* 0x0000761000137816 */ /* 0x000fe20000000013 */
[----:B------:R-:W-:Y:S06]  /*115a0*/  BRA `(.L_x_980) ;  /* 0x0000000c00047947 */ /* 0x000fec0003800000 */
.L_x_985:
        /* <DEDUP_REMOVED lines=9> */
.L_x_975:
        /* <DEDUP_REMOVED lines=14> */
.L_x_989:
        /* <DEDUP_REMOVED lines=9> */
.L_x_988:
        /* <DEDUP_REMOVED lines=28> */
.L_x_991:
        /* <DEDUP_REMOVED lines=15> */
.L_x_990:
[----:B------:R0:W5:Y:S01]  /*11a60*/  LDG.E.U16 R19, desc[UR36][R2.64] ;  /* 0x0000002402137981 */ /* 0x000162000c1e1500 */
[----:B------:R-:W-:Y:S05]  /*11a70*/  BRA `(.L_x_980) ;  /* 0x0000000400d07947 */ /* 0x000fea0003800000 */
.L_x_987:
        /* <DEDUP_REMOVED lines=13> */
.L_x_994:
        /* <DEDUP_REMOVED lines=21> */
.L_x_998:
[----:B------:R-:W-:Y:S05]  /*11ca0*/  BSYNC B1 ;  /* 0x0000000000017941 */ /* 0x000fea0003800000 */
.L_x_997:
[----:B------:R-:W-:Y:S01]  /*11cb0*/  LEA R3, R0, 0x3b800000, 0x17 ;  /* 0x3b80000000037811 */ /* 0x000fe200078eb8ff */
[----:B------:R-:W-:-:S05]  /*11cc0*/  IMAD.SHL.U32 R0, R2, 0x100000, RZ ;  /* 0x0010000002007824 */ /* 0x000fca00078e00ff */
[----:B------:R-:W-:-:S07]  /*11cd0*/  LOP3.LUT R0, R3, R0, R4, 0xfe, !PT ;  /* 0x0000000003007212 */ /* 0x000fce00078efe04 */
.L_x_996:
[----:B------:R-:W-:Y:S05]  /*11ce0*/  BSYNC B0 ;  /* 0x0000000000007941 */ /* 0x000fea0003800000 */
.L_x_995:
[----:B------:R-:W-:-:S04]  /*11cf0*/  F2FP.BF16.F32.PACK_AB R0, RZ, R0 ;  /* 0x00000000ff00723e */ /* 0x000fc800000010ff */
[----:B------:R-:W-:Y:S01]  /*11d00*/  PRMT R19, R0, 0x7610, R19 ;  /* 0x0000761000137816 */ /* 0x000fe20000000013 */
[----:B------:R-:W-:Y:S06]  /*11d10*/  BRA `(.L_x_980) ;  /* 0x0000000400287947 */ /* 0x000fec0003800000 */
.L_x_993:
        /* <DEDUP_REMOVED lines=21> */
.L_x_1002:
[----:B------:R-:W-:Y:S05]  /*11e70*/  BSYNC B1 ;  /* 0x0000000000017941 */ /* 0x000fea0003800000 */
.L_x_1001:
[----:B------:R-:W-:Y:S01]  /*11e80*/  LEA R3, R0, 0x37800000, 0x17 ;  /* 0x3780000000037811 */ /* 0x000fe200078eb8ff */
[----:B------:R-:W-:-:S05]  /*11e90*/  IMAD.SHL.U32 R0, R2, 0x200000, RZ ;  /* 0x0020000002007824 */ /* 0x000fca00078e00ff */
[----:B------:R-:W-:-:S07]  /*11ea0*/  LOP3.LUT R0, R3, R0, R4, 0xfe, !PT ;  /* 0x0000000003007212 */ /* 0x000fce00078efe04 */
.L_x_1000:
[----:B------:R-:W-:Y:S05]  /*11eb0*/  BSYNC B0 ;  /* 0x0000000000007941 */ /* 0x000fea0003800000 */
.L_x_999:
[----:B------:R-:W-:-:S04]  /*11ec0*/  F2FP.BF16.F32.PACK_AB R0, RZ, R0 ;  /* 0x00000000ff00723e */ /* 0x000fc800000010ff */
[----:B------:R-:W-:Y:S01]  /*11ed0*/  PRMT R19, R0, 0x7610, R19 ;  /* 0x0000761000137816 */ /* 0x000fe20000000013 */
[----:B------:R-:W-:Y:S06]  /*11ee0*/  BRA `(.L_x_980) ;  /* 0x0000000000b47947 */ /* 0x000fec0003800000 */
.L_x_992:
        /* <DEDUP_REMOVED lines=14> */
.L_x_1006:
[----:B------:R-:W-:Y:S05]  /*11fd0*/  BSYNC B0 ;  /* 0x0000000000007941 */ /* 0x000fea0003800000 */
.L_x_1005:
[----:B------:R-:W-:-:S04]  /*11fe0*/  F2FP.BF16.F32.PACK_AB R0, RZ, R0 ;  /* 0x00000000ff00723e */ /* 0x000fc800000010ff */
[----:B------:R-:W-:Y:S01]  /*11ff0*/  PRMT R19, R0, 0x7610, R19 ;  /* 0x0000761000137816 */ /* 0x000fe20000000013 */
[----:B------:R-:W-:Y:S06]  /*12000*/  BRA `(.L_x_980) ;  /* 0x00000000006c7947 */ /* 0x000fec0003800000 */
.L_x_979:
        /* <DEDUP_REMOVED lines=16> */
.L_x_1007:
[----:B------:R-:W-:Y:S01]  /*12110*/  PRMT R19, RZ, 0x7610, R19 ;  /* 0x00007610ff137816 */ /* 0x000fe20000000013 */
[----:B------:R-:W-:Y:S06]  /*12120*/  BRA `(.L_x_980) ;  /* 0x0000000000247947 */ /* 0x000fec0003800000 */
.L_x_1004:
[----:B------:R-:W2:Y:S02]  /*12130*/  LDG.E.64 R2, desc[UR36][R2.64] ;  /* 0x0000002402027981 */ /* 0x000ea4000c1e1b00 */
[----:B--2---:R-:W0:Y:S02]  /*12140*/  I2F.U64 R0, R2 ;  /* 0x0000000200007312 */ /* 0x004e240000301000 */
[----:B0-----:R-:W-:-:S04]  /*12150*/  F2FP.BF16.F32.PACK_AB R0, RZ, R0 ;  /* 0x00000000ff00723e */ /* 0x001fc800000010ff */
[----:B------:R-:W-:Y:S01]  /*12160*/  PRMT R19, R0, 0x7610, R19 ;  /* 0x0000761000137816 */ /* 0x000fe20000000013 */
[----:B------:R-:W-:Y:S06]  /*12170*/  BRA `(.L_x_980) ;  /* 0x0000000000107947 */ /* 0x000fec0003800000 */
.L_x_1003:
[----:B------:R-:W2:Y:S02]  /*12180*/  LDG.E R2, desc[UR36][R2.64] ;  /* 0x0000002402027981 */ /* 0x000ea4000c1e1900 */
[----:B--2---:R-:W-:-:S04]  /*12190*/  I2FP.F32.U32 R0, R2 ;  /* 0x0000000200007245 */ /* 0x004fc80000201000 */
[----:B------:R-:W-:-:S04]  /*121a0*/  F2FP.BF16.F32.PACK_AB R0, RZ, R0 ;  /* 0x00000000ff00723e */ /* 0x000fc800000010ff */
[----:B------:R-:W-:-:S07]  /*121b0*/  PRMT R19, R0, 0x7610, R19 ;  /* 0x0000761000137816 */ /* 0x000fce0000000013 */
.L_x_980:
        /* <DEDUP_REMOVED lines=21> */
.L_x_1009:
[----:B------:R-:W-:Y:S05]  /*12310*/  BSYNC B6 ;  /* 0x0000000000067941 */ /* 0x000fea0003800000 */
.L_x_1008:
        /* <DEDUP_REMOVED lines=21> */
.L_x_1011:
[----:B------:R-:W-:Y:S05]  /*12470*/  BSYNC B6 ;  /* 0x0000000000067941 */ /* 0x000fea0003800000 */
.L_x_1010:
        /* <DEDUP_REMOVED lines=37> */
.L_x_1013:
[----:B------:R-:W-:Y:S05]  /*126d0*/  BSYNC B0 ;  /* 0x0000000000007941 */ /* 0x000fea0003800000 */
.L_x_1012:
        /* <DEDUP_REMOVED lines=35> */
[----:B0-----:R-:W-:Y:S01]  /*12910*/  STG.E.U8 desc[UR36][R16.64], R3 ;  /* 0x0000000310007986 */ /* 0x001fe2000c101124 */
[----:B------:R-:W-:Y:S05]  /*12920*/  EXIT ;  /* 0x000000000000794d */ /* 0x000fea0003800000 */
.L_x_1017:
[----:B-1----:R-:W-:-:S06]  /*12930*/  IMAD.U32 R3, R3, 0x10000, RZ ;  /* 0x0001000003037824 */ /* 0x002fcc00078e00ff */
[----:B------:R-:W1:Y:S02]  /*12940*/  F2I.S64.TRUNC R2, R3 ;  /* 0x0000000300027311 */ /* 0x000e64000020d900 */
[----:B-1----:R-:W-:Y:S01]  /*12950*/  STG.E.U8 desc[UR36][R16.64], R2 ;  /* 0x0000000210007986 */ /* 0x002fe2000c101124 */
[----:B------:R-:W-:Y:S05]  /*12960*/  EXIT ;  /* 0x000000000000794d */ /* 0x000fea0003800000 */
.L_x_1016:
        /* <DEDUP_REMOVED lines=8> */
[----:B-1----:R-:W-:Y:S01]  /*129f0*/  STG.E.64 desc[UR36][R16.64], R2 ;  /* 0x0000000210007986 */ /* 0x002fe2000c101b24 */
[----:B------:R-:W-:Y:S05]  /*12a00*/  EXIT ;  /* 0x000000000000794d */ /* 0x000fea0003800000 */
.L_x_1020:
[----:B-1----:R-:W-:-:S06]  /*12a10*/  IMAD.U32 R3, R3, 0x10000, RZ ;  /* 0x0001000003037824 */ /* 0x002fcc00078e00ff */
[----:B------:R-:W1:Y:S02]  /*12a20*/  F2I.FTZ.TRUNC.NTZ R3, R3 ;  /* 0x0000000300037305 */ /* 0x000e64000021f100 */
[----:B-1----:R-:W-:Y:S01]  /*12a30*/  STG.E desc[UR36][R16.64], R3 ;  /* 0x0000000310007986 */ /* 0x002fe2000c101924 */
[----:B------:R-:W-:Y:S05]  /*12a40*/  EXIT ;  /* 0x000000000000794d */ /* 0x000fea0003800000 */
.L_x_1019:
[----:B-1----:R-:W-:-:S06]  /*12a50*/  IMAD.U32 R3, R3, 0x10000, RZ ;  /* 0x0001000003037824 */ /* 0x002fcc00078e00ff */
[----:B------:R-:W1:Y:S02]  /*12a60*/  F2I.FTZ.TRUNC.NTZ R3, R3 ;  /* 0x0000000300037305 */ /* 0x000e64000021f100 */
[----:B-1----:R-:W-:Y:S01]  /*12a70*/  STG.E.U16 desc[UR36][R16.64], R3 ;  /* 0x0000000310007986 */ /* 0x002fe2000c101524 */
[----:B------:R-:W-:Y:S05]  /*12a80*/  EXIT ;  /* 0x000000000000794d */ /* 0x000fea0003800000 */
.L_x_1015:
[----:B------:R-:W-:-:S13]  /*12a90*/  ISETP.GT.AND P0, PT, R6, 0x6, PT ;  /* 0x000000060600780c */ /* 0x000fda0003f04270 */
[----:B------:R-:W-:Y:S05]  /*12aa0*/  @P0 BRA `(.L_x_1021) ;  /* 0x00000000002c0947 */ /* 0x000fea0003800000 */
[----:B------:R-:W-:-:S13]  /*12ab0*/  ISETP.NE.AND P0, PT, R6, 0x5, PT ;  /* 0x000000050600780c */ /* 0x000fda0003f05270 */
[----:B------:R-:W-:Y:S05]  /*12ac0*/  @!P0 BRA `(.L_x_1022) ;  /* 0x0000000000148947 */ /* 0x000fea0003800000 */
[----:B------:R-:W-:-:S13]  /*12ad0*/  ISETP.NE.AND P0, PT, R6, 0x6, PT ;  /* 0x000000060600780c */ /* 0x000fda0003f05270 */
[----:B------:R-:W-:Y:S05]  /*12ae0*/  @P0 BRA `(.L_x_1018) ;  /* 0x0000000800c40947 */ /* 0x000fea0003800000 */
[----:B-1----:R-:W-:-:S05]  /*12af0*/  IMAD.U32 R3, R3, 0x10000, RZ ;  /* 0x0001000003037824 */ /* 0x002fca00078e00ff */
[----:B------:R-:W-:Y:S01]  /*12b00*/  STG.E desc[UR36][R16.64], R3 ;  /* 0x0000000310007986 */ /* 0x000fe2000c101924 */
[----:B------:R-:W-:Y:S05]  /*12b10*/  EXIT ;  /* 0x000000000000794d */ /* 0x000fea0003800000 */
.L_x_1022:
[----:B01----:R-:W-:-:S05]  /*12b20*/  IMAD.U32 R0, R3, 0x10000, RZ ;  /* 0x0001000003007824 */ /* 0x003fca00078e00ff */
[----:B------:R-:W-:-:S05]  /*12b30*/  F2FP.F16.F32.PACK_AB R0, RZ, R0 ;  /* 0x00000000ff00723e */ /* 0x000fca00000000ff */
[----:B------:R-:W-:Y:S01]  /*12b40*/  STG.E.U16 desc[UR36][R16.64], R0 ;  /* 0x0000000010007986 */ /* 0x000fe2000c101524 */
[----:B------:R-:W-:Y:S05]  /*12b50*/  EXIT ;  /* 0x000000000000794d */ /* 0x000fea0003800000 */
.L_x_1021:
        /* <DEDUP_REMOVED lines=8> */
[----:B------:R-:W-:Y:S01]  /*12be0*/  STG.E.64 desc[UR36][R16.64], R2 ;  /* 0x0000000210007986 */ /* 0x000fe2000c101b24 */
[----:B------:R-:W-:Y:S05]  /*12bf0*/  EXIT ;  /* 0x000000000000794d */ /* 0x000fea0003800000 */
.L_x_1024:
[----:B-1----:R-:W-:-:S05]  /*12c00*/  IMAD.U32 R3, R3, 0x10000, RZ ;  /* 0x0001000003037824 */ /* 0x002fca00078e00ff */
[----:B------:R-:W-:-:S04]  /*12c10*/  F2FP.F16.F32.PACK_AB R3, RZ, R3 ;  /* 0x00000003ff03723e */ /* 0x000fc800000000ff */
[----:B------:R-:W-:-:S05]  /*12c20*/  PRMT R3, R3, 0x5410, RZ ;  /* 0x0000541003037816 */ /* 0x000fca00000000ff */
[----:B------:R-:W-:Y:S01]  /*12c30*/  STG.E desc[UR36][R16.64], R3 ;  /* 0x0000000310007986 */ /* 0x000fe2000c101924 */
[----:B------:R-:W-:Y:S05]  /*12c40*/  EXIT ;  /* 0x000000000000794d */ /* 0x000fea0003800000 */
.L_x_1023:
[----:B-1----:R-:W-:-:S04]  /*12c50*/  IMAD.U32 R2, R3, 0x10000, RZ ;  /* 0x0001000003027824 */ /* 0x002fc800078e00ff */
[----:B------:R-:W-:-:S06]  /*12c60*/  FMUL.FTZ R2, R2, 1 ;  /* 0x3f80000002027820 */ /* 0x000fcc0000410000 */
[----:B------:R-:W1:Y:S02]  /*12c70*/  F2F.F64.F32 R2, R2 ;  /* 0x0000000200027310 */ /* 0x000e640000201800 */
[----:B-1----:R-:W-:Y:S01]  /*12c80*/  STG.E.64 desc[UR36][R16.64], R2 ;  /* 0x0000000210007986 */ /* 0x002fe2000c101b24 */
[----:B------:R-:W-:Y:S05]  /*12c90*/  EXIT ;  /* 0x000000000000794d */ /* 0x000fea0003800000 */
.L_x_1014:
        /* <DEDUP_REMOVED lines=11> */
[----:B------:R-:W-:Y:S01]  /*12d50*/  STG.E.U8 desc[UR36][R16.64], R3 ;  /* 0x0000000310007986 */ /* 0x000fe2000c101124 */
[----:B------:R-:W-:Y:S05]  /*12d60*/  EXIT ;  /* 0x000000000000794d */ /* 0x000fea0003800000 */
.L_x_1027:
[----:B-1----:R-:W-:Y:S01]  /*12d70*/  IMAD.U32 R3, R3, 0x10000, RZ ;  /* 0x0001000003037824 */ /* 0x002fe200078e00ff */
[----:B------:R-:W-:-:S03]  /*12d80*/  CS2R R6, SRZ ;  /* 0x0000000000067805 */ /* 0x000fc6000001ff00 */
[----:B------:R-:W-:-:S04]  /*12d90*/  FMUL.FTZ R3, R3, 1 ;  /* 0x3f80000003037820 */ /* 0x000fc80000410000 */
[----:B------:R-:W1:Y:S02]  /*12da0*/  F2F.F64.F32 R4, R3 ;  /* 0x0000000300047310 */ /* 0x000e640000201800 */
[----:B-1----:R-:W-:Y:S01]  /*12db0*/  STG.E.128 desc[UR36][R16.64], R4 ;  /* 0x0000000410007986 */ /* 0x002fe2000c101d24 */
[----:B------:R-:W-:Y:S05]  /*12dc0*/  EXIT ;  /* 0x000000000000794d */ /* 0x000fea0003800000 */
.L_x_1026:
        /* <DEDUP_REMOVED lines=21> */
.L_x_1031:
[----:B------:R-:W-:Y:S05]  /*12f20*/  BSYNC B0 ;  /* 0x0000000000007941 */ /* 0x000fea0003800000 */
.L_x_1030:
[----:B------:R-:W-:-:S05]  /*12f30*/  LOP3.LUT R3, R0, R3, RZ, 0xfc, !PT ;  /* 0x0000000300037212 */ /* 0x000fca00078efcff */
[----:B------:R-:W-:Y:S01]  /*12f40*/  STG.E.U8 desc[UR36][R16.64], R3 ;  /* 0x0000000310007986 */ /* 0x000fe2000c101124 */
[----:B------:R-:W-:Y:S05]  /*12f50*/  EXIT ;  /* 0x000000000000794d */ /* 0x000fea0003800000 */
.L_x_1029:
        /* <DEDUP_REMOVED lines=13> */
.L_x_1033:
[----:B0-----:R-:W-:Y:S01]  /*13030*/  IMAD.MOV.U32 R0, RZ, RZ, 0x7f ;  /* 0x0000007fff007424 */ /* 0x001fe200078e00ff */
[----:B------:R-:W-:-:S04]  /*13040*/  ISETP.GT.U32.AND P0, PT, R2, 0x7f800000, PT ;  /* 0x7f8000000200780c */ /* 0x000fc80003f04070 */
[----:B------:R-:W-:-:S09]  /*13050*/  SEL R0, R0, 0x7c, P0 ;  /* 0x0000007c00007807 */ /* 0x000fd20000000000 */
.L_x_1034:
[----:B------:R-:W-:Y:S05]  /*13060*/  BSYNC B0 ;  /* 0x0000000000007941 */ /* 0x000fea0003800000 */
.L_x_1032:
[----:B------:R-:W-:-:S04]  /*13070*/  LOP3.LUT R2, R3, 0x80000000, RZ, 0xc0, !PT ;  /* 0x8000000003027812 */ /* 0x000fc800078ec0ff */
[----:B------:R-:W-:-:S04]  /*13080*/  SHF.R.U32.HI R3, RZ, 0x18, R2 ;  /* 0x00000018ff037819 */ /* 0x000fc80000011602 */
[----:B------:R-:W-:-:S05]  /*13090*/  LOP3.LUT R3, R0, R3, RZ, 0xfc, !PT ;  /* 0x0000000300037212 */ /* 0x000fca00078efcff */
[----:B------:R-:W-:Y:S01]  /*130a0*/  STG.E.U8 desc[UR36][R16.64], R3 ;  /* 0x0000000310007986 */ /* 0x000fe2000c101124 */
[----:B------:R-:W-:Y:S05]  /*130b0*/  EXIT ;  /* 0x000000000000794d */ /* 0x000fea0003800000 */
.L_x_1028:
[----:B-1----:R-:W-:Y:S01]  /*130c0*/  STG.E.U16 desc[UR36][R16.64], R3 ;  /* 0x0000000310007986 */ /* 0x002fe2000c101524 */
[----:B------:R-:W-:Y:S05]  /*130d0*/  EXIT ;  /* 0x000000000000794d */ /* 0x000fea0003800000 */
.L_x_1025:
        /* <DEDUP_REMOVED lines=10> */
[----:B-1----:R-:W-:Y:S01]  /*13180*/  STG.E.U16 desc[UR36][R16.64], R3 ;  /* 0x0000000310007986 */ /* 0x002fe2000c101524 */
[----:B------:R-:W-:Y:S05]  /*13190*/  EXIT ;  /* 0x000000000000794d */ /* 0x000fea0003800000 */
.L_x_1037:
        /* <DEDUP_REMOVED lines=17> */
.L_x_1040:
[----:B------:R-:W-:-:S04]  /*132b0*/  LOP3.LUT R2, R3, 0x80000000, RZ, 0xc0, !PT ;  /* 0x8000000003027812 */ /* 0x000fc800078ec0ff */
[----:B------:R-:W-:-:S04]  /*132c0*/  SHF.R.U32.HI R3, RZ, 0x18, R2 ;  /* 0x00000018ff037819 */ /* 0x000fc80000011602 */
[----:B------:R-:W-:-:S04]  /*132d0*/  LOP3.LUT R0, R0, R3, RZ, 0xfc, !PT ;  /* 0x0000000300007212 */ /* 0x000fc800078efcff */
[----:B------:R-:W-:-:S07]  /*132e0*/  PRMT R8, R0, 0x7610, R8 ;  /* 0x0000761000087816 */ /* 0x000fce0000000008 */
.L_x_1039:
[----:B------:R-:W-:Y:S05]  /*132f0*/  BSYNC B0 ;  /* 0x0000000000007941 */ /* 0x000fea0003800000 */
.L_x_1038:
[----:B------:R-:W-:Y:S01]  /*13300*/  STG.E.U8 desc[UR36][R16.64], R8 ;  /* 0x0000000810007986 */ /* 0x000fe2000c101124 */
[----:B------:R-:W-:Y:S05]  /*13310*/  EXIT ;  /* 0x000000000000794d */ /* 0x000fea0003800000 */
.L_x_1036:
        /* <DEDUP_REMOVED lines=17> */
.L_x_1043:
[----:B------:R-:W-:-:S04]  /*13430*/  LOP3.LUT R2, R3, 0x80000000, RZ, 0xc0, !PT ;  /* 0x8000000003027812 */ /* 0x000fc800078ec0ff */
[----:B------:R-:W-:-:S04]  /*13440*/  SHF.R.U32.HI R3, RZ, 0x18, R2 ;  /* 0x00000018ff037819 */ /* 0x000fc80000011602 */
[----:B------:R-:W-:-:S04]  /*13450*/  LOP3.LUT R0, R0, R3, RZ, 0xfc, !PT ;  /* 0x0000000300007212 */ /* 0x000fc800078efcff */
[----:B------:R-:W-:-:S07]  /*13460*/  PRMT R8, R0, 0x7610, R8 ;  /* 0x0000761000087816 */ /* 0x000fce0000000008 */
.L_x_1042:
[----:B------:R-:W-:Y:S05]  /*13470*/  BSYNC B0 ;  /* 0x0000000000007941 */ /* 0x000fea0003800000 */
.L_x_1041:
[----:B------:R-:W-:Y:S01]  /*13480*/  STG.E.U8 desc[UR36][R16.64], R8 ;  /* 0x0000000810007986 */ /* 0x000fe2000c101124 */
[----:B------:R-:W-:Y:S05]  /*13490*/  EXIT ;  /* 0x000000000000794d */ /* 0x000fea0003800000 */
.L_x_1035:
        /* <DEDUP_REMOVED lines=20> */
[----:B------:R-:W-:Y:S01]  /*135e0*/  STG.E.U8 desc[UR36][R16.64], R3 ;  /* 0x0000000310007986 */ /* 0x000fe2000c101124 */
[----:B------:R-:W-:Y:S05]  /*135f0*/  EXIT ;  /* 0x000000000000794d */ /* 0x000fea0003800000 */
.L_x_1018:
        /* <DEDUP_REMOVED lines=16> */
.L_x_1046:
[----:B------:R-:W-:Y:S05]  /*13700*/  EXIT ;  /* 0x000000000000794d */ /* 0x000fea0003800000 */
.L_x_1045:
[----:B-1----:R-:W-:-:S06]  /*13710*/  IMAD.U32 R3, R3, 0x10000, RZ ;  /* 0x0001000003037824 */ /* 0x002fcc00078e00ff */
[----:B------:R-:W1:Y:S02]  /*13720*/  F2I.U64.TRUNC R2, R3 ;  /* 0x0000000300027311 */ /* 0x000e64000020d800 */
[----:B-1----:R-:W-:Y:S01]  /*13730*/  STG.E.64 desc[UR36][R16.64], R2 ;  /* 0x0000000210007986 */ /* 0x002fe2000c101b24 */
[----:B------:R-:W-:Y:S05]  /*13740*/  EXIT ;  /* 0x000000000000794d */ /* 0x000fea0003800000 */
.L_x_1044:
[----:B-1----:R-:W-:-:S06]  /*13750*/  IMAD.U32 R3, R3, 0x10000, RZ ;  /* 0x0001000003037824 */ /* 0x002fcc00078e00ff */
[----:B------:R-:W1:Y:S02]  /*13760*/  F2I.FTZ.U32.TRUNC.NTZ R3, R3 ;  /* 0x0000000300037305 */ /* 0x000e64000021f000 */
[----:B-1----:R-:W-:Y:S01]  /*13770*/  STG.E desc[UR36][R16.64], R3 ;  /* 0x0000000310007986 */ /* 0x002fe2000c101924 */
[----:B------:R-:W-:Y:S05]  /*13780*/  EXIT ;  /* 0x000000000000794d */ /* 0x000fea0003800000 */
.L_x_1047:
        /* <DEDUP_REMOVED lines=15> */
.L_x_10811:


//--------------------- .text._ZN2at6native27unrolled_elementwise_kernelIZZZNS0_29binary_cross_entropy_out_cudaERKNS_6TensorES4_RKSt8optionalIS2_ElRS2_ENKUlvE_clEvENKUlvE2_clEvEUlN3c108BFloat16ESD_E_St5arrayIPcLm3EELi4E23TrivialOffsetCalculatorILi2EjESI_ILi1EjENS0_6memory12LoadWithCastILi2EEENSL_13StoreWithCastILi1EEEEEviT_T0_T2_T3_T4_T5_ --------------------------
	.section	.text._ZN2at6native27unrolled_elementwise_kernelIZZZNS0_29binary_cross_entropy_out_cudaERKNS_6TensorES4_RKSt8optionalIS2_ElRS2_ENKUlvE_clEvENKUlvE2_clEvEUlN3c108BFloat16ESD_E_St5arrayIPcLm3EELi4E23TrivialOffsetCalculatorILi2EjESI_ILi1EjENS0_6memory12LoadWithCastILi2EEENSL_13StoreWithCastILi1EEEEEviT_T0_T2_T3_T4_T5_,"ax",@progbits
	.align	128
        .global         _ZN2at6native27unrolled_elementwise_kernelIZZZNS0_29binary_cross_entropy_out_cudaERKNS_6TensorES4_RKSt8optionalIS2_ElRS2_ENKUlvE_clEvENKUlvE2_clEvEUlN3c108BFloat16ESD_E_St5arrayIPcLm3EELi4E23TrivialOffsetCalculatorILi2EjESI_ILi1EjENS0_6memory12LoadWithCastILi2EEENSL_13StoreWithCastILi1EEEEEviT_T0_T2_T3_T4_T5_
        .type           _ZN2at6native27unrolled_elementwise_kernelIZZZNS0_29binary_cross_entropy_out_cudaERKNS_6TensorES4_RKSt8optionalIS2_ElRS2_ENKUlvE_clEvENKUlvE2_clEvEUlN3c108BFloat16ESD_E_St5arrayIPcLm3EELi4E23TrivialOffsetCalculatorILi2EjESI_ILi1EjENS0_6memory12LoadWithCastILi2EEENSL_13StoreWithCastILi1EEEEEviT_T0_T2_T3_T4_T5_,@function
        .size           _ZN2at6native27unrolled_elementwise_kernelIZZZNS0_29binary_cross_entropy_out_cudaERKNS_6TensorES4_RKSt8optionalIS2_ElRS2_ENKUlvE_clEvENKUlvE2_clEvEUlN3c108BFloat16ESD_E_St5arrayIPcLm3EELi4E23TrivialOffsetCalculatorILi2EjESI_ILi1EjENS0_6memory12LoadWithCastILi2EEENSL_13StoreWithCastILi1EEEEEviT_T0_T2_T3_T4_T5_,(.L_x_10812 - _ZN2at6native27unrolled_elementwise_kernelIZZZNS0_29binary_cross_entropy_out_cudaERKNS_6TensorES4_RKSt8optionalIS2_ElRS2_ENKUlvE_clEvENKUlvE2_clEvEUlN3c108BFloat16ESD_E_St5arrayIPcLm3EELi4E23TrivialOffsetCalculatorILi2EjESI_ILi1EjENS0_6memory12LoadWithCastILi2EEENSL_13StoreWithCastILi1EEEEEviT_T0_T2_T3_T4_T5_)
        .other          _ZN2at6native27unrolled_elementwise_kernelIZZZNS0_29binary_cross_entropy_out_cudaERKNS_6TensorES4_RKSt8optionalIS2_ElRS2_ENKUlvE_clEvENKUlvE2_clEvEUlN3c108BFloat16ESD_E_St5arrayIPcLm3EELi4E23TrivialOffsetCalculatorILi2EjESI_ILi1EjENS0_6memory12LoadWithCastILi2EEENSL_13StoreWithCastILi1EEEEEviT_T0_T2_T3_T4_T5_,@"STO_CUDA_ENTRY STV_DEFAULT"
_ZN2at6native27unrolled_elementwise_kernelIZZZNS0_29binary_cross_entropy_out_cudaERKNS_6TensorES4_RKSt8optionalIS2_ElRS2_ENKUlvE_clEvENKUlvE2_clEvEUlN3c108BFloat16ESD_E_St5arrayIPcLm3EELi4E23TrivialOffsetCalculatorILi2EjESI_ILi1EjENS0_6memory12LoadWithCastILi2EEENSL_13StoreWithCastILi1EEEEEviT_T0_T2_T3_T4_T5_:
.text._ZN2at6native27unrolled_elementwise_kernelIZZZNS0_29binary_cross_entropy_out_cudaERKNS_6TensorES4_RKSt8optionalIS2_ElRS2_ENKUlvE_clEvENKUlvE2_clEvEUlN3c108BFloat16ESD_E_St5arrayIPcLm3EELi4E23TrivialOffsetCalculatorILi2EjESI_ILi1EjENS0_6memory12LoadWithCastILi2EEENSL_13StoreWithCastILi1EEEEEviT_T0_T2_T3_T4_T5_:
[----:B------:R-:W0:Y:S01]  /*0000*/  LDC R1, c[0x0][0x28] ;  /* 0x00000a00ff017b82 */ /* 0x000e220000000800 */
[----:B------:R-:W1:Y:S07]  /*0010*/  S2R R2, SR_CTAID.X ;  /* 0x0000000000027919 */ /* 0x000e6e0000002500 */
[----:B------:R-:W1:Y:S01]  /*0020*/  LDC R3, c[0x0][0x210] ;  /* 0x00008400ff037b82 */ /* 0x000e620000000800 */
[----:B------:R-:W-:Y:S01]  /*0030*/  ULDC.64 UR36, c[0x0][0x208] ;  /* 0x0000820000247ab9 */ /* 0x000fe20000000a00 */
[----:B------:R-:W-:Y:S01]  /*0040*/  BSSY B6, `(.L_x_1048) ;  /* 0x0000224000067945 */ /* 0x000fe20003800000 */
[----:B------:R-:W2:Y:S01]  /*0050*/  S2R R29, SR_TID.X ;  /* 0x00000000001d7919 */ /* 0x000ea20000002100 */
[----:B------:R-:W-:-:S02]  /*0060*/  PRMT R28, RZ, 0x7610, R28 ;  /* 0x00007610ff1c7816 */ /* 0x000fc4000000001c */
[----:B------:R-:W-:Y:S02]  /*0070*/  PRMT R24, RZ, 0x7610, R24 ;  /* 0x00007610ff187816 */ /* 0x000fe40000000018 */
[----:B------:R-:W3:Y:S01]  /*0080*/  LDC.U8 R25, c[0x0][0x234] ;  /* 0x00008d00ff197b82 */ /* 0x000ee20000000000 */
[----:B------:R-:W-:-:S07]  /*0090*/  PRMT R23, RZ, 0x7610, R23 ;  /* 0x00007610ff177816 */ /* 0x000fce0000000017 */
[----:B------:R-:W4:Y:S01]  /*00a0*/  LDC.U8 R19, c[0x0][0x235] ;  /* 0x00008d40ff137b82 */ /* 0x000f220000000000 */
[----:B-1----:R-:W-:-:S05]  /*00b0*/  IMAD R16, R2, -0x200, R3 ;  /* 0xfffffe0002107824 */ /* 0x002fca00078e0203 */
[----:B--2---:R-:W-:-:S13]  /*00c0*/  ISETP.GE.AND P0, PT, R29, R16, PT ;  /* 0x000000101d00720c */ /* 0x004fda0003f06270 */
[----:B0--34-:R-:W-:Y:S05]  /*00d0*/  @P0 BRA `(.L_x_1049) ;  /* 0x0000002000680947 */ /* 0x019fea0003800000 */
[----:B------:R-:W0:Y:S01]  /*00e0*/  LDC.64 R4, c[0x0][0x220] ;  /* 0x00008800ff047b82 */ /* 0x000e220000000a00 */
[----:B------:R-:W-:Y:S01]  /*00f0*/  PRMT R0, R25, 0x9910, RZ ;  /* 0x0000991019007816 */ /* 0x000fe200000000ff */
[----:B------:R-:W-:Y:S01]  /*0100*/  IMAD R17, R2, 0x200, R29 ;  /* 0x0000020002117824 */ /* 0x000fe200078e021d */
[----:B------:R-:W-:Y:S02]  /*0110*/  ULDC UR4, c[0x0][0x238] ;  /* 0x00008e0000047ab9 */ /* 0x000fe40000000800 */
[----:B------:R-:W-:Y:S01]  /*0120*/  ISETP.GT.AND P0, PT, R0, 0x9, PT ;  /* 0x000000090000780c */ /* 0x000fe20003f04270 */
[----:B------:R-:W-:-:S05]  /*0130*/  IMAD R3, R17, UR4, RZ ;  /* 0x0000000411037c24 */ /* 0x000fca000f8e02ff */
[----:B0-----:R-:W-:-:S05]  /*0140*/  IADD3 R4, P1, R3, R4, RZ ;  /* 0x0000000403047210 */ /* 0x001fca0007f3e0ff */
[----:B------:R-:W-:Y:S02]  /*0150*/  IMAD.X R5, RZ, RZ, R5, P1 ;  /* 0x000000ffff057224 */ /* 0x000fe400008e0605 */
[----:B------:R-:W-:Y:S06]  /*0160*/  @P0 BRA `(.L_x_1050) ;  /* 0x0000000400300947 */ /* 0x000fec0003800000 */
        /* <DEDUP_REMOVED lines=13> */
.L_x_1053:
[----:B------:R-:W2:Y:S02]  /*0240*/  LDG.E.U8 R4, desc[UR36][R4.64] ;  /* 0x0000002404047981 */ /* 0x000ea4000c1e1100 */
[----:B--2---:R-:W-:-:S04]  /*0250*/  I2FP.F32.U32 R0, R4 ;  /* 0x0000000400007245 */ /* 0x004fc80000201000 */
[----:B------:R-:W-:-:S04]  /*0260*/  F2FP.BF16.F32.PACK_AB R0, RZ, R0 ;  /* 0x00000000ff00723e */ /* 0x000fc800000010ff */
[----:B------:R-:W-:Y:S01]  /*0270*/  PRMT R24, R0, 0x7610, R24 ;  /* 0x0000761000187816 */ /* 0x000fe20000000018 */
[----:B------:R-:W-:Y:S06]  /*0280*/  BRA `(.L_x_1055) ;  /* 0x0000000c00c87947 */ /* 0x000fec0003800000 */
.L_x_1052:
        /* <DEDUP_REMOVED lines=11> */
.L_x_1057:
[----:B------:R-:W2:Y:S02]  /*0340*/  LDG.E R4, desc[UR36][R4.64] ;  /* 0x0000002404047981 */ /* 0x000ea4000c1e1900 */
[----:B--2---:R-:W-:-:S04]  /*0350*/  I2FP.F32.S32 R0, R4 ;  /* 0x0000000400007245 */ /* 0x004fc80000201400 */
[----:B------:R-:W-:-:S04]  /*0360*/  F2FP.BF16.F32.PACK_AB R0, RZ, R0 ;  /* 0x00000000ff00723e */ /* 0x000fc800000010ff */
[----:B------:R-:W-:Y:S01]  /*0370*/  PRMT R24, R0, 0x7610, R24 ;  /* 0x0000761000187816 */ /* 0x000fe20000000018 */
[----:B------:R-:W-:Y:S06]  /*0380*/  BRA `(.L_x_1055) ;  /* 0x0000000c00887947 */ /* 0x000fec0003800000 */
.L_x_1056:
[----:B------:R-:W2:Y:S02]  /*0390*/  LDG.E.U16 R4, desc[UR36][R4.64] ;  /* 0x0000002404047981 */ /* 0x000ea4000c1e1500 */
[----:B--2---:R-:W0:Y:S02]  /*03a0*/  I2F.S16 R0, R4 ;  /* 0x0000000400007306 */ /* 0x004e240000101400 */
[----:B0-----:R-:W-:-:S04]  /*03b0*/  F2FP.BF16.F32.PACK_AB R0, RZ, R0 ;  /* 0x00000000ff00723e */ /* 0x001fc800000010ff */
[----:B------:R-:W-:Y:S01]  /*03c0*/  PRMT R24, R0, 0x7610, R24 ;  /* 0x0000761000187816 */ /* 0x000fe20000000018 */
[----:B------:R-:W-:Y:S06]  /*03d0*/  BRA `(.L_x_1055) ;  /* 0x0000000c00747947 */ /* 0x000fec0003800000 */
.L_x_1051:
        /* <DEDUP_REMOVED lines=9> */
.L_x_1059:
[----:B------:R-:W2:Y:S02]  /*0470*/  LDG.E.U16 R0, desc[UR36][R4.64] ;  /* 0x0000002404007981 */ /* 0x000ea4000c1e1500 */
[----:B--2---:R-:W-:-:S05]  /*0480*/  HADD2.F32 R0, -RZ, R0.H0_H0 ;  /* 0x20000000ff007230 */ /* 0x004fca0000004100 */
[----:B------:R-:W-:-:S04]  /*0490*/  F2FP.BF16.F32.PACK_AB R0, RZ, R0 ;  /* 0x00000000ff00723e */ /* 0x000fc800000010ff */
[----:B------:R-:W-:Y:S01]  /*04a0*/  PRMT R24, R0, 0x7610, R24 ;  /* 0x0000761000187816 */ /* 0x000fe20000000018 */
[----:B------:R-:W-:Y:S06]  /*04b0*/  BRA `(.L_x_1055) ;  /* 0x0000000c003c7947 */ /* 0x000fec0003800000 */
.L_x_1058:
        /* <DEDUP_REMOVED lines=9> */
.L_x_1061:
[----:B------:R-:W2:Y:S02]  /*0550*/  LDG.E.U16 R4, desc[UR36][R4.64] ;  /* 0x0000002404047981 */ /* 0x000ea4000c1e1500 */
[----:B--2---:R-:W-:-:S05]  /*0560*/  HADD2.F32 R0, -RZ, R4.H0_H0 ;  /* 0x20000004ff007230 */ /* 0x004fca0000004100 */
[----:B------:R-:W-:-:S04]  /*0570*/  F2FP.BF16.F32.PACK_AB R0, RZ, R0 ;  /* 0x00000000ff00723e */ /* 0x000fc800000010ff */
[----:B------:R-:W-:Y:S01]  /*0580*/  PRMT R24, R0, 0x7610, R24 ;  /* 0x0000761000187816 */ /* 0x000fe20000000018 */
[----:B------:R-:W-:Y:S06]  /*0590*/  BRA `(.L_x_1055) ;  /* 0x0000000c00047947 */ /* 0x000fec0003800000 */
.L_x_1060:
        /* <DEDUP_REMOVED lines=9> */
.L_x_1050:
        /* <DEDUP_REMOVED lines=14> */
.L_x_1064:
        /* <DEDUP_REMOVED lines=9> */
.L_x_1063:
        /* <DEDUP_REMOVED lines=28> */
.L_x_1066:
[----:B------:R-:W2:Y:S02]  /*0960*/  LDG.E.U8 R4, desc[UR36][R4.64] ;  /* 0x0000002404047981 */ /* 0x000ea4000c1e1100 */
[----:B--2---:R-:W-:-:S05]  /*0970*/  IMAD.SHL.U32 R0, R4, 0x2000000, RZ ;  /* 0x0200000004007824 */ /* 0x004fca00078e00ff */
[----:B------:R-:W-:-:S13]  /*0980*/  ISETP.GE.U32.AND P0, PT, R0, 0x8000000, PT ;  /* 0x080000000000780c */ /* 0x000fda0003f06070 */
[C---:B------:R-:W-:Y:S02]  /*0990*/  @!P0 IMAD.SHL.U32 R0, R4.reuse, 0x100, RZ ;  /* 0x0000010004008824 */ /* 0x040fe400078e00ff */
[----:B------:R-:W-:-:S03]  /*09a0*/  @P0 IMAD.SHL.U32 R3, R4, 0x200000, RZ ;  /* 0x0020000004030824 */ /* 0x000fc600078e00ff */
[----:B------:R-:W-:Y:S02]  /*09b0*/  @!P0 LOP3.LUT R0, R0, 0x7f00, RZ, 0xc0, !PT ;  /* 0x00007f0000008812 */ /* 0x000fe400078ec0ff */
[----:B------:R-:W-:Y:S02]  /*09c0*/  @P0 LOP3.LUT R3, R3, 0x70000000, RZ, 0xfc, !PT ;  /* 0x7000000003030812 */ /* 0x000fe400078efcff */
[----:B------:R-:W-:-:S03]  /*09d0*/  @!P0 LOP3.LUT R0, R0, 0x3f000000, RZ, 0xfc, !PT ;  /* 0x3f00000000008812 */ /* 0x000fc600078efcff */
[----:B------:R-:W-:Y:S02]  /*09e0*/  @P0 FMUL.FTZ R3, R3, 1.9259299443872358531e-34 ;  /* 0x0780000003030820 */ /* 0x000fe40000410000 */
[----:B------:R-:W-:Y:S01]  /*09f0*/  @!P0 FADD.FTZ R3, R0, -0.5 ;  /* 0xbf00000000038421 */ /* 0x000fe20000010000 */
[----:B------:R-:W-:-:S05]  /*0a00*/  IMAD.SHL.U32 R0, R4, 0x1000000, RZ ;  /* 0x0100000004007824 */ /* 0x000fca00078e00ff */
[----:B------:R-:W-:-:S04]  /*0a10*/  LOP3.LUT R0, R3, 0x80000000, R0, 0xf8, !PT ;  /* 0x8000000003007812 */ /* 0x000fc800078ef800 */
[----:B------:R-:W-:-:S04]  /*0a20*/  F2FP.BF16.F32.PACK_AB R0, RZ, R0 ;  /* 0x00000000ff00723e */ /* 0x000fc800000010ff */
[----:B------:R-:W-:Y:S01]  /*0a30*/  PRMT R24, R0, 0x7610, R24 ;  /* 0x0000761000187816 */ /* 0x000fe20000000018 */
[----:B------:R-:W-:Y:S06]  /*0a40*/  BRA `(.L_x_1055) ;  /* 0x0000000400d87947 */ /* 0x000fec0003800000 */
.L_x_1065:
[----:B------:R0:W5:Y:S01]  /*0a50*/  LDG.E.U16 R24, desc[UR36][R4.64] ;  /* 0x0000002404187981 */ /* 0x000162000c1e1500 */
[----:B------:R-:W-:Y:S05]  /*0a60*/  BRA `(.L_x_1055) ;  /* 0x0000000400d07947 */ /* 0x000fea0003800000 */
.L_x_1062:
        /* <DEDUP_REMOVED lines=13> */
.L_x_1069:
        /* <DEDUP_REMOVED lines=21> */
.L_x_1073:
[----:B------:R-:W-:Y:S05]  /*0c90*/  BSYNC B1 ;  /* 0x0000000000017941 */ /* 0x000fea0003800000 */
.L_x_1072:
[----:B------:R-:W-:Y:S01]  /*0ca0*/  LEA R5, R0, 0x3b800000, 0x17 ;  /* 0x3b80000000057811 */ /* 0x000fe200078eb8ff */
[----:B------:R-:W-:-:S05]  /*0cb0*/  IMAD.SHL.U32 R0, R3, 0x100000, RZ ;  /* 0x0010000003007824 */ /* 0x000fca00078e00ff */
[----:B------:R-:W-:-:S07]  /*0cc0*/  LOP3.LUT R0, R5, R0, R6, 0xfe, !PT ;  /* 0x0000000005007212 */ /* 0x000fce00078efe06 */
.L_x_1071:
[----:B------:R-:W-:Y:S05]  /*0cd0*/  BSYNC B0 ;  /* 0x0000000000007941 */ /* 0x000fea0003800000 */
.L_x_1070:
[----:B------:R-:W-:-:S04]  /*0ce0*/  F2FP.BF16.F32.PACK_AB R0, RZ, R0 ;  /* 0x00000000ff00723e */ /* 0x000fc800000010ff */
[----:B------:R-:W-:Y:S01]  /*0cf0*/  PRMT R24, R0, 0x7610, R24 ;  /* 0x0000761000187816 */ /* 0x000fe20000000018 */
[----:B------:R-:W-:Y:S06]  /*0d00*/  BRA `(.L_x_1055) ;  /* 0x0000000400287947 */ /* 0x000fec0003800000 */
.L_x_1068:
        /* <DEDUP_REMOVED lines=21> */
.L_x_1077:
[----:B------:R-:W-:Y:S05]  /*0e60*/  BSYNC B1 ;  /* 0x0000000000017941 */ /* 0x000fea0003800000 */
.L_x_1076:
[----:B------:R-:W-:Y:S01]  /*0e70*/  LEA R5, R0, 0x37800000, 0x17 ;  /* 0x3780000000057811 */ /* 0x000fe200078eb8ff */
[----:B------:R-:W-:-:S05]  /*0e80*/  IMAD.SHL.U32 R0, R3, 0x200000, RZ ;  /* 0x0020000003007824 */ /* 0x000fca00078e00ff */
[----:B------:R-:W-:-:S07]  /*0e90*/  LOP3.LUT R0, R5, R0, R6, 0xfe, !PT ;  /* 0x0000000005007212 */ /* 0x000fce00078efe06 */
.L_x_1075:
[----:B------:R-:W-:Y:S05]  /*0ea0*/  BSYNC B0 ;  /* 0x0000000000007941 */ /* 0x000fea0003800000 */
.L_x_1074:
[----:B------:R-:W-:-:S04]  /*0eb0*/  F2FP.BF16.F32.PACK_AB R0, RZ, R0 ;  /* 0x00000000ff00723e */ /* 0x000fc800000010ff */
[----:B------:R-:W-:Y:S01]  /*0ec0*/  PRMT R24, R0, 0x7610, R24 ;  /* 0x0000761000187816 */ /* 0x000fe20000000018 */
[----:B------:R-:W-:Y:S06]  /*0ed0*/  BRA `(.L_x_1055) ;  /* 0x0000000000b47947 */ /* 0x000fec0003800000 */
.L_x_1067:
        /* <DEDUP_REMOVED lines=14> */
.L_x_1081:
[----:B------:R-:W-:Y:S05]  /*0fc0*/  BSYNC B0 ;  /* 0x0000000000007941 */ /* 0x000fea0003800000 */
.L_x_1080:
[----:B------:R-:W-:-:S04]  /*0fd0*/  F2FP.BF16.F32.PACK_AB R0, RZ, R0 ;  /* 0x00000000ff00723e */ /* 0x000fc800000010ff */
[----:B------:R-:W-:Y:S01]  /*0fe0*/  PRMT R24, R0, 0x7610, R24 ;  /* 0x0000761000187816 */ /* 0x000fe20000000018 */
[----:B------:R-:W-:Y:S06]  /*0ff0*/  BRA `(.L_x_1055) ;  /* 0x00000000006c7947 */ /* 0x000fec0003800000 */
.L_x_1054:
        /* <DEDUP_REMOVED lines=16> */
.L_x_1082:
[----:B------:R-:W-:Y:S01]  /*1100*/  PRMT R24, RZ, 0x7610, R24 ;  /* 0x00007610ff187816 */ /* 0x000fe20000000018 */
[----:B------:R-:W-:Y:S06]  /*1110*/  BRA `(.L_x_1055) ;  /* 0x0000000000247947 */ /* 0x000fec0003800000 */
.L_x_1079:
[----:B------:R-:W2:Y:S02]  /*1120*/  LDG.E.64 R4, desc[UR36][R4.64] ;  /* 0x0000002404047981 */ /* 0x000ea4000c1e1b00 */
[----:B--2---:R-:W0:Y:S02]  /*1130*/  I2F.U64 R0, R4 ;  /* 0x0000000400007312 */ /* 0x004e240000301000 */
[----:B0-----:R-:W-:-:S04]  /*1140*/  F2FP.BF16.F32.PACK_AB R0, RZ, R0 ;  /* 0x00000000ff00723e */ /* 0x001fc800000010ff */
[----:B------:R-:W-:Y:S01]  /*1150*/  PRMT R24, R0, 0x7610, R24 ;  /* 0x0000761000187816 */ /* 0x000fe20000000018 */
[----:B------:R-:W-:Y:S06]  /*1160*/  BRA `(.L_x_1055) ;  /* 0x0000000000107947 */ /* 0x000fec0003800000 */
.L_x_1078:
[----:B------:R-:W2:Y:S02]  /*1170*/  LDG.E R4, desc[UR36][R4.64] ;  /* 0x0000002404047981 */ /* 0x000ea4000c1e1900 */
[----:B--2---:R-:W-:-:S04]  /*1180*/  I2FP.F32.U32 R0, R4 ;  /* 0x0000000400007245 */ /* 0x004fc80000201000 */
[----:B------:R-:W-:-:S04]  /*1190*/  F2FP.BF16.F32.PACK_AB R0, RZ, R0 ;  /* 0x00000000ff00723e */ /* 0x000fc800000010ff */
[----:B------:R-:W-:-:S07]  /*11a0*/  PRMT R24, R0, 0x7610, R24 ;  /* 0x0000761000187816 */ /* 0x000fce0000000018 */
.L_x_1055:
[----:B0-----:R-:W0:Y:S01]  /*11b0*/  LDC.64 R4, c[0x0][0x228] ;  /* 0x00008a00ff047b82 */ /* 0x001e220000000a00 */
[----:B------:R-:W-:Y:S01]  /*11c0*/  PRMT R0, R19, 0x9910, RZ ;  /* 0x0000991013007816 */ /* 0x000fe200000000ff */
[----:B------:R-:W-:Y:S02]  /*11d0*/  ULDC UR4, c[0x0][0x23c] ;  /* 0x00008f0000047ab9 */ /* 0x000fe40000000800 */
[----:B------:R-:W-:Y:S01]  /*11e0*/  IMAD R17, R17, UR4, RZ ;  /* 0x0000000411117c24 */ /* 0x000fe2000f8e02ff */
[----:B------:R-:W-:-:S04]  /*11f0*/  ISETP.GT.AND P0, PT, R0, 0x9, PT ;  /* 0x000000090000780c */ /* 0x000fc80003f04270 */
[----:B0-----:R-:W-:-:S05]  /*1200*/  IADD3 R4, P1, R17, R4, RZ ;  /* 0x0000000411047210 */ /* 0x001fca0007f3e0ff */
[----:B------:R-:W-:-:S04]  /*1210*/  IMAD.X R5, RZ, RZ, R5, P1 ;  /* 0x000000ffff057224 */ /* 0x000fc800008e0605 */
        /* <DEDUP_REMOVED lines=14> */
.L_x_1086:
[----:B------:R-:W2:Y:S02]  /*1300*/  LDG.E.U8 R4, desc[UR36][R4.64] ;  /* 0x0000002404047981 */ /* 0x000ea4000c1e1100 */
[----:B--2---:R-:W-:-:S04]  /*1310*/  I2FP.F32.U32 R0, R4 ;  /* 0x0000000400007245 */ /* 0x004fc80000201000 */
[----:B------:R-:W-:-:S04]  /*1320*/  F2FP.BF16.F32.PACK_AB R0, RZ, R0 ;  /* 0x00000000ff00723e */ /* 0x000fc800000010ff */
[----:B------:R-:W-:Y:S01]  /*1330*/  PRMT R23, R0, 0x7610, R23 ;  /* 0x0000761000177816 */ /* 0x000fe20000000017 */
[----:B------:R-:W-:Y:S06]  /*1340*/  BRA `(.L_x_1088) ;  /* 0x0000000c00c87947 */ /* 0x000fec0003800000 */
.L_x_1085:
        /* <DEDUP_REMOVED lines=11> */
.L_x_1090:
[----:B------:R-:W2:Y:S02]  /*1400*/  LDG.E R4, desc[UR36][R4.64] ;  /* 0x0000002404047981 */ /* 0x000ea4000c1e1900 */
[----:B--2---:R-:W-:-:S04]  /*1410*/  I2FP.F32.S32 R0, R4 ;  /* 0x0000000400007245 */ /* 0x004fc80000201400 */
[----:B------:R-:W-:-:S04]  /*1420*/  F2FP.BF16.F32.PACK_AB R0, RZ, R0 ;  /* 0x00000000ff00723e */ /* 0x000fc800000010ff */
[----:B------:R-:W-:Y:S01]  /*1430*/  PRMT R23, R0, 0x7610, R23 ;  /* 0x0000761000177816 */ /* 0x000fe20000000017 */
[----:B------:R-:W-:Y:S06]  /*1440*/  BRA `(.L_x_1088) ;  /* 0x0000000c00887947 */ /* 0x000fec0003800000 */
.L_x_1089:
[----:B------:R-:W2:Y:S02]  /*1450*/  LDG.E.U16 R4, desc[UR36][R4.64] ;  /* 0x0000002404047981 */ /* 0x000ea4000c1e1500 */
[----:B--2---:R-:W0:Y:S02]  /*1460*/  I2F.S16 R0, R4 ;  /* 0x0000000400007306 */ /* 0x004e240000101400 */
[----:B0-----:R-:W-:-:S04]  /*1470*/  F2FP.BF16.F32.PACK_AB R0, RZ, R0 ;  /* 0x00000000ff00723e */ /* 0x001fc800000010ff */
[----:B------:R-:W-:Y:S01]  /*1480*/  PRMT R23, R0, 0x7610, R23 ;  /* 0x0000761000177816 */ /* 0x000fe20000000017 */
[----:B------:R-:W-:Y:S06]  /*1490*/  BRA `(.L_x_1088) ;  /* 0x0000000c00747947 */ /* 0x000fec0003800000 */
.L_x_1084:
        /* <DEDUP_REMOVED lines=9> */
.L_x_1092:
[----:B------:R-:W2:Y:S02]  /*1530*/  LDG.E.U16 R0, desc[UR36][R4.64] ;  /* 0x0000002404007981 */ /* 0x000ea4000c1e1500 */
[----:B--2---:R-:W-:-:S05]  /*1540*/  HADD2.F32 R0, -RZ, R0.H0_H0 ;  /* 0x20000000ff007230 */ /* 0x004fca0000004100 */
[----:B------:R-:W-:-:S04]  /*1550*/  F2FP.BF16.F32.PACK_AB R0, RZ, R0 ;  /* 0x00000000ff00723e */ /* 0x000fc800000010ff */
[----:B------:R-:W-:Y:S01]  /*1560*/  PRMT R23, R0, 0x7610, R23 ;  /* 0x0000761000177816 */ /* 0x000fe20000000017 */
[----:B------:R-:W-:Y:S06]  /*1570*/  BRA `(.L_x_1088) ;  /* 0x0000000c003c7947 */ /* 0x000fec0003800000 */
.L_x_1091:
        /* <DEDUP_REMOVED lines=9> */
.L_x_1094:
[----:B------:R-:W2:Y:S02]  /*1610*/  LDG.E.U16 R4, desc[UR36][R4.64] ;  /* 0x0000002404047981 */ /* 0x000ea4000c1e1500 */
[----:B--2---:R-:W-:-:S05]  /*1620*/  HADD2.F32 R0, -RZ, R4.H0_H0 ;  /* 0x20000004ff007230 */ /* 0x004fca0000004100 */
[----:B------:R-:W-:-:S04]  /*1630*/  F2FP.BF16.F32.PACK_AB R0, RZ, R0 ;  /* 0x00000000ff00723e */ /* 0x000fc800000010ff */
[----:B------:R-:W-:Y:S01]  /*1640*/  PRMT R23, R0, 0x7610, R23 ;  /* 0x0000761000177816 */ /* 0x000fe20000000017 */
[----:B------:R-:W-:Y:S06]  /*1650*/  BRA `(.L_x_1088) ;  /* 0x0000000c00047947 */ /* 0x000fec0003800000 */
.L_x_1093:
        /* <DEDUP_REMOVED lines=9> */
.L_x_1083:
        /* <DEDUP_REMOVED lines=14> */
.L_x_1097:
        /* <DEDUP_REMOVED lines=9> */
.L_x_1096:
        /* <DEDUP_REMOVED lines=28> */
.L_x_1099:
        /* <DEDUP_REMOVED lines=15> */
.L_x_1098:
[----:B------:R0:W5:Y:S01]  /*1b10*/  LDG.E.U16 R23, desc[UR36][R4.64] ;  /* 0x0000002404177981 */ /* 0x000162000c1e1500 */
[----:B------:R-:W-:Y:S05]  /*1b20*/  BRA `(.L_x_1088) ;  /* 0x0000000400d07947 */ /* 0x000fea0003800000 */
.L_x_1095:
        /* <DEDUP_REMOVED lines=13> */
.L_x_1102:
        /* <DEDUP_REMOVED lines=21> */
.L_x_1106:
[----:B------:R-:W-:Y:S05]  /*1d50*/  BSYNC B1 ;  /* 0x0000000000017941 */ /* 0x000fea0003800000 */
.L_x_1105:
[----:B------:R-:W-:Y:S01]  /*1d60*/  LEA R5, R0, 0x3b800000, 0x17 ;  /* 0x3b80000000057811 */ /* 0x000fe200078eb8ff */
[----:B------:R-:W-:-:S05]  /*1d70*/  IMAD.SHL.U32 R0, R3, 0x100000, RZ ;  /* 0x0010000003007824 */ /* 0x000fca00078e00ff */
[----:B------:R-:W-:-:S07]  /*1d80*/  LOP3.LUT R0, R5, R0, R6, 0xfe, !PT ;  /* 0x0000000005007212 */ /* 0x000fce00078efe06 */
.L_x_1104:
[----:B------:R-:W-:Y:S05]  /*1d90*/  BSYNC B0 ;  /* 0x0000000000007941 */ /* 0x000fea0003800000 */
.L_x_1103:
[----:B------:R-:W-:-:S04]  /*1da0*/  F2FP.BF16.F32.PACK_AB R0, RZ, R0 ;  /* 0x00000000ff00723e */ /* 0x000fc800000010ff */
[----:B------:R-:W-:Y:S01]  /*1db0*/  PRMT R23, R0, 0x7610, R23 ;  /* 0x0000761000177816 */ /* 0x000fe20000000017 */
[----:B------:R-:W-:Y:S06]  /*1dc0*/  BRA `(.L_x_1088) ;  /* 0x0000000400287947 */ /* 0x000fec0003800000 */
.L_x_1101:
        /* <DEDUP_REMOVED lines=21> */
.L_x_1110:
[----:B------:R-:W-:Y:S05]  /*1f20*/  BSYNC B1 ;  /* 0x0000000000017941 */ /* 0x000fea0003800000 */
.L_x_1109:
[----:B------:R-:W-:Y:S01]  /*1f30*/  LEA R5, R0, 0x37800000, 0x17 ;  /* 0x3780000000057811 */ /* 0x000fe200078eb8ff */
[----:B------:R-:W-:-:S05]  /*1f40*/  IMAD.SHL.U32 R0, R3, 0x200000, RZ ;  /* 0x0020000003007824 */ /* 0x000fca00078e00ff */
[----:B------:R-:W-:-:S07]  /*1f50*/  LOP3.LUT R0, R5, R0, R6, 0xfe, !PT ;  /* 0x0000000005007212 */ /* 0x000fce00078efe06 */
.L_x_1108:
[----:B------:R-:W-:Y:S05]  /*1f60*/  BSYNC B0 ;  /* 0x0000000000007941 */ /* 0x000fea0003800000 */
.L_x_1107:
[----:B------:R-:W-:-:S04]  /*1f70*/  F2FP.BF16.F32.PACK_AB R0, RZ, R0 ;  /* 0x00000000ff00723e */ /* 0x000fc800000010ff */
[----:B------:R-:W-:Y:S01]  /*1f80*/  PRMT R23, R0, 0x7610, R23 ;  /* 0x0000761000177816 */ /* 0x000fe20000000017 */
[----:B------:R-:W-:Y:S06]  /*1f90*/  BRA `(.L_x_1088) ;  /* 0x0000000000b47947 */ /* 0x000fec0003800000 */
.L_x_1100:
        /* <DEDUP_REMOVED lines=14> */
.L_x_1114:
[----:B------:R-:W-:Y:S05]  /*2080*/  BSYNC B0 ;  /* 0x0000000000007941 */ /* 0x000fea0003800000 */
.L_x_1113:
[----:B------:R-:W-:-:S04]  /*2090*/  F2FP.BF16.F32.PACK_AB R0, RZ, R0 ;  /* 0x00000000ff00723e */ /* 0x000fc800000010ff */
[----:B------:R-:W-:Y:S01]  /*20a0*/  PRMT R23, R0, 0x7610, R23 ;  /* 0x0000761000177816 */ /* 0x000fe20000000017 */
[----:B------:R-:W-:Y:S06]  /*20b0*/  BRA `(.L_x_1088) ;  /* 0x00000000006c7947 */ /* 0x000fec0003800000 */
.L_x_1087:
        /* <DEDUP_REMOVED lines=16> */
.L_x_1115:
[----:B------:R-:W-:Y:S01]  /*21c0*/  PRMT R23, RZ, 0x7610, R23 ;  /* 0x00007610ff177816 */ /* 0x000fe20000000017 */
[----:B------:R-:W-:Y:S06]  /*21d0*/  BRA `(.L_x_1088) ;  /* 0x0000000000247947 */ /* 0x000fec0003800000 */
.L_x_1112:
[----:B------:R-:W2:Y:S02]  /*21e0*/  LDG.E.64 R4, desc[UR36][R4.64] ;  /* 0x0000002404047981 */ /* 0x000ea4000c1e1b00 */
[----:B--2---:R-:W0:Y:S02]  /*21f0*/  I2F.U64 R0, R4 ;  /* 0x0000000400007312 */ /* 0x004e240000301000 */
[----:B0-----:R-:W-:-:S04]  /*2200*/  F2FP.BF16.F32.PACK_AB R0, RZ, R0 ;  /* 0x00000000ff00723e */ /* 0x001fc800000010ff */
[----:B------:R-:W-:Y:S01]  /*2210*/  PRMT R23, R0, 0x7610, R23 ;  /* 0x0000761000177816 */ /* 0x000fe20000000017 */
[----:B------:R-:W-:Y:S06]  /*2220*/  BRA `(.L_x_1088) ;  /* 0x0000000000107947 */ /* 0x000fec0003800000 */
.L_x_1111:
[----:B------:R-:W2:Y:S02]  /*2230*/  LDG.E R4, desc[UR36][R4.64] ;  /* 0x0000002404047981 */ /* 0x000ea4000c1e1900 */
[----:B--2---:R-:W-:-:S04]  /*2240*/  I2FP.F32.U32 R0, R4 ;  /* 0x0000000400007245 */ /* 0x004fc80000201000 */
[----:B------:R-:W-:-:S04]  /*2250*/  F2FP.BF16.F32.PACK_AB R0, RZ, R0 ;  /* 0x00000000ff00723e */ /* 0x000fc800000010ff */
[----:B------:R-:W-:-:S07]  /*2260*/  PRMT R23, R0, 0x7610, R23 ;  /* 0x0000761000177816 */ /* 0x000fce0000000017 */
.L_x_1088:
[----:B------:R-:W-:-:S07]  /*2270*/  VIADD R29, R29, 0x80 ;  /* 0x000000801d1d7836 */ /* 0x000fce0000000000 */
.L_x_1049:
[----:B------:R-:W-:Y:S05]  /*2280*/  BSYNC B6 ;  /* 0x0000000000067941 */ /* 0x000fea0003800000 */
.L_x_1048:
[----:B------:R-:W-:Y:S01]  /*2290*/  ISETP.GE.AND P0, PT, R29, R16, PT ;  /* 0x000000101d00720c */ /* 0x000fe20003f06270 */
[----:B------:R-:W-:Y:S01]  /*22a0*/  BSSY B6, `(.L_x_1116) ;  /* 0x000021e000067945 */ /* 0x000fe20003800000 */
[----:B------:R-:W-:-:S11]  /*22b0*/  PRMT R22, RZ, 0x7610, R22 ;  /* 0x00007610ff167816 */ /* 0x000fd60000000016 */
[----:B------:R-:W-:Y:S05]  /*22c0*/  @P0 BRA `(.L_x_1117) ;  /* 0x00000020006c0947 */ /* 0x000fea0003800000 */
[----:B0-----:R-:W0:Y:S01]  /*22d0*/  LDC.64 R4, c[0x0][0x220] ;  /* 0x00008800ff047b82 */ /* 0x001e220000000a00 */
        /* <DEDUP_REMOVED lines=21> */
.L_x_1121:
[----:B------:R-:W2:Y:S02]  /*2430*/  LDG.E.U8 R4, desc[UR36][R4.64] ;  /* 0x0000002404047981 */ /* 0x000ea4000c1e1100 */
[----:B--2---:R-:W-:-:S04]  /*2440*/  I2FP.F32.U32 R0, R4 ;  /* 0x0000000400007245 */ /* 0x004fc80000201000 */
[----:B------:R-:W-:-:S04]  /*2450*/  F2FP.BF16.F32.PACK_AB R0, RZ, R0 ;  /* 0x00000000ff00723e */ /* 0x000fc800000010ff */
[----:B------:R-:W-:Y:S01]  /*2460*/  PRMT R28, R0, 0x7610, R28 ;  /* 0x00007610001c7816 */ /* 0x000fe2000000001c */
[----:B------:R-:W-:Y:S06]  /*2470*/  BRA `(.L_x_1123) ;  /* 0x0000000c00cc7947 */ /* 0x000fec0003800000 */
.L_x_1120:
        /* <DEDUP_REMOVED lines=11> */
.L_x_1125:
[----:B------:R-:W2:Y:S02]  /*2530*/  LDG.E R4, desc[UR36][R4.64] ;  /* 0x0000002404047981 */ /* 0x000ea4000c1e1900 */
[----:B--2---:R-:W-:-:S04]  /*2540*/  I2FP.F32.S32 R0, R4 ;  /* 0x0000000400007245 */ /* 0x004fc80000201400 */
[----:B------:R-:W-:-:S04]  /*2550*/  F2FP.BF16.F32.PACK_AB R0, RZ, R0 ;  /* 0x00000000ff00723e */ /* 0x000fc800000010ff */
[----:B------:R-:W-:Y:S01]  /*2560*/  PRMT R28, R0, 0x7610, R28 ;  /* 0x00007610001c7816 */ /* 0x000fe2000000001c */
[----:B------:R-:W-:Y:S06]  /*2570*/  BRA `(.L_x_1123) ;  /* 0x0000000c008c7947 */ /* 0x000fec0003800000 */
.L_x_1124:
[----:B------:R-:W2:Y:S02]  /*2580*/  LDG.E.U16 R4, desc[UR36][R4.64] ;  /* 0x0000002404047981 */ /* 0x000ea4000c1e1500 */
[----:B--2---:R-:W0:Y:S02]  /*2590*/  I2F.S16 R0, R4 ;  /* 0x0000000400007306 */ /* 0x004e240000101400 */
[----:B0-----:R-:W-:-:S04]  /*25a0*/  F2FP.BF16.F32.PACK_AB R0, RZ, R0 ;  /* 0x00000000ff00723e */ /* 0x001fc800000010ff */
[----:B------:R-:W-:Y:S01]  /*25b0*/  PRMT R28, R0, 0x7610, R28 ;  /* 0x00007610001c7816 */ /* 0x000fe2000000001c */
[----:B------:R-:W-:Y:S06]  /*25c0*/  BRA `(.L_x_1123) ;  /* 0x0000000c00787947 */ /* 0x000fec0003800000 */
.L_x_1119:
        /* <DEDUP_REMOVED lines=9> */
.L_x_1127:
[----:B------:R-:W2:Y:S02]  /*2660*/  LDG.E.U16 R0, desc[UR36][R4.64] ;  /* 0x0000002404007981 */ /* 0x000ea4000c1e1500 */
[----:B--2---:R-:W-:-:S05]  /*2670*/  HADD2.F32 R0, -RZ, R0.H0_H0 ;  /* 0x20000000ff007230 */ /* 0x004fca0000004100 */
[----:B------:R-:W-:-:S04]  /*2680*/  F2FP.BF16.F32.PACK_AB R0, RZ, R0 ;  /* 0x00000000ff00723e */ /* 0x000fc800000010ff */
[----:B------:R-:W-:Y:S01]  /*2690*/  PRMT R28, R0, 0x7610, R28 ;  /* 0x00007610001c7816 */ /* 0x000fe2000000001c */
[----:B------:R-:W-:Y:S06]  /*26a0*/  BRA `(.L_x_1123) ;  /* 0x0000000c00407947 */ /* 0x000fec0003800000 */
.L_x_1126:
        /* <DEDUP_REMOVED lines=9> */
.L_x_1129:
[----:B------:R-:W2:Y:S02]  /*2740*/  LDG.E.U16 R4, desc[UR36][R4.64] ;  /* 0x0000002404047981 */ /* 0x000ea4000c1e1500 */
[----:B--2---:R-:W-:-:S05]  /*2750*/  HADD2.F32 R0, -RZ, R4.H0_H0 ;  /* 0x20000004ff007230 */ /* 0x004fca0000004100 */
[----:B------:R-:W-:-:S04]  /*2760*/  F2FP.BF16.F32.PACK_AB R0, RZ, R0 ;  /* 0x00000000ff00723e */ /* 0x000fc800000010ff */
[----:B------:R-:W-:Y:S01]  /*2770*/  PRMT R28, R0, 0x7610, R28 ;  /* 0x00007610001c7816 */ /* 0x000fe2000000001c */
[----:B------:R-:W-:Y:S06]  /*2780*/  BRA `(.L_x_1123) ;  /* 0x0000000c00087947 */ /* 0x000fec0003800000 */
.L_x_1128:
        /* <DEDUP_REMOVED lines=9> */
.L_x_1118:
        /* <DEDUP_REMOVED lines=14> */
.L_x_1132:
        /* <DEDUP_REMOVED lines=9> */
.L_x_1131:
        /* <DEDUP_REMOVED lines=28> */
.L_x_1134:
[----:B------:R-:W2:Y:S02]  /*2b50*/  LDG.E.U8 R4, desc[UR36][R4.64] ;  /* 0x0000002404047981 */ /* 0x000ea4000c1e1100 */
[----:B--2---:R-:W-:-:S05]  /*2b60*/  IMAD.SHL.U32 R0, R4, 0x2000000, RZ ;  /* 0x0200000004007824 */ /* 0x004fca00078e00ff */
[----:B------:R-:W-:-:S13]  /*2b70*/  ISETP.GE.U32.AND P0, PT, R0, 0x8000000, PT ;  /* 0x080000000000780c */ /* 0x000fda0003f06070 */
[C---:B------:R-:W-:Y:S02]  /*2b80*/  @P0 IMAD.SHL.U32 R3, R4.reuse, 0x200000, RZ ;  /* 0x0020000004030824 */ /* 0x040fe400078e00ff */
[----:B------:R-:W-:-:S03]  /*2b90*/  @!P0 IMAD.SHL.U32 R0, R4, 0x100, RZ ;  /* 0x0000010004008824 */ /* 0x000fc600078e00ff */
[----:B------:R-:W-:Y:S02]  /*2ba0*/  @P0 LOP3.LUT R3, R3, 0xfe00000, RZ, 0xc0, !PT ;  /* 0x0fe0000003030812 */ /* 0x000fe400078ec0ff */
        /* <DEDUP_REMOVED lines=10> */
.L_x_1133:
[----:B------:R0:W5:Y:S01]  /*2c50*/  LDG.E.U16 R28, desc[UR36][R4.64] ;  /* 0x00000024041c7981 */ /* 0x000162000c1e1500 */
[----:B------:R-:W-:Y:S05]  /*2c60*/  BRA `(.L_x_1123) ;  /* 0x0000000400d07947 */ /* 0x000fea0003800000 */
.L_x_1130:
        /* <DEDUP_REMOVED lines=13> */
.L_x_1137:
        /* <DEDUP_REMOVED lines=21> */
.L_x_1141:
[----:B------:R-:W-:Y:S05]  /*2e90*/  BSYNC B1 ;  /* 0x0000000000017941 */ /* 0x000fea0003800000 */
.L_x_1140:
[----:B------:R-:W-:Y:S01]  /*2ea0*/  LEA R5, R0, 0x3b800000, 0x17 ;  /* 0x3b80000000057811 */ /* 0x000fe200078eb8ff */
[----:B------:R-:W-:-:S05]  /*2eb0*/  IMAD.SHL.U32 R0, R3, 0x100000, RZ ;  /* 0x0010000003007824 */ /* 0x000fca00078e00ff */
[----:B------:R-:W-:-:S07]  /*2ec0*/  LOP3.LUT R0, R5, R0, R6, 0xfe, !PT ;  /* 0x0000000005007212 */ /* 0x000fce00078efe06 */
.L_x_1139:
[----:B------:R-:W-:Y:S05]  /*2ed0*/  BSYNC B0 ;  /* 0x0000000000007941 */ /* 0x000fea0003800000 */
.L_x_1138:
[----:B------:R-:W-:-:S04]  /*2ee0*/  F2FP.BF16.F32.PACK_AB R0, RZ, R0 ;  /* 0x00000000ff00723e */ /* 0x000fc800000010ff */
[----:B------:R-:W-:Y:S01]  /*2ef0*/  PRMT R28, R0, 0x7610, R28 ;  /* 0x00007610001c7816 */ /* 0x000fe2000000001c */
[----:B------:R-:W-:Y:S06]  /*2f00*/  BRA `(.L_x_1123) ;  /* 0x0000000400287947 */ /* 0x000fec0003800000 */
.L_x_1136:
        /* <DEDUP_REMOVED lines=21> */
.L_x_1145:
[----:B------:R-:W-:Y:S05]  /*3060*/  BSYNC B1 ;  /* 0x0000000000017941 */ /* 0x000fea0003800000 */
.L_x_1144:
[----:B------:R-:W-:Y:S01]  /*3070*/  LEA R5, R0, 0x37800000, 0x17 ;  /* 0x3780000000057811 */ /* 0x000fe200078eb8ff */
[----:B------:R-:W-:-:S05]  /*3080*/  IMAD.SHL.U32 R0, R3, 0x200000, RZ ;  /* 0x0020000003007824 */ /* 0x000fca00078e00ff */
[----:B------:R-:W-:-:S07]  /*3090*/  LOP3.LUT R0, R5, R0, R6, 0xfe, !PT ;  /* 0x0000000005007212 */ /* 0x000fce00078efe06 */
.L_x_1143:
[----:B------:R-:W-:Y:S05]  /*30a0*/  BSYNC B0 ;  /* 0x0000000000007941 */ /* 0x000fea0003800000 */
.L_x_1142:
[----:B------:R-:W-:-:S04]  /*30b0*/  F2FP.BF16.F32.PACK_AB R0, RZ, R0 ;  /* 0x00000000ff00723e */ /* 0x000fc800000010ff */
[----:B------:R-:W-:Y:S01]  /*30c0*/  PRMT R28, R0, 0x7610, R28 ;  /* 0x00007610001c7816 */ /* 0x000fe2000000001c */
[----:B------:R-:W-:Y:S06]  /*30d0*/  BRA `(.L_x_1123) ;  /* 0x0000000000b47947 */ /* 0x000fec0003800000 */
.L_x_1135:
        /* <DEDUP_REMOVED lines=14> */
.L_x_1149:
[----:B------:R-:W-:Y:S05]  /*31c0*/  BSYNC B0 ;  /* 0x0000000000007941 */ /* 0x000fea0003800000 */
.L_x_1148:
[----:B------:R-:W-:-:S04]  /*31d0*/  F2FP.BF16.F32.PACK_AB R0, RZ, R0 ;  /* 0x00000000ff00723e */ /* 0x000fc800000010ff */
[----:B------:R-:W-:Y:S01]  /*31e0*/  PRMT R28, R0, 0x7610, R28 ;  /* 0x00007610001c7816 */ /* 0x000fe2000000001c */
[----:B------:R-:W-:Y:S06]  /*31f0*/  BRA `(.L_x_1123) ;  /* 0x00000000006c7947 */ /* 0x000fec0003800000 */
.L_x_1122:
        /* <DEDUP_REMOVED lines=16> */
.L_x_1150:
[----:B------:R-:W-:Y:S01]  /*3300*/  PRMT R28, RZ, 0x7610, R28 ;  /* 0x00007610ff1c7816 */ /* 0x000fe2000000001c */
[----:B------:R-:W-:Y:S06]  /*3310*/  BRA `(.L_x_1123) ;  /* 0x0000000000247947 */ /* 0x000fec0003800000 */
.L_x_1147:
[----:B------:R-:W2:Y:S02]  /*3320*/  LDG.E.64 R4, desc[UR36][R4.64] ;  /* 0x0000002404047981 */ /* 0x000ea4000c1e1b00 */
[----:B--2---:R-:W0:Y:S02]  /*3330*/  I2F.U64 R0, R4 ;  /* 0x0000000400007312 */ /* 0x004e240000301000 */
[----:B0-----:R-:W-:-:S04]  /*3340*/  F2FP.BF16.F32.PACK_AB R0, RZ, R0 ;  /* 0x00000000ff00723e */ /* 0x001fc800000010ff */
[----:B------:R-:W-:Y:S01]  /*3350*/  PRMT R28, R0, 0x7610, R28 ;  /* 0x00007610001c7816 */ /* 0x000fe2000000001c */
[----:B------:R-:W-:Y:S06]  /*3360*/  BRA `(.L_x_1123) ;  /* 0x0000000000107947 */ /* 0x000fec0003800000 */
.L_x_1146:
[----:B------:R-:W2:Y:S02]  /*3370*/  LDG.E R4, desc[UR36][R4.64] ;  /* 0x0000002404047981 */ /* 0x000ea4000c1e1900 */
[----:B--2---:R-:W-:-:S04]  /*3380*/  I2FP.F32.U32 R0, R4 ;  /* 0x0000000400007245 */ /* 0x004fc80000201000 */
[----:B------:R-:W-:-:S04]  /*3390*/  F2FP.BF16.F32.PACK_AB R0, RZ, R0 ;  /* 0x00000000ff00723e */ /* 0x000fc800000010ff */
[----:B------:R-:W-:-:S07]  /*33a0*/  PRMT R28, R0, 0x7610, R28 ;  /* 0x00007610001c7816 */ /* 0x000fce000000001c */
.L_x_1123:
        /* <DEDUP_REMOVED lines=21> */
.L_x_1154:
[----:B------:R-:W2:Y:S02]  /*3500*/  LDG.E.U8 R4, desc[UR36][R4.64] ;  /* 0x0000002404047981 */ /* 0x000ea4000c1e1100 */
[----:B--2---:R-:W-:-:S04]  /*3510*/  I2FP.F32.U32 R0, R4 ;  /* 0x0000000400007245 */ /* 0x004fc80000201000 */
[----:B------:R-:W-:-:S04]  /*3520*/  F2FP.BF16.F32.PACK_AB R0, RZ, R0 ;  /* 0x00000000ff00723e */ /* 0x000fc800000010ff */
[----:B------:R-:W-:Y:S01]  /*3530*/  PRMT R22, R0, 0x7610, R22 ;  /* 0x0000761000167816 */ /* 0x000fe20000000016 */
[----:B------:R-:W-:Y:S06]  /*3540*/  BRA `(.L_x_1156) ;  /* 0x0000000c00c87947 */ /* 0x000fec0003800000 */
.L_x_1153:
        /* <DEDUP_REMOVED lines=11> */
.L_x_1158:
[----:B------:R-:W2:Y:S02]  /*3600*/  LDG.E R4, desc[UR36][R4.64] ;  /* 0x0000002404047981 */ /* 0x000ea4000c1e1900 */
[----:B--2---:R-:W-:-:S04]  /*3610*/  I2FP.F32.S32 R0, R4 ;  /* 0x0000000400007245 */ /* 0x004fc80000201400 */
[----:B------:R-:W-:-:S04]  /*3620*/  F2FP.BF16.F32.PACK_AB R0, RZ, R0 ;  /* 0x00000000ff00723e */ /* 0x000fc800000010ff */
[----:B------:R-:W-:Y:S01]  /*3630*/  PRMT R22, R0, 0x7610, R22 ;  /* 0x0000761000167816 */ /* 0x000fe20000000016 */
[----:B------:R-:W-:Y:S06]  /*3640*/  BRA `(.L_x_1156) ;  /* 0x0000000c00887947 */ /* 0x000fec0003800000 */
.L_x_1157:
[----:B------:R-:W2:Y:S02]  /*3650*/  LDG.E.U16 R4, desc[UR36][R4.64] ;  /* 0x0000002404047981 */ /* 0x000ea4000c1e1500 */
[----:B--2---:R-:W0:Y:S02]  /*3660*/  I2F.S16 R0, R4 ;  /* 0x0000000400007306 */ /* 0x004e240000101400 */
[----:B0-----:R-:W-:-:S04]  /*3670*/  F2FP.BF16.F32.PACK_AB R0, RZ, R0 ;  /* 0x00000000ff00723e */ /* 0x001fc800000010ff */
[----:B------:R-:W-:Y:S01]  /*3680*/  PRMT R22, R0, 0x7610, R22 ;  /* 0x0000761000167816 */ /* 0x000fe20000000016 */
[----:B------:R-:W-:Y:S06]  /*3690*/  BRA `(.L_x_1156) ;  /* 0x0000000c00747947 */ /* 0x000fec0003800000 */
.L_x_1152:
        /* <DEDUP_REMOVED lines=9> */
.L_x_1160:
[----:B------:R-:W2:Y:S02]  /*3730*/  LDG.E.U16 R0, desc[UR36][R4.64] ;  /* 0x0000002404007981 */ /* 0x000ea4000c1e1500 */
[----:B--2---:R-:W-:-:S05]  /*3740*/  HADD2.F32 R0, -RZ, R0.H0_H0 ;  /* 0x20000000ff007230 */ /* 0x004fca0000004100 */
[----:B------:R-:W-:-:S04]  /*3750*/  F2FP.BF16.F32.PACK_AB R0, RZ, R0 ;  /* 0x00000000ff00723e */ /* 0x000fc800000010ff */
[----:B------:R-:W-:Y:S01]  /*3760*/  PRMT R22, R0, 0x7610, R22 ;  /* 0x0000761000167816 */ /* 0x000fe20000000016 */
[----:B------:R-:W-:Y:S06]  /*3770*/  BRA `(.L_x_1156) ;  /* 0x0000000c003c7947 */ /* 0x000fec0003800000 */
.L_x_1159:
        /* <DEDUP_REMOVED lines=9> */
.L_x_1162:
[----:B------:R-:W2:Y:S02]  /*3810*/  LDG.E.U16 R4, desc[UR36][R4.64] ;  /* 0x0000002404047981 */ /* 0x000ea4000c1e1500 */
[----:B--2---:R-:W-:-:S05]  /*3820*/  HADD2.F32 R0, -RZ, R4.H0_H0 ;  /* 0x20000004ff007230 */ /* 0x004fca0000004100 */
[----:B------:R-:W-:-:S04]  /*3830*/  F2FP.BF16.F32.PACK_AB R0, RZ, R0 ;  /* 0x00000000ff00723e */ /* 0x000fc800000010ff */
[----:B------:R-:W-:Y:S01]  /*3840*/  PRMT R22, R0, 0x7610, R22 ;  /* 0x0000761000167816 */ /* 0x000fe20000000016 */
[----:B------:R-:W-:Y:S06]  /*3850*/  BRA `(.L_x_1156) ;  /* 0x0000000c00047947 */ /* 0x000fec0003800000 */
.L_x_1161:
        /* <DEDUP_REMOVED lines=9> */
.L_x_1151:
        /* <DEDUP_REMOVED lines=14> */
.L_x_1165:
        /* <DEDUP_REMOVED lines=9> */
.L_x_1164:
        /* <DEDUP_REMOVED lines=28> */
.L_x_1167:
        /* <DEDUP_REMOVED lines=15> */
.L_x_1166:
[----:B------:R0:W5:Y:S01]  /*3d10*/  LDG.E.U16 R22, desc[UR36][R4.64] ;  /* 0x0000002404167981 */ /* 0x000162000c1e1500 */
[----:B------:R-:W-:Y:S05]  /*3d20*/  BRA `(.L_x_1156) ;  /* 0x0000000400d07947 */ /* 0x000fea0003800000 */
.L_x_1163:
        /* <DEDUP_REMOVED lines=13> */
.L_x_1170:
        /* <DEDUP_REMOVED lines=21> */
.L_x_1174:
[----:B------:R-:W-:Y:S05]  /*3f50*/  BSYNC B1 ;  /* 0x0000000000017941 */ /* 0x000fea0003800000 */
.L_x_1173:
[----:B------:R-:W-:Y:S01]  /*3f60*/  LEA R5, R0, 0x3b800000, 0x17 ;  /* 0x3b80000000057811 */ /* 0x000fe200078eb8ff */
[----:B------:R-:W-:-:S05]  /*3f70*/  IMAD.SHL.U32 R0, R3, 0x100000, RZ ;  /* 0x0010000003007824 */ /* 0x000fca00078e00ff */
[----:B------:R-:W-:-:S07]  /*3f80*/  LOP3.LUT R0, R5, R0, R6, 0xfe, !PT ;  /* 0x0000000005007212 */ /* 0x000fce00078efe06 */
.L_x_1172:
[----:B------:R-:W-:Y:S05]  /*3f90*/  BSYNC B0 ;  /* 0x0000000000007941 */ /* 0x000fea0003800000 */
.L_x_1171:
[----:B------:R-:W-:-:S04]  /*3fa0*/  F2FP.BF16.F32.PACK_AB R0, RZ, R0 ;  /* 0x00000000ff00723e */ /* 0x000fc800000010ff */
[----:B------:R-:W-:Y:S01]  /*3fb0*/  PRMT R22, R0, 0x7610, R22 ;  /* 0x0000761000167816 */ /* 0x000fe20000000016 */
[----:B------:R-:W-:Y:S06]  /*3fc0*/  BRA `(.L_x_1156) ;  /* 0x0000000400287947 */ /* 0x000fec0003800000 */
.L_x_1169:
        /* <DEDUP_REMOVED lines=21> */
.L_x_1178:
[----:B------:R-:W-:Y:S05]  /*4120*/  BSYNC B1 ;  /* 0x0000000000017941 */ /* 0x000fea0003800000 */
.L_x_1177:
[----:B------:R-:W-:Y:S01]  /*4130*/  LEA R5, R0, 0x37800000, 0x17 ;  /* 0x3780000000057811 */ /* 0x000fe200078eb8ff */
[----:B------:R-:W-:-:S05]  /*4140*/  IMAD.SHL.U32 R0, R3, 0x200000, RZ ;  /* 0x0020000003007824 */ /* 0x000fca00078e00ff */
[----:B------:R-:W-:-:S07]  /*4150*/  LOP3.LUT R0, R5, R0, R6, 0xfe, !PT ;  /* 0x0000000005007212 */ /* 0x000fce00078efe06 */
.L_x_1176:
[----:B------:R-:W-:Y:S05]  /*4160*/  BSYNC B0 ;  /* 0x0000000000007941 */ /* 0x000fea0003800000 */
.L_x_1175:
[----:B------:R-:W-:-:S04]  /*4170*/  F2FP.BF16.F32.PACK_AB R0, RZ, R0 ;  /* 0x00000000ff00723e */ /* 0x000fc800000010ff */
[----:B------:R-:W-:Y:S01]  /*4180*/  PRMT R22, R0, 0x7610, R22 ;  /* 0x0000761000167816 */ /* 0x000fe20000000016 */
[----:B------:R-:W-:Y:S06]  /*4190*/  BRA `(.L_x_1156) ;  /* 0x0000000000b47947 */ /* 0x000fec0003800000 */
.L_x_1168:
        /* <DEDUP_REMOVED lines=14> */
.L_x_1182:
[----:B------:R-:W-:Y:S05]  /*4280*/  BSYNC B0 ;  /* 0x0000000000007941 */ /* 0x000fea0003800000 */
.L_x_1181:
[----:B------:R-:W-:-:S04]  /*4290*/  F2FP.BF16.F32.PACK_AB R0, RZ, R0 ;  /* 0x00000000ff00723e */ /* 0x000fc800000010ff */
[----:B------:R-:W-:Y:S01]  /*42a0*/  PRMT R22, R0, 0x7610, R22 ;  /* 0x0000761000167816 */ /* 0x000fe20000000016 */
[----:B------:R-:W-:Y:S06]  /*42b0*/  BRA `(.L_x_1156) ;  /* 0x00000000006c7947 */ /* 0x000fec0003800000 */
.L_x_1155:
        /* <DEDUP_REMOVED lines=16> */
.L_x_1183:
[----:B------:R-:W-:Y:S01]  /*43c0*/  PRMT R22, RZ, 0x7610, R22 ;  /* 0x00007610ff167816 */ /* 0x000fe20000000016 */
[----:B------:R-:W-:Y:S06]  /*43d0*/  BRA `(.L_x_1156) ;  /* 0x0000000000247947 */ /* 0x000fec0003800000 */
.L_x_1180:
[----:B------:R-:W2:Y:S02]  /*43e0*/  LDG.E.64 R4, desc[UR36][R4.64] ;  /* 0x0000002404047981 */ /* 0x000ea4000c1e1b00 */
[----:B--2---:R-:W0:Y:S02]  /*43f0*/  I2F.U64 R0, R4 ;  /* 0x0000000400007312 */ /* 0x004e240000301000 */
[----:B0-----:R-:W-:-:S04]  /*4400*/  F2FP.BF16.F32.PACK_AB R0, RZ, R0 ;  /* 0x00000000ff00723e */ /* 0x001fc800000010ff */
[----:B------:R-:W-:Y:S01]  /*4410*/  PRMT R22, R0, 0x7610, R22 ;  /* 0x0000761000167816 */ /* 0x000fe20000000016 */
[----:B------:R-:W-:Y:S06]  /*4420*/  BRA `(.L_x_1156) ;  /* 0x0000000000107947 */ /* 0x000fec0003800000 */
.L_x_1179:
[----:B------:R-:W2:Y:S02]  /*4430*/  LDG.E R4, desc[UR36][R4.64] ;  /* 0x0000002404047981 */ /* 0x000ea4000c1e1900 */
[----:B--2---:R-:W-:-:S04]  /*4440*/  I2FP.F32.U32 R0, R4 ;  /* 0x0000000400007245 */ /* 0x004fc80000201000 */
[----:B------:R-:W-:-:S04]  /*4450*/  F2FP.BF16.F32.PACK_AB R0, RZ, R0 ;  /* 0x00000000ff00723e */ /* 0x000fc800000010ff */
[----:B------:R-:W-:-:S07]  /*4460*/  PRMT R22, R0, 0x7610, R22 ;  /* 0x0000761000167816 */ /* 0x000fce0000000016 */
.L_x_1156:
[----:B------:R-:W-:-:S07]  /*4470*/  VIADD R29, R29, 0x80 ;  /* 0x000000801d1d7836 */ /* 0x000fce0000000000 */
.L_x_1117:
[----:B------:R-:W-:Y:S05]  /*4480*/  BSYNC B6 ;  /* 0x0000000000067941 */ /* 0x000fea0003800000 */
.L_x_1116:
[----:B------:R-:W-:Y:S01]  /*4490*/  ISETP.GE.AND P0, PT, R29, R16, PT ;  /* 0x000000101d00720c */ /* 0x000fe20003f06270 */
[----:B------:R-:W-:Y:S01]  /*44a0*/  BSSY B6, `(.L_x_1184) ;  /* 0x000021f000067945 */ /* 0x000fe20003800000 */
[----:B------:R-:W-:Y:S02]  /*44b0*/  PRMT R18, RZ, 0x7610, R18 ;  /* 0x00007610ff127816 */ /* 0x000fe40000000012 */
[----:B------:R-:W-:Y:S02]  /*44c0*/  PRMT R17, RZ, 0x7610, R17 ;  /* 0x00007610ff117816 */ /* 0x000fe40000000011 */
[----:B------:R-:W-:-:S07]  /*44d0*/  PRMT R27, RZ, 0x7610, R27 ;  /* 0x00007610ff1b7816 */ /* 0x000fce000000001b */
        /* <DEDUP_REMOVED lines=23> */
.L_x_1189:
[----:B------:R-:W2:Y:S02]  /*4650*/  LDG.E.U8 R4, desc[UR36][R4.64] ;  /* 0x0000002404047981 */ /* 0x000ea4000c1e1100 */
[----:B--2---:R-:W-:-:S04]  /*4660*/  I2FP.F32.U32 R0, R4 ;  /* 0x0000000400007245 */ /* 0x004fc80000201000 */
[----:B------:R-:W-:-:S04]  /*4670*/  F2FP.BF16.F32.PACK_AB R0, RZ, R0 ;  /* 0x00000000ff00723e */ /* 0x000fc800000010ff */
[----:B------:R-:W-:Y:S01]  /*4680*/  PRMT R17, R0, 0x7610, R17 ;  /* 0x0000761000117816 */ /* 0x000fe20000000011 */
[----:B------:R-:W-:Y:S06]  /*4690*/  BRA `(.L_x_1191) ;  /* 0x0000000c00c87947 */ /* 0x000fec0003800000 */
.L_x_1188:
        /* <DEDUP_REMOVED lines=11> */
.L_x_1193:
[----:B------:R-:W2:Y:S02]  /*4750*/  LDG.E R4, desc[UR36][R4.64] ;  /* 0x0000002404047981 */ /* 0x000ea4000c1e1900 */
[----:B--2---:R-:W-:-:S04]  /*4760*/  I2FP.F32.S32 R0, R4 ;  /* 0x0000000400007245 */ /* 0x004fc80000201400 */
[----:B------:R-:W-:-:S04]  /*4770*/  F2FP.BF16.F32.PACK_AB R0, RZ, R0 ;  /* 0x00000000ff00723e */ /* 0x000fc800000010ff */
[----:B------:R-:W-:Y:S01]  /*4780*/  PRMT R17, R0, 0x7610, R17 ;  /* 0x0000761000117816 */ /* 0x000fe20000000011 */
[----:B------:R-:W-:Y:S06]  /*4790*/  BRA `(.L_x_1191) ;  /* 0x0000000c00887947 */ /* 0x000fec0003800000 */
.L_x_1192:
[----:B------:R-:W2:Y:S02]  /*47a0*/  LDG.E.U16 R4, desc[UR36][R4.64] ;  /* 0x0000002404047981 */ /* 0x000ea4000c1e1500 */
[----:B--2---:R-:W0:Y:S02]  /*47b0*/  I2F.S16 R0, R4 ;  /* 0x0000000400007306 */ /* 0x004e240000101400 */
[----:B0-----:R-:W-:-:S04]  /*47c0*/  F2FP.BF16.F32.PACK_AB R0, RZ, R0 ;  /* 0x00000000ff00723e */ /* 0x001fc800000010ff */
[----:B------:R-:W-:Y:S01]  /*47d0*/  PRMT R17, R0, 0x7610, R17 ;  /* 0x0000761000117816 */ /* 0x000fe20000000011 */
[----:B------:R-:W-:Y:S06]  /*47e0*/  BRA `(.L_x_1191) ;  /* 0x0000000c00747947 */ /* 0x000fec0003800000 */
.L_x_1187:
        /* <DEDUP_REMOVED lines=9> */
.L_x_1195:
[----:B------:R-:W2:Y:S02]  /*4880*/  LDG.E.U16 R0, desc[UR36][R4.64] ;  /* 0x0000002404007981 */ /* 0x000ea4000c1e1500 */
[----:B--2---:R-:W-:-:S05]  /*4890*/  HADD2.F32 R0, -RZ, R0.H0_H0 ;  /* 0x20000000ff007230 */ /* 0x004fca0000004100 */
[----:B------:R-:W-:-:S04]  /*48a0*/  F2FP.BF16.F32.PACK_AB R0, RZ, R0 ;  /* 0x00000000ff00723e */ /* 0x000fc800000010ff */
[----:B------:R-:W-:Y:S01]  /*48b0*/  PRMT R17, R0, 0x7610, R17 ;  /* 0x0000761000117816 */ /* 0x000fe20000000011 */
[----:B------:R-:W-:Y:S06]  /*48c0*/  BRA `(.L_x_1191) ;  /* 0x0000000c003c7947 */ /* 0x000fec0003800000 */
.L_x_1194:
        /* <DEDUP_REMOVED lines=9> */
.L_x_1197:
[----:B------:R-:W2:Y:S02]  /*4960*/  LDG.E.U16 R4, desc[UR36][R4.64] ;  /* 0x0000002404047981 */ /* 0x000ea4000c1e1500 */
[----:B--2---:R-:W-:-:S05]  /*4970*/  HADD2.F32 R0, -RZ, R4.H0_H0 ;  /* 0x20000004ff007230 */ /* 0x004fca0000004100 */
[----:B------:R-:W-:-:S04]  /*4980*/  F2FP.BF16.F32.PACK_AB R0, RZ, R0 ;  /* 0x00000000ff00723e */ /* 0x000fc800000010ff */
[----:B------:R-:W-:Y:S01]  /*4990*/  PRMT R17, R0, 0x7610, R17 ;  /* 0x0000761000117816 */ /* 0x000fe20000000011 */
[----:B------:R-:W-:Y:S06]  /*49a0*/  BRA `(.L_x_1191) ;  /* 0x0000000c00047947 */ /* 0x000fec0003800000 */
.L_x_1196:
        /* <DEDUP_REMOVED lines=9> */
.L_x_1186:
        /* <DEDUP_REMOVED lines=14> */
.L_x_1200:
        /* <DEDUP_REMOVED lines=9> */
.L_x_1199:
        /* <DEDUP_REMOVED lines=28> */
.L_x_1202:
        /* <DEDUP_REMOVED lines=15> */
.L_x_1201:
[----:B------:R0:W5:Y:S01]  /*4e60*/  LDG.E.U16 R17, desc[UR36][R4.64] ;  /* 0x0000002404117981 */ /* 0x000162000c1e1500 */
[----:B------:R-:W-:Y:S05]  /*4e70*/  BRA `(.L_x_1191) ;  /* 0x0000000400d07947 */ /* 0x000fea0003800000 */
.L_x_1198:
        /* <DEDUP_REMOVED lines=13> */
.L_x_1205:
        /* <DEDUP_REMOVED lines=21> */
.L_x_1209:
[----:B------:R-:W-:Y:S05]  /*50a0*/  BSYNC B1 ;  /* 0x0000000000017941 */ /* 0x000fea0003800000 */
.L_x_1208:
[----:B------:R-:W-:Y:S01]  /*50b0*/  LEA R5, R0, 0x3b800000, 0x17 ;  /* 0x3b80000000057811 */ /* 0x000fe200078eb8ff */
[----:B------:R-:W-:-:S05]  /*50c0*/  IMAD.SHL.U32 R0, R3, 0x100000, RZ ;  /* 0x0010000003007824 */ /* 0x000fca00078e00ff */
[----:B------:R-:W-:-:S07]  /*50d0*/  LOP3.LUT R0, R5, R0, R6, 0xfe, !PT ;  /* 0x0000000005007212 */ /* 0x000fce00078efe06 */
.L_x_1207:
[----:B------:R-:W-:Y:S05]  /*50e0*/  BSYNC B0 ;  /* 0x0000000000007941 */ /* 0x000fea0003800000 */
.L_x_1206:
[----:B------:R-:W-:-:S04]  /*50f0*/  F2FP.BF16.F32.PACK_AB R0, RZ, R0 ;  /* 0x00000000ff00723e */ /* 0x000fc800000010ff */
[----:B------:R-:W-:Y:S01]  /*5100*/  PRMT R17, R0, 0x7610, R17 ;  /* 0x0000761000117816 */ /* 0x000fe20000000011 */
[----:B------:R-:W-:Y:S06]  /*5110*/  BRA `(.L_x_1191) ;  /* 0x0000000400287947 */ /* 0x000fec0003800000 */
.L_x_1204:
        /* <DEDUP_REMOVED lines=21> */
.L_x_1213:
[----:B------:R-:W-:Y:S05]  /*5270*/  BSYNC B1 ;  /* 0x0000000000017941 */ /* 0x000fea0003800000 */
.L_x_1212:
[----:B------:R-:W-:Y:S01]  /*5280*/  LEA R5, R0, 0x37800000, 0x17 ;  /* 0x3780000000057811 */ /* 0x000fe200078eb8ff */
[----:B------:R-:W-:-:S05]  /*5290*/  IMAD.SHL.U32 R0, R3, 0x200000, RZ ;  /* 0x0020000003007824 */ /* 0x000fca00078e00ff */
[----:B------:R-:W-:-:S07]  /*52a0*/  LOP3.LUT R0, R5, R0, R6, 0xfe, !PT ;  /* 0x0000000005007212 */ /* 0x000fce00078efe06 */
.L_x_1211:
[----:B------:R-:W-:Y:S05]  /*52b0*/  BSYNC B0 ;  /* 0x0000000000007941 */ /* 0x000fea0003800000 */
.L_x_1210:
[----:B------:R-:W-:-:S04]  /*52c0*/  F2FP.BF16.F32.PACK_AB R0, RZ, R0 ;  /* 0x00000000ff00723e */ /* 0x000fc800000010ff */
[----:B------:R-:W-:Y:S01]  /*52d0*/  PRMT R17, R0, 0x7610, R17 ;  /* 0x0000761000117816 */ /* 0x000fe20000000011 */
[----:B------:R-:W-:Y:S06]  /*52e0*/  BRA `(.L_x_1191) ;  /* 0x0000000000b47947 */ /* 0x000fec0003800000 */
.L_x_1203:
        /* <DEDUP_REMOVED lines=14> */
.L_x_1217:
[----:B------:R-:W-:Y:S05]  /*53d0*/  BSYNC B0 ;  /* 0x0000000000007941 */ /* 0x000fea0003800000 */
.L_x_1216:
[----:B------:R-:W-:-:S04]  /*53e0*/  F2FP.BF16.F32.PACK_AB R0, RZ, R0 ;  /* 0x00000000ff00723e */ /* 0x000fc800000010ff */
[----:B------:R-:W-:Y:S01]  /*53f0*/  PRMT R17, R0, 0x7610, R17 ;  /* 0x0000761000117816 */ /* 0x000fe20000000011 */
[----:B------:R-:W-:Y:S06]  /*5400*/  BRA `(.L_x_1191) ;  /* 0x00000000006c7947 */ /* 0x000fec0003800000 */
.L_x_1190:
        /* <DEDUP_REMOVED lines=16> */
.L_x_1218:
[----:B------:R-:W-:Y:S01]  /*5510*/  PRMT R17, RZ, 0x7610, R17 ;  /* 0x00007610ff117816 */ /* 0x000fe20000000011 */
[----:B------:R-:W-:Y:S06]  /*5520*/  BRA `(.L_x_1191) ;  /* 0x0000000000247947 */ /* 0x000fec0003800000 */
.L_x_1215:
[----:B------:R-:W2:Y:S02]  /*5530*/  LDG.E.64 R4, desc[UR36][R4.64] ;  /* 0x0000002404047981 */ /* 0x000ea4000c1e1b00 */
[----:B--2---:R-:W0:Y:S02]  /*5540*/  I2F.U64 R0, R4 ;  /* 0x0000000400007312 */ /* 0x004e240000301000 */
[----:B0-----:R-:W-:-:S04]  /*5550*/  F2FP.BF16.F32.PACK_AB R0, RZ, R0 ;  /* 0x00000000ff00723e */ /* 0x001fc800000010ff */
[----:B------:R-:W-:Y:S01]  /*5560*/  PRMT R17, R0, 0x7610, R17 ;  /* 0x0000761000117816 */ /* 0x000fe20000000011 */
[----:B------:R-:W-:Y:S06]  /*5570*/  BRA `(.L_x_1191) ;  /* 0x0000000000107947 */ /* 0x000fec0003800000 */
.L_x_1214:
[----:B------:R-:W2:Y:S02]  /*5580*/  LDG.E R4, desc[UR36][R4.64] ;  /* 0x0000002404047981 */ /* 0x000ea4000c1e1900 */
[----:B--2---:R-:W-:-:S04]  /*5590*/  I2FP.F32.U32 R0, R4 ;  /* 0x0000000400007245 */ /* 0x004fc80000201000 */
[----:B------:R-:W-:-:S04]  /*55a0*/  F2FP.BF16.F32.PACK_AB R0, RZ, R0 ;  /* 0x00000000ff00723e */ /* 0x000fc800000010ff */
[----:B------:R-:W-:-:S07]  /*55b0*/  PRMT R17, R0, 0x7610, R17 ;  /* 0x0000761000117816 */ /* 0x000fce0000000011 */
.L_x_1191:
        /* <DEDUP_REMOVED lines=21> */
.L_x_1222:
[----:B------:R-:W2:Y:S02]  /*5710*/  LDG.E.U8 R4, desc[UR36][R4.64] ;  /* 0x0000002404047981 */ /* 0x000ea4000c1e1100 */
[----:B--2---:R-:W-:-:S04]  /*5720*/  I2FP.F32.U32 R0, R4 ;  /* 0x0000000400007245 */ /* 0x004fc80000201000 */
[----:B------:R-:W-:-:S04]  /*5730*/  F2FP.BF16.F32.PACK_AB R0, RZ, R0 ;  /* 0x00000000ff00723e */ /* 0x000fc800000010ff */
[----:B------:R-:W-:Y:S01]  /*5740*/  PRMT R27, R0, 0x7610, R27 ;  /* 0x00007610001b7816 */ /* 0x000fe2000000001b */
[----:B------:R-:W-:Y:S06]  /*5750*/  BRA `(.L_x_1224) ;  /* 0x0000000c00c87947 */ /* 0x000fec0003800000 */
.L_x_1221:
        /* <DEDUP_REMOVED lines=11> */
.L_x_1226:
[----:B------:R-:W2:Y:S02]  /*5810*/  LDG.E R4, desc[UR36][R4.64] ;  /* 0x0000002404047981 */ /* 0x000ea4000c1e1900 */
[----:B--2---:R-:W-:-:S04]  /*5820*/  I2FP.F32.S32 R0, R4 ;  /* 0x0000000400007245 */ /* 0x004fc80000201400 */
[----:B------:R-:W-:-:S04]  /*5830*/  F2FP.BF16.F32.PACK_AB R0, RZ, R0 ;  /* 0x00000000ff00723e */ /* 0x000fc800000010ff */
[----:B------:R-:W-:Y:S01]  /*5840*/  PRMT R27, R0, 0x7610, R27 ;  /* 0x00007610001b7816 */ /* 0x000fe2000000001b */
[----:B------:R-:W-:Y:S06]  /*5850*/  BRA `(.L_x_1224) ;  /* 0x0000000c00887947 */ /* 0x000fec0003800000 */
.L_x_1225:
[----:B------:R-:W2:Y:S02]  /*5860*/  LDG.E.U16 R4, desc[UR36][R4.64] ;  /* 0x0000002404047981 */ /* 0x000ea4000c1e1500 */
[----:B--2---:R-:W0:Y:S02]  /*5870*/  I2F.S16 R0, R4 ;  /* 0x0000000400007306 */ /* 0x004e240000101400 */
[----:B0-----:R-:W-:-:S04]  /*5880*/  F2FP.BF16.F32.PACK_AB R0, RZ, R0 ;  /* 0x00000000ff00723e */ /* 0x001fc800000010ff */
[----:B------:R-:W-:Y:S01]  /*5890*/  PRMT R27, R0, 0x7610, R27 ;  /* 0x00007610001b7816 */ /* 0x000fe2000000001b */
[----:B------:R-:W-:Y:S06]  /*58a0*/  BRA `(.L_x_1224) ;  /* 0x0000000c00747947 */ /* 0x000fec0003800000 */
.L_x_1220:
        /* <DEDUP_REMOVED lines=9> */
.L_x_1228:
[----:B------:R-:W2:Y:S02]  /*5940*/  LDG.E.U16 R0, desc[UR36][R4.64] ;  /* 0x0000002404007981 */ /* 0x000ea4000c1e1500 */
[----:B--2---:R-:W-:-:S05]  /*5950*/  HADD2.F32 R0, -RZ, R0.H0_H0 ;  /* 0x20000000ff007230 */ /* 0x004fca0000004100 */
[----:B------:R-:W-:-:S04]  /*5960*/  F2FP.BF16.F32.PACK_AB R0, RZ, R0 ;  /* 0x00000000ff00723e */ /* 0x000fc800000010ff */
[----:B------:R-:W-:Y:S01]  /*5970*/  PRMT R27, R0, 0x7610, R27 ;  /* 0x00007610001b7816 */ /* 0x000fe2000000001b */
[----:B------:R-:W-:Y:S06]  /*5980*/  BRA `(.L_x_1224) ;  /* 0x0000000c003c7947 */ /* 0x000fec0003800000 */
.L_x_1227:
        /* <DEDUP_REMOVED lines=9> */
.L_x_1230:
[----:B------:R-:W2:Y:S02]  /*5a20*/  LDG.E.U16 R4, desc[UR36][R4.64] ;  /* 0x0000002404047981 */ /* 0x000ea4000c1e1500 */
[----:B--2---:R-:W-:-:S05]  /*5a30*/  HADD2.F32 R0, -RZ, R4.H0_H0 ;  /* 0x20000004ff007230 */ /* 0x004fca0000004100 */
[----:B------:R-:W-:-:S04]  /*5a40*/  F2FP.BF16.F32.PACK_AB R0, RZ, R0 ;  /* 0x00000000ff00723e */ /* 0x000fc800000010ff */
[----:B------:R-:W-:Y:S01]  /*5a50*/  PRMT R27, R0, 0x7610, R27 ;  /* 0x00007610001b7816 */ /* 0x000fe2000000001b */
[----:B------:R-:W-:Y:S06]  /*5a60*/  BRA `(.L_x_1224) ;  /* 0x0000000c00047947 */ /* 0x000fec0003800000 */
.L_x_1229:
        /* <DEDUP_REMOVED lines=9> */
.L_x_1219:
        /* <DEDUP_REMOVED lines=14> */
.L_x_1233:
        /* <DEDUP_REMOVED lines=9> */
.L_x_1232:
        /* <DEDUP_REMOVED lines=28> */
.L_x_1235:
        /* <DEDUP_REMOVED lines=15> */
.L_x_1234:
[----:B------:R0:W5:Y:S01]  /*5f20*/  LDG.E.U16 R27, desc[UR36][R4.64] ;  /* 0x00000024041b7981 */ /* 0x000162000c1e1500 */
[----:B------:R-:W-:Y:S05]  /*5f30*/  BRA `(.L_x_1224) ;  /* 0x0000000400d07947 */ /* 0x000fea0003800000 */
.L_x_1231:
        /* <DEDUP_REMOVED lines=13> */
.L_x_1238:
        /* <DEDUP_REMOVED lines=21> */
.L_x_1242:
[----:B------:R-:W-:Y:S05]  /*6160*/  BSYNC B1 ;  /* 0x0000000000017941 */ /* 0x000fea0003800000 */
.L_x_1241:
[----:B------:R-:W-:Y:S01]  /*6170*/  LEA R5, R0, 0x3b800000, 0x17 ;  /* 0x3b80000000057811 */ /* 0x000fe200078eb8ff */
[----:B------:R-:W-:-:S05]  /*6180*/  IMAD.SHL.U32 R0, R3, 0x100000, RZ ;  /* 0x0010000003007824 */ /* 0x000fca00078e00ff */
[----:B------:R-:W-:-:S07]  /*6190*/  LOP3.LUT R0, R5, R0, R6, 0xfe, !PT ;  /* 0x0000000005007212 */ /* 0x000fce00078efe06 */
.L_x_1240:
[----:B------:R-:W-:Y:S05]  /*61a0*/  BSYNC B0 ;  /* 0x0000000000007941 */ /* 0x000fea0003800000 */
.L_x_1239:
[----:B------:R-:W-:-:S04]  /*61b0*/  F2FP.BF16.F32.PACK_AB R0, RZ, R0 ;  /* 0x00000000ff00723e */ /* 0x000fc800000010ff */
[----:B------:R-:W-:Y:S01]  /*61c0*/  PRMT R27, R0, 0x7610, R27 ;  /* 0x00007610001b7816 */ /* 0x000fe2000000001b */
[----:B------:R-:W-:Y:S06]  /*61d0*/  BRA `(.L_x_1224) ;  /* 0x0000000400287947 */ /* 0x000fec0003800000 */
.L_x_1237:
        /* <DEDUP_REMOVED lines=21> */
.L_x_1246:
[----:B------:R-:W-:Y:S05]  /*6330*/  BSYNC B1 ;  /* 0x0000000000017941 */ /* 0x000fea0003800000 */
.L_x_1245:
[----:B------:R-:W-:Y:S01]  /*6340*/  LEA R5, R0, 0x37800000, 0x17 ;  /* 0x3780000000057811 */ /* 0x000fe200078eb8ff */
[----:B------:R-:W-:-:S05]  /*6350*/  IMAD.SHL.U32 R0, R3, 0x200000, RZ ;  /* 0x0020000003007824 */ /* 0x000fca00078e00ff */
[----:B------:R-:W-:-:S07]  /*6360*/  LOP3.LUT R0, R5, R0, R6, 0xfe, !PT ;  /* 0x0000000005007212 */ /* 0x000fce00078efe06 */
.L_x_1244:
[----:B------:R-:W-:Y:S05]  /*6370*/  BSYNC B0 ;  /* 0x0000000000007941 */ /* 0x000fea0003800000 */
.L_x_1243:
[----:B------:R-:W-:-:S04]  /*6380*/  F2FP.BF16.F32.PACK_AB R0, RZ, R0 ;  /* 0x00000000ff00723e */ /* 0x000fc800000010ff */
[----:B------:R-:W-:Y:S01]  /*6390*/  PRMT R27, R0, 0x7610, R27 ;  /* 0x00007610001b7816 */ /* 0x000fe2000000001b */
[----:B------:R-:W-:Y:S06]  /*63a0*/  BRA `(.L_x_1224) ;  /* 0x0000000000b47947 */ /* 0x000fec0003800000 */
.L_x_1236:
        /* <DEDUP_REMOVED lines=14> */
.L_x_1250:
[----:B------:R-:W-:Y:S05]  /*6490*/  BSYNC B0 ;  /* 0x0000000000007941 */ /* 0x000fea0003800000 */
.L_x_1249:
[----:B------:R-:W-:-:S04]  /*64a0*/  F2FP.BF16.F32.PACK_AB R0, RZ, R0 ;  /* 0x00000000ff00723e */ /* 0x000fc800000010ff */
[----:B------:R-:W-:Y:S01]  /*64b0*/  PRMT R27, R0, 0x7610, R27 ;  /* 0x00007610001b7816 */ /* 0x000fe2000000001b */
[----:B------:R-:W-:Y:S06]  /*64c0*/  BRA `(.L_x_1224) ;  /* 0x00000000006c7947 */ /* 0x000fec0003800000 */
.L_x_1223:
        /* <DEDUP_REMOVED lines=16> */
.L_x_1251:
[----:B------:R-:W-:Y:S01]  /*65d0*/  PRMT R27, RZ, 0x7610, R27 ;  /* 0x00007610ff1b7816 */ /* 0x000fe2000000001b */
[----:B------:R-:W-:Y:S06]  /*65e0*/  BRA `(.L_x_1224) ;  /* 0x0000000000247947 */ /* 0x000fec0003800000 */
.L_x_1248:
[----:B------:R-:W2:Y:S02]  /*65f0*/  LDG.E.64 R4, desc[UR36][R4.64] ;  /* 0x0000002404047981 */ /* 0x000ea4000c1e1b00 */
[----:B--2---:R-:W0:Y:S02]  /*6600*/  I2F.U64 R0, R4 ;  /* 0x0000000400007312 */ /* 0x004e240000301000 */
[----:B0-----:R-:W-:-:S04]  /*6610*/  F2FP.BF16.F32.PACK_AB R0, RZ, R0 ;  /* 0x00000000ff00723e */ /* 0x001fc800000010ff */
[----:B------:R-:W-:Y:S01]  /*6620*/  PRMT R27, R0, 0x7610, R27 ;  /* 0x00007610001b7816 */ /* 0x000fe2000000001b */
[----:B------:R-:W-:Y:S06]  /*6630*/  BRA `(.L_x_1224) ;  /* 0x0000000000107947 */ /* 0x000fec0003800000 */
.L_x_1247:
[----:B------:R-:W2:Y:S02]  /*6640*/  LDG.E R4, desc[UR36][R4.64] ;  /* 0x0000002404047981 */ /* 0x000ea4000c1e1900 */
[----:B--2---:R-:W-:-:S04]  /*6650*/  I2FP.F32.U32 R0, R4 ;  /* 0x0000000400007245 */ /* 0x004fc80000201000 */
[----:B------:R-:W-:-:S04]  /*6660*/  F2FP.BF16.F32.PACK_AB R0, RZ, R0 ;  /* 0x00000000ff00723e */ /* 0x000fc800000010ff */
[----:B------:R-:W-:-:S07]  /*6670*/  PRMT R27, R0, 0x7610, R27 ;  /* 0x00007610001b7816 */ /* 0x000fce000000001b */
.L_x_1224:
[----:B------:R-:W-:-:S07]  /*6680*/  VIADD R29, R29, 0x80 ;  /* 0x000000801d1d7836 */ /* 0x000fce0000000000 */
.L_x_1185:
[----:B------:R-:W-:Y:S05]  /*6690*/  BSYNC B6 ;  /* 0x0000000000067941 */ /* 0x000fea0003800000 */
.L_x_1184:
        /* <DEDUP_REMOVED lines=26> */
.L_x_1257:
[----:B------:R-:W2:Y:S02]  /*6840*/  LDG.E.U8 R4, desc[UR36][R4.64] ;  /* 0x0000002404047981 */ /* 0x000ea4000c1e1100 */
[----:B--2---:R-:W-:-:S04]  /*6850*/  I2FP.F32.U32 R0, R4 ;  /* 0x0000000400007245 */ /* 0x004fc80000201000 */
[----:B------:R-:W-:-:S04]  /*6860*/  F2FP.BF16.F32.PACK_AB R0, RZ, R0 ;  /* 0x00000000ff00723e */ /* 0x000fc800000010ff */
[----:B------:R-:W-:Y:S01]  /*6870*/  PRMT R18, R0, 0x7610, R18 ;  /* 0x0000761000127816 */ /* 0x000fe20000000012 */
[----:B------:R-:W-:Y:S06]  /*6880*/  BRA `(.L_x_1259) ;  /* 0x0000000c00c87947 */ /* 0x000fec0003800000 */
.L_x_1256:
        /* <DEDUP_REMOVED lines=11> */
.L_x_1261:
[----:B------:R-:W2:Y:S02]  /*6940*/  LDG.E R4, desc[UR36][R4.64] ;  /* 0x0000002404047981 */ /* 0x000ea4000c1e1900 */
[----:B--2---:R-:W-:-:S04]  /*6950*/  I2FP.F32.S32 R0, R4 ;  /* 0x0000000400007245 */ /* 0x004fc80000201400 */
[----:B------:R-:W-:-:S04]  /*6960*/  F2FP.BF16.F32.PACK_AB R0, RZ, R0 ;  /* 0x00000000ff00723e */ /* 0x000fc800000010ff */
[----:B------:R-:W-:Y:S01]  /*6970*/  PRMT R18, R0, 0x7610, R18 ;  /* 0x0000761000127816 */ /* 0x000fe20000000012 */
[----:B------:R-:W-:Y:S06]  /*6980*/  BRA `(.L_x_1259) ;  /* 0x0000000c00887947 */ /* 0x000fec0003800000 */
.L_x_1260:
[----:B------:R-:W2:Y:S02]  /*6990*/  LDG.E.U16 R4, desc[UR36][R4.64] ;  /* 0x0000002404047981 */ /* 0x000ea4000c1e1500 */
[----:B--2---:R-:W0:Y:S02]  /*69a0*/  I2F.S16 R0, R4 ;  /* 0x0000000400007306 */ /* 0x004e240000101400 */
[----:B0-----:R-:W-:-:S04]  /*69b0*/  F2FP.BF16.F32.PACK_AB R0, RZ, R0 ;  /* 0x00000000ff00723e */ /* 0x001fc800000010ff */
[----:B------:R-:W-:Y:S01]  /*69c0*/  PRMT R18, R0, 0x7610, R18 ;  /* 0x0000761000127816 */ /* 0x000fe20000000012 */
[----:B------:R-:W-:Y:S06]  /*69d0*/  BRA `(.L_x_1259) ;  /* 0x0000000c00747947 */ /* 0x000fec0003800000 */
.L_x_1255:
        /* <DEDUP_REMOVED lines=9> */
.L_x_1263:
[----:B------:R-:W2:Y:S02]  /*6a70*/  LDG.E.U16 R0, desc[UR36][R4.64] ;  /* 0x0000002404007981 */ /* 0x000ea4000c1e1500 */
[----:B--2---:R-:W-:-:S05]  /*6a80*/  HADD2.F32 R0, -RZ, R0.H0_H0 ;  /* 0x20000000ff007230 */ /* 0x004fca0000004100 */
[----:B------:R-:W-:-:S04]  /*6a90*/  F2FP.BF16.F32.PACK_AB R0, RZ, R0 ;  /* 0x00000000ff00723e */ /* 0x000fc800000010ff */
[----:B------:R-:W-:Y:S01]  /*6aa0*/  PRMT R18, R0, 0x7610, R18 ;  /* 0x0000761000127816 */ /* 0x000fe20000000012 */
[----:B------:R-:W-:Y:S06]  /*6ab0*/  BRA `(.L_x_1259) ;  /* 0x0000000c003c7947 */ /* 0x000fec0003800000 */
.L_x_1262:
        /* <DEDUP_REMOVED lines=9> */
.L_x_1265:
[----:B------:R-:W2:Y:S02]  /*6b50*/  LDG.E.U16 R4, desc[UR36][R4.64] ;  /* 0x0000002404047981 */ /* 0x000ea4000c1e1500 */
[----:B--2---:R-:W-:-:S05]  /*6b60*/  HADD2.F32 R0, -RZ, R4.H0_H0 ;  /* 0x20000004ff007230 */ /* 0x004fca0000004100 */
[----:B------:R-:W-:-:S04]  /*6b70*/  F2FP.BF16.F32.PACK_AB R0, RZ, R0 ;  /* 0x00000000ff00723e */ /* 0x000fc800000010ff */
[----:B------:R-:W-:Y:S01]  /*6b80*/  PRMT R18, R0, 0x7610, R18 ;  /* 0x0000761000127816 */ /* 0x000fe20000000012 */
[----:B------:R-:W-:Y:S06]  /*6b90*/  BRA `(.L_x_1259) ;  /* 0x0000000c00047947 */ /* 0x000fec0003800000 */
.L_x_1264:
        /* <DEDUP_REMOVED lines=9> */
.L_x_1254:
        /* <DEDUP_REMOVED lines=14> */
.L_x_1268:
        /* <DEDUP_REMOVED lines=9> */
.L_x_1267:
        /* <DEDUP_REMOVED lines=28> */
.L_x_1270:
        /* <DEDUP_REMOVED lines=15> */
.L_x_1269:
[----:B------:R0:W5:Y:S01]  /*7050*/  LDG.E.U16 R18, desc[UR36][R4.64] ;  /* 0x0000002404127981 */ /* 0x000162000c1e1500 */
[----:B------:R-:W-:Y:S05]  /*7060*/  BRA `(.L_x_1259) ;  /* 0x0000000400d07947 */ /* 0x000fea0003800000 */
.L_x_1266:
        /* <DEDUP_REMOVED lines=13> */
.L_x_1273:
        /* <DEDUP_REMOVED lines=21> */
.L_x_1277:
[----:B------:R-:W-:Y:S05]  /*7290*/  BSYNC B1 ;  /* 0x0000000000017941 */ /* 0x000fea0003800000 */
.L_x_1276:
[----:B------:R-:W-:Y:S01]  /*72a0*/  LEA R5, R0, 0x3b800000, 0x17 ;  /* 0x3b80000000057811 */ /* 0x000fe200078eb8ff */
[----:B------:R-:W-:-:S05]  /*72b0*/  IMAD.SHL.U32 R0, R3, 0x100000, RZ ;  /* 0x0010000003007824 */ /* 0x000fca00078e00ff */
[----:B------:R-:W-:-:S07]  /*72c0*/  LOP3.LUT R0, R5, R0, R6, 0xfe, !PT ;  /* 0x0000000005007212 */ /* 0x000fce00078efe06 */
.L_x_1275:
[----:B------:R-:W-:Y:S05]  /*72d0*/  BSYNC B0 ;  /* 0x0000000000007941 */ /* 0x000fea0003800000 */
.L_x_1274:
[----:B------:R-:W-:-:S04]  /*72e0*/  F2FP.BF16.F32.PACK_AB R0, RZ, R0 ;  /* 0x00000000ff00723e */ /* 0x000fc800000010ff */
[----:B------:R-:W-:Y:S01]  /*72f0*/  PRMT R18, R0, 0x7610, R18 ;  /* 0x0000761000127816 */ /* 0x000fe20000000012 */
[----:B------:R-:W-:Y:S06]  /*7300*/  BRA `(.L_x_1259) ;  /* 0x0000000400287947 */ /* 0x000fec0003800000 */
.L_x_1272:
        /* <DEDUP_REMOVED lines=21> */
.L_x_1281:
[----:B------:R-:W-:Y:S05]  /*7460*/  BSYNC B1 ;  /* 0x0000000000017941 */ /* 0x000fea0003800000 */
.L_x_1280:
[----:B------:R-:W-:Y:S01]  /*7470*/  LEA R5, R0, 0x37800000, 0x17 ;  /* 0x3780000000057811 */ /* 0x000fe200078eb8ff */
[----:B------:R-:W-:-:S05]  /*7480*/  IMAD.SHL.U32 R0, R3, 0x200000, RZ ;  /* 0x0020000003007824 */ /* 0x000fca00078e00ff */
[----:B------:R-:W-:-:S07]  /*7490*/  LOP3.LUT R0, R5, R0, R6, 0xfe, !PT ;  /* 0x0000000005007212 */ /* 0x000fce00078efe06 */
.L_x_1279:
[----:B------:R-:W-:Y:S05]  /*74a0*/  BSYNC B0 ;  /* 0x0000000000007941 */ /* 0x000fea0003800000 */
.L_x_1278:
[----:B------:R-:W-:-:S04]  /*74b0*/  F2FP.BF16.F32.PACK_AB R0, RZ, R0 ;  /* 0x00000000ff00723e */ /* 0x000fc800000010ff */
[----:B------:R-:W-:Y:S01]  /*74c0*/  PRMT R18, R0, 0x7610, R18 ;  /* 0x0000761000127816 */ /* 0x000fe20000000012 */
[----:B------:R-:W-:Y:S06]  /*74d0*/  BRA `(.L_x_1259) ;  /* 0x0000000000b47947 */ /* 0x000fec0003800000 */
.L_x_1271:
        /* <DEDUP_REMOVED lines=14> */
.L_x_1285:
[----:B------:R-:W-:Y:S05]  /*75c0*/  BSYNC B0 ;  /* 0x0000000000007941 */ /* 0x000fea0003800000 */
.L_x_1284:
[----:B------:R-:W-:-:S04]  /*75d0*/  F2FP.BF16.F32.PACK_AB R0, RZ, R0 ;  /* 0x00000000ff00723e */ /* 0x000fc800000010ff */
[----:B------:R-:W-:Y:S01]  /*75e0*/  PRMT R18, R0, 0x7610, R18 ;  /* 0x0000761000127816 */ /* 0x000fe20000000012 */
[----:B------:R-:W-:Y:S06]  /*75f0*/  BRA `(.L_x_1259) ;  /* 0x00000000006c7947 */ /* 0x000fec0003800000 */
.L_x_1258:
        /* <DEDUP_REMOVED lines=16> */
.L_x_1286:
[----:B------:R-:W-:Y:S01]  /*7700*/  PRMT R18, RZ, 0x7610, R18 ;  /* 0x00007610ff127816 */ /* 0x000fe20000000012 */
[----:B------:R-:W-:Y:S06]  /*7710*/  BRA `(.L_x_1259) ;  /* 0x0000000000247947 */ /* 0x000fec0003800000 */
.L_x_1283:
[----:B------:R-:W2:Y:S02]  /*7720*/  LDG.E.64 R4, desc[UR36][R4.64] ;  /* 0x0000002404047981 */ /* 0x000ea4000c1e1b00 */
[----:B--2---:R-:W0:Y:S02]  /*7730*/  I2F.U64 R0, R4 ;  /* 0x0000000400007312 */ /* 0x004e240000301000 */
[----:B0-----:R-:W-:-:S04]  /*7740*/  F2FP.BF16.F32.PACK_AB R0, RZ, R0 ;  /* 0x00000000ff00723e */ /* 0x001fc800000010ff */
[----:B------:R-:W-:Y:S01]  /*7750*/  PRMT R18, R0, 0x7610, R18 ;  /* 0x0000761000127816 */ /* 0x000fe20000000012 */
[----:B------:R-:W-:Y:S06]  /*7760*/  BRA `(.L_x_1259) ;  /* 0x0000000000107947 */ /* 0x000fec0003800000 */
.L_x_1282:
[----:B------:R-:W2:Y:S02]  /*7770*/  LDG.E R4, desc[UR36][R4.64] ;  /* 0x0000002404047981 */ /* 0x000ea4000c1e1900 */
[----:B--2---:R-:W-:-:S04]  /*7780*/  I2FP.F32.U32 R0, R4 ;  /* 0x0000000400007245 */ /* 0x004fc80000201000 */
[----:B------:R-:W-:-:S04]  /*7790*/  F2FP.BF16.F32.PACK_AB R0, RZ, R0 ;  /* 0x00000000ff00723e */ /* 0x000fc800000010ff */
[----:B------:R-:W-:-:S07]  /*77a0*/  PRMT R18, R0, 0x7610, R18 ;  /* 0x0000761000127816 */ /* 0x000fce0000000012 */
.L_x_1259:
        /* <DEDUP_REMOVED lines=21> */
.L_x_1290:
[----:B------:R-:W2:Y:S02]  /*7900*/  LDG.E.U8 R4, desc[UR36][R4.64] ;  /* 0x0000002404047981 */ /* 0x000ea4000c1e1100 */
[----:B--2---:R-:W-:-:S04]  /*7910*/  I2FP.F32.U32 R0, R4 ;  /* 0x0000000400007245 */ /* 0x004fc80000201000 */
[----:B------:R-:W-:-:S04]  /*7920*/  F2FP.BF16.F32.PACK_AB R0, RZ, R0 ;  /* 0x00000000ff00723e */ /* 0x000fc800000010ff */
[----:B------:R-:W-:Y:S01]  /*7930*/  PRMT R26, R0, 0x7610, R26 ;  /* 0x00007610001a7816 */ /* 0x000fe2000000001a */
[----:B------:R-:W-:Y:S06]  /*7940*/  BRA `(.L_x_1253) ;  /* 0x0000000c00c87947 */ /* 0x000fec0003800000 */
.L_x_1289:
        /* <DEDUP_REMOVED lines=11> */
.L_x_1293:
[----:B------:R-:W2:Y:S02]  /*7a00*/  LDG.E R4, desc[UR36][R4.64] ;  /* 0x0000002404047981 */ /* 0x000ea4000c1e1900 */
[----:B--2---:R-:W-:-:S04]  /*7a10*/  I2FP.F32.S32 R0, R4 ;  /* 0x0000000400007245 */ /* 0x004fc80000201400 */
[----:B------:R-:W-:-:S04]  /*7a20*/  F2FP.BF16.F32.PACK_AB R0, RZ, R0 ;  /* 0x00000000ff00723e */ /* 0x000fc800000010ff */
[----:B------:R-:W-:Y:S01]  /*7a30*/  PRMT R26, R0, 0x7610, R26 ;  /* 0x00007610001a7816 */ /* 0x000fe2000000001a */
[----:B------:R-:W-:Y:S06]  /*7a40*/  BRA `(.L_x_1253) ;  /* 0x0000000c00887947 */ /* 0x000fec0003800000 */
.L_x_1292:
[----:B------:R-:W2:Y:S02]  /*7a50*/  LDG.E.U16 R4, desc[UR36][R4.64] ;  /* 0x0000002404047981 */ /* 0x000ea4000c1e1500 */
[----:B--2---:R-:W0:Y:S02]  /*7a60*/  I2F.S16 R0, R4 ;  /* 0x0000000400007306 */ /* 0x004e240000101400 */
[----:B0-----:R-:W-:-:S04]  /*7a70*/  F2FP.BF16.F32.PACK_AB R0, RZ, R0 ;  /* 0x00000000ff00723e */ /* 0x001fc800000010ff */
[----:B------:R-:W-:Y:S01]  /*7a80*/  PRMT R26, R0, 0x7610, R26 ;  /* 0x00007610001a7816 */ /* 0x000fe2000000001a */
[----:B------:R-:W-:Y:S06]  /*7a90*/  BRA `(.L_x_1253) ;  /* 0x0000000c00747947 */ /* 0x000fec0003800000 */
.L_x_1288:
        /* <DEDUP_REMOVED lines=9> */
.L_x_1295:
[----:B------:R-:W2:Y:S02]  /*7b30*/  LDG.E.U16 R0, desc[UR36][R4.64] ;  /* 0x0000002404007981 */ /* 0x000ea4000c1e1500 */
[----:B--2---:R-:W-:-:S05]  /*7b40*/  HADD2.F32 R0, -RZ, R0.H0_H0 ;  /* 0x20000000ff007230 */ /* 0x004fca0000004100 */
[----:B------:R-:W-:-:S04]  /*7b50*/  F2FP.BF16.F32.PACK_AB R0, RZ, R0 ;  /* 0x00000000ff00723e */ /* 0x000fc800000010ff */
[----:B------:R-:W-:Y:S01]  /*7b60*/  PRMT R26, R0, 0x7610, R26 ;  /* 0x00007610001a7816 */ /* 0x000fe2000000001a */
[----:B------:R-:W-:Y:S06]  /*7b70*/  BRA `(.L_x_1253) ;  /* 0x0000000c003c7947 */ /* 0x000fec0003800000 */
.L_x_1294:
        /* <DEDUP_REMOVED lines=9> */
.L_x_1297:
[----:B------:R-:W2:Y:S02]  /*7c10*/  LDG.E.U16 R4, desc[UR36][R4.64] ;  /* 0x0000002404047981 */ /* 0x000ea4000c1e1500 */
[----:B--2---:R-:W-:-:S05]  /*7c20*/  HADD2.F32 R0, -RZ, R4.H0_H0 ;  /* 0x20000004ff007230 */ /* 0x004fca0000004100 */
[----:B------:R-:W-:-:S04]  /*7c30*/  F2FP.BF16.F32.PACK_AB R0, RZ, R0 ;  /* 0x00000000ff00723e */ /* 0x000fc800000010ff */
[----:B------:R-:W-:Y:S01]  /*7c40*/  PRMT R26, R0, 0x7610, R26 ;  /* 0x00007610001a7816 */ /* 0x000fe2000000001a */
[----:B------:R-:W-:Y:S06]  /*7c50*/  BRA `(.L_x_1253) ;  /* 0x0000000c00047947 */ /* 0x000fec0003800000 */
.L_x_1296:
        /* <DEDUP_REMOVED lines=9> */
.L_x_1287:
        /* <DEDUP_REMOVED lines=14> */
.L_x_1300:
        /* <DEDUP_REMOVED lines=9> */
.L_x_1299:
        /* <DEDUP_REMOVED lines=28> */
.L_x_1302:
        /* <DEDUP_REMOVED lines=15> */
.L_x_1301:
[----:B------:R1:W5:Y:S01]  /*8110*/  LDG.E.U16 R26, desc[UR36][R4.64] ;  /* 0x00000024041a7981 */ /* 0x000362000c1e1500 */
[----:B------:R-:W-:Y:S05]  /*8120*/  BRA `(.L_x_1253) ;  /* 0x0000000400d07947 */ /* 0x000fea0003800000 */
.L_x_1298:
        /* <DEDUP_REMOVED lines=13> */
.L_x_1305:
        /* <DEDUP_REMOVED lines=21> */
.L_x_1309:
[----:B------:R-:W-:Y:S05]  /*8350*/  BSYNC B1 ;  /* 0x0000000000017941 */ /* 0x000fea0003800000 */
.L_x_1308:
[----:B------:R-:W-:Y:S01]  /*8360*/  LEA R5, R0, 0x3b800000, 0x17 ;  /* 0x3b80000000057811 */ /* 0x000fe200078eb8ff */
[----:B------:R-:W-:-:S05]  /*8370*/  IMAD.SHL.U32 R0, R3, 0x100000, RZ ;  /* 0x0010000003007824 */ /* 0x000fca00078e00ff */
[----:B------:R-:W-:-:S07]  /*8380*/  LOP3.LUT R0, R5, R0, R6, 0xfe, !PT ;  /* 0x0000000005007212 */ /* 0x000fce00078efe06 */
.L_x_1307:
[----:B------:R-:W-:Y:S05]  /*8390*/  BSYNC B0 ;  /* 0x0000000000007941 */ /* 0x000fea0003800000 */
.L_x_1306:
[----:B------:R-:W-:-:S04]  /*83a0*/  F2FP.BF16.F32.PACK_AB R0, RZ, R0 ;  /* 0x00000000ff00723e */ /* 0x000fc800000010ff */
[----:B------:R-:W-:Y:S01]  /*83b0*/  PRMT R26, R0, 0x7610, R26 ;  /* 0x00007610001a7816 */ /* 0x000fe2000000001a */
[----:B------:R-:W-:Y:S06]  /*83c0*/  BRA `(.L_x_1253) ;  /* 0x0000000400287947 */ /* 0x000fec0003800000 */
.L_x_1304:
        /* <DEDUP_REMOVED lines=21> */
.L_x_1313:
[----:B------:R-:W-:Y:S05]  /*8520*/  BSYNC B1 ;  /* 0x0000000000017941 */ /* 0x000fea0003800000 */
.L_x_1312:
[----:B------:R-:W-:Y:S01]  /*8530*/  LEA R5, R0, 0x37800000, 0x17 ;  /* 0x3780000000057811 */ /* 0x000fe200078eb8ff */
[----:B------:R-:W-:-:S05]  /*8540*/  IMAD.SHL.U32 R0, R3, 0x200000, RZ ;  /* 0x0020000003007824 */ /* 0x000fca00078e00ff */
[----:B------:R-:W-:-:S07]  /*8550*/  LOP3.LUT R0, R5, R0, R6, 0xfe, !PT ;  /* 0x0000000005007212 */ /* 0x000fce00078efe06 */
.L_x_1311:
[----:B------:R-:W-:Y:S05]  /*8560*/  BSYNC B0 ;  /* 0x0000000000007941 */ /* 0x000fea0003800000 */
.L_x_1310:
[----:B------:R-:W-:-:S04]  /*8570*/  F2FP.BF16.F32.PACK_AB R0, RZ, R0 ;  /* 0x00000000ff00723e */ /* 0x000fc800000010ff */
[----:B------:R-:W-:Y:S01]  /*8580*/  PRMT R26, R0, 0x7610, R26 ;  /* 0x00007610001a7816 */ /* 0x000fe2000000001a */
[----:B------:R-:W-:Y:S06]  /*8590*/  BRA `(.L_x_1253) ;  /* 0x0000000000b47947 */ /* 0x000fec0003800000 */
.L_x_1303:
        /* <DEDUP_REMOVED lines=14> */
.L_x_1317:
[----:B------:R-:W-:Y:S05]  /*8680*/  BSYNC B0 ;  /* 0x0000000000007941 */ /* 0x000fea0003800000 */
.L_x_1316:
[----:B------:R-:W-:-:S04]  /*8690*/  F2FP.BF16.F32.PACK_AB R0, RZ, R0 ;  /* 0x00000000ff00723e */ /* 0x000fc800000010ff */
[----:B------:R-:W-:Y:S01]  /*86a0*/  PRMT R26, R0, 0x7610, R26 ;  /* 0x00007610001a7816 */ /* 0x000fe2000000001a */
[----:B------:R-:W-:Y:S06]  /*86b0*/  BRA `(.L_x_1253) ;  /* 0x00000000006c7947 */ /* 0x000fec0003800000 */
.L_x_1291:
        /* <DEDUP_REMOVED lines=16> */
.L_x_1318:
[----:B------:R-:W-:Y:S01]  /*87c0*/  PRMT R26, RZ, 0x7610, R26 ;  /* 0x00007610ff1a7816 */ /* 0x000fe2000000001a */
[----:B------:R-:W-:Y:S06]  /*87d0*/  BRA `(.L_x_1253) ;  /* 0x0000000000247947 */ /* 0x000fec0003800000 */
.L_x_1315:
[----:B------:R-:W2:Y:S02]  /*87e0*/  LDG.E.64 R4, desc[UR36][R4.64] ;  /* 0x0000002404047981 */ /* 0x000ea4000c1e1b00 */
[----:B--2---:R-:W0:Y:S02]  /*87f0*/  I2F.U64 R0, R4 ;  /* 0x0000000400007312 */ /* 0x004e240000301000 */
[----:B0-----:R-:W-:-:S04]  /*8800*/  F2FP.BF16.F32.PACK_AB R0, RZ, R0 ;  /* 0x00000000ff00723e */ /* 0x001fc800000010ff */
[----:B------:R-:W-:Y:S01]  /*8810*/  PRMT R26, R0, 0x7610, R26 ;  /* 0x00007610001a7816 */ /* 0x000fe2000000001a */
[----:B------:R-:W-:Y:S06]  /*8820*/  BRA `(.L_x_1253) ;  /* 0x0000000000107947 */ /* 0x000fec0003800000 */
.L_x_1314:
[----:B------:R-:W2:Y:S02]  /*8830*/  LDG.E R4, desc[UR36][R4.64] ;  /* 0x0000002404047981 */ /* 0x000ea4000c1e1900 */
[----:B--2---:R-:W-:-:S04]  /*8840*/  I2FP.F32.U32 R0, R4 ;  /* 0x0000000400007245 */ /* 0x004fc80000201000 */
[----:B------:R-:W-:-:S04]  /*8850*/  F2FP.BF16.F32.PACK_AB R0, RZ, R0 ;  /* 0x00000000ff00723e */ /* 0x000fc800000010ff */
[----:B------:R-:W-:-:S07]  /*8860*/  PRMT R26, R0, 0x7610, R26 ;  /* 0x00007610001a7816 */ /* 0x000fce000000001a */
.L_x_1253:
[----:B------:R-:W-:Y:S05]  /*8870*/  BSYNC B6 ;  /* 0x0000000000067941 */ /* 0x000fea0003800000 */
.L_x_1252:
[----:B------:R-:W2:Y:S01]  /*8880*/  S2R R25, SR_TID.X ;  /* 0x0000000000197919 */ /* 0x000ea20000002100 */
[----:B------:R-:W-:Y:S01]  /*8890*/  BSSY B7, `(.L_x_1319) ;  /* 0x000006b000077945 */ /* 0x000fe20003800000 */
[----:B--2---:R-:W-:-:S04]  /*88a0*/  ISETP.GE.AND P0, PT, R25, R16, PT ;  /* 0x000000101900720c */ /* 0x004fc80003f06270 */
[----:B------:R-:W-:-:S09]  /*88b0*/  P2R R19, PR, RZ, 0x1 ;  /* 0x00000001ff137803 */ /* 0x000fd20000000000 */
[----:B------:R-:W-:Y:S05]  /*88c0*/  @P0 BRA `(.L_x_1320) ;  /* 0x00000004009c0947 */ /* 0x000fea0003800000 */
[----:B-----5:R-:W-:Y:S01]  /*88d0*/  IMAD.U32 R0, R24, 0x10000, RZ ;  /* 0x0001000018007824 */ /* 0x020fe200078e00ff */
[----:B------:R-:W-:Y:S04]  /*88e0*/  BSSY B6, `(.L_x_1321) ;  /* 0x0000014000067945 */ /* 0x000fe80003800000 */
[C---:B------:R-:W-:Y:S02]  /*88f0*/  FSETP.GE.FTZ.AND P1, PT, R0.reuse, RZ, PT ;  /* 0x000000ff0000720b */ /* 0x040fe40003f36000 */
[----:B------:R-:W-:-:S13]  /*8900*/  FSETP.GTU.FTZ.AND P0, PT, R0, 1, PT ;  /* 0x3f8000000000780b */ /* 0x000fda0003f1c000 */
[----:B------:R-:W-:Y:S05]  /*8910*/  @!P0 BRA P1, `(.L_x_1322) ;  /* 0x0000000000408947 */ /* 0x000fea0000800000 */
[----:B------:R-:W-:Y:S01]  /*8920*/  MOV R14, 0x0 ;  /* 0x00000000000e7802 */ /* 0x000fe20000000f00 */
[----:B------:R-:W-:Y:S01]  /*8930*/  ULDC.64 UR4, c[0x4][0x300] ;  /* 0x0100c00000047ab9 */ /* 0x000fe20000000a00 */
[----:B------:R-:W-:Y:S01]  /*8940*/  ULDC.64 UR6, c[0x4][0x20] ;  /* 0x0100080000067ab9 */ /* 0x000fe20000000a00 */
[----:B01----:R-:W-:Y:S02]  /*8950*/  IMAD.U32 R4, RZ, RZ, UR4 ;  /* 0x00000004ff047e24 */ /* 0x003fe4000f8e00ff */
        /* <DEDUP_REMOVED lines=12> */
.L_x_1322:
[----:B------:R-:W-:Y:S05]  /*8a20*/  BSYNC B6 ;  /* 0x0000000000067941 */ /* 0x000fea0003800000 */
.L_x_1321:
[----:B------:R-:W-:Y:S01]  /*8a30*/  IMAD.U32 R0, R23, 0x10000, RZ ;  /* 0x0001000017007824 */ /* 0x000fe200078e00ff */
        /* <DEDUP_REMOVED lines=20> */
.L_x_1324:
[----:B------:R-:W-:Y:S05]  /*8b80*/  BSYNC B6 ;  /* 0x0000000000067941 */ /* 0x000fea0003800000 */
.L_x_1323:
[----:B------:R-:W-:Y:S01]  /*8b90*/  IMAD.U32 R24, R24, 0x10000, RZ ;  /* 0x0001000018187824 */ /* 0x000fe200078e00ff */
[----:B------:R-:W-:Y:S01]  /*8ba0*/  BSSY B0, `(.L_x_1325) ;  /* 0x0000024000007945 */ /* 0x000fe20003800000 */
[----:B------:R-:W-:Y:S02]  /*8bb0*/  IMAD.MOV.U32 R7, RZ, RZ, 0x3e800000 ;  /* 0x3e800000ff077424 */ /* 0x000fe400078e00ff */
[----:B01----:R-:W-:Y:S01]  /*8bc0*/  FADD.FTZ R4, -R24, -RZ ;  /* 0x800000ff18047221 */ /* 0x003fe20000010100 */
[----:B------:R-:W-:-:S03]  /*8bd0*/  IMAD.MOV.U32 R8, RZ, RZ, 0x3d39bf78 ;  /* 0x3d39bf78ff087424 */ /* 0x000fc600078e00ff */
[----:B------:R-:W0:Y:S02]  /*8be0*/  F2F.BF16.F32 R0, R4 ;  /* 0x0000000400007304 */ /* 0x000e240000202000 */
[----:B0-----:R-:W-:-:S04]  /*8bf0*/  IMAD.U32 R0, R0, 0x10000, RZ ;  /* 0x0001000000007824 */ /* 0x001fc800078e00ff */
[C---:B------:R-:W-:Y:S01]  /*8c00*/  FADD.FTZ.RZ R3, R0.reuse, 1 ;  /* 0x3f80000000037421 */ /* 0x040fe2000001c000 */
[----:B------:R-:W-:-:S03]  /*8c10*/  ISETP.GE.U32.AND P0, PT, R0, 0x7f800000, PT ;  /* 0x7f8000000000780c */ /* 0x000fc60003f06070 */
[----:B------:R-:W-:-:S05]  /*8c20*/  VIADD R3, R3, 0xc0c00000 ;  /* 0xc0c0000003037836 */ /* 0x000fca0000000000 */
[----:B------:R-:W-:-:S04]  /*8c30*/  LOP3.LUT R3, R3, 0xff800000, RZ, 0xc0, !PT ;  /* 0xff80000003037812 */ /* 0x000fc800078ec0ff */
[----:B------:R-:W-:Y:S01]  /*8c40*/  IADD3 R6, -R3, 0x40800000, RZ ;  /* 0x4080000003067810 */ /* 0x000fe20007ffe1ff */
[----:B------:R-:W-:Y:S01]  /*8c50*/  IMAD.IADD R5, R0, 0x1, -R3 ;  /* 0x0000000100057824 */ /* 0x000fe200078e0a03 */
[----:B------:R-:W-:-:S03]  /*8c60*/  I2FP.F32.S32 R3, R3 ;  /* 0x0000000300037245 */ /* 0x000fc60000201400 */
[----:B------:R-:W-:Y:S02]  /*8c70*/  FFMA.FTZ R6, R6, R7, -1 ;  /* 0xbf80000006067423 */ /* 0x000fe40000010007 */
[----:B------:R-:W-:Y:S02]  /*8c80*/  FMUL.FTZ R3, R3, 1.1920928955078125e-07 ;  /* 0x3400000003037820 */ /* 0x000fe40000410000 */
[----:B------:R-:W-:-:S04]  /*8c90*/  FADD.FTZ R5, R5, R6 ;  /* 0x0000000605057221 */ /* 0x000fc80000010000 */
[----:B------:R-:W-:-:S04]  /*8ca0*/  FFMA.FTZ R4, R5, -R8, 0.10546888411045074463 ;  /* 0x3dd8001205047423 */ /* 0x000fc80000010808 */
[----:B------:R-:W-:-:S04]  /*8cb0*/  FFMA.FTZ R4, R5, R4, -0.13229703903198242188 ;  /* 0xbe0778e005047423 */ /* 0x000fc80000010004 */
[C---:B------:R-:W-:Y:S02]  /*8cc0*/  FFMA.FTZ R6, R5.reuse, R4, 0.14491446316242218018 ;  /* 0x3e14647505067423 */ /* 0x040fe40000010004 */
[----:B------:R-:W0:Y:S02]  /*8cd0*/  MUFU.LG2 R4, R24 ;  /* 0x0000001800047308 */ /* 0x000e240000000c00 */
[----:B------:R-:W-:-:S04]  /*8ce0*/  FFMA.FTZ R6, R5, R6, -0.16641564667224884033 ;  /* 0xbe2a68dd05067423 */ /* 0x000fc80000010006 */
[----:B------:R-:W-:-:S04]  /*8cf0*/  FFMA.FTZ R6, R5, R6, 0.19988867640495300293 ;  /* 0x3e4caf9e05067423 */ /* 0x000fc80000010006 */
[----:B------:R-:W-:-:S04]  /*8d00*/  FFMA.FTZ R6, R5, R6, -0.25000196695327758789 ;  /* 0xbe80004205067423 */ /* 0x000fc80000010006 */
[----:B------:R-:W-:Y:S01]  /*8d10*/  FFMA.FTZ R6, R5, R6, 0.33333510160446166992 ;  /* 0x3eaaaae605067423 */ /* 0x000fe20000010006 */
[----:B0-----:R-:W-:-:S03]  /*8d20*/  FMUL.FTZ R4, R4, 0.69314718246459960938 ;  /* 0x3f31721804047820 */ /* 0x001fc60000410000 */
[C---:B------:R-:W-:Y:S01]  /*8d30*/  FFMA.FTZ R6, R5.reuse, R6, -0.5 ;  /* 0xbf00000005067423 */ /* 0x040fe20000010006 */
[----:B------:R0:W1:Y:S03]  /*8d40*/  F2F.BF16.F32 R7, R4 ;  /* 0x0000000400077304 */ /* 0x0000660000202000 */
[----:B------:R-:W-:-:S04]  /*8d50*/  FMUL.FTZ R6, R5, R6 ;  /* 0x0000000605067220 */ /* 0x000fc80000410000 */
[----:B------:R-:W-:-:S04]  /*8d60*/  FFMA.FTZ R6, R5, R6, R5 ;  /* 0x0000000605067223 */ /* 0x000fc80000010005 */
[----:B------:R-:W-:Y:S01]  /*8d70*/  FFMA.FTZ R3, R3, 0.69314718246459960938, R6 ;  /* 0x3f31721803037823 */ /* 0x000fe20000010006 */
[----:B0-----:R-:W-:Y:S06]  /*8d80*/  @!P0 BRA `(.L_x_1326) ;  /* 0x0000000000148947 */ /* 0x001fec0003800000 */
[C---:B------:R-:W-:Y:S02]  /*8d90*/  ISETP.GE.AND P0, PT, R0.reuse, -0x407fffff, PT ;  /* 0xbf8000010000780c */ /* 0x040fe40003f06270 */
[----:B------:R-:W-:-:S11]  /*8da0*/  FSETP.NEU.FTZ.AND P1, PT, R0, RZ, PT ;  /* 0x000000ff0000720b */ /* 0x000fd60003f3d000 */
[----:B------:R-:W-:-:S04]  /*8db0*/  @P0 IMAD.MOV.U32 R5, RZ, RZ, 0x7f800000 ;  /* 0x7f800000ff050424 */ /* 0x000fc800078e00ff */
[----:B------:R-:W-:-:S05]  /*8dc0*/  @P0 FFMA.FTZ R3, R0, R5, +INF ;  /* 0x7f80000000030423 */ /* 0x000fca0000010005 */
[----:B------:R-:W-:-:S07]  /*8dd0*/  FSEL R3, R3, -RZ, P1 ;  /* 0x800000ff03037208 */ /* 0x000fce0000800000 */
.L_x_1326:
[----:B------:R-:W-:Y:S05]  /*8de0*/  BSYNC B0 ;  /* 0x0000000000007941 */ /* 0x000fea0003800000 */
.L_x_1325:
[----:B------:R-:W0:Y:S01]  /*8df0*/  F2F.BF16.F32 R3, R3 ;  /* 0x0000000300037304 */ /* 0x000e220000202000 */
[----:B------:R-:W-:Y:S02]  /*8e00*/  IMAD.U32 R23, R23, 0x10000, RZ ;  /* 0x0001000017177824 */ /* 0x000fe400078e00ff */
[----:B-1----:R-:W-:Y:S02]  /*8e10*/  IMAD.U32 R0, R7, 0x10000, RZ ;  /* 0x0001000007007824 */ /* 0x002fe400078e00ff */
        /* <DEDUP_REMOVED lines=9> */
[----:B-1----:R-:W-:-:S03]  /*8eb0*/  IMAD.U32 R3, R5, 0x10000, RZ ;  /* 0x0001000005037824 */ /* 0x002fc600078e00ff */
[----:B------:R-:W-:Y:S02]  /*8ec0*/  IMAD.U32 R0, R0, 0x10000, RZ ;  /* 0x0001000000007824 */ /* 0x000fe400078e00ff */
[----:B------:R-:W0:Y:S02]  /*8ed0*/  F2F.BF16.F32 R4, R4 ;  /* 0x0000000400047304 */ /* 0x000e240000202000 */
[----:B------:R-:W-:-:S06]  /*8ee0*/  FMUL.FTZ R0, R3, R0 ;  /* 0x0000000003007220 */ /* 0x000fcc0000410000 */
[----:B------:R-:W1:Y:S01]  /*8ef0*/  F2F.BF16.F32 R0, R0 ;  /* 0x0000000000007304 */ /* 0x000e620000202000 */
[----:B0-----:R-:W-:Y:S02]  /*8f00*/  IMAD.U32 R6, R4, 0x10000, RZ ;  /* 0x0001000004067824 */ /* 0x001fe400078e00ff */
[----:B-1----:R-:W-:-:S04]  /*8f10*/  IMAD.U32 R3, R0, 0x10000, RZ ;  /* 0x0001000000037824 */ /* 0x002fc800078e00ff */
[----:B------:R-:W-:-:S04]  /*8f20*/  FADD.FTZ R3, R3, -R6 ;  /* 0x8000000603037221 */ /* 0x000fc80000010000 */
[----:B------:R2:W3:Y:S03]  /*8f30*/  F2F.BF16.F32 R24, R3 ;  /* 0x0000000300187304 */ /* 0x0004e60000202000 */
.L_x_1320:
[----:B------:R-:W-:Y:S05]  /*8f40*/  BSYNC B7 ;  /* 0x0000000000077941 */ /* 0x000fea0003800000 */
.L_x_1319:
[----:B-----5:R-:W-:Y:S01]  /*8f50*/  VIADD R23, R25, 0x80 ;  /* 0x0000008019177836 */ /* 0x020fe20000000000 */
[----:B------:R-:W-:Y:S04]  /*8f60*/  BSSY B7, `(.L_x_1327) ;  /* 0x000006a000077945 */ /* 0x000fe80003800000 */
[----:B------:R-:W-:-:S13]  /*8f70*/  ISETP.GE.AND P0, PT, R23, R16, PT ;  /* 0x000000101700720c */ /* 0x000fda0003f06270 */
[----:B------:R-:W-:Y:S05]  /*8f80*/  @P0 BRA `(.L_x_1328) ;  /* 0x00000004009c0947 */ /* 0x000fea0003800000 */
        /* <DEDUP_REMOVED lines=20> */
[----:B0-23--:R-:W-:Y:S05]  /*90d0*/  CALL.ABS.NOINC R14 ;  /* 0x000000000e007343 */ /* 0x00dfea0003c00000 */
.L_x_1330:
[----:B------:R-:W-:Y:S05]  /*90e0*/  BSYNC B6 ;  /* 0x0000000000067941 */ /* 0x000fea0003800000 */
.L_x_1329:
        /* <DEDUP_REMOVED lines=21> */
.L_x_1332:
[----:B------:R-:W-:Y:S05]  /*9240*/  BSYNC B6 ;  /* 0x0000000000067941 */ /* 0x000fea0003800000 */
.L_x_1331:
[----:B------:R-:W-:Y:S01]  /*9250*/  IMAD.U32 R28, R28, 0x10000, RZ ;  /* 0x000100001c1c7824 */ /* 0x000fe200078e00ff */
[----:B------:R-:W-:Y:S01]  /*9260*/  BSSY B0, `(.L_x_1333) ;  /* 0x0000024000007945 */ /* 0x000fe20003800000 */
[----:B------:R-:W-:Y:S02]  /*9270*/  IMAD.MOV.U32 R7, RZ, RZ, 0x3e800000 ;  /* 0x3e800000ff077424 */ /* 0x000fe400078e00ff */
[----:B01----:R-:W-:Y:S01]  /*9280*/  FADD.FTZ R4, -R28, -RZ ;  /* 0x800000ff1c047221 */ /* 0x003fe20000010100 */
[----:B------:R-:W-:-:S03]  /*9290*/  IMAD.MOV.U32 R8, RZ, RZ, 0x3d39bf78 ;  /* 0x3d39bf78ff087424 */ /* 0x000fc600078e00ff */
[----:B------:R-:W0:Y:S02]  /*92a0*/  F2F.BF16.F32 R0, R4 ;  /* 0x0000000400007304 */ /* 0x000e240000202000 */
[----:B0-----:R-:W-:-:S04]  /*92b0*/  IMAD.U32 R0, R0, 0x10000, RZ ;  /* 0x0001000000007824 */ /* 0x001fc800078e00ff */
[C---:B--2---:R-:W-:Y:S01]  /*92c0*/  FADD.FTZ.RZ R3, R0.reuse, 1 ;  /* 0x3f80000000037421 */ /* 0x044fe2000001c000 */
        /* <DEDUP_REMOVED lines=29> */
.L_x_1334:
[----:B------:R-:W-:Y:S05]  /*94a0*/  BSYNC B0 ;  /* 0x0000000000007941 */ /* 0x000fea0003800000 */
.L_x_1333:
        /* <DEDUP_REMOVED lines=20> */
[----:B------:R4:W0:Y:S03]  /*95f0*/  F2F.BF16.F32 R22, R3 ;  /* 0x0000000300167304 */ /* 0x0008260000202000 */
.L_x_1328:
[----:B------:R-:W-:Y:S05]  /*9600*/  BSYNC B7 ;  /* 0x0000000000077941 */ /* 0x000fea0003800000 */
.L_x_1327:
[----:B--2-4-:R-:W-:Y:S01]  /*9610*/  VIADD R3, R25, 0x100 ;  /* 0x0000010019037836 */ /* 0x014fe20000000000 */
        /* <DEDUP_REMOVED lines=23> */
[----:B0--3--:R-:W-:Y:S05]  /*9790*/  CALL.ABS.NOINC R14 ;  /* 0x000000000e007343 */ /* 0x009fea0003c00000 */
.L_x_1338:
[----:B------:R-:W-:Y:S05]  /*97a0*/  BSYNC B6 ;  /* 0x0000000000067941 */ /* 0x000fea0003800000 */
.L_x_1337:
        /* <DEDUP_REMOVED lines=21> */
.L_x_1340:
[----:B------:R-:W-:Y:S05]  /*9900*/  BSYNC B6 ;  /* 0x0000000000067941 */ /* 0x000fea0003800000 */
.L_x_1339:
        /* <DEDUP_REMOVED lines=37> */
.L_x_1342:
[----:B------:R-:W-:Y:S05]  /*9b60*/  BSYNC B0 ;  /* 0x0000000000007941 */ /* 0x000fea0003800000 */
.L_x_1341:
        /* <DEDUP_REMOVED lines=20> */
[----:B------:R2:W4:Y:S03]  /*9cb0*/  F2F.BF16.F32 R17, R3 ;  /* 0x0000000300117304 */ /* 0x0005260000202000 */
.L_x_1336:
[----:B------:R-:W-:Y:S05]  /*9cc0*/  BSYNC B7 ;  /* 0x0000000000077941 */ /* 0x000fea0003800000 */
.L_x_1335:
[----:B--2---:R-:W-:Y:S01]  /*9cd0*/  VIADD R3, R25, 0x180 ;  /* 0x0000018019037836 */ /* 0x004fe20000000000 */
        /* <DEDUP_REMOVED lines=23> */
[----:B0--34-:R-:W-:Y:S05]  /*9e50*/  CALL.ABS.NOINC R14 ;  /* 0x000000000e007343 */ /* 0x019fea0003c00000 */
.L_x_1346:
[----:B------:R-:W-:Y:S05]  /*9e60*/  BSYNC B6 ;  /* 0x0000000000067941 */ /* 0x000fea0003800000 */
.L_x_1345:
        /* <DEDUP_REMOVED lines=21> */
.L_x_1348:
[----:B------:R-:W-:Y:S05]  /*9fc0*/  BSYNC B6 ;  /* 0x0000000000067941 */ /* 0x000fea0003800000 */
.L_x_1347:
[----:B------:R-:W-:Y:S01]  /*9fd0*/  IMAD.U32 R18, R18, 0x10000, RZ ;  /* 0x0001000012127824 */ /* 0x000fe200078e00ff */
[----:B------:R-:W-:Y:S01]  /*9fe0*/  BSSY B0, `(.L_x_1349) ;  /* 0x0000024000007945 */ /* 0x000fe20003800000 */
[----:B------:R-:W-:Y:S02]  /*9ff0*/  IMAD.MOV.U32 R7, RZ, RZ, 0x3e800000 ;  /* 0x3e800000ff077424 */ /* 0x000fe400078e00ff */
[----:B------:R-:W-:Y:S01]  /*a000*/  FADD.FTZ R3, -R18, -RZ ;  /* 0x800000ff12037221 */ /* 0x000fe20000010100 */
[----:B------:R-:W-:-:S03]  /*a010*/  IMAD.MOV.U32 R9, RZ, RZ, 0x3d39bf78 ;  /* 0x3d39bf78ff097424 */ /* 0x000fc600078e00ff */
[----:B------:R-:W2:Y:S02]  /*a020*/  F2F.BF16.F32 R0, R3 ;  /* 0x0000000300007304 */ /* 0x000ea40000202000 */
[----:B--2---:R-:W-:-:S04]  /*a030*/  IMAD.U32 R0, R0, 0x10000, RZ ;  /* 0x0001000000007824 */ /* 0x004fc800078e00ff */
[C---:B01----:R-:W-:Y:S01]  /*a040*/  FADD.FTZ.RZ R4, R0.reuse, 1 ;  /* 0x3f80000000047421 */ /* 0x043fe2000001c000 */
        /* <DEDUP_REMOVED lines=29> */
.L_x_1350:
[----:B------:R-:W-:Y:S05]  /*a220*/  BSYNC B0 ;  /* 0x0000000000007941 */ /* 0x000fea0003800000 */
.L_x_1349:
[----:B------:R-:W0:Y:S01]  /*a230*/  F2F.BF16.F32 R4, R4 ;  /* 0x0000000400047304 */ /* 0x000e220000202000 */
[----:B------:R-:W-:Y:S02]  /*a240*/  IMAD.U32 R7, R26, 0x10000, RZ ;  /* 0x000100001a077824 */ /* 0x000fe400078e00ff */
[----:B-1----:R-:W-:Y:S02]  /*a250*/  IMAD.U32 R0, R6, 0x10000, RZ ;  /* 0x0001000006007824 */ /* 0x002fe400078e00ff */
[----:B------:R-:W-:-:S03]  /*a260*/  FADD.FTZ R5, R7, -1 ;  /* 0xbf80000007057421 */ /* 0x000fc60000010000 */
[----:B------:R-:W-:-:S03]  /*a270*/  FSETP.GEU.FTZ.AND P0, PT, R0, -100, PT ;  /* 0xc2c800000000780b */ /* 0x000fc60003f1e000 */
[----:B------:R-:W1:Y:S01]  /*a280*/  F2F.BF16.F32 R5, R5 ;  /* 0x0000000500057304 */ /* 0x000e620000202000 */
[----:B------:R-:W-:Y:S01]  /*a290*/  SEL R0, R6, 0xc2c8, P0 ;  /* 0x0000c2c806007807 */ /* 0x000fe20000000000 */
[----:B0-----:R-:W-:-:S04]  /*a2a0*/  IMAD.U32 R3, R4, 0x10000, RZ ;  /* 0x0001000004037824 */ /* 0x001fc800078e00ff */
[----:B------:R-:W-:Y:S01]  /*a2b0*/  IMAD.U32 R6, R0, 0x10000, RZ ;  /* 0x0001000000067824 */ /* 0x000fe200078e00ff */
[----:B------:R-:W-:-:S03]  /*a2c0*/  FSETP.GEU.FTZ.AND P0, PT, R3, -100, PT ;  /* 0xc2c800000300780b */ /* 0x000fc60003f1e000 */
[----:B------:R-:W-:Y:S01]  /*a2d0*/  FMUL.FTZ R6, R7, R6 ;  /* 0x0000000607067220 */ /* 0x000fe20000410000 */
[----:B------:R-:W-:Y:S01]  /*a2e0*/  SEL R0, R4, 0xc2c8, P0 ;  /* 0x0000c2c804007807 */ /* 0x000fe20000000000 */
[----:B-1----:R-:W-:-:S04]  /*a2f0*/  IMAD.U32 R3, R5, 0x10000, RZ ;  /* 0x0001000005037824 */ /* 0x002fc800078e00ff */
[----:B------:R-:W0:Y:S01]  /*a300*/  F2F.BF16.F32 R6, R6 ;  /* 0x0000000600067304 */ /* 0x000e220000202000 */
[----:B------:R-:W-:-:S04]  /*a310*/  IMAD.U32 R0, R0, 0x10000, RZ ;  /* 0x0001000000007824 */ /* 0x000fc800078e00ff */
[----:B------:R-:W-:-:S06]  /*a320*/  FMUL.FTZ R0, R3, R0 ;  /* 0x0000000003007220 */ /* 0x000fcc0000410000 */
[----:B------:R-:W1:Y:S01]  /*a330*/  F2F.BF16.F32 R0, R0 ;  /* 0x0000000000007304 */ /* 0x000e620000202000 */
[----:B0-----:R-:W-:Y:S02]  /*a340*/  IMAD.U32 R4, R6, 0x10000, RZ ;  /* 0x0001000006047824 */ /* 0x001fe400078e00ff */
[----:B-1----:R-:W-:-:S04]  /*a350*/  IMAD.U32 R3, R0, 0x10000, RZ ;  /* 0x0001000000037824 */ /* 0x002fc800078e00ff */
[----:B------:R-:W-:-:S04]  /*a360*/  FADD.FTZ R3, R3, -R4 ;  /* 0x8000000403037221 */ /* 0x000fc80000010000 */
[----:B------:R2:W0:Y:S03]  /*a370*/  F2F.BF16.F32 R18, R3 ;  /* 0x0000000300127304 */ /* 0x0004260000202000 */
.L_x_1344:
[----:B------:R-:W-:Y:S05]  /*a380*/  BSYNC B7 ;  /* 0x0000000000077941 */ /* 0x000fea0003800000 */
.L_x_1343:
[----:B------:R-:W-:Y:S01]  /*a390*/  ISETP.NE.AND P0, PT, R19, RZ, PT ;  /* 0x000000ff1300720c */ /* 0x000fe20003f05270 */
[----:B------:R-:W-:Y:S01]  /*a3a0*/  BSSY B6, `(.L_x_1351) ;  /* 0x0000115000067945 */ /* 0x000fe20003800000 */
[----:B------:R-:W0:Y:S11]  /*a3b0*/  LDC.U8 R19, c[0x0][0x240] ;  /* 0x00009000ff137b82 */ /* 0x000e360000000000 */
[----:B------:R-:W-:Y:S05]  /*a3c0*/  @P0 BRA `(.L_x_1352) ;  /* 0x0000001000480947 */ /* 0x000fea0003800000 */
[----:B--2---:R-:W2:Y:S01]  /*a3d0*/  S2R R3, SR_TID.X ;  /* 0x0000000000037919 */ /* 0x004ea20000002100 */
[----:B------:R-:W5:Y:S01]  /*a3e0*/  LDC.64 R8, c[0x0][0x218] ;  /* 0x00008600ff087b82 */ /* 0x000f620000000a00 */
[----:B01----:R-:W-:Y:S01]  /*a3f0*/  PRMT R4, R19, 0x9910, RZ ;  /* 0x0000991013047816 */ /* 0x003fe200000000ff */
[----:B------:R-:W-:Y:S01]  /*a400*/  ULDC UR4, c[0x0][0x244] ;  /* 0x0000910000047ab9 */ /* 0x000fe20000000800 */
[----:B--2---:R-:W-:-:S04]  /*a410*/  IMAD R0, R2, 0x200, R3 ;  /* 0x0000020002007824 */ /* 0x004fc800078e0203 */
[----:B------:R-:W-:Y:S02]  /*a420*/  IMAD R3, R0, UR4, RZ ;  /* 0x0000000400037c24 */ /* 0x000fe4000f8e02ff */
[----:B------:R-:W-:-:S03]  /*a430*/  IMAD.MOV.U32 R0, RZ, RZ, R4 ;  /* 0x000000ffff007224 */ /* 0x000fc600078e0004 */
[----:B-----5:R-:W-:Y:S02]  /*a440*/  IADD3 R8, P1, R3, R8, RZ ;  /* 0x0000000803087210 */ /* 0x020fe40007f3e0ff */
[----:B------:R-:W-:-:S03]  /*a450*/  ISETP.GT.AND P0, PT, R0, 0x9, PT ;  /* 0x000000090000780c */ /* 0x000fc60003f04270 */
[----:B------:R-:W-:-:S10]  /*a460*/  IMAD.X R9, RZ, RZ, R9, P1 ;  /* 0x000000ffff097224 */ /* 0x000fd400008e0609 */
        /* <DEDUP_REMOVED lines=9> */
[----:B---3--:R-:W-:Y:S02]  /*a500*/  IMAD.U32 R24, R24, 0x10000, RZ ;  /* 0x0001000018187824 */ /* 0x008fe400078e00ff */
[----:B------:R-:W-:Y:S02]  /*a510*/  IMAD.MOV.U32 R25, RZ, RZ, R23 ;  /* 0x000000ffff197224 */ /* 0x000fe400078e0017 */
[----:B------:R-:W0:Y:S02]  /*a520*/  F2I.FTZ.TRUNC.NTZ R3, R24 ;  /* 0x0000001800037305 */ /* 0x000e24000021f100 */
[----:B0-----:R0:W-:Y:S01]  /*a530*/  STG.E.U8 desc[UR36][R8.64], R3 ;  /* 0x0000000308007986 */ /* 0x0011e2000c101124 */
[----:B------:R-:W-:Y:S05]  /*a540*/  BRA `(.L_x_1352) ;  /* 0x0000000c00e87947 */ /* 0x000fea0003800000 */
.L_x_1356:
[----:B---3--:R-:W-:Y:S02]  /*a550*/  IMAD.U32 R5, R24, 0x10000, RZ ;  /* 0x0001000018057824 */ /* 0x008fe400078e00ff */
[----:B------:R-:W-:-:S04]  /*a560*/  IMAD.MOV.U32 R25, RZ, RZ, R23 ;  /* 0x000000ffff197224 */ /* 0x000fc800078e0017 */
[----:B------:R-:W0:Y:S02]  /*a570*/  F2I.S64.TRUNC R4, R5 ;  /* 0x0000000500047311 */ /* 0x000e24000020d900 */
[----:B0-----:R0:W-:Y:S01]  /*a580*/  STG.E.U8 desc[UR36][R8.64], R4 ;  /* 0x0000000408007986 */ /* 0x0011e2000c101124 */
[----:B------:R-:W-:Y:S05]  /*a590*/  BRA `(.L_x_1352) ;  /* 0x0000000c00d47947 */ /* 0x000fea0003800000 */
.L_x_1355:
[----:B------:R-:W-:-:S13]  /*a5a0*/  ISETP.NE.AND P0, PT, R0, 0x2, PT ;  /* 0x000000020000780c */ /* 0x000fda0003f05270 */
[----:B------:R-:W-:Y:S05]  /*a5b0*/  @!P0 BRA `(.L_x_1358) ;  /* 0x0000000000388947 */ /* 0x000fea0003800000 */
[----:B------:R-:W-:-:S13]  /*a5c0*/  ISETP.NE.AND P0, PT, R0, 0x3, PT ;  /* 0x000000030000780c */ /* 0x000fda0003f05270 */
[----:B------:R-:W-:Y:S05]  /*a5d0*/  @!P0 BRA `(.L_x_1359) ;  /* 0x00000000001c8947 */ /* 0x000fea0003800000 */
[----:B------:R-:W-:-:S13]  /*a5e0*/  ISETP.NE.AND P0, PT, R0, 0x4, PT ;  /* 0x000000040000780c */ /* 0x000fda0003f05270 */
[----:B------:R-:W-:Y:S05]  /*a5f0*/  @P0 BRA `(.L_x_1357) ;  /* 0x0000000c00500947 */ /* 0x000fea0003800000 */
[----:B---3--:R-:W-:Y:S02]  /*a600*/  IMAD.U32 R4, R24, 0x10000, RZ ;  /* 0x0001000018047824 */ /* 0x008fe400078e00ff */
[----:B------:R-:W-:-:S04]  /*a610*/  IMAD.MOV.U32 R25, RZ, RZ, R23 ;  /* 0x000000ffff197224 */ /* 0x000fc800078e0017 */
[----:B------:R-:W0:Y:S02]  /*a620*/  F2I.S64.TRUNC R4, R4 ;  /* 0x0000000400047311 */ /* 0x000e24000020d900 */
[----:B0-----:R0:W-:Y:S01]  /*a630*/  STG.E.64 desc[UR36][R8.64], R4 ;  /* 0x0000000408007986 */ /* 0x0011e2000c101b24 */
[----:B------:R-:W-:Y:S05]  /*a640*/  BRA `(.L_x_1352) ;  /* 0x0000000c00a87947 */ /* 0x000fea0003800000 */
.L_x_1359:
[----:B---3--:R-:W-:Y:S02]  /*a650*/  IMAD.U32 R24, R24, 0x10000, RZ ;  /* 0x0001000018187824 */ /* 0x008fe400078e00ff */
[----:B------:R-:W-:Y:S02]  /*a660*/  IMAD.MOV.U32 R25, RZ, RZ, R23 ;  /* 0x000000ffff197224 */ /* 0x000fe400078e0017 */
[----:B------:R-:W0:Y:S02]  /*a670*/  F2I.FTZ.TRUNC.NTZ R3, R24 ;  /* 0x0000001800037305 */ /* 0x000e24000021f100 */
[----:B0-----:R0:W-:Y:S01]  /*a680*/  STG.E desc[UR36][R8.64], R3 ;  /* 0x0000000308007986 */ /* 0x0011e2000c101924 */
[----:B------:R-:W-:Y:S05]  /*a690*/  BRA `(.L_x_1352) ;  /* 0x0000000c00947947 */ /* 0x000fea0003800000 */
.L_x_1358:
[----:B---3--:R-:W-:Y:S02]  /*a6a0*/  IMAD.U32 R24, R24, 0x10000, RZ ;  /* 0x0001000018187824 */ /* 0x008fe400078e00ff */
[----:B------:R-:W-:Y:S02]  /*a6b0*/  IMAD.MOV.U32 R25, RZ, RZ, R23 ;  /* 0x000000ffff197224 */ /* 0x000fe400078e0017 */
[----:B------:R-:W0:Y:S02]  /*a6c0*/  F2I.FTZ.TRUNC.NTZ R3, R24 ;  /* 0x0000001800037305 */ /* 0x000e24000021f100 */
[----:B0-----:R0:W-:Y:S01]  /*a6d0*/  STG.E.U16 desc[UR36][R8.64], R3 ;  /* 0x0000000308007986 */ /* 0x0011e2000c101524 */
[----:B------:R-:W-:Y:S05]  /*a6e0*/  BRA `(.L_x_1352) ;  /* 0x0000000c00807947 */ /* 0x000fea0003800000 */
.L_x_1354:
[----:B------:R-:W-:-:S13]  /*a6f0*/  ISETP.GT.AND P0, PT, R0, 0x6, PT ;  /* 0x000000060000780c */ /* 0x000fda0003f04270 */
[----:B------:R-:W-:Y:S05]  /*a700*/  @P0 BRA `(.L_x_1360) ;  /* 0x0000000000340947 */ /* 0x000fea0003800000 */
[----:B------:R-:W-:-:S13]  /*a710*/  ISETP.NE.AND P0, PT, R0, 0x5, PT ;  /* 0x000000050000780c */ /* 0x000fda0003f05270 */
[----:B------:R-:W-:Y:S05]  /*a720*/  @!P0 BRA `(.L_x_1361) ;  /* 0x0000000000188947 */ /* 0x000fea0003800000 */
[----:B------:R-:W-:-:S13]  /*a730*/  ISETP.NE.AND P0, PT, R0, 0x6, PT ;  /* 0x000000060000780c */ /* 0x000fda0003f05270 */
[----:B------:R-:W-:Y:S05]  /*a740*/  @P0 BRA `(.L_x_1357) ;  /* 0x0000000800fc0947 */ /* 0x000fea0003800000 */
[----:B---3--:R-:W-:Y:S02]  /*a750*/  IMAD.U32 R3, R24, 0x10000, RZ ;  /* 0x0001000018037824 */ /* 0x008fe400078e00ff */
[----:B------:R-:W-:-:S03]  /*a760*/  IMAD.MOV.U32 R25, RZ, RZ, R23 ;  /* 0x000000ffff197224 */ /* 0x000fc600078e0017 */
[----:B------:R0:W-:Y:S01]  /*a770*/  STG.E desc[UR36][R8.64], R3 ;  /* 0x0000000308007986 */ /* 0x0001e2000c101924 */
[----:B------:R-:W-:Y:S05]  /*a780*/  BRA `(.L_x_1352) ;  /* 0x0000000c00587947 */ /* 0x000fea0003800000 */
.L_x_1361:
[----:B---3--:R-:W-:Y:S02]  /*a790*/  IMAD.U32 R0, R24, 0x10000, RZ ;  /* 0x0001000018007824 */ /* 0x008fe400078e00ff */
[----:B------:R-:W-:-:S03]  /*a7a0*/  IMAD.MOV.U32 R25, RZ, RZ, R23 ;  /* 0x000000ffff197224 */ /* 0x000fc600078e0017 */
[----:B------:R-:W-:-:S05]  /*a7b0*/  F2FP.F16.F32.PACK_AB R0, RZ, R0 ;  /* 0x00000000ff00723e */ /* 0x000fca00000000ff */
[----:B------:R0:W-:Y:S01]  /*a7c0*/  STG.E.U16 desc[UR36][R8.64], R0 ;  /* 0x0000000008007986 */ /* 0x0001e2000c101524 */
[----:B------:R-:W-:Y:S05]  /*a7d0*/  BRA `(.L_x_1352) ;  /* 0x0000000c00447947 */ /* 0x000fea0003800000 */
.L_x_1360:
[----:B------:R-:W-:-:S13]  /*a7e0*/  ISETP.NE.AND P0, PT, R0, 0x7, PT ;  /* 0x000000070000780c */ /* 0x000fda0003f05270 */
[----:B------:R-:W-:Y:S05]  /*a7f0*/  @!P0 BRA `(.L_x_1362) ;  /* 0x00000000003c8947 */ /* 0x000fea0003800000 */
[----:B------:R-:W-:-:S13]  /*a800*/  ISETP.NE.AND P0, PT, R0, 0x8, PT ;  /* 0x000000080000780c */ /* 0x000fda0003f05270 */
[----:B------:R-:W-:Y:S05]  /*a810*/  @!P0 BRA `(.L_x_1363) ;  /* 0x00000000001c8947 */ /* 0x000fea0003800000 */
[----:B------:R-:W-:-:S13]  /*a820*/  ISETP.NE.AND P0, PT, R0, 0x9, PT ;  /* 0x000000090000780c */ /* 0x000fda0003f05270 */
[----:B------:R-:W-:Y:S05]  /*a830*/  @P0 BRA `(.L_x_1357) ;  /* 0x0000000800c00947 */ /* 0x000fea0003800000 */
[----:B---3--:R-:W-:Y:S02]  /*a840*/  IMAD.U32 R4, R24, 0x10000, RZ ;  /* 0x0001000018047824 */ /* 0x008fe400078e00ff */
[----:B------:R-:W-:Y:S02]  /*a850*/  IMAD.MOV.U32 R5, RZ, RZ, RZ ;  /* 0x000000ffff057224 */ /* 0x000fe400078e00ff */
[----:B------:R-:W-:-:S03]  /*a860*/  IMAD.MOV.U32 R25, RZ, RZ, R23 ;  /* 0x000000ffff197224 */ /* 0x000fc600078e0017 */
[----:B------:R0:W-:Y:S01]  /*a870*/  STG.E.64 desc[UR36][R8.64], R4 ;  /* 0x0000000408007986 */ /* 0x0001e2000c101b24 */
[----:B------:R-:W-:Y:S05]  /*a880*/  BRA `(.L_x_1352) ;  /* 0x0000000c00187947 */ /* 0x000fea0003800000 */
.L_x_1363:
[----:B---3--:R-:W-:Y:S02]  /*a890*/  IMAD.U32 R24, R24, 0x10000, RZ ;  /* 0x0001000018187824 */ /* 0x008fe400078e00ff */
[----:B------:R-:W-:-:S03]  /*a8a0*/  IMAD.MOV.U32 R25, RZ, RZ, R23 ;  /* 0x000000ffff197224 */ /* 0x000fc600078e0017 */
[----:B------:R-:W-:-:S04]  /*a8b0*/  F2FP.F16.F32.PACK_AB R3, RZ, R24 ;  /* 0x00000018ff03723e */ /* 0x000fc800000000ff */
[----:B------:R-:W-:-:S05]  /*a8c0*/  PRMT R3, R3, 0x5410, RZ ;  /* 0x0000541003037816 */ /* 0x000fca00000000ff */
[----:B------:R0:W-:Y:S01]  /*a8d0*/  STG.E desc[UR36][R8.64], R3 ;  /* 0x0000000308007986 */ /* 0x0001e2000c101924 */
[----:B------:R-:W-:Y:S05]  /*a8e0*/  BRA `(.L_x_1352) ;  /* 0x0000000c00007947 */ /* 0x000fea0003800000 */
.L_x_1362:
[----:B---3--:R-:W-:Y:S02]  /*a8f0*/  IMAD.U32 R4, R24, 0x10000, RZ ;  /* 0x0001000018047824 */ /* 0x008fe400078e00ff */
[----:B------:R-:W-:Y:S02]  /*a900*/  IMAD.MOV.U32 R25, RZ, RZ, R23 ;  /* 0x000000ffff197224 */ /* 0x000fe400078e0017 */
[----:B------:R-:W-:-:S06]  /*a910*/  FMUL.FTZ R4, R4, 1 ;  /* 0x3f80000004047820 */ /* 0x000fcc0000410000 */
[----:B------:R-:W0:Y:S02]  /*a920*/  F2F.F64.F32 R4, R4 ;  /* 0x0000000400047310 */ /* 0x000e240000201800 */
[----:B0-----:R0:W-:Y:S01]  /*a930*/  STG.E.64 desc[UR36][R8.64], R4 ;  /* 0x0000000408007986 */ /* 0x0011e2000c101b24 */
[----:B------:R-:W-:Y:S05]  /*a940*/  BRA `(.L_x_1352) ;  /* 0x0000000800e87947 */ /* 0x000fea0003800000 */
.L_x_1353:
        /* <DEDUP_REMOVED lines=10> */
[----:B------:R-:W-:-:S04]  /*a9f0*/  FSETP.NEU.FTZ.AND P0, PT, R24, RZ, PT ;  /* 0x000000ff1800720b */ /* 0x000fc80003f1d000 */
[----:B------:R-:W-:-:S05]  /*aa00*/  SEL R3, RZ, 0x1, !P0 ;  /* 0x00000001ff037807 */ /* 0x000fca0004000000 */
[----:B------:R0:W-:Y:S01]  /*aa10*/  STG.E.U8 desc[UR36][R8.64], R3 ;  /* 0x0000000308007986 */ /* 0x0001e2000c101124 */
[----:B------:R-:W-:Y:S05]  /*aa20*/  BRA `(.L_x_1352) ;  /* 0x0000000800b07947 */ /* 0x000fea0003800000 */
.L_x_1366:
[----:B---3--:R-:W-:Y:S01]  /*aa30*/  IMAD.U32 R24, R24, 0x10000, RZ ;  /* 0x0001000018187824 */ /* 0x008fe200078e00ff */
[----:B------:R-:W-:Y:S01]  /*aa40*/  CS2R R6, SRZ ;  /* 0x0000000000067805 */ /* 0x000fe2000001ff00 */
[----:B------:R-:W-:Y:S02]  /*aa50*/  IMAD.MOV.U32 R25, RZ, RZ, R23 ;  /* 0x000000ffff197224 */ /* 0x000fe400078e0017 */
[----:B------:R-:W-:-:S06]  /*aa60*/  FMUL.FTZ R4, R24, 1 ;  /* 0x3f80000018047820 */ /* 0x000fcc0000410000 */
[----:B------:R-:W0:Y:S02]  /*aa70*/  F2F.F64.F32 R4, R4 ;  /* 0x0000000400047310 */ /* 0x000e240000201800 */
[----:B0-----:R0:W-:Y:S01]  /*aa80*/  STG.E.128 desc[UR36][R8.64], R4 ;  /* 0x0000000408007986 */ /* 0x0011e2000c101d24 */
[----:B------:R-:W-:Y:S05]  /*aa90*/  BRA `(.L_x_1352) ;  /* 0x0000000800947947 */ /* 0x000fea0003800000 */
.L_x_1365:
[----:B------:R-:W-:-:S13]  /*aaa0*/  ISETP.NE.AND P0, PT, R0, 0xf, PT ;  /* 0x0000000f0000780c */ /* 0x000fda0003f05270 */
[----:B------:R-:W-:Y:S05]  /*aab0*/  @!P0 BRA `(.L_x_1367) ;  /* 0x0000000000bc8947 */ /* 0x000fea0003800000 */
[----:B------:R-:W-:-:S13]  /*aac0*/  ISETP.NE.AND P0, PT, R0, 0x17, PT ;  /* 0x000000170000780c */ /* 0x000fda0003f05270 */
[----:B------:R-:W-:Y:S05]  /*aad0*/  @!P0 BRA `(.L_x_1368) ;  /* 0x0000000000588947 */ /* 0x000fea0003800000 */
[----:B------:R-:W-:-:S13]  /*aae0*/  ISETP.NE.AND P0, PT, R0, 0x18, PT ;  /* 0x000000180000780c */ /* 0x000fda0003f05270 */
[----:B------:R-:W-:Y:S05]  /*aaf0*/  @P0 BRA `(.L_x_1357) ;  /* 0x0000000800100947 */ /* 0x000fea0003800000 */
[----:B---3--:R-:W-:Y:S01]  /*ab00*/  IMAD.U32 R7, R24, 0x10000, RZ ;  /* 0x0001000018077824 */ /* 0x008fe200078e00ff */
        /* <DEDUP_REMOVED lines=14> */
.L_x_1370:
[----:B------:R-:W-:Y:S05]  /*abf0*/  BSYNC B0 ;  /* 0x0000000000007941 */ /* 0x000fea0003800000 */
.L_x_1369:
[----:B------:R-:W-:Y:S01]  /*ac00*/  LOP3.LUT R5, R0, R5, RZ, 0xfc, !PT ;  /* 0x0000000500057212 */ /* 0x000fe200078efcff */
[----:B------:R-:W-:-:S04]  /*ac10*/  IMAD.MOV.U32 R25, RZ, RZ, R23 ;  /* 0x000000ffff197224 */ /* 0x000fc800078e0017 */
[----:B------:R0:W-:Y:S01]  /*ac20*/  STG.E.U8 desc[UR36][R8.64], R5 ;  /* 0x0000000508007986 */ /* 0x0001e2000c101124 */
[----:B------:R-:W-:Y:S05]  /*ac30*/  BRA `(.L_x_1352) ;  /* 0x00000008002c7947 */ /* 0x000fea0003800000 */
.L_x_1368:
[----:B---3--:R-:W-:Y:S01]  /*ac40*/  IMAD.U32 R5, R24, 0x10000, RZ ;  /* 0x0001000018057824 */ /* 0x008fe200078e00ff */
        /* <DEDUP_REMOVED lines=12> */
.L_x_1372:
[----:B------:R-:W-:Y:S01]  /*ad10*/  IMAD.MOV.U32 R0, RZ, RZ, 0x7f ;  /* 0x0000007fff007424 */ /* 0x000fe200078e00ff */
[----:B------:R-:W-:-:S04]  /*ad20*/  ISETP.GT.U32.AND P0, PT, R3, 0x7f800000, PT ;  /* 0x7f8000000300780c */ /* 0x000fc80003f04070 */
[----:B------:R-:W-:-:S09]  /*ad30*/  SEL R0, R0, 0x7c, P0 ;  /* 0x0000007c00007807 */ /* 0x000fd20000000000 */
.L_x_1373:
[----:B------:R-:W-:Y:S05]  /*ad40*/  BSYNC B0 ;  /* 0x0000000000007941 */ /* 0x000fea0003800000 */
.L_x_1371:
[----:B------:R-:W-:Y:S01]  /*ad50*/  LOP3.LUT R3, R5, 0x80000000, RZ, 0xc0, !PT ;  /* 0x8000000005037812 */ /* 0x000fe200078ec0ff */
[----:B------:R-:W-:-:S03]  /*ad60*/  IMAD.MOV.U32 R25, RZ, RZ, R23 ;  /* 0x000000ffff197224 */ /* 0x000fc600078e0017 */
[----:B------:R-:W-:-:S04]  /*ad70*/  SHF.R.U32.HI R3, RZ, 0x18, R3 ;  /* 0x00000018ff037819 */ /* 0x000fc80000011603 */
[----:B------:R-:W-:-:S05]  /*ad80*/  LOP3.LUT R3, R0, R3, RZ, 0xfc, !PT ;  /* 0x0000000300037212 */ /* 0x000fca00078efcff */
[----:B------:R0:W-:Y:S01]  /*ad90*/  STG.E.U8 desc[UR36][R8.64], R3 ;  /* 0x0000000308007986 */ /* 0x0001e2000c101124 */
[----:B------:R-:W-:Y:S05]  /*ada0*/  BRA `(.L_x_1352) ;  /* 0x0000000400d07947 */ /* 0x000fea0003800000 */
.L_x_1367:
[----:B---3--:R0:W-:Y:S01]  /*adb0*/  STG.E.U16 desc[UR36][R8.64], R24 ;  /* 0x0000001808007986 */ /* 0x0081e2000c101524 */
[----:B------:R-:W-:Y:S01]  /*adc0*/  IMAD.MOV.U32 R25, RZ, RZ, R23 ;  /* 0x000000ffff197224 */ /* 0x000fe200078e0017 */
[----:B------:R-:W-:Y:S06]  /*add0*/  BRA `(.L_x_1352) ;  /* 0x0000000400c47947 */ /* 0x000fec0003800000 */
.L_x_1364:
        /* <DEDUP_REMOVED lines=10> */
[----:B------:R-:W0:Y:S02]  /*ae80*/  F2I.FTZ.U32.TRUNC.NTZ R3, R3 ;  /* 0x0000000300037305 */ /* 0x000e24000021f000 */
[----:B0-----:R0:W-:Y:S01]  /*ae90*/  STG.E.U16 desc[UR36][R8.64], R3 ;  /* 0x0000000308007986 */ /* 0x0011e2000c101524 */
[----:B------:R-:W-:Y:S05]  /*aea0*/  BRA `(.L_x_1352) ;  /* 0x0000000400907947 */ /* 0x000fea0003800000 */
.L_x_1376:
[----:B---3--:R-:W-:Y:S01]  /*aeb0*/  IMAD.U32 R5, R24, 0x10000, RZ ;  /* 0x0001000018057824 */ /* 0x008fe200078e00ff */
        /* <DEDUP_REMOVED lines=16> */
.L_x_1379:
[----:B------:R-:W-:-:S04]  /*afc0*/  LOP3.LUT R3, R5, 0x80000000, RZ, 0xc0, !PT ;  /* 0x8000000005037812 */ /* 0x000fc800078ec0ff */
[----:B------:R-:W-:-:S04]  /*afd0*/  SHF.R.U32.HI R3, RZ, 0x18, R3 ;  /* 0x00000018ff037819 */ /* 0x000fc80000011603 */
[----:B------:R-:W-:-:S04]  /*afe0*/  LOP3.LUT R0, R0, R3, RZ, 0xfc, !PT ;  /* 0x0000000300007212 */ /* 0x000fc800078efcff */
[----:B------:R-:W-:-:S07]  /*aff0*/  PRMT R4, R0, 0x7610, R4 ;  /* 0x0000761000047816 */ /* 0x000fce0000000004 */
.L_x_1378:
[----:B------:R-:W-:Y:S05]  /*b000*/  BSYNC B0 ;  /* 0x0000000000007941 */ /* 0x000fea0003800000 */
.L_x_1377:
[----:B------:R0:W-:Y:S01]  /*b010*/  STG.E.U8 desc[UR36][R8.64], R4 ;  /* 0x0000000408007986 */ /* 0x0001e2000c101124 */
[----:B------:R-:W-:Y:S01]  /*b020*/  IMAD.MOV.U32 R25, RZ, RZ, R23 ;  /* 0x000000ffff197224 */ /* 0x000fe200078e0017 */
[----:B------:R-:W-:Y:S06]  /*b030*/  BRA `(.L_x_1352) ;  /* 0x00000004002c7947 */ /* 0x000fec0003800000 */
.L_x_1375:
        /* <DEDUP_REMOVED lines=17> */
.L_x_1382:
[----:B------:R-:W-:-:S04]  /*b150*/  LOP3.LUT R3, R5, 0x80000000, RZ, 0xc0, !PT ;  /* 0x8000000005037812 */ /* 0x000fc800078ec0ff */
[----:B------:R-:W-:-:S04]  /*b160*/  SHF.R.U32.HI R3, RZ, 0x18, R3 ;  /* 0x00000018ff037819 */ /* 0x000fc80000011603 */
[----:B------:R-:W-:-:S04]  /*b170*/  LOP3.LUT R0, R0, R3, RZ, 0xfc, !PT ;  /* 0x0000000300007212 */ /* 0x000fc800078efcff */
[----:B------:R-:W-:-:S07]  /*b180*/  PRMT R4, R0, 0x7610, R4 ;  /* 0x0000761000047816 */ /* 0x000fce0000000004 */
.L_x_1381:
[----:B------:R-:W-:Y:S05]  /*b190*/  BSYNC B0 ;  /* 0x0000000000007941 */ /* 0x000fea0003800000 */
.L_x_1380:
[----:B------:R0:W-:Y:S01]  /*b1a0*/  STG.E.U8 desc[UR36][R8.64], R4 ;  /* 0x0000000408007986 */ /* 0x0001e2000c101124 */
[----:B------:R-:W-:Y:S01]  /*b1b0*/  IMAD.MOV.U32 R25, RZ, RZ, R23 ;  /* 0x000000ffff197224 */ /* 0x000fe200078e0017 */
[----:B------:R-:W-:Y:S06]  /*b1c0*/  BRA `(.L_x_1352) ;  /* 0x0000000000c87947 */ /* 0x000fec0003800000 */
.L_x_1374:
[----:B------:R-:W-:-:S13]  /*b1d0*/  ISETP.NE.AND P0, PT, R0, 0x1c, PT ;  /* 0x0000001c0000780c */ /* 0x000fda0003f05270 */
[----:B------:R-:W-:Y:S05]  /*b1e0*/  @!P0 BRA `(.L_x_1383) ;  /* 0x0000000000b08947 */ /* 0x000fea0003800000 */
[----:B------:R-:W-:-:S13]  /*b1f0*/  ISETP.NE.AND P0, PT, R0, 0x1d, PT ;  /* 0x0000001d0000780c */ /* 0x000fda0003f05270 */
[----:B------:R-:W-:Y:S05]  /*b200*/  @!P0 BRA `(.L_x_1384) ;  /* 0x0000000000948947 */ /* 0x000fea0003800000 */
[----:B------:R-:W-:-:S13]  /*b210*/  ISETP.NE.AND P0, PT, R0, 0x2c, PT ;  /* 0x0000002c0000780c */ /* 0x000fda0003f05270 */
[----:B------:R-:W-:Y:S05]  /*b220*/  @P0 BRA `(.L_x_1357) ;  /* 0x0000000000440947 */ /* 0x000fea0003800000 */
[----:B---3--:R-:W-:Y:S02]  /*b230*/  IMAD.U32 R24, R24, 0x10000, RZ ;  /* 0x0001000018187824 */ /* 0x008fe400078e00ff */
[----:B------:R-:W-:-:S03]  /*b240*/  IMAD.MOV.U32 R25, RZ, RZ, R23 ;  /* 0x000000ffff197224 */ /* 0x000fc600078e0017 */
[----:B------:R-:W-:-:S04]  /*b250*/  SHF.R.U32.HI R4, RZ, 0x17, R24 ;  /* 0x00000017ff047819 */ /* 0x000fc80000011618 */
[----:B------:R-:W-:-:S04]  /*b260*/  LOP3.LUT R3, R4, 0xff, RZ, 0xc0, !PT ;  /* 0x000000ff04037812 */ /* 0x000fc800078ec0ff */
[----:B------:R-:W-:-:S13]  /*b270*/  ISETP.NE.AND P1, PT, R3, 0xff, PT ;  /* 0x000000ff0300780c */ /* 0x000fda0003f25270 */
[--C-:B------:R-:W-:Y:S02]  /*b280*/  @P1 SHF.R.U32.HI R0, RZ, 0x16, R24.reuse ;  /* 0x00000016ff001819 */ /* 0x100fe40000011618 */
        /* <DEDUP_REMOVED lines=11> */
.L_x_1357:
        /* <DEDUP_REMOVED lines=16> */
.L_x_1385:
[----:B------:R-:W-:Y:S01]  /*b440*/  IMAD.MOV.U32 R25, RZ, RZ, R23 ;  /* 0x000000ffff197224 */ /* 0x000fe200078e0017 */
[----:B------:R-:W-:Y:S06]  /*b450*/  BRA `(.L_x_1352) ;  /* 0x0000000000247947 */ /* 0x000fec0003800000 */
.L_x_1384:
[----:B---3--:R-:W-:Y:S02]  /*b460*/  IMAD.U32 R4, R24, 0x10000, RZ ;  /* 0x0001000018047824 */ /* 0x008fe400078e00ff */
[----:B------:R-:W-:-:S04]  /*b470*/  IMAD.MOV.U32 R25, RZ, RZ, R23 ;  /* 0x000000ffff197224 */ /* 0x000fc800078e0017 */
[----:B------:R-:W0:Y:S02]  /*b480*/  F2I.U64.TRUNC R4, R4 ;  /* 0x0000000400047311 */ /* 0x000e24000020d800 */
[----:B0-----:R0:W-:Y:S01]  /*b490*/  STG.E.64 desc[UR36][R8.64], R4 ;  /* 0x0000000408007986 */ /* 0x0011e2000c101b24 */
[----:B------:R-:W-:Y:S05]  /*b4a0*/  BRA `(.L_x_1352) ;  /* 0x0000000000107947 */ /* 0x000fea0003800000 */
.L_x_1383:
[----:B---3--:R-:W-:Y:S02]  /*b4b0*/  IMAD.U32 R24, R24, 0x10000, RZ ;  /* 0x0001000018187824 */ /* 0x008fe400078e00ff */
[----:B------:R-:W-:Y:S02]  /*b4c0*/  IMAD.MOV.U32 R25, RZ, RZ, R23 ;  /* 0x000000ffff197224 */ /* 0x000fe400078e0017 */
[----:B------:R-:W0:Y:S02]  /*b4d0*/  F2I.FTZ.U32.TRUNC.NTZ R3, R24 ;  /* 0x0000001800037305 */ /* 0x000e24000021f000 */
[----:B0-----:R0:W-:Y:S03]  /*b4e0*/  STG.E desc[UR36][R8.64], R3 ;  /* 0x0000000308007986 */ /* 0x0011e6000c101924 */
.L_x_1352:
[----:B------:R-:W-:Y:S05]  /*b4f0*/  BSYNC B6 ;  /* 0x0000000000067941 */ /* 0x000fea0003800000 */
.L_x_1351:
[----:B------:R-:W-:Y:S01]  /*b500*/  ISETP.GE.AND P0, PT, R25, R16, PT ;  /* 0x000000101900720c */ /* 0x000fe20003f06270 */
[----:B------:R-:W-:-:S12]  /*b510*/  BSSY B6, `(.L_x_1386) ;  /* 0x00001fc000067945 */ /* 0x000fd80003800000 */
[----:B------:R-:W-:Y:S05]  /*b520*/  @P0 BRA `(.L_x_1387) ;  /* 0x0000001c00e80947 */ /* 0x000fea0003800000 */
[----:B0-----:R-:W0:Y:S01]  /*b530*/  LDC.64 R8, c[0x0][0x218] ;  /* 0x00008600ff087b82 */ /* 0x001e220000000a00 */
[----:B------:R-:W-:Y:S01]  /*b540*/  IMAD R0, R2, 0x200, R25 ;  /* 0x0000020002007824 */ /* 0x000fe200078e0219 */
[----:B-1----:R-:W-:Y:S01]  /*b550*/  PRMT R4, R19, 0x9910, RZ ;  /* 0x0000991013047816 */ /* 0x002fe200000000ff */
[----:B------:R-:W-:Y:S02]  /*b560*/  ULDC UR4, c[0x0][0x244] ;  /* 0x0000910000047ab9 */ /* 0x000fe40000000800 */
[----:B--2---:R-:W-:Y:S02]  /*b570*/  IMAD R3, R0, UR4, RZ ;  /* 0x0000000400037c24 */ /* 0x004fe4000f8e02ff */
[----:B------:R-:W-:-:S05]  /*b580*/  IMAD.MOV.U32 R0, RZ, RZ, R4 ;  /* 0x000000ffff007224 */ /* 0x000fca00078e0004 */
[----:B------:R-:W-:Y:S02]  /*b590*/  ISETP.GT.AND P1, PT, R0, 0x9, PT ;  /* 0x000000090000780c */ /* 0x000fe40003f24270 */
[----:B0-----:R-:W-:-:S05]  /*b5a0*/  IADD3 R8, P0, R3, R8, RZ ;  /* 0x0000000803087210 */ /* 0x001fca0007f1e0ff */
[----:B------:R-:W-:-:S06]  /*b5b0*/  IMAD.X R9, RZ, RZ, R9, P0 ;  /* 0x000000ffff097224 */ /* 0x000fcc00000e0609 */
        /* <DEDUP_REMOVED lines=13> */
.L_x_1391:
[----:B------:R-:W-:-:S06]  /*b690*/  IMAD.U32 R5, R22, 0x10000, RZ ;  /* 0x0001000016057824 */ /* 0x000fcc00078e00ff */
[----:B------:R-:W0:Y:S02]  /*b6a0*/  F2I.S64.TRUNC R4, R5 ;  /* 0x0000000500047311 */ /* 0x000e24000020d900 */
[----:B0-----:R0:W-:Y:S01]  /*b6b0*/  STG.E.U8 desc[UR36][R8.64], R4 ;  /* 0x0000000408007986 */ /* 0x0011e2000c101124 */
[----:B------:R-:W-:Y:S05]  /*b6c0*/  BRA `(.L_x_1393) ;  /* 0x0000000c00847947 */ /* 0x000fea0003800000 */
.L_x_1390:
        /* <DEDUP_REMOVED lines=10> */
.L_x_1395:
[----:B------:R-:W-:-:S04]  /*b770*/  IMAD.U32 R22, R22, 0x10000, RZ ;  /* 0x0001000016167824 */ /* 0x000fc800078e00ff */
[----:B------:R-:W0:Y:S02]  /*b780*/  F2I.FTZ.TRUNC.NTZ R3, R22 ;  /* 0x0000001600037305 */ /* 0x000e24000021f100 */
[----:B0-----:R0:W-:Y:S01]  /*b790*/  STG.E desc[UR36][R8.64], R3 ;  /* 0x0000000308007986 */ /* 0x0011e2000c101924 */
[----:B------:R-:W-:Y:S05]  /*b7a0*/  BRA `(.L_x_1393) ;  /* 0x0000000c004c7947 */ /* 0x000fea0003800000 */
.L_x_1394:
[----:B------:R-:W-:-:S04]  /*b7b0*/  IMAD.U32 R22, R22, 0x10000, RZ ;  /* 0x0001000016167824 */ /* 0x000fc800078e00ff */
[----:B------:R-:W0:Y:S02]  /*b7c0*/  F2I.FTZ.TRUNC.NTZ R3, R22 ;  /* 0x0000001600037305 */ /* 0x000e24000021f100 */
[----:B0-----:R0:W-:Y:S01]  /*b7d0*/  STG.E.U16 desc[UR36][R8.64], R3 ;  /* 0x0000000308007986 */ /* 0x0011e2000c101524 */
[----:B------:R-:W-:Y:S05]  /*b7e0*/  BRA `(.L_x_1393) ;  /* 0x0000000c003c7947 */ /* 0x000fea0003800000 */
.L_x_1389:
        /* <DEDUP_REMOVED lines=9> */
.L_x_1397:
[----:B------:R-:W-:-:S05]  /*b880*/  IMAD.U32 R0, R22, 0x10000, RZ ;  /* 0x0001000016007824 */ /* 0x000fca00078e00ff */
[----:B------:R-:W-:-:S05]  /*b890*/  F2FP.F16.F32.PACK_AB R0, RZ, R0 ;  /* 0x00000000ff00723e */ /* 0x000fca00000000ff */
[----:B------:R0:W-:Y:S01]  /*b8a0*/  STG.E.U16 desc[UR36][R8.64], R0 ;  /* 0x0000000008007986 */ /* 0x0001e2000c101524 */
[----:B------:R-:W-:Y:S05]  /*b8b0*/  BRA `(.L_x_1393) ;  /* 0x0000000c00087947 */ /* 0x000fea0003800000 */
.L_x_1396:
        /* <DEDUP_REMOVED lines=10> */
.L_x_1399:
[----:B------:R-:W-:-:S05]  /*b960*/  IMAD.U32 R22, R22, 0x10000, RZ ;  /* 0x0001000016167824 */ /* 0x000fca00078e00ff */
[----:B------:R-:W-:-:S04]  /*b970*/  F2FP.F16.F32.PACK_AB R3, RZ, R22 ;  /* 0x00000016ff03723e */ /* 0x000fc800000000ff */
[----:B------:R-:W-:-:S05]  /*b980*/  PRMT R3, R3, 0x5410, RZ ;  /* 0x0000541003037816 */ /* 0x000fca00000000ff */
[----:B------:R0:W-:Y:S01]  /*b990*/  STG.E desc[UR36][R8.64], R3 ;  /* 0x0000000308007986 */ /* 0x0001e2000c101924 */
[----:B------:R-:W-:Y:S05]  /*b9a0*/  BRA `(.L_x_1393) ;  /* 0x0000000800cc7947 */ /* 0x000fea0003800000 */
.L_x_1398:
[----:B------:R-:W-:-:S04]  /*b9b0*/  IMAD.U32 R4, R22, 0x10000, RZ ;  /* 0x0001000016047824 */ /* 0x000fc800078e00ff */
[----:B------:R-:W-:-:S06]  /*b9c0*/  FMUL.FTZ R4, R4, 1 ;  /* 0x3f80000004047820 */ /* 0x000fcc0000410000 */
[----:B------:R-:W0:Y:S02]  /*b9d0*/  F2F.F64.F32 R4, R4 ;  /* 0x0000000400047310 */ /* 0x000e240000201800 */
[----:B0-----:R0:W-:Y:S01]  /*b9e0*/  STG.E.64 desc[UR36][R8.64], R4 ;  /* 0x0000000408007986 */ /* 0x0011e2000c101b24 */
[----:B------:R-:W-:Y:S05]  /*b9f0*/  BRA `(.L_x_1393) ;  /* 0x0000000800b87947 */ /* 0x000fea0003800000 */
.L_x_1388:
        /* <DEDUP_REMOVED lines=13> */
.L_x_1402:
[----:B------:R-:W-:Y:S01]  /*bad0*/  IMAD.U32 R22, R22, 0x10000, RZ ;  /* 0x0001000016167824 */ /* 0x000fe200078e00ff */
[----:B------:R-:W-:-:S03]  /*bae0*/  CS2R R6, SRZ ;  /* 0x0000000000067805 */ /* 0x000fc6000001ff00 */
[----:B------:R-:W-:-:S06]  /*baf0*/  FMUL.FTZ R4, R22, 1 ;  /* 0x3f80000016047820 */ /* 0x000fcc0000410000 */
[----:B------:R-:W0:Y:S02]  /*bb00*/  F2F.F64.F32 R4, R4 ;  /* 0x0000000400047310 */ /* 0x000e240000201800 */
[----:B0-----:R0:W-:Y:S01]  /*bb10*/  STG.E.128 desc[UR36][R8.64], R4 ;  /* 0x0000000408007986 */ /* 0x0011e2000c101d24 */
[----:B------:R-:W-:Y:S05]  /*bb20*/  BRA `(.L_x_1393) ;  /* 0x00000008006c7947 */ /* 0x000fea0003800000 */
.L_x_1401:
        /* <DEDUP_REMOVED lines=21> */
.L_x_1406:
[----:B------:R-:W-:Y:S05]  /*bc80*/  BSYNC B0 ;  /* 0x0000000000007941 */ /* 0x000fea0003800000 */
.L_x_1405:
[----:B------:R-:W-:-:S05]  /*bc90*/  LOP3.LUT R5, R0, R5, RZ, 0xfc, !PT ;  /* 0x0000000500057212 */ /* 0x000fca00078efcff */
[----:B------:R0:W-:Y:S01]  /*bca0*/  STG.E.U8 desc[UR36][R8.64], R5 ;  /* 0x0000000508007986 */ /* 0x0001e2000c101124 */
[----:B------:R-:W-:Y:S05]  /*bcb0*/  BRA `(.L_x_1393) ;  /* 0x0000000800087947 */ /* 0x000fea0003800000 */
.L_x_1404:
        /* <DEDUP_REMOVED lines=13> */
.L_x_1408:
[----:B------:R-:W-:Y:S01]  /*bd90*/  IMAD.MOV.U32 R0, RZ, RZ, 0x7f ;  /* 0x0000007fff007424 */ /* 0x000fe200078e00ff */
[----:B------:R-:W-:-:S04]  /*bda0*/  ISETP.GT.U32.AND P0, PT, R3, 0x7f800000, PT ;  /* 0x7f8000000300780c */ /* 0x000fc80003f04070 */
[----:B------:R-:W-:-:S09]  /*bdb0*/  SEL R0, R0, 0x7c, P0 ;  /* 0x0000007c00007807 */ /* 0x000fd20000000000 */
.L_x_1409:
[----:B------:R-:W-:Y:S05]  /*bdc0*/  BSYNC B0 ;  /* 0x0000000000007941 */ /* 0x000fea0003800000 */
.L_x_1407:
[----:B------:R-:W-:-:S04]  /*bdd0*/  LOP3.LUT R3, R5, 0x80000000, RZ, 0xc0, !PT ;  /* 0x8000000005037812 */ /* 0x000fc800078ec0ff */
[----:B------:R-:W-:-:S04]  /*bde0*/  SHF.R.U32.HI R3, RZ, 0x18, R3 ;  /* 0x00000018ff037819 */ /* 0x000fc80000011603 */
[----:B------:R-:W-:-:S05]  /*bdf0*/  LOP3.LUT R3, R0, R3, RZ, 0xfc, !PT ;  /* 0x0000000300037212 */ /* 0x000fca00078efcff */
[----:B------:R0:W-:Y:S01]  /*be00*/  STG.E.U8 desc[UR36][R8.64], R3 ;  /* 0x0000000308007986 */ /* 0x0001e2000c101124 */
[----:B------:R-:W-:Y:S05]  /*be10*/  BRA `(.L_x_1393) ;  /* 0x0000000400b07947 */ /* 0x000fea0003800000 */
.L_x_1403:
[----:B------:R0:W-:Y:S01]  /*be20*/  STG.E.U16 desc[UR36][R8.64], R22 ;  /* 0x0000001608007986 */ /* 0x0001e2000c101524 */
[----:B------:R-:W-:Y:S05]  /*be30*/  BRA `(.L_x_1393) ;  /* 0x0000000400a87947 */ /* 0x000fea0003800000 */
.L_x_1400:
        /* <DEDUP_REMOVED lines=12> */
.L_x_1412:
        /* <DEDUP_REMOVED lines=17> */
.L_x_1415:
[----:B------:R-:W-:-:S04]  /*c010*/  LOP3.LUT R3, R5, 0x80000000, RZ, 0xc0, !PT ;  /* 0x8000000005037812 */ /* 0x000fc800078ec0ff */
[----:B------:R-:W-:-:S04]  /*c020*/  SHF.R.U32.HI R3, RZ, 0x18, R3 ;  /* 0x00000018ff037819 */ /* 0x000fc80000011603 */
[----:B------:R-:W-:-:S04]  /*c030*/  LOP3.LUT R0, R0, R3, RZ, 0xfc, !PT ;  /* 0x0000000300007212 */ /* 0x000fc800078efcff */
[----:B------:R-:W-:-:S07]  /*c040*/  PRMT R4, R0, 0x7610, R4 ;  /* 0x0000761000047816 */ /* 0x000fce0000000004 */
.L_x_1414:
[----:B------:R-:W-:Y:S05]  /*c050*/  BSYNC B0 ;  /* 0x0000000000007941 */ /* 0x000fea0003800000 */
.L_x_1413:
[----:B------:R0:W-:Y:S01]  /*c060*/  STG.E.U8 desc[UR36][R8.64], R4 ;  /* 0x0000000408007986 */ /* 0x0001e2000c101124 */
[----:B------:R-:W-:Y:S05]  /*c070*/  BRA `(.L_x_1393) ;  /* 0x0000000400187947 */ /* 0x000fea0003800000 */
.L_x_1411:
        /* <DEDUP_REMOVED lines=17> */
.L_x_1418:
[----:B------:R-:W-:-:S04]  /*c190*/  LOP3.LUT R3, R5, 0x80000000, RZ, 0xc0, !PT ;  /* 0x8000000005037812 */ /* 0x000fc800078ec0ff */
[----:B------:R-:W-:-:S04]  /*c1a0*/  SHF.R.U32.HI R3, RZ, 0x18, R3 ;  /* 0x00000018ff037819 */ /* 0x000fc80000011603 */
[----:B------:R-:W-:-:S04]  /*c1b0*/  LOP3.LUT R0, R0, R3, RZ, 0xfc, !PT ;  /* 0x0000000300007212 */ /* 0x000fc800078efcff */
[----:B------:R-:W-:-:S07]  /*c1c0*/  PRMT R4, R0, 0x7610, R4 ;  /* 0x0000761000047816 */ /* 0x000fce0000000004 */
.L_x_1417:
[----:B------:R-:W-:Y:S05]  /*c1d0*/  BSYNC B0 ;  /* 0x0000000000007941 */ /* 0x000fea0003800000 */
.L_x_1416:
[----:B------:R0:W-:Y:S01]  /*c1e0*/  STG.E.U8 desc[UR36][R8.64], R4 ;  /* 0x0000000408007986 */ /* 0x0001e2000c101124 */
[----:B------:R-:W-:Y:S05]  /*c1f0*/  BRA `(.L_x_1393) ;  /* 0x0000000000b87947 */ /* 0x000fea0003800000 */
.L_x_1410:
[----:B------:R-:W-:-:S13]  /*c200*/  ISETP.NE.AND P0, PT, R0, 0x1c, PT ;  /* 0x0000001c0000780c */ /* 0x000fda0003f05270 */
[----:B------:R-:W-:Y:S05]  /*c210*/  @!P0 BRA `(.L_x_1419) ;  /* 0x0000000000a48947 */ /* 0x000fea0003800000 */
[----:B------:R-:W-:-:S13]  /*c220*/  ISETP.NE.AND P0, PT, R0, 0x1d, PT ;  /* 0x0000001d0000780c */ /* 0x000fda0003f05270 */
[----:B------:R-:W-:Y:S05]  /*c230*/  @!P0 BRA `(.L_x_1420) ;  /* 0x00000000008c8947 */ /* 0x000fea0003800000 */
[----:B------:R-:W-:-:S13]  /*c240*/  ISETP.NE.AND P0, PT, R0, 0x2c, PT ;  /* 0x0000002c0000780c */ /* 0x000fda0003f05270 */
[----:B------:R-:W-:Y:S05]  /*c250*/  @P0 BRA `(.L_x_1392) ;  /* 0x0000000000400947 */ /* 0x000fea0003800000 */
[----:B------:R-:W-:-:S05]  /*c260*/  IMAD.U32 R22, R22, 0x10000, RZ ;  /* 0x0001000016167824 */ /* 0x000fca00078e00ff */
        /* <DEDUP_REMOVED lines=15> */
.L_x_1392:
        /* <DEDUP_REMOVED lines=16> */
.L_x_1421:
[----:B------:R-:W-:Y:S05]  /*c460*/  BRA `(.L_x_1393) ;  /* 0x00000000001c7947 */ /* 0x000fea0003800000 */
.L_x_1420:
[----:B------:R-:W-:-:S06]  /*c470*/  IMAD.U32 R4, R22, 0x10000, RZ ;  /* 0x0001000016047824 */ /* 0x000fcc00078e00ff */
[----:B------:R-:W0:Y:S02]  /*c480*/  F2I.U64.TRUNC R4, R4 ;  /* 0x0000000400047311 */ /* 0x000e24000020d800 */
[----:B0-----:R0:W-:Y:S01]  /*c490*/  STG.E.64 desc[UR36][R8.64], R4 ;  /* 0x0000000408007986 */ /* 0x0011e2000c101b24 */
[----:B------:R-:W-:Y:S05]  /*c4a0*/  BRA `(.L_x_1393) ;  /* 0x00000000000c7947 */ /* 0x000fea0003800000 */
.L_x_1419:
[----:B------:R-:W-:-:S04]  /*c4b0*/  IMAD.U32 R22, R22, 0x10000, RZ ;  /* 0x0001000016167824 */ /* 0x000fc800078e00ff */
[----:B------:R-:W0:Y:S02]  /*c4c0*/  F2I.FTZ.U32.TRUNC.NTZ R3, R22 ;  /* 0x0000001600037305 */ /* 0x000e24000021f000 */
[----:B0-----:R0:W-:Y:S02]  /*c4d0*/  STG.E desc[UR36][R8.64], R3 ;  /* 0x0000000308007986 */ /* 0x0011e4000c101924 */
.L_x_1393:
[----:B------:R-:W-:-:S05]  /*c4e0*/  VIADD R25, R25, 0x80 ;  /* 0x0000008019197836 */ /* 0x000fca0000000000 */
[----:B------:R-:W-:-:S13]  /*c4f0*/  ISETP.GE.AND P0, PT, R25, R16, PT ;  /* 0x000000101900720c */ /* 0x000fda0003f06270 */
[----:B------:R-:W-:Y:S05]  /*c500*/  @P0 BRA `(.L_x_1387) ;  /* 0x0000000c00f00947 */ /* 0x000fea0003800000 */
[----:B012---:R-:W0:Y:S01]  /*c510*/  LDC.64 R8, c[0x0][0x218] ;  /* 0x00008600ff087b82 */ /* 0x007e220000000a00 */
[----:B------:R-:W-:Y:S01]  /*c520*/  IMAD R0, R2, 0x200, R25 ;  /* 0x0000020002007824 */ /* 0x000fe200078e0219 */
[----:B------:R-:W-:Y:S01]  /*c530*/  PRMT R4, R19, 0x9910, RZ ;  /* 0x0000991013047816 */ /* 0x000fe200000000ff */
[----:B------:R-:W-:Y:S02]  /*c540*/  ULDC UR4, c[0x0][0x244] ;  /* 0x0000910000047ab9 */ /* 0x000fe40000000800 */
[----:B------:R-:W-:Y:S02]  /*c550*/  IMAD R3, R0, UR4, RZ ;  /* 0x0000000400037c24 */ /* 0x000fe4000f8e02ff */
        /* <DEDUP_REMOVED lines=13> */
[----:B----4-:R-:W-:-:S06]  /*c630*/  IMAD.U32 R17, R17, 0x10000, RZ ;  /* 0x0001000011117824 */ /* 0x010fcc00078e00ff */
[----:B------:R-:W0:Y:S02]  /*c640*/  F2I.FTZ.TRUNC.NTZ R17, R17 ;  /* 0x0000001100117305 */ /* 0x000e24000021f100 */
[----:B0-----:R0:W-:Y:S01]  /*c650*/  STG.E.U8 desc[UR36][R8.64], R17 ;  /* 0x0000001108007986 */ /* 0x0011e2000c101124 */
[----:B------:R-:W-:Y:S05]  /*c660*/  BRA `(.L_x_1427) ;  /* 0x0000000c00947947 */ /* 0x000fea0003800000 */
.L_x_1425:
[----:B----4-:R-:W-:-:S06]  /*c670*/  IMAD.U32 R5, R17, 0x10000, RZ ;  /* 0x0001000011057824 */ /* 0x010fcc00078e00ff */
[----:B------:R-:W0:Y:S02]  /*c680*/  F2I.S64.TRUNC R4, R5 ;  /* 0x0000000500047311 */ /* 0x000e24000020d900 */
[----:B0-----:R0:W-:Y:S01]  /*c690*/  STG.E.U8 desc[UR36][R8.64], R4 ;  /* 0x0000000408007986 */ /* 0x0011e2000c101124 */
[----:B------:R-:W-:Y:S05]  /*c6a0*/  BRA `(.L_x_1427) ;  /* 0x0000000c00847947 */ /* 0x000fea0003800000 */
.L_x_1424:
[----:B------:R-:W-:-:S13]  /*c6b0*/  ISETP.NE.AND P0, PT, R0, 0x2, PT ;  /* 0x000000020000780c */ /* 0x000fda0003f05270 */
[----:B------:R-:W-:Y:S05]  /*c6c0*/  @!P0 BRA `(.L_x_1428) ;  /* 0x0000000000308947 */ /* 0x000fea0003800000 */
[----:B------:R-:W-:-:S13]  /*c6d0*/  ISETP.NE.AND P0, PT, R0, 0x3, PT ;  /* 0x000000030000780c */ /* 0x000fda0003f05270 */
[----:B------:R-:W-:Y:S05]  /*c6e0*/  @!P0 BRA `(.L_x_1429) ;  /* 0x0000000000188947 */ /* 0x000fea0003800000 */
[----:B------:R-:W-:-:S13]  /*c6f0*/  ISETP.NE.AND P0, PT, R0, 0x4, PT ;  /* 0x000000040000780c */ /* 0x000fda0003f05270 */
[----:B------:R-:W-:Y:S05]  /*c700*/  @P0 BRA `(.L_x_1426) ;  /* 0x0000000c000c0947 */ /* 0x000fea0003800000 */
[----:B----4-:R-:W-:-:S06]  /*c710*/  IMAD.U32 R4, R17, 0x10000, RZ ;  /* 0x0001000011047824 */ /* 0x010fcc00078e00ff */
[----:B------:R-:W0:Y:S02]  /*c720*/  F2I.S64.TRUNC R4, R4 ;  /* 0x0000000400047311 */ /* 0x000e24000020d900 */
[----:B0-----:R0:W-:Y:S01]  /*c730*/  STG.E.64 desc[UR36][R8.64], R4 ;  /* 0x0000000408007986 */ /* 0x0011e2000c101b24 */
[----:B------:R-:W-:Y:S05]  /*c740*/  BRA `(.L_x_1427) ;  /* 0x0000000c005c7947 */ /* 0x000fea0003800000 */
.L_x_1429:
[----:B----4-:R-:W-:-:S06]  /*c750*/  IMAD.U32 R17, R17, 0x10000, RZ ;  /* 0x0001000011117824 */ /* 0x010fcc00078e00ff */
[----:B------:R-:W0:Y:S02]  /*c760*/  F2I.FTZ.TRUNC.NTZ R17, R17 ;  /* 0x0000001100117305 */ /* 0x000e24000021f100 */
[----:B0-----:R0:W-:Y:S01]  /*c770*/  STG.E desc[UR36][R8.64], R17 ;  /* 0x0000001108007986 */ /* 0x0011e2000c101924 */
[----:B------:R-:W-:Y:S05]  /*c780*/  BRA `(.L_x_1427) ;  /* 0x0000000c004c7947 */ /* 0x000fea0003800000 */
.L_x_1428:
[----:B----4-:R-:W-:-:S06]  /*c790*/  IMAD.U32 R17, R17, 0x10000, RZ ;  /* 0x0001000011117824 */ /* 0x010fcc00078e00ff */
[----:B------:R-:W0:Y:S02]  /*c7a0*/  F2I.FTZ.TRUNC.NTZ R17, R17 ;  /* 0x0000001100117305 */ /* 0x000e24000021f100 */
[----:B0-----:R0:W-:Y:S01]  /*c7b0*/  STG.E.U16 desc[UR36][R8.64], R17 ;  /* 0x0000001108007986 */ /* 0x0011e2000c101524 */
[----:B------:R-:W-:Y:S05]  /*c7c0*/  BRA `(.L_x_1427) ;  /* 0x0000000c003c7947 */ /* 0x000fea0003800000 */
.L_x_1423:
[----:B------:R-:W-:-:S13]  /*c7d0*/  ISETP.GT.AND P0, PT, R0, 0x6, PT ;  /* 0x000000060000780c */ /* 0x000fda0003f04270 */
[----:B------:R-:W-:Y:S05]  /*c7e0*/  @P0 BRA `(.L_x_1430) ;  /* 0x00000000002c0947 */ /* 0x000fea0003800000 */
[----:B------:R-:W-:-:S13]  /*c7f0*/  ISETP.NE.AND P0, PT, R0, 0x5, PT ;  /* 0x000000050000780c */ /* 0x000fda0003f05270 */
[----:B------:R-:W-:Y:S05]  /*c800*/  @!P0 BRA `(.L_x_1431) ;  /* 0x0000000000148947 */ /* 0x000fea0003800000 */
[----:B------:R-:W-:-:S13]  /*c810*/  ISETP.NE.AND P0, PT, R0, 0x6, PT ;  /* 0x000000060000780c */ /* 0x000fda0003f05270 */
[----:B------:R-:W-:Y:S05]  /*c820*/  @P0 BRA `(.L_x_1426) ;  /* 0x0000000800c40947 */ /* 0x000fea0003800000 */
[----:B----4-:R-:W-:-:S05]  /*c830*/  IMAD.U32 R17, R17, 0x10000, RZ ;  /* 0x0001000011117824 */ /* 0x010fca00078e00ff */
[----:B------:R0:W-:Y:S01]  /*c840*/  STG.E desc[UR36][R8.64], R17 ;  /* 0x0000001108007986 */ /* 0x0001e2000c101924 */
[----:B------:R-:W-:Y:S05]  /*c850*/  BRA `(.L_x_1427) ;  /* 0x0000000c00187947 */ /* 0x000fea0003800000 */
.L_x_1431:
[----:B----4-:R-:W-:-:S05]  /*c860*/  IMAD.U32 R0, R17, 0x10000, RZ ;  /* 0x0001000011007824 */ /* 0x010fca00078e00ff */
[----:B------:R-:W-:-:S05]  /*c870*/  F2FP.F16.F32.PACK_AB R0, RZ, R0 ;  /* 0x00000000ff00723e */ /* 0x000fca00000000ff */
[----:B------:R0:W-:Y:S01]  /*c880*/  STG.E.U16 desc[UR36][R8.64], R0 ;  /* 0x0000000008007986 */ /* 0x0001e2000c101524 */
[----:B------:R-:W-:Y:S05]  /*c890*/  BRA `(.L_x_1427) ;  /* 0x0000000c00087947 */ /* 0x000fea0003800000 */
.L_x_1430:
[----:B------:R-:W-:-:S13]  /*c8a0*/  ISETP.NE.AND P0, PT, R0, 0x7, PT ;  /* 0x000000070000780c */ /* 0x000fda0003f05270 */
[----:B------:R-:W-:Y:S05]  /*c8b0*/  @!P0 BRA `(.L_x_1432) ;  /* 0x0000000000348947 */ /* 0x000fea0003800000 */
[----:B------:R-:W-:-:S13]  /*c8c0*/  ISETP.NE.AND P0, PT, R0, 0x8, PT ;  /* 0x000000080000780c */ /* 0x000fda0003f05270 */
[----:B------:R-:W-:Y:S05]  /*c8d0*/  @!P0 BRA `(.L_x_1433) ;  /* 0x0000000000188947 */ /* 0x000fea0003800000 */
[----:B------:R-:W-:-:S13]  /*c8e0*/  ISETP.NE.AND P0, PT, R0, 0x9, PT ;  /* 0x000000090000780c */ /* 0x000fda0003f05270 */
[----:B------:R-:W-:Y:S05]  /*c8f0*/  @P0 BRA `(.L_x_1426) ;  /* 0x0000000800900947 */ /* 0x000fea0003800000 */
[----:B----4-:R-:W-:Y:S02]  /*c900*/  IMAD.U32 R4, R17, 0x10000, RZ ;  /* 0x0001000011047824 */ /* 0x010fe400078e00ff */
[----:B------:R-:W-:-:S05]  /*c910*/  IMAD.MOV.U32 R5, RZ, RZ, RZ ;  /* 0x000000ffff057224 */ /* 0x000fca00078e00ff */
[----:B------:R0:W-:Y:S01]  /*c920*/  STG.E.64 desc[UR36][R8.64], R4 ;  /* 0x0000000408007986 */ /* 0x0001e2000c101b24 */
[----:B------:R-:W-:Y:S05]  /*c930*/  BRA `(.L_x_1427) ;  /* 0x0000000800e07947 */ /* 0x000fea0003800000 */
.L_x_1433:
[----:B----4-:R-:W-:-:S05]  /*c940*/  IMAD.U32 R17, R17, 0x10000, RZ ;  /* 0x0001000011117824 */ /* 0x010fca00078e00ff */
[----:B------:R-:W-:-:S04]  /*c950*/  F2FP.F16.F32.PACK_AB R3, RZ, R17 ;  /* 0x00000011ff03723e */ /* 0x000fc800000000ff */
[----:B------:R-:W-:-:S05]  /*c960*/  PRMT R3, R3, 0x5410, RZ ;  /* 0x0000541003037816 */ /* 0x000fca00000000ff */
[----:B------:R0:W-:Y:S01]  /*c970*/  STG.E desc[UR36][R8.64], R3 ;  /* 0x0000000308007986 */ /* 0x0001e2000c101924 */
[----:B------:R-:W-:Y:S05]  /*c980*/  BRA `(.L_x_1427) ;  /* 0x0000000800cc7947 */ /* 0x000fea0003800000 */
.L_x_1432:
[----:B----4-:R-:W-:-:S04]  /*c990*/  IMAD.U32 R4, R17, 0x10000, RZ ;  /* 0x0001000011047824 */ /* 0x010fc800078e00ff */
[----:B------:R-:W-:-:S06]  /*c9a0*/  FMUL.FTZ R4, R4, 1 ;  /* 0x3f80000004047820 */ /* 0x000fcc0000410000 */
[----:B------:R-:W0:Y:S02]  /*c9b0*/  F2F.F64.F32 R4, R4 ;  /* 0x0000000400047310 */ /* 0x000e240000201800 */
[----:B0-----:R0:W-:Y:S01]  /*c9c0*/  STG.E.64 desc[UR36][R8.64], R4 ;  /* 0x0000000408007986 */ /* 0x0011e2000c101b24 */
[----:B------:R-:W-:Y:S05]  /*c9d0*/  BRA `(.L_x_1427) ;  /* 0x0000000800b87947 */ /* 0x000fea0003800000 */
.L_x_1422:
        /* <DEDUP_REMOVED lines=8> */
[----:B----4-:R-:W-:-:S05]  /*ca60*/  IMAD.U32 R17, R17, 0x10000, RZ ;  /* 0x0001000011117824 */ /* 0x010fca00078e00ff */
[----:B------:R-:W-:-:S04]  /*ca70*/  FSETP.NEU.FTZ.AND P0, PT, R17, RZ, PT ;  /* 0x000000ff1100720b */ /* 0x000fc80003f1d000 */
[----:B------:R-:W-:-:S05]  /*ca80*/  SEL R3, RZ, 0x1, !P0 ;  /* 0x00000001ff037807 */ /* 0x000fca0004000000 */
[----:B------:R0:W-:Y:S01]  /*ca90*/  STG.E.U8 desc[UR36][R8.64], R3 ;  /* 0x0000000308007986 */ /* 0x0001e2000c101124 */
[----:B------:R-:W-:Y:S05]  /*caa0*/  BRA `(.L_x_1427) ;  /* 0x0000000800847947 */ /* 0x000fea0003800000 */
.L_x_1436:
[----:B----4-:R-:W-:Y:S01]  /*cab0*/  IMAD.U32 R17, R17, 0x10000, RZ ;  /* 0x0001000011117824 */ /* 0x010fe200078e00ff */
[----:B------:R-:W-:-:S03]  /*cac0*/  CS2R R6, SRZ ;  /* 0x0000000000067805 */ /* 0x000fc6000001ff00 */
[----:B------:R-:W-:-:S06]  /*cad0*/  FMUL.FTZ R4, R17, 1 ;  /* 0x3f80000011047820 */ /* 0x000fcc0000410000 */
[----:B------:R-:W0:Y:S02]  /*cae0*/  F2F.F64.F32 R4, R4 ;  /* 0x0000000400047310 */ /* 0x000e240000201800 */
[----:B0-----:R0:W-:Y:S01]  /*caf0*/  STG.E.128 desc[UR36][R8.64], R4 ;  /* 0x0000000408007986 */ /* 0x0011e2000c101d24 */
[----:B------:R-:W-:Y:S05]  /*cb00*/  BRA `(.L_x_1427) ;  /* 0x00000008006c7947 */ /* 0x000fea0003800000 */
.L_x_1435:
[----:B------:R-:W-:-:S13]  /*cb10*/  ISETP.NE.AND P0, PT, R0, 0xf, PT ;  /* 0x0000000f0000780c */ /* 0x000fda0003f05270 */
[----:B------:R-:W-:Y:S05]  /*cb20*/  @!P0 BRA `(.L_x_1437) ;  /* 0x0000000000b48947 */ /* 0x000fea0003800000 */
[----:B------:R-:W-:-:S13]  /*cb30*/  ISETP.NE.AND P0, PT, R0, 0x17, PT ;  /* 0x000000170000780c */ /* 0x000fda0003f05270 */
[----:B------:R-:W-:Y:S05]  /*cb40*/  @!P0 BRA `(.L_x_1438) ;  /* 0x0000000000548947 */ /* 0x000fea0003800000 */
[----:B------:R-:W-:-:S13]  /*cb50*/  ISETP.NE.AND P0, PT, R0, 0x18, PT ;  /* 0x000000180000780c */ /* 0x000fda0003f05270 */
[----:B------:R-:W-:Y:S05]  /*cb60*/  @P0 BRA `(.L_x_1426) ;  /* 0x0000000400f40947 */ /* 0x000fea0003800000 */
[----:B----4-:R-:W-:Y:S01]  /*cb70*/  IMAD.U32 R17, R17, 0x10000, RZ ;  /* 0x0001000011117824 */ /* 0x010fe200078e00ff */
        /* <DEDUP_REMOVED lines=14> */
.L_x_1440:
[----:B------:R-:W-:Y:S05]  /*cc60*/  BSYNC B0 ;  /* 0x0000000000007941 */ /* 0x000fea0003800000 */
.L_x_1439:
[----:B------:R-:W-:-:S05]  /*cc70*/  LOP3.LUT R5, R0, R5, RZ, 0xfc, !PT ;  /* 0x0000000500057212 */ /* 0x000fca00078efcff */
[----:B------:R0:W-:Y:S01]  /*cc80*/  STG.E.U8 desc[UR36][R8.64], R5 ;  /* 0x0000000508007986 */ /* 0x0001e2000c101124 */
[----:B------:R-:W-:Y:S05]  /*cc90*/  BRA `(.L_x_1427) ;  /* 0x0000000800087947 */ /* 0x000fea0003800000 */
.L_x_1438:
[----:B----4-:R-:W-:Y:S01]  /*cca0*/  IMAD.U32 R17, R17, 0x10000, RZ ;  /* 0x0001000011117824 */ /* 0x010fe200078e00ff */
        /* <DEDUP_REMOVED lines=12> */
.L_x_1442:
[----:B------:R-:W-:Y:S01]  /*cd70*/  IMAD.MOV.U32 R0, RZ, RZ, 0x7f ;  /* 0x0000007fff007424 */ /* 0x000fe200078e00ff */
[----:B------:R-:W-:-:S04]  /*cd80*/  ISETP.GT.U32.AND P0, PT, R3, 0x7f800000, PT ;  /* 0x7f8000000300780c */ /* 0x000fc80003f04070 */
[----:B------:R-:W-:-:S09]  /*cd90*/  SEL R0, R0, 0x7c, P0 ;  /* 0x0000007c00007807 */ /* 0x000fd20000000000 */
.L_x_1443:
[----:B------:R-:W-:Y:S05]  /*cda0*/  BSYNC B0 ;  /* 0x0000000000007941 */ /* 0x000fea0003800000 */
.L_x_1441:
[----:B------:R-:W-:-:S04]  /*cdb0*/  LOP3.LUT R3, R17, 0x80000000, RZ, 0xc0, !PT ;  /* 0x8000000011037812 */ /* 0x000fc800078ec0ff */
[----:B------:R-:W-:-:S04]  /*cdc0*/  SHF.R.U32.HI R3, RZ, 0x18, R3 ;  /* 0x00000018ff037819 */ /* 0x000fc80000011603 */
[----:B------:R-:W-:-:S05]  /*cdd0*/  LOP3.LUT R3, R0, R3, RZ, 0xfc, !PT ;  /* 0x0000000300037212 */ /* 0x000fca00078efcff */
[----:B------:R0:W-:Y:S01]  /*cde0*/  STG.E.U8 desc[UR36][R8.64], R3 ;  /* 0x0000000308007986 */ /* 0x0001e2000c101124 */
[----:B------:R-:W-:Y:S05]  /*cdf0*/  BRA `(.L_x_1427) ;  /* 0x0000000400b07947 */ /* 0x000fea0003800000 */
.L_x_1437:
[----:B----4-:R0:W-:Y:S01]  /*ce00*/  STG.E.U16 desc[UR36][R8.64], R17 ;  /* 0x0000001108007986 */ /* 0x0101e2000c101524 */
[----:B------:R-:W-:Y:S05]  /*ce10*/  BRA `(.L_x_1427) ;  /* 0x0000000400a87947 */ /* 0x000fea0003800000 */
.L_x_1434:
        /* <DEDUP_REMOVED lines=8> */
[----:B----4-:R-:W-:-:S06]  /*cea0*/  IMAD.U32 R3, R17, 0x10000, RZ ;  /* 0x0001000011037824 */ /* 0x010fcc00078e00ff */
[----:B------:R-:W0:Y:S02]  /*ceb0*/  F2I.FTZ.U32.TRUNC.NTZ R3, R3 ;  /* 0x0000000300037305 */ /* 0x000e24000021f000 */
[----:B0-----:R0:W-:Y:S01]  /*cec0*/  STG.E.U16 desc[UR36][R8.64], R3 ;  /* 0x0000000308007986 */ /* 0x0011e2000c101524 */
[----:B------:R-:W-:Y:S05]  /*ced0*/  BRA `(.L_x_1427) ;  /* 0x0000000400787947 */ /* 0x000fea0003800000 */
.L_x_1446:
[----:B----4-:R-:W-:Y:S01]  /*cee0*/  IMAD.U32 R17, R17, 0x10000, RZ ;  /* 0x0001000011117824 */ /* 0x010fe200078e00ff */
        /* <DEDUP_REMOVED lines=16> */
.L_x_1449:
[----:B------:R-:W-:-:S04]  /*cff0*/  LOP3.LUT R3, R17, 0x80000000, RZ, 0xc0, !PT ;  /* 0x8000000011037812 */ /* 0x000fc800078ec0ff */
[----:B------:R-:W-:-:S04]  /*d000*/  SHF.R.U32.HI R3, RZ, 0x18, R3 ;  /* 0x00000018ff037819 */ /* 0x000fc80000011603 */
[----:B------:R-:W-:-:S04]  /*d010*/  LOP3.LUT R0, R0, R3, RZ, 0xfc, !PT ;  /* 0x0000000300007212 */ /* 0x000fc800078efcff */
[----:B------:R-:W-:-:S07]  /*d020*/  PRMT R4, R0, 0x7610, R4 ;  /* 0x0000761000047816 */ /* 0x000fce0000000004 */
.L_x_1448:
[----:B------:R-:W-:Y:S05]  /*d030*/  BSYNC B0 ;  /* 0x0000000000007941 */ /* 0x000fea0003800000 */
.L_x_1447:
[----:B------:R0:W-:Y:S01]  /*d040*/  STG.E.U8 desc[UR36][R8.64], R4 ;  /* 0x0000000408007986 */ /* 0x0001e2000c101124 */
[----:B------:R-:W-:Y:S05]  /*d050*/  BRA `(.L_x_1427) ;  /* 0x0000000400187947 */ /* 0x000fea0003800000 */
.L_x_1445:
        /* <DEDUP_REMOVED lines=17> */
.L_x_1452:
[----:B------:R-:W-:-:S04]  /*d170*/  LOP3.LUT R3, R17, 0x80000000, RZ, 0xc0, !PT ;  /* 0x8000000011037812 */ /* 0x000fc800078ec0ff */
[----:B------:R-:W-:-:S04]  /*d180*/  SHF.R.U32.HI R3, RZ, 0x18, R3 ;  /* 0x00000018ff037819 */ /* 0x000fc80000011603 */
[----:B------:R-:W-:-:S04]  /*d190*/  LOP3.LUT R0, R0, R3, RZ, 0xfc, !PT ;  /* 0x0000000300007212 */ /* 0x000fc800078efcff */
[----:B------:R-:W-:-:S07]  /*d1a0*/  PRMT R4, R0, 0x7610, R4 ;  /* 0x0000761000047816 */ /* 0x000fce0000000004 */
.L_x_1451:
[----:B------:R-:W-:Y:S05]  /*d1b0*/  BSYNC B0 ;  /* 0x0000000000007941 */ /* 0x000fea0003800000 */
.L_x_1450:
[----:B------:R4:W-:Y:S01]  /*d1c0*/  STG.E.U8 desc[UR36][R8.64], R4 ;  /* 0x0000000408007986 */ /* 0x0009e2000c101124 */
[----:B------:R-:W-:Y:S05]  /*d1d0*/  BRA `(.L_x_1427) ;  /* 0x0000000000b87947 */ /* 0x000fea0003800000 */
.L_x_1444:
[----:B------:R-:W-:-:S13]  /*d1e0*/  ISETP.NE.AND P0, PT, R0, 0x1c, PT ;  /* 0x0000001c0000780c */ /* 0x000fda0003f05270 */
[----:B------:R-:W-:Y:S05]  /*d1f0*/  @!P0 BRA `(.L_x_1453) ;  /* 0x0000000000a48947 */ /* 0x000fea0003800000 */
[----:B------:R-:W-:-:S13]  /*d200*/  ISETP.NE.AND P0, PT, R0, 0x1d, PT ;  /* 0x0000001d0000780c */ /* 0x000fda0003f05270 */
[----:B------:R-:W-:Y:S05]  /*d210*/  @!P0 BRA `(.L_x_1454) ;  /* 0x00000000008c8947 */ /* 0x000fea0003800000 */
[----:B------:R-:W-:-:S13]  /*d220*/  ISETP.NE.AND P0, PT, R0, 0x2c, PT ;  /* 0x0000002c0000780c */ /* 0x000fda0003f05270 */
[----:B------:R-:W-:Y:S05]  /*d230*/  @P0 BRA `(.L_x_1426) ;  /* 0x0000000000400947 */ /* 0x000fea0003800000 */
[----:B----4-:R-:W-:-:S05]  /*d240*/  IMAD.U32 R4, R17, 0x10000, RZ ;  /* 0x0001000011047824 */ /* 0x010fca00078e00ff */
        /* <DEDUP_REMOVED lines=15> */
.L_x_1426:
        /* <DEDUP_REMOVED lines=16> */
.L_x_1455:
[----:B------:R-:W-:Y:S05]  /*d440*/  BRA `(.L_x_1427) ;  /* 0x00000000001c7947 */ /* 0x000fea0003800000 */
.L_x_1454:
[----:B----4-:R-:W-:-:S06]  /*d450*/  IMAD.U32 R4, R17, 0x10000, RZ ;  /* 0x0001000011047824 */ /* 0x010fcc00078e00ff */
[----:B------:R-:W0:Y:S02]  /*d460*/  F2I.U64.TRUNC R4, R4 ;  /* 0x0000000400047311 */ /* 0x000e24000020d800 */
[----:B0-----:R1:W-:Y:S01]  /*d470*/  STG.E.64 desc[UR36][R8.64], R4 ;  /* 0x0000000408007986 */ /* 0x0013e2000c101b24 */
[----:B------:R-:W-:Y:S05]  /*d480*/  BRA `(.L_x_1427) ;  /* 0x00000000000c7947 */ /* 0x000fea0003800000 */
.L_x_1453:
[----:B----4-:R-:W-:-:S06]  /*d490*/  IMAD.U32 R17, R17, 0x10000, RZ ;  /* 0x0001000011117824 */ /* 0x010fcc00078e00ff */
[----:B------:R-:W0:Y:S02]  /*d4a0*/  F2I.FTZ.U32.TRUNC.NTZ R17, R17 ;  /* 0x0000001100117305 */ /* 0x000e24000021f000 */
[----:B0-----:R0:W-:Y:S02]  /*d4b0*/  STG.E desc[UR36][R8.64], R17 ;  /* 0x0000001108007986 */ /* 0x0011e4000c101924 */
.L_x_1427:
[----:B------:R-:W-:-:S07]  /*d4c0*/  VIADD R25, R25, 0x80 ;  /* 0x0000008019197836 */ /* 0x000fce0000000000 */
.L_x_1387:
[----:B------:R-:W-:Y:S05]  /*d4d0*/  BSYNC B6 ;  /* 0x0000000000067941 */ /* 0x000fea0003800000 */
.L_x_1386:
[----:B------:R-:W-:-:S13]  /*d4e0*/  ISETP.GE.AND P0, PT, R25, R16, PT ;  /* 0x000000101900720c */ /* 0x000fda0003f06270 */
[----:B------:R-:W-:Y:S05]  /*d4f0*/  @P0 EXIT ;  /* 0x000000000000094d */ /* 0x000fea0003800000 */
[----:B01--4-:R-:W0:Y:S01]  /*d500*/  LDC.64 R4, c[0x0][0x218] ;  /* 0x00008600ff047b82 */ /* 0x013e220000000a00 */
[----:B------:R-:W-:Y:S01]  /*d510*/  PRMT R0, R19, 0x9910, RZ ;  /* 0x0000991013007816 */ /* 0x000fe200000000ff */
[----:B------:R-:W-:Y:S01]  /*d520*/  IMAD R2, R2, 0x200, R25 ;  /* 0x0000020002027824 */ /* 0x000fe200078e0219 */
[----:B------:R-:W-:Y:S02]  /*d530*/  ULDC UR4, c[0x0][0x244] ;  /* 0x0000910000047ab9 */ /* 0x000fe40000000800 */
[----:B------:R-:W-:Y:S01]  /*d540*/  ISETP.GT.AND P1, PT, R0, 0x9, PT ;  /* 0x000000090000780c */ /* 0x000fe20003f24270 */
[----:B--2---:R-:W-:-:S05]  /*d550*/  IMAD R3, R2, UR4, RZ ;  /* 0x0000000402037c24 */ /* 0x004fca000f8e02ff */
        /* <DEDUP_REMOVED lines=13> */
[----:B0-----:R-:W-:Y:S01]  /*d630*/  STG.E.U8 desc[UR36][R2.64], R5 ;  /* 0x0000000502007986 */ /* 0x001fe2000c101124 */
[----:B------:R-:W-:Y:S05]  /*d640*/  EXIT ;  /* 0x000000000000794d */ /* 0x000fea0003800000 */
.L_x_1459:
[----:B------:R-:W-:-:S06]  /*d650*/  IMAD.U32 R5, R18, 0x10000, RZ ;  /* 0x0001000012057824 */ /* 0x000fcc00078e00ff */
[----:B------:R-:W0:Y:S02]  /*d660*/  F2I.S64.TRUNC R4, R5 ;  /* 0x0000000500047311 */ /* 0x000e24000020d900 */
[----:B0-----:R-:W-:Y:S01]  /*d670*/  STG.E.U8 desc[UR36][R2.64], R4 ;  /* 0x0000000402007986 */ /* 0x001fe2000c101124 */
[----:B------:R-:W-:Y:S05]  /*d680*/  EXIT ;  /* 0x000000000000794d */ /* 0x000fea0003800000 */
.L_x_1458:
        /* <DEDUP_REMOVED lines=8> */
[----:B0-----:R-:W-:Y:S01]  /*d710*/  STG.E.64 desc[UR36][R2.64], R4 ;  /* 0x0000000402007986 */ /* 0x001fe2000c101b24 */
[----:B------:R-:W-:Y:S05]  /*d720*/  EXIT ;  /* 0x000000000000794d */ /* 0x000fea0003800000 */
.L_x_1462:
[----:B------:R-:W-:-:S04]  /*d730*/  IMAD.U32 R18, R18, 0x10000, RZ ;  /* 0x0001000012127824 */ /* 0x000fc800078e00ff */
[----:B------:R-:W0:Y:S02]  /*d740*/  F2I.FTZ.TRUNC.NTZ R5, R18 ;  /* 0x0000001200057305 */ /* 0x000e24000021f100 */
[----:B0-----:R-:W-:Y:S01]  /*d750*/  STG.E desc[UR36][R2.64], R5 ;  /* 0x0000000502007986 */ /* 0x001fe2000c101924 */
[----:B------:R-:W-:Y:S05]  /*d760*/  EXIT ;  /* 0x000000000000794d */ /* 0x000fea0003800000 */
.L_x_1461:
[----:B------:R-:W-:-:S04]  /*d770*/  IMAD.U32 R18, R18, 0x10000, RZ ;  /* 0x0001000012127824 */ /* 0x000fc800078e00ff */
[----:B------:R-:W0:Y:S02]  /*d780*/  F2I.FTZ.TRUNC.NTZ R5, R18 ;  /* 0x0000001200057305 */ /* 0x000e24000021f100 */
[----:B0-----:R-:W-:Y:S01]  /*d790*/  STG.E.U16 desc[UR36][R2.64], R5 ;  /* 0x0000000502007986 */ /* 0x001fe2000c101524 */
[----:B------:R-:W-:Y:S05]  /*d7a0*/  EXIT ;  /* 0x000000000000794d */ /* 0x000fea0003800000 */
.L_x_1457:
[----:B------:R-:W-:-:S13]  /*d7b0*/  ISETP.GT.AND P0, PT, R0, 0x6, PT ;  /* 0x000000060000780c */ /* 0x000fda0003f04270 */
[----:B------:R-:W-:Y:S05]  /*d7c0*/  @P0 BRA `(.L_x_1463) ;  /* 0x00000000002c0947 */ /* 0x000fea0003800000 */
[----:B------:R-:W-:-:S13]  /*d7d0*/  ISETP.NE.AND P0, PT, R0, 0x5, PT ;  /* 0x000000050000780c */ /* 0x000fda0003f05270 */
[----:B------:R-:W-:Y:S05]  /*d7e0*/  @!P0 BRA `(.L_x_1464) ;  /* 0x0000000000148947 */ /* 0x000fea0003800000 */
[----:B------:R-:W-:-:S13]  /*d7f0*/  ISETP.NE.AND P0, PT, R0, 0x6, PT ;  /* 0x000000060000780c */ /* 0x000fda0003f05270 */
[----:B------:R-:W-:Y:S05]  /*d800*/  @P0 BRA `(.L_x_1460) ;  /* 0x0000000800c40947 */ /* 0x000fea0003800000 */
[----:B------:R-:W-:-:S05]  /*d810*/  IMAD.U32 R5, R18, 0x10000, RZ ;  /* 0x0001000012057824 */ /* 0x000fca00078e00ff */
[----:B------:R-:W-:Y:S01]  /*d820*/  STG.E desc[UR36][R2.64], R5 ;  /* 0x0000000502007986 */ /* 0x000fe2000c101924 */
[----:B------:R-:W-:Y:S05]  /*d830*/  EXIT ;  /* 0x000000000000794d */ /* 0x000fea0003800000 */
.L_x_1464:
[----:B------:R-:W-:-:S05]  /*d840*/  IMAD.U32 R0, R18, 0x10000, RZ ;  /* 0x0001000012007824 */ /* 0x000fca00078e00ff */
[----:B------:R-:W-:-:S05]  /*d850*/  F2FP.F16.F32.PACK_AB R0, RZ, R0 ;  /* 0x00000000ff00723e */ /* 0x000fca00000000ff */
[----:B------:R-:W-:Y:S01]  /*d860*/  STG.E.U16 desc[UR36][R2.64], R0 ;  /* 0x0000000002007986 */ /* 0x000fe2000c101524 */
[----:B------:R-:W-:Y:S05]  /*d870*/  EXIT ;  /* 0x000000000000794d */ /* 0x000fea0003800000 */
.L_x_1463:
        /* <DEDUP_REMOVED lines=8> */
[----:B------:R-:W-:Y:S01]  /*d900*/  STG.E.64 desc[UR36][R2.64], R18 ;  /* 0x0000001202007986 */ /* 0x000fe2000c101b24 */
[----:B------:R-:W-:Y:S05]  /*d910*/  EXIT ;  /* 0x000000000000794d */ /* 0x000fea0003800000 */
.L_x_1466:
[----:B------:R-:W-:-:S05]  /*d920*/  IMAD.U32 R18, R18, 0x10000, RZ ;  /* 0x0001000012127824 */ /* 0x000fca00078e00ff */
[----:B------:R-:W-:-:S04]  /*d930*/  F2FP.F16.F32.PACK_AB R5, RZ, R18 ;  /* 0x00000012ff05723e */ /* 0x000fc800000000ff */
[----:B------:R-:W-:-:S05]  /*d940*/  PRMT R5, R5, 0x5410, RZ ;  /* 0x0000541005057816 */ /* 0x000fca00000000ff */
[----:B------:R-:W-:Y:S01]  /*d950*/  STG.E desc[UR36][R2.64], R5 ;  /* 0x0000000502007986 */ /* 0x000fe2000c101924 */
[----:B------:R-:W-:Y:S05]  /*d960*/  EXIT ;  /* 0x000000000000794d */ /* 0x000fea0003800000 */
.L_x_1465:
[----:B------:R-:W-:-:S04]  /*d970*/  IMAD.U32 R4, R18, 0x10000, RZ ;  /* 0x0001000012047824 */ /* 0x000fc800078e00ff */
[----:B------:R-:W-:-:S06]  /*d980*/  FMUL.FTZ R4, R4, 1 ;  /* 0x3f80000004047820 */ /* 0x000fcc0000410000 */
[----:B------:R-:W0:Y:S02]  /*d990*/  F2F.F64.F32 R4, R4 ;  /* 0x0000000400047310 */ /* 0x000e240000201800 */
[----:B0-----:R-:W-:Y:S01]  /*d9a0*/  STG.E.64 desc[UR36][R2.64], R4 ;  /* 0x0000000402007986 */ /* 0x001fe2000c101b24 */
[----:B------:R-:W-:Y:S05]  /*d9b0*/  EXIT ;  /* 0x000000000000794d */ /* 0x000fea0003800000 */
.L_x_1456:
        /* <DEDUP_REMOVED lines=11> */
[----:B------:R-:W-:Y:S01]  /*da70*/  STG.E.U8 desc[UR36][R2.64], R5 ;  /* 0x0000000502007986 */ /* 0x000fe2000c101124 */
[----:B------:R-:W-:Y:S05]  /*da80*/  EXIT ;  /* 0x000000000000794d */ /* 0x000fea0003800000 */
.L_x_1469:
[----:B------:R-:W-:Y:S01]  /*da90*/  IMAD.U32 R18, R18, 0x10000, RZ ;  /* 0x0001000012127824 */ /* 0x000fe200078e00ff */
[----:B------:R-:W-:-:S03]  /*daa0*/  CS2R R6, SRZ ;  /* 0x0000000000067805 */ /* 0x000fc6000001ff00 */
[----:B------:R-:W-:-:S06]  /*dab0*/  FMUL.FTZ R4, R18, 1 ;  /* 0x3f80000012047820 */ /* 0x000fcc0000410000 */
[----:B------:R-:W0:Y:S02]  /*dac0*/  F2F.F64.F32 R4, R4 ;  /* 0x0000000400047310 */ /* 0x000e240000201800 */
[----:B0-----:R-:W-:Y:S01]  /*dad0*/  STG.E.128 desc[UR36][R2.64], R4 ;  /* 0x0000000402007986 */ /* 0x001fe2000c101d24 */
[----:B------:R-:W-:Y:S05]  /*dae0*/  EXIT ;  /* 0x000000000000794d */ /* 0x000fea0003800000 */
.L_x_1468:
        /* <DEDUP_REMOVED lines=21> */
.L_x_1473:
[----:B------:R-:W-:Y:S05]  /*dc40*/  BSYNC B0 ;  /* 0x0000000000007941 */ /* 0x000fea0003800000 */
.L_x_1472:
[----:B------:R-:W-:-:S05]  /*dc50*/  LOP3.LUT R5, R0, R5, RZ, 0xfc, !PT ;  /* 0x0000000500057212 */ /* 0x000fca00078efcff */
[----:B------:R-:W-:Y:S01]  /*dc60*/  STG.E.U8 desc[UR36][R2.64], R5 ;  /* 0x0000000502007986 */ /* 0x000fe2000c101124 */
[----:B------:R-:W-:Y:S05]  /*dc70*/  EXIT ;  /* 0x000000000000794d */ /* 0x000fea0003800000 */
.L_x_1471:
        /* <DEDUP_REMOVED lines=13> */
.L_x_1475:
[----:B------:R-:W-:Y:S01]  /*dd50*/  IMAD.MOV.U32 R0, RZ, RZ, 0x7f ;  /* 0x0000007fff007424 */ /* 0x000fe200078e00ff */
[----:B------:R-:W-:-:S04]  /*dd60*/  ISETP.GT.U32.AND P0, PT, R4, 0x7f800000, PT ;  /* 0x7f8000000400780c */ /* 0x000fc80003f04070 */
[----:B------:R-:W-:-:S09]  /*dd70*/  SEL R0, R0, 0x7c, P0 ;  /* 0x0000007c00007807 */ /* 0x000fd20000000000 */
.L_x_1476:
[----:B------:R-:W-:Y:S05]  /*dd80*/  BSYNC B0 ;  /* 0x0000000000007941 */ /* 0x000fea0003800000 */
.L_x_1474:
[----:B------:R-:W-:-:S04]  /*dd90*/  LOP3.LUT R4, R5, 0x80000000, RZ, 0xc0, !PT ;  /* 0x8000000005047812 */ /* 0x000fc800078ec0ff */
[----:B------:R-:W-:-:S04]  /*dda0*/  SHF.R.U32.HI R5, RZ, 0x18, R4 ;  /* 0x00000018ff057819 */ /* 0x000fc80000011604 */
[----:B------:R-:W-:-:S05]  /*ddb0*/  LOP3.LUT R5, R0, R5, RZ, 0xfc, !PT ;  /* 0x0000000500057212 */ /* 0x000fca00078efcff */
[----:B------:R-:W-:Y:S01]  /*ddc0*/  STG.E.U8 desc[UR36][R2.64], R5 ;  /* 0x0000000502007986 */ /* 0x000fe2000c101124 */
[----:B------:R-:W-:Y:S05]  /*ddd0*/  EXIT ;  /* 0x000000000000794d */ /* 0x000fea0003800000 */
.L_x_1470:
[----:B------:R-:W-:Y:S01]  /*dde0*/  STG.E.U16 desc[UR36][R2.64], R18 ;  /* 0x0000001202007986 */ /* 0x000fe2000c101524 */
[----:B------:R-:W-:Y:S05]  /*ddf0*/  EXIT ;  /* 0x000000000000794d */ /* 0x000fea0003800000 */
.L_x_1467:
        /* <DEDUP_REMOVED lines=10> */
[----:B0-----:R-:W-:Y:S01]  /*dea0*/  STG.E.U16 desc[UR36][R2.64], R5 ;  /* 0x0000000502007986 */ /* 0x001fe2000c101524 */
[----:B------:R-:W-:Y:S05]  /*deb0*/  EXIT ;  /* 0x000000000000794d */ /* 0x000fea0003800000 */
.L_x_1479:
        /* <DEDUP_REMOVED lines=13> */
[----:B------:R-:W-:-:S05]  /*df90*/  FADD.FTZ R0, R5, 8192 ;  /* 0x4600000005007421 */ /* 0x000fca0000010000 */
[----:B------:R-:W-:Y:S02]  /*dfa0*/  LOP3.LUT P0, R4, R0, 0xff, RZ, 0xc0, !PT ;  /* 0x000000ff00047812 */ /* 0x000fe4000780c0ff */
[----:B------:R-:W-:-:S11]  /*dfb0*/  PRMT R0, RZ, 0x7610, R0 ;  /* 0x00007610ff007816 */ /* 0x000fd60000000000 */
[----:B------:R-:W-:Y:S05]  /*dfc0*/  @!P0 BRA `(.L_x_1481) ;  /* 0x0000000000108947 */ /* 0x000fea0003800000 */
.L_x_1482:
[----:B------:R-:W-:-:S04]  /*dfd0*/  LOP3.LUT R0, R7, 0x80000000, RZ, 0xc0, !PT ;  /* 0x8000000007007812 */ /* 0x000fc800078ec0ff */
[----:B------:R-:W-:-:S04]  /*dfe0*/  SHF.R.U32.HI R5, RZ, 0x18, R0 ;  /* 0x00000018ff057819 */ /* 0x000fc80000011600 */
[----:B------:R-:W-:-:S04]  /*dff0*/  LOP3.LUT R4, R4, R5, RZ, 0xfc, !PT ;  /* 0x0000000504047212 */ /* 0x000fc800078efcff */
[----:B------:R-:W-:-:S07]  /*e000*/  PRMT R0, R4, 0x7610, R0 ;  /* 0x0000761004007816 */ /* 0x000fce0000000000 */
.L_x_1481:
[----:B------:R-:W-:Y:S05]  /*e010*/  BSYNC B0 ;  /* 0x0000000000007941 */ /* 0x000fea0003800000 */
.L_x_1480:
[----:B------:R-:W-:Y:S01]  /*e020*/  STG.E.U8 desc[UR36][R2.64], R0 ;  /* 0x0000000002007986 */ /* 0x000fe2000c101124 */
[----:B------:R-:W-:Y:S05]  /*e030*/  EXIT ;  /* 0x000000000000794d */ /* 0x000fea0003800000 */
.L_x_1478:
        /* <DEDUP_REMOVED lines=17> */
.L_x_1485:
[----:B------:R-:W-:-:S04]  /*e150*/  LOP3.LUT R0, R7, 0x80000000, RZ, 0xc0, !PT ;  /* 0x8000000007007812 */ /* 0x000fc800078ec0ff */
[----:B------:R-:W-:-:S04]  /*e160*/  SHF.R.U32.HI R5, RZ, 0x18, R0 ;  /* 0x00000018ff057819 */ /* 0x000fc80000011600 */
[----:B------:R-:W-:-:S04]  /*e170*/  LOP3.LUT R4, R4, R5, RZ, 0xfc, !PT ;  /* 0x0000000504047212 */ /* 0x000fc800078efcff */
[----:B------:R-:W-:-:S07]  /*e180*/  PRMT R0, R4, 0x7610, R0 ;  /* 0x0000761004007816 */ /* 0x000fce0000000000 */
.L_x_1484:
[----:B------:R-:W-:Y:S05]  /*e190*/  BSYNC B0 ;  /* 0x0000000000007941 */ /* 0x000fea0003800000 */
.L_x_1483:
[----:B------:R-:W-:Y:S01]  /*e1a0*/  STG.E.U8 desc[UR36][R2.64], R0 ;  /* 0x0000000002007986 */ /* 0x000fe2000c101124 */
[----:B------:R-:W-:Y:S05]  /*e1b0*/  EXIT ;  /* 0x000000000000794d */ /* 0x000fea0003800000 */
.L_x_1477:
        /* <DEDUP_REMOVED lines=22> */
.L_x_1460:
        /* <DEDUP_REMOVED lines=15> */
[----:B-1-3--:R-:W-:Y:S05]  /*e410*/  CALL.ABS.NOINC R2 ;  /* 0x0000000002007343 */ /* 0x00afea0003c00000 */
.L_x_1488:
[----:B------:R-:W-:Y:S05]  /*e420*/  EXIT ;  /* 0x000000000000794d */ /* 0x000fea0003800000 */
.L_x_1487:
[----:B------:R-:W-:-:S06]  /*e430*/  IMAD.U32 R4, R18, 0x10000, RZ ;  /* 0x0001000012047824 */ /* 0x000fcc00078e00ff */
[----:B------:R-:W0:Y:S02]  /*e440*/  F2I.U64.TRUNC R4, R4 ;  /* 0x0000000400047311 */ /* 0x000e24000020d800 */
[----:B0-----:R-:W-:Y:S01]  /*e450*/  STG.E.64 desc[UR36][R2.64], R4 ;  /* 0x0000000402007986 */ /* 0x001fe2000c101b24 */
[----:B------:R-:W-:Y:S05]  /*e460*/  EXIT ;  /* 0x000000000000794d */ /* 0x000fea0003800000 */
.L_x_1486:
[----:B------:R-:W-:-:S04]  /*e470*/  IMAD.U32 R18, R18, 0x10000, RZ ;  /* 0x0001000012127824 */ /* 0x000fc800078e00ff */
[----:B------:R-:W0:Y:S02]  /*e480*/  F2I.FTZ.U32.TRUNC.NTZ R5, R18 ;  /* 0x0000001200057305 */ /* 0x000e24000021f000 */
[----:B0-----:R-:W-:Y:S01]  /*e490*/  STG.E desc[UR36][R2.64], R5 ;  /* 0x0000000502007986 */ /* 0x001fe2000c101924 */
[----:B------:R-:W-:Y:S05]  /*e4a0*/  EXIT ;  /* 0x000000000000794d */ /* 0x000fea0003800000 */
.L_x_1489:
        /* <DEDUP_REMOVED lines=13> */
.L_x_10812:


//--------------------- .text._ZN2at6native18elementwise_kernelILi128ELi4EZNS0_22gpu_kernel_impl_nocastIZZZNS0_29binary_cross_entropy_out_cudaERKNS_6TensorES5_RKSt8optionalIS3_ElRS3_ENKUlvE_clEvENKUlvE2_clEvEUlN3c108BFloat16ESE_E_EEvRNS_18TensorIteratorBaseERKT_EUliE_EEviT1_ --------------------------
	.section	.text._ZN2at6native18elementwise_kernelILi128ELi4EZNS0_22gpu_kernel_impl_nocastIZZZNS0_29binary_cross_entropy_out_cudaERKNS_6TensorES5_RKSt8optionalIS3_ElRS3_ENKUlvE_clEvENKUlvE2_clEvEUlN3c108BFloat16ESE_E_EEvRNS_18TensorIteratorBaseERKT_EUliE_EEviT1_,"ax",@progbits
	.align	128
        .global         _ZN2at6native18elementwise_kernelILi128ELi4EZNS0_22gpu_kernel_impl_nocastIZZZNS0_29binary_cross_entropy_out_cudaERKNS_6TensorES5_RKSt8optionalIS3_ElRS3_ENKUlvE_clEvENKUlvE2_clEvEUlN3c108BFloat16ESE_E_EEvRNS_18TensorIteratorBaseERKT_EUliE_EEviT1_
        .type           _ZN2at6native18elementwise_kernelILi128ELi4EZNS0_22gpu_kernel_impl_nocastIZZZNS0_29binary_cross_entropy_out_cudaERKNS_6TensorES5_RKSt8optionalIS3_ElRS3_ENKUlvE_clEvENKUlvE2_clEvEUlN3c108BFloat16ESE_E_EEvRNS_18TensorIteratorBaseERKT_EUliE_EEviT1_,@function
        .size           _ZN2at6native18elementwise_kernelILi128ELi4EZNS0_22gpu_kernel_impl_nocastIZZZNS0_29binary_cross_entropy_out_cudaERKNS_6TensorES5_RKSt8optionalIS3_ElRS3_ENKUlvE_clEvENKUlvE2_clEvEUlN3c108BFloat16ESE_E_EEvRNS_18TensorIteratorBaseERKT_EUliE_EEviT1_,(.L_x_10813 - _ZN2at6native18elementwise_kernelILi128ELi4EZNS0_22gpu_kernel_impl_nocastIZZZNS0_29binary_cross_entropy_out_cudaERKNS_6TensorES5_RKSt8optionalIS3_ElRS3_ENKUlvE_clEvENKUlvE2_clEvEUlN3c108BFloat16ESE_E_EEvRNS_18TensorIteratorBaseERKT_EUliE_EEviT1_)
        .other          _ZN2at6native18elementwise_kernelILi128ELi4EZNS0_22gpu_kernel_impl_nocastIZZZNS0_29binary_cross_entropy_out_cudaERKNS_6TensorES5_RKSt8optionalIS3_ElRS3_ENKUlvE_clEvENKUlvE2_clEvEUlN3c108BFloat16ESE_E_EEvRNS_18TensorIteratorBaseERKT_EUliE_EEviT1_,@"STO_CUDA_ENTRY STV_DEFAULT"
_ZN2at6native18elementwise_kernelILi128ELi4EZNS0_22gpu_kernel_impl_nocastIZZZNS0_29binary_cross_entropy_out_cudaERKNS_6TensorES5_RKSt8optionalIS3_ElRS3_ENKUlvE_clEvENKUlvE2_clEvEUlN3c108BFloat16ESE_E_EEvRNS_18TensorIteratorBaseERKT_EUliE_EEviT1_:
.text._ZN2at6native18elementwise_kernelILi128ELi4EZNS0_22gpu_kernel_impl_nocastIZZZNS0_29binary_cross_entropy_out_cudaERKNS_6TensorES5_RKSt8optionalIS3_ElRS3_ENKUlvE_clEvENKUlvE2_clEvEUlN3c108BFloat16ESE_E_EEvRNS_18TensorIteratorBaseERKT_EUliE_EEviT1_:
[----:B------:R-:W0:Y:S01]  /*0000*/  LDC R1, c[0x0][0x28] ;  /* 0x00000a00ff017b82 */ /* 0x000e220000000800 */
[----:B------:R-:W1:Y:S01]  /*0010*/  S2R R23, SR_CTAID.X ;  /* 0x0000000000177919 */ /* 0x000e620000002500 */
[----:B------:R-:W-:Y:S01]  /*0020*/  ULDC UR4, c[0x0][0x210] ;  /* 0x0000840000047ab9 */ /* 0x000fe20000000800 */
[----:B------:R-:W-:Y:S01]  /*0030*/  ULDC.64 UR36, c[0x0][0x208] ;  /* 0x0000820000247ab9 */ /* 0x000fe20000000a00 */
[----:B------:R-:W-:Y:S01]  /*0040*/  BSSY B7, `(.L_x_1490) ;  /* 0x00001dc000077945 */ /* 0x000fe20003800000 */
[----:B------:R-:W1:Y:S02]  /*0050*/  S2R R18, SR_TID.X ;  /* 0x0000000000127919 */ /* 0x000e640000002100 */
[----:B-1----:R-:W-:-:S04]  /*0060*/  LEA R19, R23, R18, 0x9 ;  /* 0x0000001217137211 */ /* 0x002fc800078e48ff */
[----:B------:R-:W-:-:S13]  /*0070*/  ISETP.GE.AND P0, PT, R19, UR4, PT ;  /* 0x0000000413007c0c */ /* 0x000fda000bf06270 */
[----:B0-----:R-:W-:Y:S05]  /*0080*/  @P0 BRA `(.L_x_1491) ;  /* 0x0000001c005c0947 */ /* 0x001fea0003800000 */
[----:B------:R-:W0:Y:S01]  /*0090*/  LDC R8, c[0x0][0x218] ;  /* 0x00008600ff087b82 */ /* 0x000e220000000800 */
[----:B------:R-:W-:Y:S01]  /*00a0*/  HFMA2.MMA R0, -RZ, RZ, 0, 0 ;  /* 0x00000000ff007435 */ /* 0x000fe200000001ff */
[----:B------:R-:W-:Y:S01]  /*00b0*/  MOV R2, RZ ;  /* 0x000000ff00027202 */ /* 0x000fe20000000f00 */
[----:B------:R-:W-:Y:S01]  /*00c0*/  HFMA2.MMA R17, -RZ, RZ, 0, 0 ;  /* 0x00000000ff117435 */ /* 0x000fe200000001ff */
[----:B0-----:R-:W-:-:S13]  /*00d0*/  ISETP.NE.AND P0, PT, R8, RZ, PT ;  /* 0x000000ff0800720c */ /* 0x001fda0003f05270 */
[----:B------:R-:W-:Y:S05]  /*00e0*/  @!P0 BRA `(.L_x_1492) ;  /* 0x0000001400708947 */ /* 0x000fea0003800000 */
[----:B------:R-:W-:Y:S01]  /*00f0*/  MOV R2, RZ ;  /* 0x000000ff00027202 */ /* 0x000fe20000000f00 */
[----:B------:R-:W-:Y:S01]  /*0100*/  ULDC.64 UR4, c[0x0][0x220] ;  /* 0x0000880000047ab9 */ /* 0x000fe20000000a00 */
[----:B------:R-:W-:Y:S01]  /*0110*/  MOV R3, R19 ;  /* 0x0000001300037202 */ /* 0x000fe20000000f00 */
[----:B------:R-:W-:Y:S01]  /*0120*/  ULDC UR6, c[0x0][0x350] ;  /* 0x0000d40000067ab9 */ /* 0x000fe20000000800 */
[----:B------:R-:W-:Y:S01]  /*0130*/  ISETP.NE.AND P0, PT, R8, 0x1, PT ;  /* 0x000000010800780c */ /* 0x000fe20003f05270 */
[----:B------:R-:W-:Y:S01]  /*0140*/  IMAD.HI.U32 R4, R19, UR4, R2 ;  /* 0x0000000413047c27 */ /* 0x000fe2000f8e0002 */
[----:B------:R-:W-:-:S04]  /*0150*/  ULDC UR4, c[0x0][0x21c] ;  /* 0x0000870000047ab9 */ /* 0x000fc80000000800 */
[----:B------:R-:W-:-:S04]  /*0160*/  SHF.R.U32.HI R5, RZ, UR5, R4 ;  /* 0x00000005ff057c19 */ /* 0x000fc80008011604 */
[----:B------:R-:W-:-:S05]  /*0170*/  IADD3 R0, -R5, RZ, RZ ;  /* 0x000000ff05007210 */ /* 0x000fca0007ffe1ff */
[----:B------:R-:W-:Y:S01]  /*0180*/  IMAD R0, R0, UR4, R19 ;  /* 0x0000000400007c24 */ /* 0x000fe2000f8e0213 */
[----:B------:R-:W-:-:S03]  /*0190*/  ULDC.64 UR4, c[0x0][0x348] ;  /* 0x0000d20000047ab9 */ /* 0x000fc60000000a00 */
[C---:B------:R-:W-:Y:S02]  /*01a0*/  IMAD R17, R0.reuse, UR4, RZ ;  /* 0x0000000400117c24 */ /* 0x040fe4000f8e02ff */
[C---:B------:R-:W-:Y:S02]  /*01b0*/  IMAD R2, R0.reuse, UR5, RZ ;  /* 0x0000000500027c24 */ /* 0x040fe4000f8e02ff */
[----:B------:R-:W-:Y:S01]  /*01c0*/  IMAD R0, R0, UR6, RZ ;  /* 0x0000000600007c24 */ /* 0x000fe2000f8e02ff */
[----:B------:R-:W-:Y:S06]  /*01d0*/  @!P0 BRA `(.L_x_1492) ;  /* 0x0000001400348947 */ /* 0x000fec0003800000 */
[----:B------:R-:W-:Y:S01]  /*01e0*/  MOV R4, RZ ;  /* 0x000000ff00047202 */ /* 0x000fe20000000f00 */
[----:B------:R-:W-:Y:S01]  /*01f0*/  ULDC.64 UR6, c[0x0][0x228] ;  /* 0x00008a0000067ab9 */ /* 0x000fe20000000a00 */
[----:B------:R-:W-:Y:S01]  /*0200*/  ULDC UR4, c[0x0][0x230] ;  /* 0x00008c0000047ab9 */ /* 0x000fe20000000800 */
[----:B------:R-:W-:Y:S02]  /*0210*/  ISETP.NE.AND P0, PT, R8, 0x2, PT ;  /* 0x000000020800780c */ /* 0x000fe40003f05270 */
        /* <DEDUP_REMOVED lines=10> */
[----:B------:R-:W-:Y:S01]  /*02c0*/  HFMA2.MMA R6, -RZ, RZ, 0, 0 ;  /* 0x00000000ff067435 */ /* 0x000fe200000001ff */
[----:B------:R-:W-:Y:S01]  /*02d0*/  ULDC.64 UR4, c[0x0][0x238] ;  /* 0x00008e0000047ab9 */ /* 0x000fe20000000a00 */
[----:B------:R-:W-:Y:S01]  /*02e0*/  ISETP.NE.AND P0, PT, R8, 0x3, PT ;  /* 0x000000030800780c */ /* 0x000fe20003f05270 */
[----:B------:R-:W-:-:S07]  /*02f0*/  ULDC UR6, c[0x0][0x368] ;  /* 0x0000da0000067ab9 */ /* 0x000fce0000000800 */
[----:B------:R-:W-:Y:S01]  /*0300*/  IMAD.HI.U32 R4, R7, UR4, R6 ;  /* 0x0000000407047c27 */ /* 0x000fe2000f8e0006 */
[----:B------:R-:W-:-:S04]  /*0310*/  ULDC UR4, c[0x0][0x234] ;  /* 0x00008d0000047ab9 */ /* 0x000fc80000000800 */
[----:B------:R-:W-:-:S04]  /*0320*/  SHF.R.U32.HI R5, RZ, UR5, R4 ;  /* 0x00000005ff057c19 */ /* 0x000fc80008011604 */
[----:B------:R-:W-:-:S05]  /*0330*/  IADD3 R3, -R5, RZ, RZ ;  /* 0x000000ff05037210 */ /* 0x000fca0007ffe1ff */
[----:B------:R-:W-:Y:S01]  /*0340*/  IMAD R7, R3, UR4, R7 ;  /* 0x0000000403077c24 */ /* 0x000fe2000f8e0207 */
[----:B------:R-:W-:-:S03]  /*0350*/  ULDC.64 UR4, c[0x0][0x360] ;  /* 0x0000d80000047ab9 */ /* 0x000fc60000000a00 */
[C---:B------:R-:W-:Y:S02]  /*0360*/  IMAD R17, R7.reuse, UR4, R17 ;  /* 0x0000000407117c24 */ /* 0x040fe4000f8e0211 */
[C---:B------:R-:W-:Y:S02]  /*0370*/  IMAD R2, R7.reuse, UR5, R2 ;  /* 0x0000000507027c24 */ /* 0x040fe4000f8e0202 */
[----:B------:R-:W-:Y:S01]  /*0380*/  IMAD R0, R7, UR6, R0 ;  /* 0x0000000607007c24 */ /* 0x000fe2000f8e0200 */
[----:B------:R-:W-:Y:S06]  /*0390*/  @!P0 BRA `(.L_x_1492) ;  /* 0x0000001000c48947 */ /* 0x000fec0003800000 */
[----:B------:R-:W-:Y:S01]  /*03a0*/  MOV R4, RZ ;  /* 0x000000ff00047202 */ /* 0x000fe20000000f00 */
[----:B------:R-:W-:Y:S01]  /*03b0*/  ULDC.64 UR6, c[0x0][0x240] ;  /* 0x0000900000067ab9 */ /* 0x000fe20000000a00 */
[----:B------:R-:W-:Y:S01]  /*03c0*/  ULDC UR4, c[0x0][0x248] ;  /* 0x0000920000047ab9 */ /* 0x000fe20000000800 */
[----:B------:R-:W-:Y:S02]  /*03d0*/  ISETP.NE.AND P0, PT, R8, 0x4, PT ;  /* 0x000000040800780c */ /* 0x000fe40003f05270 */
[----:B------:R-:W-:-:S05]  /*03e0*/  IMAD.HI.U32 R6, R5, UR7, R4 ;  /* 0x0000000705067c27 */ /* 0x000fca000f8e0004 */
[----:B------:R-:W-:Y:S01]  /*03f0*/  SHF.R.U32.HI R7, RZ, UR4, R6 ;  /* 0x00000004ff077c19 */ /* 0x000fe20008011606 */
[----:B------:R-:W-:-:S03]  /*0400*/  ULDC UR4, c[0x0][0x36c] ;  /* 0x0000db0000047ab9 */ /* 0x000fc60000000800 */
        /* <DEDUP_REMOVED lines=9> */
[----:B------:R-:W-:Y:S01]  /*04a0*/  ISETP.NE.AND P0, PT, R8, 0x5, PT ;  /* 0x000000050800780c */ /* 0x000fe20003f05270 */
[----:B------:R-:W-:Y:S02]  /*04b0*/  ULDC UR6, c[0x0][0x380] ;  /* 0x0000e00000067ab9 */ /* 0x000fe40000000800 */
        /* <DEDUP_REMOVED lines=12> */
[----:B------:R-:W-:Y:S01]  /*0580*/  ULDC UR4, c[0x0][0x260] ;  /* 0x0000980000047ab9 */ /* 0x000fe20000000800 */
[----:B------:R-:W-:-:S07]  /*0590*/  ISETP.NE.AND P0, PT, R8, 0x6, PT ;  /* 0x000000060800780c */ /* 0x000fce0003f05270 */
        /* <DEDUP_REMOVED lines=248> */
[----:B------:R-:W-:Y:S01]  /*1520*/  ISETP.NE.AND P0, PT, R8, 0x18, PT ;  /* 0x000000180800780c */ /* 0x000fe20003f05270 */
[----:B------:R-:W-:Y:S01]  /*1530*/  HFMA2.MMA R4, -RZ, RZ, 0, 0 ;  /* 0x00000000ff047435 */ /* 0x000fe200000001ff */
[----:B------:R-:W-:Y:S01]  /*1540*/  ULDC.64 UR6, c[0x0][0x330] ;  /* 0x0000cc0000067ab9 */ /* 0x000fe20000000a00 */
[----:B------:R-:W-:-:S08]  /*1550*/  ULDC UR4, c[0x0][0x338] ;  /* 0x0000ce0000047ab9 */ /* 0x000fd00000000800 */
[----:B------:R-:W-:Y:S02]  /*1560*/  IMAD.HI.U32 R8, R5, UR7, R4 ;  /* 0x0000000705087c27 */ /* 0x000fe4000f8e0004 */
[----:B------:R-:W0:Y:S03]  /*1570*/  @P0 LDC.64 R10, c[0x0][0x340] ;  /* 0x0000d000ff0a0b82 */ /* 0x000e260000000a00 */
[----:B------:R-:W-:Y:S01]  /*1580*/  SHF.R.U32.HI R9, RZ, UR4, R8 ;  /* 0x00000004ff097c19 */ /* 0x000fe20008011608 */
[----:B------:R-:W-:Y:S01]  /*1590*/  ULDC UR4, c[0x0][0x45c] ;  /* 0x0001170000047ab9 */ /* 0x000fe20000000800 */
[----:B------:R-:W-:-:S03]  /*15a0*/  @P0 MOV R8, RZ ;  /* 0x000000ff00080202 */ /* 0x000fc60000000f00 */
[----:B------:R-:W1:Y:S01]  /*15b0*/  @P0 LDC R13, c[0x0][0x33c] ;  /* 0x0000cf00ff0d0b82 */ /* 0x000e620000000800 */
[----:B------:R-:W-:-:S04]  /*15c0*/  IMAD.MOV R3, RZ, RZ, -R9 ;  /* 0x000000ffff037224 */ /* 0x000fc800078e0a09 */
[----:B------:R-:W-:Y:S01]  /*15d0*/  IMAD R5, R3, UR6, R5 ;  /* 0x0000000603057c24 */ /* 0x000fe2000f8e0205 */
[----:B------:R-:W-:Y:S02]  /*15e0*/  ULDC.64 UR6, c[0x0][0x460] ;  /* 0x0001180000067ab9 */ /* 0x000fe40000000a00 */
[----:B------:R-:W2:Y:S01]  /*15f0*/  @P0 LDC.64 R6, c[0x0][0x468] ;  /* 0x00011a00ff060b82 */ /* 0x000ea20000000a00 */
[C---:B------:R-:W-:Y:S02]  /*1600*/  IMAD R17, R5.reuse, UR4, R17 ;  /* 0x0000000405117c24 */ /* 0x040fe4000f8e0211 */
[C---:B------:R-:W-:Y:S02]  /*1610*/  IMAD R2, R5.reuse, UR6, R2 ;  /* 0x0000000605027c24 */ /* 0x040fe4000f8e0202 */
[----:B------:R-:W-:-:S03]  /*1620*/  IMAD R0, R5, UR7, R0 ;  /* 0x0000000705007c24 */ /* 0x000fc6000f8e0200 */
[----:B------:R-:W3:Y:S01]  /*1630*/  @P0 LDC R12, c[0x0][0x470] ;  /* 0x00011c00ff0c0b82 */ /* 0x000ee20000000800 */
[----:B0-----:R-:W-:-:S05]  /*1640*/  @P0 IMAD.HI.U32 R4, R9, R10, R8 ;  /* 0x0000000a09040227 */ /* 0x001fca00078e0008 */
[----:B------:R-:W-:-:S04]  /*1650*/  @P0 SHF.R.U32.HI R4, RZ, R11, R4 ;  /* 0x0000000bff040219 */ /* 0x000fc80000011604 */
[----:B------:R-:W-:-:S05]  /*1660*/  @P0 IADD3 R8, -R4, RZ, RZ ;  /* 0x000000ff04080210 */ /* 0x000fca0007ffe1ff */
[----:B-1----:R-:W-:-:S04]  /*1670*/  @P0 IMAD R9, R8, R13, R9 ;  /* 0x0000000d08090224 */ /* 0x002fc800078e0209 */
[C---:B--2---:R-:W-:Y:S02]  /*1680*/  @P0 IMAD R17, R9.reuse, R6, R17 ;  /* 0x0000000609110224 */ /* 0x044fe400078e0211 */
[C---:B------:R-:W-:Y:S02]  /*1690*/  @P0 IMAD R2, R9.reuse, R7, R2 ;  /* 0x0000000709020224 */ /* 0x040fe400078e0202 */
[----:B---3--:R-:W-:-:S07]  /*16a0*/  @P0 IMAD R0, R9, R12, R0 ;  /* 0x0000000c09000224 */ /* 0x008fce00078e0200 */
.L_x_1492:
[----:B------:R-:W-:Y:S02]  /*16b0*/  ULDC.64 UR4, c[0x0][0x480] ;  /* 0x0001200000047ab9 */ /* 0x000fe40000000a00 */
[----:B------:R-:W-:-:S04]  /*16c0*/  IADD3 R2, P0, R2, UR4, RZ ;  /* 0x0000000402027c10 */ /* 0x000fc8000ff1e0ff */
[----:B------:R-:W-:Y:S01]  /*16d0*/  IADD3.X R3, RZ, UR5, RZ, P0, !PT ;  /* 0x00000005ff037c10 */ /* 0x000fe200087fe4ff */
[----:B------:R-:W-:-:S04]  /*16e0*/  ULDC.64 UR4, c[0x0][0x488] ;  /* 0x0001220000047ab9 */ /* 0x000fc80000000a00 */
[----:B------:R-:W2:Y:S01]  /*16f0*/  LDG.E.U16 R19, desc[UR36][R2.64] ;  /* 0x0000002402137981 */ /* 0x000ea2000c1e1500 */
[----:B------:R-:W-:-:S04]  /*1700*/  IADD3 R4, P0, R0, UR4, RZ ;  /* 0x0000000400047c10 */ /* 0x000fc8000ff1e0ff */
[----:B------:R-:W-:Y:S01]  /*1710*/  IADD3.X R5, RZ, UR5, RZ, P0, !PT ;  /* 0x00000005ff057c10 */ /* 0x000fe200087fe4ff */
[----:B------:R-:W-:-:S04]  /*1720*/  ULDC.64 UR4, c[0x0][0x478] ;  /* 0x00011e0000047ab9 */ /* 0x000fc80000000a00 */
[----:B------:R0:W5:Y:S01]  /*1730*/  LDG.E.U16 R22, desc[UR36][R4.64] ;  /* 0x0000002404167981 */ /* 0x000162000c1e1500 */
[----:B------:R-:W-:Y:S01]  /*1740*/  IADD3 R16, P1, R17, UR4, RZ ;  /* 0x0000000411107c10 */ /* 0x000fe2000ff3e0ff */
[----:B------:R-:W-:Y:S03]  /*1750*/  BSSY B6, `(.L_x_1493) ;  /* 0x0000016000067945 */ /* 0x000fe60003800000 */
[----:B------:R-:W-:Y:S02]  /*1760*/  IADD3.X R17, RZ, UR5, RZ, P1, !PT ;  /* 0x00000005ff117c10 */ /* 0x000fe40008ffe4ff */
[----:B--2---:R-:W-:-:S04]  /*1770*/  SHF.L.U32 R0, R19, 0x10, RZ ;  /* 0x0000001013007819 */ /* 0x004fc800000006ff */
[C---:B------:R-:W-:Y:S02]  /*1780*/  FSETP.GE.FTZ.AND P2, PT, R0.reuse, RZ, PT ;  /* 0x000000ff0000720b */ /* 0x040fe40003f56000 */
[----:B------:R-:W-:-:S13]  /*1790*/  FSETP.GTU.FTZ.AND P0, PT, R0, 1, PT ;  /* 0x3f8000000000780b */ /* 0x000fda0003f1c000 */
[----:B0-----:R-:W-:Y:S05]  /*17a0*/  @!P0 BRA P2, `(.L_x_1494) ;  /* 0x0000000000408947 */ /* 0x001fea0001000000 */
[----:B------:R-:W-:Y:S01]  /*17b0*/  MOV R2, 0x0 ;  /* 0x0000000000027802 */ /* 0x000fe20000000f00 */
[----:B------:R-:W-:Y:S01]  /*17c0*/  ULDC.64 UR4, c[0x4][0x300] ;  /* 0x0100c00000047ab9 */ /* 0x000fe20000000a00 */
[----:B------:R-:W-:Y:S01]  /*17d0*/  ULDC.64 UR6, c[0x4][0x20] ;  /* 0x0100080000067ab9 */ /* 0x000fe20000000a00 */
[----:B------:R-:W-:Y:S01]  /*17e0*/  MOV R4, UR4 ;  /* 0x0000000400047c02 */ /* 0x000fe20008000f00 */
[----:B------:R-:W-:Y:S01]  /*17f0*/  HFMA2.MMA R8, -RZ, RZ, 0, 5.36441802978515625e-06 ;  /* 0x0000005aff087435 */ /* 0x000fe200000001ff */
[----:B------:R-:W-:Y:S01]  /*1800*/  MOV R5, UR5 ;  /* 0x0000000500057c02 */ /* 0x000fe20008000f00 */
[----:B------:R-:W0:Y:S01]  /*1810*/  LDC.64 R2, c[0x4][R2] ;  /* 0x0100000002027b82 */ /* 0x000e220000000a00 */
[----:B------:R-:W-:Y:S01]  /*1820*/  ULDC.64 UR4, c[0x4][0x2d0] ;  /* 0x0100b40000047ab9 */ /* 0x000fe20000000a00 */
[----:B------:R-:W-:Y:S01]  /*1830*/  HFMA2.MMA R13, -RZ, RZ, 0, 0 ;  /* 0x00000000ff0d7435 */ /* 0x000fe200000001ff */
[----:B------:R-:W-:Y:S01]  /*1840*/  MOV R6, UR4 ;  /* 0x0000000400067c02 */ /* 0x000fe20008000f00 */
[----:B------:R-:W-:Y:S01]  /*1850*/  IMAD.U32 R7, RZ, RZ, UR5 ;  /* 0x00000005ff077e24 */ /* 0x000fe2000f8e00ff */
[----:B------:R-:W-:-:S02]  /*1860*/  MOV R10, UR6 ;  /* 0x00000006000a7c02 */ /* 0x000fc40008000f00 */
[----:B------:R-:W-:Y:S02]  /*1870*/  MOV R11, UR7 ;  /* 0x00000007000b7c02 */ /* 0x000fe40008000f00 */
[----:B------:R-:W-:-:S07]  /*1880*/  MOV R12, 0x1 ;  /* 0x00000001000c7802 */ /* 0x000fce0000000f00 */
[----:B------:R-:W-:-:S07]  /*1890*/  LEPC R20, `(.L_x_1494) ;  /* 0x000000001014794e */ /* 0x000fce0000000000 */
[----:B0----5:R-:W-:Y:S05]  /*18a0*/  CALL.ABS.NOINC R2 ;  /* 0x0000000002007343 */ /* 0x021fea0003c00000 */
.L_x_1494:
[----:B------:R-:W-:Y:S05]  /*18b0*/  BSYNC B6 ;  /* 0x0000000000067941 */ /* 0x000fea0003800000 */
.L_x_1493:
[----:B-----5:R-:W-:Y:S01]  /*18c0*/  SHF.L.U32 R0, R22, 0x10, RZ ;  /* 0x0000001016007819 */ /* 0x020fe200000006ff */
[----:B------:R-:W-:Y:S03]  /*18d0*/  BSSY B6, `(.L_x_1495) ;  /* 0x0000014000067945 */ /* 0x000fe60003800000 */
[C---:B------:R-:W-:Y:S02]  /*18e0*/  FSETP.GE.FTZ.AND P1, PT, R0.reuse, RZ, PT ;  /* 0x000000ff0000720b */ /* 0x040fe40003f36000 */
[----:B------:R-:W-:-:S13]  /*18f0*/  FSETP.GTU.FTZ.AND P0, PT, R0, 1, PT ;  /* 0x3f8000000000780b */ /* 0x000fda0003f1c000 */
[----:B------:R-:W-:Y:S05]  /*1900*/  @!P0 BRA P1, `(.L_x_1496) ;  /* 0x0000000000408947 */ /* 0x000fea0000800000 */
[----:B------:R-:W-:Y:S01]  /*1910*/  MOV R2, 0x0 ;  /* 0x0000000000027802 */ /* 0x000fe20000000f00 */
[----:B------:R-:W-:Y:S01]  /*1920*/  ULDC.64 UR4, c[0x4][0x308] ;  /* 0x0100c20000047ab9 */ /* 0x000fe20000000a00 */
[----:B------:R-:W-:Y:S01]  /*1930*/  ULDC.64 UR6, c[0x4][0x20] ;  /* 0x0100080000067ab9 */ /* 0x000fe20000000a00 */
[----:B------:R-:W-:Y:S01]  /*1940*/  MOV R4, UR4 ;  /* 0x0000000400047c02 */ /* 0x000fe20008000f00 */
[----:B------:R-:W-:Y:S01]  /*1950*/  HFMA2.MMA R8, -RZ, RZ, 0, 5.424022674560546875e-06 ;  /* 0x0000005bff087435 */ /* 0x000fe200000001ff */
[----:B------:R-:W-:Y:S01]  /*1960*/  MOV R5, UR5 ;  /* 0x0000000500057c02 */ /* 0x000fe20008000f00 */
[----:B------:R-:W0:Y:S01]  /*1970*/  LDC.64 R2, c[0x4][R2] ;  /* 0x0100000002027b82 */ /* 0x000e220000000a00 */
[----:B------:R-:W-:Y:S01]  /*1980*/  ULDC.64 UR4, c[0x4][0x2d0] ;  /* 0x0100b40000047ab9 */ /* 0x000fe20000000a00 */
[----:B------:R-:W-:Y:S01]  /*1990*/  HFMA2.MMA R13, -RZ, RZ, 0, 0 ;  /* 0x00000000ff0d7435 */ /* 0x000fe200000001ff */
[----:B------:R-:W-:Y:S01]  /*19a0*/  IMAD.U32 R6, RZ, RZ, UR4 ;  /* 0x00000004ff067e24 */ /* 0x000fe2000f8e00ff */
[----:B------:R-:W-:-:S02]  /*19b0*/  MOV R7, UR5 ;  /* 0x0000000500077c02 */ /* 0x000fc40008000f00 */
[----:B------:R-:W-:Y:S02]  /*19c0*/  MOV R10, UR6 ;  /* 0x00000006000a7c02 */ /* 0x000fe40008000f00 */
[----:B------:R-:W-:Y:S02]  /*19d0*/  MOV R11, UR7 ;  /* 0x00000007000b7c02 */ /* 0x000fe40008000f00 */
[----:B------:R-:W-:-:S07]  /*19e0*/  MOV R12, 0x1 ;  /* 0x00000001000c7802 */ /* 0x000fce0000000f00 */
[----:B------:R-:W-:-:S07]  /*19f0*/  LEPC R20, `(.L_x_1496) ;  /* 0x000000001014794e */ /* 0x000fce0000000000 */
[----:B0-----:R-:W-:Y:S05]  /*1a00*/  CALL.ABS.NOINC R2 ;  /* 0x0000000002007343 */ /* 0x001fea0003c00000 */
.L_x_1496:
[----:B------:R-:W-:Y:S05]  /*1a10*/  BSYNC B6 ;  /* 0x0000000000067941 */ /* 0x000fea0003800000 */
.L_x_1495:
[----:B------:R-:W-:Y:S01]  /*1a20*/  SHF.L.U32 R19, R19, 0x10, RZ ;  /* 0x0000001013137819 */ /* 0x000fe200000006ff */
[----:B------:R-:W-:Y:S01]  /*1a30*/  HFMA2.MMA R7, -RZ, RZ, 1.3056640625, -1.8671875 ;  /* 0x3d39bf78ff077435 */ /* 0x000fe200000001ff */
[----:B------:R-:W-:Y:S01]  /*1a40*/  MOV R6, 0x3e800000 ;  /* 0x3e80000000067802 */ /* 0x000fe20000000f00 */
[----:B------:R-:W-:Y:S02]  /*1a50*/  BSSY B0, `(.L_x_1497) ;  /* 0x0000022000007945 */ /* 0x000fe40003800000 */
[----:B------:R-:W-:-:S04]  /*1a60*/  FADD.FTZ R2, -R19, -RZ ;  /* 0x800000ff13027221 */ /* 0x000fc80000010100 */
[----:B------:R-:W0:Y:S08]  /*1a70*/  F2F.BF16.F32 R0, R2 ;  /* 0x0000000200007304 */ /* 0x000e300000202000 */
[----:B------:R-:W1:Y:S01]  /*1a80*/  MUFU.LG2 R2, R19 ;  /* 0x0000001300027308 */ /* 0x000e620000000c00 */
[----:B0-----:R-:W-:-:S04]  /*1a90*/  SHF.L.U32 R0, R0, 0x10, RZ ;  /* 0x0000001000007819 */ /* 0x001fc800000006ff */
[C---:B------:R-:W-:Y:S01]  /*1aa0*/  ISETP.GE.U32.AND P0, PT, R0.reuse, 0x7f800000, PT ;  /* 0x7f8000000000780c */ /* 0x040fe20003f06070 */
[----:B------:R-:W-:-:S04]  /*1ab0*/  FADD.FTZ.RZ R3, R0, 1 ;  /* 0x3f80000000037421 */ /* 0x000fc8000001c000 */
[----:B------:R-:W-:Y:S02]  /*1ac0*/  VIADD R3, R3, 0xc0c00000 ;  /* 0xc0c0000003037836 */ /* 0x000fe40000000000 */
[----:B-1----:R-:W-:-:S03]  /*1ad0*/  FMUL.FTZ R2, R2, 0.69314718246459960938 ;  /* 0x3f31721802027820 */ /* 0x002fc60000410000 */
[----:B------:R-:W-:-:S04]  /*1ae0*/  LOP3.LUT R3, R3, 0xff800000, RZ, 0xc0, !PT ;  /* 0xff80000003037812 */ /* 0x000fc800078ec0ff */
[----:B------:R-:W-:Y:S02]  /*1af0*/  IADD3 R5, -R3, 0x40800000, RZ ;  /* 0x4080000003057810 */ /* 0x000fe40007ffe1ff */
[-C--:B------:R-:W-:Y:S02]  /*1b00*/  IADD3 R4, R0, -R3.reuse, RZ ;  /* 0x8000000300047210 */ /* 0x080fe40007ffe0ff */
[----:B------:R-:W-:Y:S01]  /*1b10*/  I2FP.F32.S32 R3, R3 ;  /* 0x0000000300037245 */ /* 0x000fe20000201400 */
[----:B------:R-:W-:Y:S02]  /*1b20*/  FFMA.FTZ R5, R5, R6, -1 ;  /* 0xbf80000005057423 */ /* 0x000fe40000010006 */
[----:B------:R0:W1:Y:S02]  /*1b30*/  F2F.BF16.F32 R6, R2 ;  /* 0x0000000200067304 */ /* 0x0000640000202000 */
[----:B------:R-:W-:Y:S01]  /*1b40*/  FADD.FTZ R4, R4, R5 ;  /* 0x0000000504047221 */ /* 0x000fe20000010000 */
[----:B------:R-:W-:-:S03]  /*1b50*/  FMUL.FTZ R3, R3, 1.1920928955078125e-07 ;  /* 0x3400000003037820 */ /* 0x000fc60000410000 */
        /* <DEDUP_REMOVED lines=14> */
[----:B------:R-:W-:-:S05]  /*1c40*/  @P0 MOV R5, 0x7f800000 ;  /* 0x7f80000000050802 */ /* 0x000fca0000000f00 */
[----:B------:R-:W-:-:S05]  /*1c50*/  @P0 FFMA.FTZ R3, R0, R5, +INF ;  /* 0x7f80000000030423 */ /* 0x000fca0000010005 */
[----:B------:R-:W-:-:S07]  /*1c60*/  FSEL R3, R3, -RZ, P1 ;  /* 0x800000ff03037208 */ /* 0x000fce0000800000 */
.L_x_1498:
[----:B------:R-:W-:Y:S05]  /*1c70*/  BSYNC B0 ;  /* 0x0000000000007941 */ /* 0x000fea0003800000 */
.L_x_1497:
[----:B------:R-:W0:Y:S01]  /*1c80*/  F2F.BF16.F32 R3, R3 ;  /* 0x0000000300037304 */ /* 0x000e220000202000 */
[----:B------:R-:W-:Y:S02]  /*1c90*/  SHF.L.U32 R22, R22, 0x10, RZ ;  /* 0x0000001016167819 */ /* 0x000fe400000006ff */
[----:B------:R-:W-:Y:S02]  /*1ca0*/  SHF.L.U32 R0, R6, 0x10, RZ ;  /* 0x0000001006007819 */ /* 0x000fe400000006ff */
[----:B------:R-:W-:Y:S01]  /*1cb0*/  LEA R18, R23, R18, 0x9 ;  /* 0x0000001217127211 */ /* 0x000fe200078e48ff */
[----:B------:R-:W-:Y:S01]  /*1cc0*/  FADD.FTZ R4, R22, -1 ;  /* 0xbf80000016047421 */ /* 0x000fe20000010000 */
[----:B------:R-:W-:Y:S02]  /*1cd0*/  FSETP.GEU.FTZ.AND P0, PT, R0, -100, PT ;  /* 0xc2c800000000780b */ /* 0x000fe40003f1e000 */
[----:B------:R-:W-:Y:S02]  /*1ce0*/  IADD3 R19, R18, 0x80, RZ ;  /* 0x0000008012137810 */ /* 0x000fe40007ffe0ff */
[----:B------:R-:W-:Y:S01]  /*1cf0*/  SEL R0, R6, 0xc2c8, P0 ;  /* 0x0000c2c806007807 */ /* 0x000fe20000000000 */
[----:B------:R-:W1:Y:S01]  /*1d00*/  F2F.BF16.F32 R4, R4 ;  /* 0x0000000400047304 */ /* 0x000e620000202000 */
[----:B0-----:R-:W-:-:S02]  /*1d10*/  SHF.L.U32 R2, R3, 0x10, RZ ;  /* 0x0000001003027819 */ /* 0x001fc400000006ff */
[----:B------:R-:W-:Y:S02]  /*1d20*/  SHF.L.U32 R5, R0, 0x10, RZ ;  /* 0x0000001000057819 */ /* 0x000fe400000006ff */
[----:B------:R-:W-:-:S03]  /*1d30*/  FSETP.GEU.FTZ.AND P0, PT, R2, -100, PT ;  /* 0xc2c800000200780b */ /* 0x000fc60003f1e000 */
[----:B------:R-:W-:Y:S01]  /*1d40*/  FMUL.FTZ R5, R22, R5 ;  /* 0x0000000516057220 */ /* 0x000fe20000410000 */
[----:B------:R-:W-:-:S04]  /*1d50*/  SEL R0, R3, 0xc2c8, P0 ;  /* 0x0000c2c803007807 */ /* 0x000fc80000000000 */
[----:B------:R-:W-:Y:S01]  /*1d60*/  SHF.L.U32 R3, R0, 0x10, RZ ;  /* 0x0000001000037819 */ /* 0x000fe200000006ff */
[----:B-1----:R-:W-:Y:S01]  /*1d70*/  IMAD.U32 R2, R4, 0x10000, RZ ;  /* 0x0001000004027824 */ /* 0x002fe200078e00ff */
[----:B------:R-:W0:Y:S03]  /*1d80*/  F2F.BF16.F32 R5, R5 ;  /* 0x0000000500057304 */ /* 0x000e260000202000 */
[----:B------:R-:W-:-:S06]  /*1d90*/  FMUL.FTZ R2, R2, R3 ;  /* 0x0000000302027220 */ /* 0x000fcc0000410000 */
[----:B------:R-:W1:Y:S01]  /*1da0*/  F2F.BF16.F32 R2, R2 ;  /* 0x0000000200027304 */ /* 0x000e620000202000 */
[----:B0-----:R-:W-:Y:S02]  /*1db0*/  SHF.L.U32 R3, R5, 0x10, RZ ;  /* 0x0000001005037819 */ /* 0x001fe400000006ff */
[----:B-1----:R-:W-:-:S05]  /*1dc0*/  SHF.L.U32 R0, R2, 0x10, RZ ;  /* 0x0000001002007819 */ /* 0x002fca00000006ff */
[----:B------:R-:W-:-:S05]  /*1dd0*/  FADD.FTZ R0, R0, -R3 ;  /* 0x8000000300007221 */ /* 0x000fca0000010000 */
[----:B------:R-:W-:-:S05]  /*1de0*/  F2FP.BF16.F32.PACK_AB R0, RZ, R0 ;  /* 0x00000000ff00723e */ /* 0x000fca00000010ff */
[----:B------:R0:W-:Y:S02]  /*1df0*/  STG.E.U16 desc[UR36][R16.64], R0 ;  /* 0x0000000010007986 */ /* 0x0001e4000c101524 */
.L_x_1491:
[----:B------:R-:W-:Y:S05]  /*1e00*/  BSYNC B7 ;  /* 0x0000000000077941 */ /* 0x000fea0003800000 */
.L_x_1490:
[----:B------:R-:W-:Y:S01]  /*1e10*/  ULDC UR4, c[0x0][0x210] ;  /* 0x0000840000047ab9 */ /* 0x000fe20000000800 */
[----:B------:R-:W-:Y:S01]  /*1e20*/  BSSY B7, `(.L_x_1499) ;  /* 0x00001d8000077945 */ /* 0x000fe20003800000 */
[----:B------:R-:W-:-:S13]  /*1e30*/  ISETP.GE.AND P0, PT, R19, UR4, PT ;  /* 0x0000000413007c0c */ /* 0x000fda000bf06270 */
[----:B------:R-:W-:Y:S05]  /*1e40*/  @P0 BRA `(.L_x_1500) ;  /* 0x0000001c00540947 */ /* 0x000fea0003800000 */
[----:B------:R-:W1:Y:S01]  /*1e50*/  LDC R3, c[0x0][0x218] ;  /* 0x00008600ff037b82 */ /* 0x000e620000000800 */
[----:B------:R-:W-:Y:S01]  /*1e60*/  HFMA2.MMA R2, -RZ, RZ, 0, 0 ;  /* 0x00000000ff027435 */ /* 0x000fe200000001ff */
[----:B0-----:R-:W-:Y:S02]  /*1e70*/  MOV R0, RZ ;  /* 0x000000ff00007202 */ /* 0x001fe40000000f00 */
[----:B------:R-:W-:Y:S02]  /*1e80*/  MOV R17, RZ ;  /* 0x000000ff00117202 */ /* 0x000fe40000000f00 */
[----:B-1----:R-:W-:-:S13]  /*1e90*/  ISETP.NE.AND P0, PT, R3, RZ, PT ;  /* 0x000000ff0300720c */ /* 0x002fda0003f05270 */
[----:B------:R-:W-:Y:S05]  /*1ea0*/  @!P0 BRA `(.L_x_1501) ;  /* 0x00000014006c8947 */ /* 0x000fea0003800000 */
        /* <DEDUP_REMOVED lines=330> */
[----:B------:R-:W-:Y:S02]  /*3350*/  @P0 MOV R8, RZ ;  /* 0x000000ff00080202 */ /* 0x000fe40000000f00 */
[----:B------:R-:W-:Y:S01]  /*3360*/  IADD3 R3, -R9, RZ, RZ ;  /* 0x000000ff09037210 */ /* 0x000fe20007ffe1ff */
[----:B------:R-:W1:Y:S04]  /*3370*/  @P0 LDC R13, c[0x0][0x33c] ;  /* 0x0000cf00ff0d0b82 */ /* 0x000e680000000800 */
[----:B------:R-:W-:Y:S01]  /*3380*/  IMAD R5, R3, UR6, R5 ;  /* 0x0000000603057c24 */ /* 0x000fe2000f8e0205 */
[----:B------:R-:W-:-:S03]  /*3390*/  ULDC.64 UR6, c[0x0][0x460] ;  /* 0x0001180000067ab9 */ /* 0x000fc60000000a00 */
        /* <DEDUP_REMOVED lines=12> */
.L_x_1501:
        /* <DEDUP_REMOVED lines=19> */
[----:B------:R-:W-:Y:S01]  /*3590*/  IMAD.U32 R4, RZ, RZ, UR4 ;  /* 0x00000004ff047e24 */ /* 0x000fe2000f8e00ff */
[----:B------:R-:W-:Y:S01]  /*35a0*/  MOV R5, UR5 ;  /* 0x0000000500057c02 */ /* 0x000fe20008000f00 */
[----:B------:R-:W-:Y:S01]  /*35b0*/  ULDC.64 UR4, c[0x4][0x2d0] ;  /* 0x0100b40000047ab9 */ /* 0x000fe20000000a00 */
[----:B------:R-:W0:Y:S01]  /*35c0*/  LDC.64 R2, c[0x4][R2] ;  /* 0x0100000002027b82 */ /* 0x000e220000000a00 */
[----:B------:R-:W-:Y:S01]  /*35d0*/  HFMA2.MMA R8, -RZ, RZ, 0, 5.36441802978515625e-06 ;  /* 0x0000005aff087435 */ /* 0x000fe200000001ff */
[----:B------:R-:W-:Y:S01]  /*35e0*/  MOV R6, UR4 ;  /* 0x0000000400067c02 */ /* 0x000fe20008000f00 */
[----:B------:R-:W-:Y:S01]  /*35f0*/  HFMA2.MMA R13, -RZ, RZ, 0, 0 ;  /* 0x00000000ff0d7435 */ /* 0x000fe200000001ff */
[----:B------:R-:W-:-:S02]  /*3600*/  MOV R7, UR5 ;  /* 0x0000000500077c02 */ /* 0x000fc40008000f00 */
[----:B------:R-:W-:Y:S02]  /*3610*/  MOV R10, UR6 ;  /* 0x00000006000a7c02 */ /* 0x000fe40008000f00 */
[----:B------:R-:W-:Y:S02]  /*3620*/  MOV R11, UR7 ;  /* 0x00000007000b7c02 */ /* 0x000fe40008000f00 */
[----:B------:R-:W-:-:S07]  /*3630*/  MOV R12, 0x1 ;  /* 0x00000001000c7802 */ /* 0x000fce0000000f00 */
[----:B------:R-:W-:-:S07]  /*3640*/  LEPC R20, `(.L_x_1503) ;  /* 0x000000001014794e */ /* 0x000fce0000000000 */
[----:B0----5:R-:W-:Y:S05]  /*3650*/  CALL.ABS.NOINC R2 ;  /* 0x0000000002007343 */ /* 0x021fea0003c00000 */
.L_x_1503:
[----:B------:R-:W-:Y:S05]  /*3660*/  BSYNC B6 ;  /* 0x0000000000067941 */ /* 0x000fea0003800000 */
.L_x_1502:
        /* <DEDUP_REMOVED lines=13> */
[----:B------:R-:W-:Y:S01]  /*3740*/  MOV R10, UR6 ;  /* 0x00000006000a7c02 */ /* 0x000fe20008000f00 */
[----:B------:R-:W-:Y:S01]  /*3750*/  IMAD.MOV.U32 R13, RZ, RZ, RZ ;  /* 0x000000ffff0d7224 */ /* 0x000fe200078e00ff */
[----:B------:R-:W-:-:S02]  /*3760*/  MOV R6, UR4 ;  /* 0x0000000400067c02 */ /* 0x000fc40008000f00 */
[----:B------:R-:W-:Y:S02]  /*3770*/  MOV R7, UR5 ;  /* 0x0000000500077c02 */ /* 0x000fe40008000f00 */
[----:B------:R-:W-:Y:S02]  /*3780*/  MOV R11, UR7 ;  /* 0x00000007000b7c02 */ /* 0x000fe40008000f00 */
[----:B------:R-:W-:-:S07]  /*3790*/  MOV R12, 0x1 ;  /* 0x00000001000c7802 */ /* 0x000fce0000000f00 */
[----:B------:R-:W-:-:S07]  /*37a0*/  LEPC R20, `(.L_x_1505) ;  /* 0x000000001014794e */ /* 0x000fce0000000000 */
[----:B0-----:R-:W-:Y:S05]  /*37b0*/  CALL.ABS.NOINC R2 ;  /* 0x0000000002007343 */ /* 0x001fea0003c00000 */
.L_x_1505:
[----:B------:R-:W-:Y:S05]  /*37c0*/  BSYNC B6 ;  /* 0x0000000000067941 */ /* 0x000fea0003800000 */
.L_x_1504:
[----:B------:R-:W-:Y:S01]  /*37d0*/  SHF.L.U32 R18, R18, 0x10, RZ ;  /* 0x0000001012127819 */ /* 0x000fe200000006ff */
[----:B------:R-:W-:Y:S01]  /*37e0*/  HFMA2.MMA R6, -RZ, RZ, 1.625, 0 ;  /* 0x3e800000ff067435 */ /* 0x000fe200000001ff */
[----:B------:R-:W-:Y:S01]  /*37f0*/  MOV R7, 0x3d39bf78 ;  /* 0x3d39bf7800077802 */ /* 0x000fe20000000f00 */
[----:B------:R-:W-:Y:S02]  /*3800*/  BSSY B0, `(.L_x_1506) ;  /* 0x0000022000007945 */ /* 0x000fe40003800000 */
[----:B------:R-:W-:-:S04]  /*3810*/  FADD.FTZ R2, -R18, -RZ ;  /* 0x800000ff12027221 */ /* 0x000fc80000010100 */
[----:B------:R-:W0:Y:S08]  /*3820*/  F2F.BF16.F32 R0, R2 ;  /* 0x0000000200007304 */ /* 0x000e300000202000 */
[----:B------:R-:W1:Y:S01]  /*3830*/  MUFU.LG2 R2, R18 ;  /* 0x0000001200027308 */ /* 0x000e620000000c00 */
[----:B0-----:R-:W-:-:S04]  /*3840*/  SHF.L.U32 R0, R0, 0x10, RZ ;  /* 0x0000001000007819 */ /* 0x001fc800000006ff */
[C---:B------:R-:W-:Y:S01]  /*3850*/  ISETP.GE.U32.AND P0, PT, R0.reuse, 0x7f800000, PT ;  /* 0x7f8000000000780c */ /* 0x040fe20003f06070 */
[----:B------:R-:W-:-:S05]  /*3860*/  FADD.FTZ.RZ R3, R0, 1 ;  /* 0x3f80000000037421 */ /* 0x000fca000001c000 */
[----:B------:R-:W-:Y:S01]  /*3870*/  IADD3 R3, R3, -0x3f400000, RZ ;  /* 0xc0c0000003037810 */ /* 0x000fe20007ffe0ff */
        /* <DEDUP_REMOVED lines=26> */
.L_x_1507:
[----:B------:R-:W-:Y:S05]  /*3a20*/  BSYNC B0 ;  /* 0x0000000000007941 */ /* 0x000fea0003800000 */
.L_x_1506:
[----:B------:R-:W0:Y:S01]  /*3a30*/  F2F.BF16.F32 R3, R3 ;  /* 0x0000000300037304 */ /* 0x000e220000202000 */
[----:B------:R-:W-:Y:S01]  /*3a40*/  SHF.L.U32 R22, R22, 0x10, RZ ;  /* 0x0000001016167819 */ /* 0x000fe200000006ff */
[----:B------:R-:W-:Y:S01]  /*3a50*/  IMAD.U32 R0, R6, 0x10000, RZ ;  /* 0x0001000006007824 */ /* 0x000fe200078e00ff */
[----:B------:R-:W-:-:S03]  /*3a60*/  IADD3 R19, R19, 0x80, RZ ;  /* 0x0000008013137810 */ /* 0x000fc60007ffe0ff */
[----:B------:R-:W-:Y:S01]  /*3a70*/  FADD.FTZ R4, R22, -1 ;  /* 0xbf80000016047421 */ /* 0x000fe20000010000 */
[----:B------:R-:W-:-:S04]  /*3a80*/  FSETP.GEU.FTZ.AND P0, PT, R0, -100, PT ;  /* 0xc2c800000000780b */ /* 0x000fc80003f1e000 */
[----:B------:R-:W-:Y:S01]  /*3a90*/  SEL R0, R6, 0xc2c8, P0 ;  /* 0x0000c2c806007807 */ /* 0x000fe20000000000 */
[----:B------:R-:W1:Y:S01]  /*3aa0*/  F2F.BF16.F32 R4, R4 ;  /* 0x0000000400047304 */ /* 0x000e620000202000 */
[----:B0-----:R-:W-:Y:S02]  /*3ab0*/  SHF.L.U32 R2, R3, 0x10, RZ ;  /* 0x0000001003027819 */ /* 0x001fe400000006ff */
[----:B------:R-:W-:Y:S02]  /*3ac0*/  SHF.L.U32 R5, R0, 0x10, RZ ;  /* 0x0000001000057819 */ /* 0x000fe400000006ff */
[----:B------:R-:W-:-:S03]  /*3ad0*/  FSETP.GEU.FTZ.AND P0, PT, R2, -100, PT ;  /* 0xc2c800000200780b */ /* 0x000fc60003f1e000 */
[----:B------:R-:W-:Y:S01]  /*3ae0*/  FMUL.FTZ R5, R22, R5 ;  /* 0x0000000516057220 */ /* 0x000fe20000410000 */
[----:B------:R-:W-:Y:S02]  /*3af0*/  SEL R0, R3, 0xc2c8, P0 ;  /* 0x0000c2c803007807 */ /* 0x000fe40000000000 */
[----:B-1----:R-:W-:-:S03]  /*3b00*/  SHF.L.U32 R2, R4, 0x10, RZ ;  /* 0x0000001004027819 */ /* 0x002fc600000006ff */
[----:B------:R-:W0:Y:S01]  /*3b10*/  F2F.BF16.F32 R5, R5 ;  /* 0x0000000500057304 */ /* 0x000e220000202000 */
[----:B------:R-:W-:-:S05]  /*3b20*/  SHF.L.U32 R3, R0, 0x10, RZ ;  /* 0x0000001000037819 */ /* 0x000fca00000006ff */
[----:B------:R-:W-:-:S06]  /*3b30*/  FMUL.FTZ R2, R2, R3 ;  /* 0x0000000302027220 */ /* 0x000fcc0000410000 */
[----:B------:R-:W1:Y:S01]  /*3b40*/  F2F.BF16.F32 R2, R2 ;  /* 0x0000000200027304 */ /* 0x000e620000202000 */
[----:B0-----:R-:W-:Y:S02]  /*3b50*/  SHF.L.U32 R3, R5, 0x10, RZ ;  /* 0x0000001005037819 */ /* 0x001fe400000006ff */
[----:B-1----:R-:W-:-:S05]  /*3b60*/  SHF.L.U32 R0, R2, 0x10, RZ ;  /* 0x0000001002007819 */ /* 0x002fca00000006ff */
[----:B------:R-:W-:-:S05]  /*3b70*/  FADD.FTZ R0, R0, -R3 ;  /* 0x8000000300007221 */ /* 0x000fca0000010000 */
[----:B------:R-:W-:-:S05]  /*3b80*/  F2FP.BF16.F32.PACK_AB R0, RZ, R0 ;  /* 0x00000000ff00723e */ /* 0x000fca00000010ff */
[----:B------:R1:W-:Y:S02]  /*3b90*/  STG.E.U16 desc[UR36][R16.64], R0 ;  /* 0x0000000010007986 */ /* 0x0003e4000c101524 */
.L_x_1500:
[----:B------:R-:W-:Y:S05]  /*3ba0*/  BSYNC B7 ;  /* 0x0000000000077941 */ /* 0x000fea0003800000 */
.L_x_1499:
[----:B------:R-:W-:Y:S01]  /*3bb0*/  ULDC UR4, c[0x0][0x210] ;  /* 0x0000840000047ab9 */ /* 0x000fe20000000800 */
[----:B------:R-:W-:Y:S01]  /*3bc0*/  BSSY B7, `(.L_x_1508) ;  /* 0x00001d8000077945 */ /* 0x000fe20003800000 */
[----:B------:R-:W-:-:S13]  /*3bd0*/  ISETP.GE.AND P0, PT, R19, UR4, PT ;  /* 0x0000000413007c0c */ /* 0x000fda000bf06270 */
[----:B------:R-:W-:Y:S05]  /*3be0*/  @P0 BRA `(.L_x_1509) ;  /* 0x0000001c00540947 */ /* 0x000fea0003800000 */
[----:B------:R-:W2:Y:S01]  /*3bf0*/  LDC R3, c[0x0][0x218] ;  /* 0x00008600ff037b82 */ /* 0x000ea20000000800 */
[----:B01----:R-:W-:Y:S01]  /*3c00*/  HFMA2.MMA R0, -RZ, RZ, 0, 0 ;  /* 0x00000000ff007435 */ /* 0x003fe200000001ff */
[----:B------:R-:W-:Y:S01]  /*3c10*/  IMAD.MOV.U32 R2, RZ, RZ, RZ ;  /* 0x000000ffff027224 */ /* 0x000fe200078e00ff */
[----:B------:R-:W-:Y:S02]  /*3c20*/  MOV R17, RZ ;  /* 0x000000ff00117202 */ /* 0x000fe40000000f00 */
[----:B--2---:R-:W-:-:S13]  /*3c30*/  ISETP.NE.AND P0, PT, R3, RZ, PT ;  /* 0x000000ff0300720c */ /* 0x004fda0003f05270 */
[----:B------:R-:W-:Y:S05]  /*3c40*/  @!P0 BRA `(.L_x_1510) ;  /* 0x00000014006c8947 */ /* 0x000fea0003800000 */
        /* <DEDUP_REMOVED lines=323> */
[----:B------:R-:W-:Y:S01]  /*5080*/  ULDC.64 UR6, c[0x0][0x330] ;  /* 0x0000cc0000067ab9 */ /* 0x000fe20000000a00 */
[----:B------:R-:W-:Y:S01]  /*5090*/  MOV R4, RZ ;  /* 0x000000ff00047202 */ /* 0x000fe20000000f00 */
[----:B------:R-:W-:-:S04]  /*50a0*/  ULDC UR4, c[0x0][0x338] ;  /* 0x0000ce0000047ab9 */ /* 0x000fc80000000800 */
[----:B------:R-:W-:-:S05]  /*50b0*/  IMAD.HI.U32 R8, R5, UR7, R4 ;  /* 0x0000000705087c27 */ /* 0x000fca000f8e0004 */
[----:B------:R-:W-:Y:S01]  /*50c0*/  SHF.R.U32.HI R9, RZ, UR4, R8 ;  /* 0x00000004ff097c19 */ /* 0x000fe20008011608 */
[----:B------:R-:W0:Y:S01]  /*50d0*/  @P0 LDC.64 R10, c[0x0][0x340] ;  /* 0x0000d000ff0a0b82 */ /* 0x000e220000000a00 */
[----:B------:R-:W-:Y:S01]  /*50e0*/  @P0 MOV R8, RZ ;  /* 0x000000ff00080202 */ /* 0x000fe20000000f00 */
[----:B------:R-:W-:Y:S01]  /*50f0*/  ULDC UR4, c[0x0][0x45c] ;  /* 0x0001170000047ab9 */ /* 0x000fe20000000800 */
[----:B------:R-:W-:-:S05]  /*5100*/  IADD3 R3, -R9, RZ, RZ ;  /* 0x000000ff09037210 */ /* 0x000fca0007ffe1ff */
[----:B------:R-:W1:Y:S01]  /*5110*/  @P0 LDC R13, c[0x0][0x33c] ;  /* 0x0000cf00ff0d0b82 */ /* 0x000e620000000800 */
[----:B------:R-:W-:Y:S01]  /*5120*/  IMAD R5, R3, UR6, R5 ;  /* 0x0000000603057c24 */ /* 0x000fe2000f8e0205 */
[----:B------:R-:W-:-:S03]  /*5130*/  ULDC.64 UR6, c[0x0][0x460] ;  /* 0x0001180000067ab9 */ /* 0x000fc60000000a00 */
[C---:B------:R-:W-:Y:S02]  /*5140*/  IMAD R17, R5.reuse, UR4, R17 ;  /* 0x0000000405117c24 */ /* 0x040fe4000f8e0211 */
[C---:B------:R-:W-:Y:S01]  /*5150*/  IMAD R2, R5.reuse, UR6, R2 ;  /* 0x0000000605027c24 */ /* 0x040fe2000f8e0202 */
[----:B------:R-:W2:Y:S01]  /*5160*/  @P0 LDC.64 R6, c[0x0][0x468] ;  /* 0x00011a00ff060b82 */ /* 0x000ea20000000a00 */
[----:B------:R-:W-:-:S07]  /*5170*/  IMAD R0, R5, UR7, R0 ;  /* 0x0000000705007c24 */ /* 0x000fce000f8e0200 */
        /* <DEDUP_REMOVED lines=8> */
.L_x_1510:
        /* <DEDUP_REMOVED lines=11> */
[----:B------:R-:W-:Y:S01]  /*52b0*/  IADD3.X R17, RZ, UR5, RZ, P1, !PT ;  /* 0x00000005ff117c10 */ /* 0x000fe20008ffe4ff */
[----:B--2---:R-:W-:-:S05]  /*52c0*/  IMAD.U32 R0, R18, 0x10000, RZ ;  /* 0x0001000012007824 */ /* 0x004fca00078e00ff */
        /* <DEDUP_REMOVED lines=11> */
[----:B------:R-:W-:Y:S01]  /*5380*/  MOV R10, UR6 ;  /* 0x00000006000a7c02 */ /* 0x000fe20008000f00 */
[----:B------:R-:W-:Y:S01]  /*5390*/  IMAD.MOV.U32 R12, RZ, RZ, 0x1 ;  /* 0x00000001ff0c7424 */ /* 0x000fe200078e00ff */
[----:B------:R-:W-:-:S02]  /*53a0*/  MOV R6, UR4 ;  /* 0x0000000400067c02 */ /* 0x000fc40008000f00 */
[----:B------:R-:W-:Y:S02]  /*53b0*/  MOV R7, UR5 ;  /* 0x0000000500077c02 */ /* 0x000fe40008000f00 */
[----:B------:R-:W-:Y:S02]  /*53c0*/  MOV R11, UR7 ;  /* 0x00000007000b7c02 */ /* 0x000fe40008000f00 */
[----:B------:R-:W-:-:S07]  /*53d0*/  MOV R13, RZ ;  /* 0x000000ff000d7202 */ /* 0x000fce0000000f00 */
[----:B------:R-:W-:-:S07]  /*53e0*/  LEPC R20, `(.L_x_1512) ;  /* 0x000000001014794e */ /* 0x000fce0000000000 */
[----:B0----5:R-:W-:Y:S05]  /*53f0*/  CALL.ABS.NOINC R2 ;  /* 0x0000000002007343 */ /* 0x021fea0003c00000 */
.L_x_1512:
[----:B------:R-:W-:Y:S05]  /*5400*/  BSYNC B6 ;  /* 0x0000000000067941 */ /* 0x000fea0003800000 */
.L_x_1511:
        /* <DEDUP_REMOVED lines=9> */
[----:B------:R-:W-:Y:S01]  /*54a0*/  HFMA2.MMA R12, -RZ, RZ, 0, 5.9604644775390625e-08 ;  /* 0x00000001ff0c7435 */ /* 0x000fe200000001ff */
        /* <DEDUP_REMOVED lines=10> */
[----:B0-----:R-:W-:Y:S05]  /*5550*/  CALL.ABS.NOINC R2 ;  /* 0x0000000002007343 */ /* 0x001fea0003c00000 */
.L_x_1514:
[----:B------:R-:W-:Y:S05]  /*5560*/  BSYNC B6 ;  /* 0x0000000000067941 */ /* 0x000fea0003800000 */
.L_x_1513:
        /* <DEDUP_REMOVED lines=37> */
.L_x_1516:
[----:B------:R-:W-:Y:S05]  /*57c0*/  BSYNC B0 ;  /* 0x0000000000007941 */ /* 0x000fea0003800000 */
.L_x_1515:
[----:B------:R-:W0:Y:S01]  /*57d0*/  F2F.BF16.F32 R3, R3 ;  /* 0x0000000300037304 */ /* 0x000e220000202000 */
[----:B------:R-:W-:Y:S01]  /*57e0*/  IMAD.U32 R22, R22, 0x10000, RZ ;  /* 0x0001000016167824 */ /* 0x000fe200078e00ff */
[----:B------:R-:W-:Y:S02]  /*57f0*/  SHF.L.U32 R0, R6, 0x10, RZ ;  /* 0x0000001006007819 */ /* 0x000fe400000006ff */
[----:B------:R-:W-:Y:S01]  /*5800*/  IADD3 R19, R19, 0x80, RZ ;  /* 0x0000008013137810 */ /* 0x000fe20007ffe0ff */
[----:B------:R-:W-:Y:S01]  /*5810*/  FADD.FTZ R4, R22, -1 ;  /* 0xbf80000016047421 */ /* 0x000fe20000010000 */
[----:B------:R-:W-:-:S04]  /*5820*/  FSETP.GEU.FTZ.AND P0, PT, R0, -100, PT ;  /* 0xc2c800000000780b */ /* 0x000fc80003f1e000 */
[----:B------:R-:W-:Y:S01]  /*5830*/  SEL R0, R6, 0xc2c8, P0 ;  /* 0x0000c2c806007807 */ /* 0x000fe20000000000 */
[----:B------:R-:W1:Y:S03]  /*5840*/  F2F.BF16.F32 R4, R4 ;  /* 0x0000000400047304 */ /* 0x000e660000202000 */
[----:B------:R-:W-:Y:S02]  /*5850*/  SHF.L.U32 R5, R0, 0x10, RZ ;  /* 0x0000001000057819 */ /* 0x000fe400000006ff */
[----:B0-----:R-:W-:-:S03]  /*5860*/  SHF.L.U32 R2, R3, 0x10, RZ ;  /* 0x0000001003027819 */ /* 0x001fc600000006ff */
[----:B------:R-:W-:Y:S01]  /*5870*/  FMUL.FTZ R5, R22, R5 ;  /* 0x0000000516057220 */ /* 0x000fe20000410000 */
[----:B------:R-:W-:-:S04]  /*5880*/  FSETP.GEU.FTZ.AND P0, PT, R2, -100, PT ;  /* 0xc2c800000200780b */ /* 0x000fc80003f1e000 */
[----:B------:R-:W-:Y:S01]  /*5890*/  SEL R0, R3, 0xc2c8, P0 ;  /* 0x0000c2c803007807 */ /* 0x000fe20000000000 */
[----:B------:R-:W0:Y:S01]  /*58a0*/  F2F.BF16.F32 R5, R5 ;  /* 0x0000000500057304 */ /* 0x000e220000202000 */
[----:B-1----:R-:W-:Y:S02]  /*58b0*/  SHF.L.U32 R2, R4, 0x10, RZ ;  /* 0x0000001004027819 */ /* 0x002fe400000006ff */
        /* <DEDUP_REMOVED lines=8> */
.L_x_1509:
[----:B------:R-:W-:Y:S05]  /*5940*/  BSYNC B7 ;  /* 0x0000000000077941 */ /* 0x000fea0003800000 */
.L_x_1508:
[----:B------:R-:W-:Y:S02]  /*5950*/  ULDC UR4, c[0x0][0x210] ;  /* 0x0000840000047ab9 */ /* 0x000fe40000000800 */
[----:B------:R-:W-:-:S13]  /*5960*/  ISETP.GE.AND P0, PT, R19, UR4, PT ;  /* 0x0000000413007c0c */ /* 0x000fda000bf06270 */
[----:B------:R-:W-:Y:S05]  /*5970*/  @P0 EXIT ;  /* 0x000000000000094d */ /* 0x000fea0003800000 */
[----:B------:R-:W3:Y:S01]  /*5980*/  LDC R3, c[0x0][0x218] ;  /* 0x00008600ff037b82 */ /* 0x000ee20000000800 */
[----:B012---:R-:W-:Y:S01]  /*5990*/  HFMA2.MMA R0, -RZ, RZ, 0, 0 ;  /* 0x00000000ff007435 */ /* 0x007fe200000001ff */
[----:B------:R-:W-:Y:S01]  /*59a0*/  IMAD.MOV.U32 R2, RZ, RZ, RZ ;  /* 0x000000ffff027224 */ /* 0x000fe200078e00ff */
[----:B------:R-:W-:Y:S02]  /*59b0*/  MOV R17, RZ ;  /* 0x000000ff00117202 */ /* 0x000fe40000000f00 */
[----:B---3--:R-:W-:-:S13]  /*59c0*/  ISETP.NE.AND P0, PT, R3, RZ, PT ;  /* 0x000000ff0300720c */ /* 0x008fda0003f05270 */
        /* <DEDUP_REMOVED lines=331> */
[----:B------:R-:W-:Y:S02]  /*6e80*/  ULDC UR4, c[0x0][0x45c] ;  /* 0x0001170000047ab9 */ /* 0x000fe40000000800 */
[----:B------:R-:W-:-:S04]  /*6e90*/  IMAD.MOV R3, RZ, RZ, -R9 ;  /* 0x000000ffff037224 */ /* 0x000fc800078e0a09 */
        /* <DEDUP_REMOVED lines=15> */
.L_x_1517:
        /* <DEDUP_REMOVED lines=32> */
.L_x_1519:
[----:B------:R-:W-:Y:S05]  /*7190*/  BSYNC B6 ;  /* 0x0000000000067941 */ /* 0x000fea0003800000 */
.L_x_1518:
        /* <DEDUP_REMOVED lines=20> */
[----:B0-----:R-:W-:Y:S05]  /*72e0*/  CALL.ABS.NOINC R2 ;  /* 0x0000000002007343 */ /* 0x001fea0003c00000 */
.L_x_1521:
[----:B------:R-:W-:Y:S05]  /*72f0*/  BSYNC B6 ;  /* 0x0000000000067941 */ /* 0x000fea0003800000 */
.L_x_1520:
[----:B------:R-:W-:Y:S01]  /*7300*/  SHF.L.U32 R18, R18, 0x10, RZ ;  /* 0x0000001012127819 */ /* 0x000fe200000006ff */
[----:B------:R-:W-:Y:S01]  /*7310*/  IMAD.MOV.U32 R7, RZ, RZ, 0x3d39bf78 ;  /* 0x3d39bf78ff077424 */ /* 0x000fe200078e00ff */
        /* <DEDUP_REMOVED lines=35> */
.L_x_1523:
[----:B------:R-:W-:Y:S05]  /*7550*/  BSYNC B0 ;  /* 0x0000000000007941 */ /* 0x000fea0003800000 */
.L_x_1522:
[----:B------:R-:W0:Y:S01]  /*7560*/  F2F.BF16.F32 R3, R3 ;  /* 0x0000000300037304 */ /* 0x000e220000202000 */
[----:B------:R-:W-:Y:S02]  /*7570*/  SHF.L.U32 R8, R19, 0x10, RZ ;  /* 0x0000001013087819 */ /* 0x000fe400000006ff */
[----:B------:R-:W-:-:S03]  /*7580*/  SHF.L.U32 R0, R6, 0x10, RZ ;  /* 0x0000001006007819 */ /* 0x000fc600000006ff */
        /* <DEDUP_REMOVED lines=18> */
[----:B------:R-:W-:Y:S01]  /*76b0*/  STG.E.U16 desc[UR36][R16.64], R0 ;  /* 0x0000000010007986 */ /* 0x000fe2000c101524 */
[----:B------:R-:W-:Y:S05]  /*76c0*/  EXIT ;  /* 0x000000000000794d */ /* 0x000fea0003800000 */
.L_x_1524:
        /* <DEDUP_REMOVED lines=11> */
.L_x_10813:


//--------------------- .text._ZN2at6native27unrolled_elementwise_kernelIZZZNS0_29binary_cross_entropy_out_cudaERKNS_6TensorES4_RKSt8optionalIS2_ElRS2_ENKUlvE_clEvENKUlvE2_clEvEUlN3c108BFloat16ESD_E_St5arrayIPcLm3EELi4E23TrivialOffsetCalculatorILi2EjESI_ILi1EjENS0_6memory15LoadWithoutCastENSL_16StoreWithoutCastEEEviT_T0_T2_T3_T4_T5_ --------------------------
	.section	.text._ZN2at6native27unrolled_elementwise_kernelIZZZNS0_29binary_cross_entropy_out_cudaERKNS_6TensorES4_RKSt8optionalIS2_ElRS2_ENKUlvE_clEvENKUlvE2_clEvEUlN3c108BFloat16ESD_E_St5arrayIPcLm3EELi4E23TrivialOffsetCalculatorILi2EjESI_ILi1EjENS0_6memory15LoadWithoutCastENSL_16StoreWithoutCastEEEviT_T0_T2_T3_T4_T5_,"ax",@progbits
	.align	128
        .global         _ZN2at6native27unrolled_elementwise_kernelIZZZNS0_29binary_cross_entropy_out_cudaERKNS_6TensorES4_RKSt8optionalIS2_ElRS2_ENKUlvE_clEvENKUlvE2_clEvEUlN3c108BFloat16ESD_E_St5arrayIPcLm3EELi4E23TrivialOffsetCalculatorILi2EjESI_ILi1EjENS0_6memory15LoadWithoutCastENSL_16StoreWithoutCastEEEviT_T0_T2_T3_T4_T5_
        .type           _ZN2at6native27unrolled_elementwise_kernelIZZZNS0_29binary_cross_entropy_out_cudaERKNS_6TensorES4_RKSt8optionalIS2_ElRS2_ENKUlvE_clEvENKUlvE2_clEvEUlN3c108BFloat16ESD_E_St5arrayIPcLm3EELi4E23TrivialOffsetCalculatorILi2EjESI_ILi1EjENS0_6memory15LoadWithoutCastENSL_16StoreWithoutCastEEEviT_T0_T2_T3_T4_T5_,@function
        .size           _ZN2at6native27unrolled_elementwise_kernelIZZZNS0_29binary_cross_entropy_out_cudaERKNS_6TensorES4_RKSt8optionalIS2_ElRS2_ENKUlvE_clEvENKUlvE2_clEvEUlN3c108BFloat16ESD_E_St5arrayIPcLm3EELi4E23TrivialOffsetCalculatorILi2EjESI_ILi1EjENS0_6memory15LoadWithoutCastENSL_16StoreWithoutCastEEEviT_T0_T2_T3_T4_T5_,(.L_x_10814 - _ZN2at6native27unrolled_elementwise_kernelIZZZNS0_29binary_cross_entropy_out_cudaERKNS_6TensorES4_RKSt8optionalIS2_ElRS2_ENKUlvE_clEvENKUlvE2_clEvEUlN3c108BFloat16ESD_E_St5arrayIPcLm3EELi4E23TrivialOffsetCalculatorILi2EjESI_ILi1EjENS0_6memory15LoadWithoutCastENSL_16StoreWithoutCastEEEviT_T0_T2_T3_T4_T5_)
        .other          _ZN2at6native27unrolled_elementwise_kernelIZZZNS0_29binary_cross_entropy_out_cudaERKNS_6TensorES4_RKSt8optionalIS2_ElRS2_ENKUlvE_clEvENKUlvE2_clEvEUlN3c108BFloat16ESD_E_St5arrayIPcLm3EELi4E23TrivialOffsetCalculatorILi2EjESI_ILi1EjENS0_6memory15LoadWithoutCastENSL_16StoreWithoutCastEEEviT_T0_T2_T3_T4_T5_,@"STO_CUDA_ENTRY STV_DEFAULT"
_ZN2at6native27unrolled_elementwise_kernelIZZZNS0_29binary_cross_entropy_out_cudaERKNS_6TensorES4_RKSt8optionalIS2_ElRS2_ENKUlvE_clEvENKUlvE2_clEvEUlN3c108BFloat16ESD_E_St5arrayIPcLm3EELi4E23TrivialOffsetCalculatorILi2EjESI_ILi1EjENS0_6memory15LoadWithoutCastENSL_16StoreWithoutCastEEEviT_T0_T2_T3_T4_T5_:
.text._ZN2at6native27unrolled_elementwise_kernelIZZZNS0_29binary_cross_entropy_out_cudaERKNS_6TensorES4_RKSt8optionalIS2_ElRS2_ENKUlvE_clEvENKUlvE2_clEvEUlN3c108BFloat16ESD_E_St5arrayIPcLm3EELi4E23TrivialOffsetCalculatorILi2EjESI_ILi1EjENS0_6memory15LoadWithoutCastENSL_16StoreWithoutCastEEEviT_T0_T2_T3_T4_T5_:
[----:B------:R-:W0:Y:S01]  /*0000*/  LDC R1, c[0x0][0x28] ;  /* 0x00000a00ff017b82 */ /* 0x000e220000000800 */
[----:B------:R-:W1:Y:S07]  /*0010*/  S2R R26, SR_CTAID.X ;  /* 0x00000000001a7919 */ /* 0x000e6e0000002500 */
[----:B------:R-:W1:Y:S01]  /*0020*/  LDC R25, c[0x0][0x210] ;  /* 0x00008400ff197b82 */ /* 0x000e620000000800 */
[----:B------:R-:W-:Y:S01]  /*0030*/  PRMT R24, RZ, 0x7610, R24 ;  /* 0x00007610ff187816 */ /* 0x000fe20000000018 */
[----:B------:R-:W-:Y:S01]  /*0040*/  ULDC.64 UR36, c[0x0][0x208] ;  /* 0x0000820000247ab9 */ /* 0x000fe20000000a00 */
[----:B------:R-:W2:Y:S01]  /*0050*/  S2R R0, SR_TID.X ;  /* 0x0000000000007919 */ /* 0x000ea20000002100 */
[----:B------:R-:W-:-:S02]  /*0060*/  PRMT R23, RZ, 0x7610, R23 ;  /* 0x00007610ff177816 */ /* 0x000fc40000000017 */
[----:B------:R-:W-:Y:S01]  /*0070*/  PRMT R22, RZ, 0x7610, R22 ;  /* 0x00007610ff167816 */ /* 0x000fe20000000016 */
[----:B-1----:R-:W-:-:S05]  /*0080*/  IMAD R25, R26, -0x200, R25 ;  /* 0xfffffe001a197824 */ /* 0x002fca00078e0219 */
[----:B--2---:R-:W-:-:S13]  /*0090*/  ISETP.GE.AND P2, PT, R0, R25, PT ;  /* 0x000000190000720c */ /* 0x004fda0003f46270 */
[----:B------:R-:W-:Y:S01]  /*00a0*/  @!P2 LEA R21, R26, R0, 0x9 ;  /* 0x000000001a15a211 */ /* 0x000fe200078e48ff */
[----:B------:R-:W-:Y:S01]  /*00b0*/  @!P2 VIADD R0, R0, 0x80 ;  /* 0x000000800000a836 */ /* 0x000fe20000000000 */
[----:B------:R-:W1:Y:S04]  /*00c0*/  @!P2 LDC.64 R2, c[0x0][0x220] ;  /* 0x00008800ff02ab82 */ /* 0x000e680000000a00 */
[----:B------:R-:W-:-:S04]  /*00d0*/  ISETP.GE.AND P0, PT, R0, R25, PT ;  /* 0x000000190000720c */ /* 0x000fc80003f06270 */
[----:B------:R-:W2:Y:S09]  /*00e0*/  @!P2 LDC.64 R14, c[0x0][0x228] ;  /* 0x00008a00ff0eab82 */ /* 0x000eb20000000a00 */
[----:B------:R-:W-:Y:S01]  /*00f0*/  @!P0 LEA R27, R26, R0, 0x9 ;  /* 0x000000001a1b8211 */ /* 0x000fe200078e48ff */
[----:B------:R-:W-:Y:S01]  /*0100*/  @!P0 VIADD R0, R0, 0x80 ;  /* 0x0000008000008836 */ /* 0x000fe20000000000 */
[----:B------:R-:W3:Y:S04]  /*0110*/  @!P0 LDC.64 R16, c[0x0][0x220] ;  /* 0x00008800ff108b82 */ /* 0x000ee80000000a00 */
[----:B------:R-:W-:Y:S01]  /*0120*/  ISETP.GE.AND P3, PT, R0, R25, PT ;  /* 0x000000190000720c */ /* 0x000fe20003f66270 */
[----:B-1----:R-:W-:-:S03]  /*0130*/  @!P2 IMAD.WIDE.U32 R2, R21, 0x2, R2 ;  /* 0x000000021502a825 */ /* 0x002fc600078e0002 */
[----:B------:R-:W1:Y:S01]  /*0140*/  @!P0 LDC.64 R4, c[0x0][0x228] ;  /* 0x00008a00ff048b82 */ /* 0x000e620000000a00 */
[----:B------:R-:W-:Y:S01]  /*0150*/  PRMT R18, RZ, 0x7610, R18 ;  /* 0x00007610ff127816 */ /* 0x000fe20000000012 */
[----:B------:R4:W5:Y:S01]  /*0160*/  @!P2 LDG.E.U16 R24, desc[UR36][R2.64] ;  /* 0x000000240218a981 */ /* 0x000962000c1e1500 */
[----:B--2---:R-:W-:-:S06]  /*0170*/  @!P2 IMAD.WIDE.U32 R14, R21, 0x2, R14 ;  /* 0x00000002150ea825 */ /* 0x004fcc00078e000e */
[----:B------:R-:W-:Y:S01]  /*0180*/  @!P3 LEA R19, R26, R0, 0x9 ;  /* 0x000000001a13b211 */ /* 0x000fe200078e48ff */
[----:B------:R-:W-:Y:S01]  /*0190*/  @!P3 VIADD R0, R0, 0x80 ;  /* 0x000000800000b836 */ /* 0x000fe20000000000 */
[----:B------:R-:W2:Y:S08]  /*01a0*/  @!P3 LDC.64 R8, c[0x0][0x220] ;  /* 0x00008800ff08bb82 */ /* 0x000eb00000000a00 */
[----:B------:R-:W0:Y:S01]  /*01b0*/  @!P3 LDC.64 R6, c[0x0][0x228] ;  /* 0x00008a00ff06bb82 */ /* 0x000e220000000a00 */
[----:B------:R-:W-:Y:S01]  /*01c0*/  ISETP.GE.AND P1, PT, R0, R25, PT ;  /* 0x000000190000720c */ /* 0x000fe20003f26270 */
[----:B---3--:R-:W-:Y:S01]  /*01d0*/  @!P0 IMAD.WIDE.U32 R20, R27, 0x2, R16 ;  /* 0x000000021b148825 */ /* 0x008fe200078e0010 */
[----:B----4-:R-:W-:Y:S01]  /*01e0*/  PRMT R2, RZ, 0x7610, R2 ;  /* 0x00007610ff027816 */ /* 0x010fe20000000002 */
[----:B------:R3:W5:Y:S10]  /*01f0*/  @!P2 LDG.E.U16 R23, desc[UR36][R14.64] ;  /* 0x000000240e17a981 */ /* 0x000774000c1e1500 */
[----:B------:R-:W4:Y:S08]  /*0200*/  @!P1 LDC.64 R12, c[0x0][0x220] ;  /* 0x00008800ff0c9b82 */ /* 0x000f300000000a00 */
[----:B------:R-:W3:Y:S01]  /*0210*/  @!P1 LDC.64 R10, c[0x0][0x228] ;  /* 0x00008a00ff0a9b82 */ /* 0x000ee20000000a00 */
[----:B------:R-:W-:Y:S01]  /*0220*/  @!P1 LEA R17, R26, R0, 0x9 ;  /* 0x000000001a119211 */ /* 0x000fe200078e48ff */
[C---:B--2---:R-:W-:Y:S01]  /*0230*/  @!P3 IMAD.WIDE.U32 R8, R19.reuse, 0x2, R8 ;  /* 0x000000021308b825 */ /* 0x044fe200078e0008 */
[----:B------:R-:W-:Y:S01]  /*0240*/  PRMT R16, RZ, 0x7610, R16 ;  /* 0x00007610ff107816 */ /* 0x000fe20000000010 */
[----:B------:R2:W5:Y:S02]  /*0250*/  @!P0 LDG.E.U16 R22, desc[UR36][R20.64] ;  /* 0x0000002414168981 */ /* 0x000564000c1e1500 */
[----:B0-----:R-:W-:Y:S01]  /*0260*/  @!P3 IMAD.WIDE.U32 R6, R19, 0x2, R6 ;  /* 0x000000021306b825 */ /* 0x001fe200078e0006 */
[----:B------:R-:W-:Y:S01]  /*0270*/  PRMT R19, RZ, 0x7610, R19 ;  /* 0x00007610ff137816 */ /* 0x000fe20000000013 */
[----:B------:R2:W5:Y:S02]  /*0280*/  @!P3 LDG.E.U16 R18, desc[UR36][R8.64] ;  /* 0x000000240812b981 */ /* 0x000564000c1e1500 */
[----:B-1----:R-:W-:-:S05]  /*0290*/  @!P0 IMAD.WIDE.U32 R4, R27, 0x2, R4 ;  /* 0x000000021b048825 */ /* 0x002fca00078e0004 */
[----:B------:R2:W5:Y:S01]  /*02a0*/  @!P0 LDG.E.U16 R19, desc[UR36][R4.64] ;  /* 0x0000002404138981 */ /* 0x000562000c1e1500 */
[----:B----4-:R-:W-:-:S05]  /*02b0*/  @!P1 IMAD.WIDE.U32 R12, R17, 0x2, R12 ;  /* 0x00000002110c9825 */ /* 0x010fca00078e000c */
[----:B------:R2:W5:Y:S01]  /*02c0*/  @!P1 LDG.E.U16 R16, desc[UR36][R12.64] ;  /* 0x000000240c109981 */ /* 0x000562000c1e1500 */
[----:B---3--:R-:W-:Y:S01]  /*02d0*/  @!P1 IMAD.WIDE.U32 R10, R17, 0x2, R10 ;  /* 0x00000002110a9825 */ /* 0x008fe200078e000a */
[----:B------:R-:W-:-:S04]  /*02e0*/  PRMT R17, RZ, 0x7610, R17 ;  /* 0x00007610ff117816 */ /* 0x000fc80000000011 */
[----:B------:R2:W5:Y:S04]  /*02f0*/  @!P1 LDG.E.U16 R2, desc[UR36][R10.64] ;  /* 0x000000240a029981 */ /* 0x000568000c1e1500 */
[----:B------:R2:W5:Y:S01]  /*0300*/  @!P3 LDG.E.U16 R17, desc[UR36][R6.64] ;  /* 0x000000240611b981 */ /* 0x000562000c1e1500 */
[----:B------:R-:W-:Y:S04]  /*0310*/  BSSY B7, `(.L_x_1525) ;  /* 0x0000069000077945 */ /* 0x000fe80003800000 */
        /* <DEDUP_REMOVED lines=9> */
[----:B--2---:R-:W-:Y:S01]  /*03b0*/  MOV R4, UR4 ;  /* 0x0000000400047c02 */ /* 0x004fe20008000f00 */
[----:B------:R-:W-:Y:S01]  /*03c0*/  IMAD.U32 R5, RZ, RZ, UR5 ;  /* 0x00000005ff057e24 */ /* 0x000fe2000f8e00ff */
[----:B------:R-:W-:Y:S01]  /*03d0*/  ULDC.64 UR4, c[0x4][0x2d0] ;  /* 0x0100b40000047ab9 */ /* 0x000fe20000000a00 */
[----:B------:R-:W0:Y:S01]  /*03e0*/  LDC.64 R14, c[0x4][R14] ;  /* 0x010000000e0e7b82 */ /* 0x000e220000000a00 */
[----:B------:R-:W-:Y:S01]  /*03f0*/  HFMA2.MMA R8, -RZ, RZ, 0, 5.36441802978515625e-06 ;  /* 0x0000005aff087435 */ /* 0x000fe200000001ff */
[----:B------:R-:W-:Y:S01]  /*0400*/  MOV R6, UR4 ;  /* 0x0000000400067c02 */ /* 0x000fe20008000f00 */
[----:B------:R-:W-:Y:S01]  /*0410*/  IMAD.U32 R7, RZ, RZ, UR5 ;  /* 0x00000005ff077e24 */ /* 0x000fe2000f8e00ff */
[----:B------:R-:W-:Y:S01]  /*0420*/  MOV R10, UR6 ;  /* 0x00000006000a7c02 */ /* 0x000fe20008000f00 */
[----:B------:R-:W-:Y:S01]  /*0430*/  IMAD.U32 R11, RZ, RZ, UR7 ;  /* 0x00000007ff0b7e24 */ /* 0x000fe2000f8e00ff */
[----:B------:R-:W-:Y:S01]  /*0440*/  MOV R13, RZ ;  /* 0x000000ff000d7202 */ /* 0x000fe20000000f00 */
[----:B------:R-:W-:-:S07]  /*0450*/  IMAD.MOV.U32 R12, RZ, RZ, 0x1 ;  /* 0x00000001ff0c7424 */ /* 0x000fce00078e00ff */
[----:B------:R-:W-:-:S07]  /*0460*/  LEPC R20, `(.L_x_1528) ;  /* 0x000000001014794e */ /* 0x000fce0000000000 */
[----:B0-----:R-:W-:Y:S05]  /*0470*/  CALL.ABS.NOINC R14 ;  /* 0x000000000e007343 */ /* 0x001fea0003c00000 */
.L_x_1528:
[----:B------:R-:W-:Y:S05]  /*0480*/  BSYNC B6 ;  /* 0x0000000000067941 */ /* 0x000fea0003800000 */
.L_x_1527:
        /* <DEDUP_REMOVED lines=12> */
[----:B------:R-:W-:Y:S01]  /*0550*/  HFMA2.MMA R8, -RZ, RZ, 0, 5.424022674560546875e-06 ;  /* 0x0000005bff087435 */ /* 0x000fe200000001ff */
        /* <DEDUP_REMOVED lines=8> */
.L_x_1530:
[----:B------:R-:W-:Y:S05]  /*05e0*/  BSYNC B6 ;  /* 0x0000000000067941 */ /* 0x000fea0003800000 */
.L_x_1529:
[----:B------:R-:W-:Y:S01]  /*05f0*/  IMAD.U32 R24, R24, 0x10000, RZ ;  /* 0x0001000018187824 */ /* 0x000fe200078e00ff */
[----:B--2---:R-:W-:Y:S01]  /*0600*/  HFMA2.MMA R7, -RZ, RZ, 1.625, 0 ;  /* 0x3e800000ff077435 */ /* 0x004fe200000001ff */
[----:B------:R-:W-:Y:S01]  /*0610*/  MOV R9, 0x3d39bf78 ;  /* 0x3d39bf7800097802 */ /* 0x000fe20000000f00 */
[----:B------:R-:W-:Y:S01]  /*0620*/  BSSY B0, `(.L_x_1531) ;  /* 0x0000022000007945 */ /* 0x000fe20003800000 */
[----:B------:R-:W-:-:S04]  /*0630*/  FADD.FTZ R3, -R24, -RZ ;  /* 0x800000ff18037221 */ /* 0x000fc80000010100 */
[----:B------:R-:W0:Y:S02]  /*0640*/  F2F.BF16.F32 R0, R3 ;  /* 0x0000000300007304 */ /* 0x000e240000202000 */
[----:B0-----:R-:W-:-:S04]  /*0650*/  SHF.L.U32 R0, R0, 0x10, RZ ;  /* 0x0000001000007819 */ /* 0x001fc800000006ff */
[C---:B------:R-:W-:Y:S01]  /*0660*/  ISETP.GE.U32.AND P0, PT, R0.reuse, 0x7f800000, PT ;  /* 0x7f8000000000780c */ /* 0x040fe20003f06070 */
[----:B------:R-:W-:-:S04]  /*0670*/  FADD.FTZ.RZ R4, R0, 1 ;  /* 0x3f80000000047421 */ /* 0x000fc8000001c000 */
        /* <DEDUP_REMOVED lines=28> */
.L_x_1532:
[----:B------:R-:W-:Y:S05]  /*0840*/  BSYNC B0 ;  /* 0x0000000000007941 */ /* 0x000fea0003800000 */
.L_x_1531:
[----:B------:R-:W0:Y:S01]  /*0850*/  F2F.BF16.F32 R4, R4 ;  /* 0x0000000400047304 */ /* 0x000e220000202000 */
[----:B------:R-:W-:Y:S01]  /*0860*/  SHF.L.U32 R23, R23, 0x10, RZ ;  /* 0x0000001017177819 */ /* 0x000fe200000006ff */
[----:B-1----:R-:W-:-:S04]  /*0870*/  IMAD.U32 R0, R6, 0x10000, RZ ;  /* 0x0001000006007824 */ /* 0x002fc800078e00ff */
[----:B------:R-:W-:Y:S01]  /*0880*/  FADD.FTZ R5, R23, -1 ;  /* 0xbf80000017057421 */ /* 0x000fe20000010000 */
[----:B------:R-:W-:-:S04]  /*0890*/  FSETP.GEU.FTZ.AND P0, PT, R0, -100, PT ;  /* 0xc2c800000000780b */ /* 0x000fc80003f1e000 */
[----:B------:R-:W-:Y:S01]  /*08a0*/  SEL R0, R6, 0xc2c8, P0 ;  /* 0x0000c2c806007807 */ /* 0x000fe20000000000 */
[----:B------:R-:W1:Y:S01]  /*08b0*/  F2F.BF16.F32 R5, R5 ;  /* 0x0000000500057304 */ /* 0x000e620000202000 */
[----:B0-----:R-:W-:-:S03]  /*08c0*/  SHF.L.U32 R3, R4, 0x10, RZ ;  /* 0x0000001004037819 */ /* 0x001fc600000006ff */
[----:B------:R-:W-:Y:S01]  /*08d0*/  IMAD.U32 R6, R0, 0x10000, RZ ;  /* 0x0001000000067824 */ /* 0x000fe200078e00ff */
[----:B------:R-:W-:-:S03]  /*08e0*/  FSETP.GEU.FTZ.AND P0, PT, R3, -100, PT ;  /* 0xc2c800000300780b */ /* 0x000fc60003f1e000 */
[----:B------:R-:W-:Y:S01]  /*08f0*/  FMUL.FTZ R6, R23, R6 ;  /* 0x0000000617067220 */ /* 0x000fe20000410000 */
[----:B------:R-:W-:-:S05]  /*0900*/  SEL R0, R4, 0xc2c8, P0 ;  /* 0x0000c2c804007807 */ /* 0x000fca0000000000 */
[----:B------:R-:W0:Y:S01]  /*0910*/  F2F.BF16.F32 R6, R6 ;  /* 0x0000000600067304 */ /* 0x000e220000202000 */
[----:B-1----:R-:W-:Y:S01]  /*0920*/  SHF.L.U32 R3, R5, 0x10, RZ ;  /* 0x0000001005037819 */ /* 0x002fe200000006ff */
[----:B------:R-:W-:-:S04]  /*0930*/  IMAD.U32 R0, R0, 0x10000, RZ ;  /* 0x0001000000007824 */ /* 0x000fc800078e00ff */
[----:B------:R-:W-:-:S06]  /*0940*/  FMUL.FTZ R0, R3, R0 ;  /* 0x0000000003007220 */ /* 0x000fcc0000410000 */
[----:B------:R-:W1:Y:S01]  /*0950*/  F2F.BF16.F32 R0, R0 ;  /* 0x0000000000007304 */ /* 0x000e620000202000 */
[----:B0-----:R-:W-:Y:S01]  /*0960*/  SHF.L.U32 R4, R6, 0x10, RZ ;  /* 0x0000001006047819 */ /* 0x001fe200000006ff */
[----:B-1----:R-:W-:-:S04]  /*0970*/  IMAD.U32 R3, R0, 0x10000, RZ ;  /* 0x0001000000037824 */ /* 0x002fc800078e00ff */
[----:B------:R-:W-:-:S05]  /*0980*/  FADD.FTZ R23, R3, -R4 ;  /* 0x8000000403177221 */ /* 0x000fca0000010000 */
[----:B------:R-:W-:-:S07]  /*0990*/  F2FP.BF16.F32.PACK_AB R23, RZ, R23 ;  /* 0x00000017ff17723e */ /* 0x000fce00000010ff */
.L_x_1526:
[----:B------:R-:W-:Y:S05]  /*09a0*/  BSYNC B7 ;  /* 0x0000000000077941 */ /* 0x000fea0003800000 */
.L_x_1525:
[----:B-----5:R-:W0:Y:S01]  /*09b0*/  S2R R24, SR_TID.X ;  /* 0x0000000000187919 */ /* 0x020e220000002100 */
[----:B------:R-:W-:Y:S01]  /*09c0*/  BSSY B7, `(.L_x_1533) ;  /* 0x000006b000077945 */ /* 0x000fe20003800000 */
[----:B0-----:R-:W-:-:S04]  /*09d0*/  IADD3 R0, R24, 0x80, RZ ;  /* 0x0000008018007810 */ /* 0x001fc80007ffe0ff */
        /* <DEDUP_REMOVED lines=23> */
.L_x_1536:
[----:B------:R-:W-:Y:S05]  /*0b50*/  BSYNC B6 ;  /* 0x0000000000067941 */ /* 0x000fea0003800000 */
.L_x_1535:
        /* <DEDUP_REMOVED lines=21> */
.L_x_1538:
[----:B------:R-:W-:Y:S05]  /*0cb0*/  BSYNC B6 ;  /* 0x0000000000067941 */ /* 0x000fea0003800000 */
.L_x_1537:
        /* <DEDUP_REMOVED lines=37> */
.L_x_1540:
[----:B------:R-:W-:Y:S05]  /*0f10*/  BSYNC B0 ;  /* 0x0000000000007941 */ /* 0x000fea0003800000 */
.L_x_1539:
        /* <DEDUP_REMOVED lines=21> */
.L_x_1534:
[----:B------:R-:W-:Y:S05]  /*1070*/  BSYNC B7 ;  /* 0x0000000000077941 */ /* 0x000fea0003800000 */
.L_x_1533:
[----:B------:R-:W-:Y:S01]  /*1080*/  IADD3 R0, R24, 0x100, RZ ;  /* 0x0000010018007810 */ /* 0x000fe20007ffe0ff */
[----:B------:R-:W-:Y:S03]  /*1090*/  BSSY B7, `(.L_x_1541) ;  /* 0x000006a000077945 */ /* 0x000fe60003800000 */
        /* <DEDUP_REMOVED lines=23> */
.L_x_1544:
[----:B------:R-:W-:Y:S05]  /*1210*/  BSYNC B6 ;  /* 0x0000000000067941 */ /* 0x000fea0003800000 */
.L_x_1543:
        /* <DEDUP_REMOVED lines=21> */
.L_x_1546:
[----:B------:R-:W-:Y:S05]  /*1370*/  BSYNC B6 ;  /* 0x0000000000067941 */ /* 0x000fea0003800000 */
.L_x_1545:
        /* <DEDUP_REMOVED lines=37> */
.L_x_1548:
[----:B------:R-:W-:Y:S05]  /*15d0*/  BSYNC B0 ;  /* 0x0000000000007941 */ /* 0x000fea0003800000 */
.L_x_1547:
        /* <DEDUP_REMOVED lines=21> */
.L_x_1542:
[----:B------:R-:W-:Y:S05]  /*1730*/  BSYNC B7 ;  /* 0x0000000000077941 */ /* 0x000fea0003800000 */
.L_x_1541:
        /* <DEDUP_REMOVED lines=25> */
.L_x_1552:
[----:B------:R-:W-:Y:S05]  /*18d0*/  BSYNC B6 ;  /* 0x0000000000067941 */ /* 0x000fea0003800000 */
.L_x_1551:
        /* <DEDUP_REMOVED lines=21> */
.L_x_1554:
[----:B------:R-:W-:Y:S05]  /*1a30*/  BSYNC B6 ;  /* 0x0000000000067941 */ /* 0x000fea0003800000 */
.L_x_1553:
        /* <DEDUP_REMOVED lines=37> */
.L_x_1556:
[----:B------:R-:W-:Y:S05]  /*1c90*/  BSYNC B0 ;  /* 0x0000000000007941 */ /* 0x000fea0003800000 */
.L_x_1555:
        /* <DEDUP_REMOVED lines=9> */
[----:B------:R-:W-:-:S04]  /*1d30*/  FSETP.GEU.FTZ.AND P0, PT, R2, -100, PT ;  /* 0xc2c800000200780b */ /* 0x000fc80003f1e000 */
[----:B------:R-:W-:Y:S01]  /*1d40*/  SEL R0, R4, 0xc2c8, P0 ;  /* 0x0000c2c804007807 */ /* 0x000fe20000000000 */
[----:B------:R-:W-:Y:S01]  /*1d50*/  FMUL.FTZ R4, R8, R5 ;  /* 0x0000000508047220 */ /* 0x000fe20000410000 */
[----:B-1----:R-:W-:-:S03]  /*1d60*/  SHF.L.U32 R2, R3, 0x10, RZ ;  /* 0x0000001003027819 */ /* 0x002fc600000006ff */
[----:B------:R-:W-:Y:S02]  /*1d70*/  IMAD.U32 R5, R0, 0x10000, RZ ;  /* 0x0001000000057824 */ /* 0x000fe400078e00ff */
[----:B------:R-:W0:Y:S02]  /*1d80*/  F2F.BF16.F32 R4, R4 ;  /* 0x0000000400047304 */ /* 0x000e240000202000 */
[----:B------:R-:W-:-:S06]  /*1d90*/  FMUL.FTZ R2, R2, R5 ;  /* 0x0000000502027220 */ /* 0x000fcc0000410000 */
[----:B------:R-:W1:Y:S01]  /*1da0*/  F2F.BF16.F32 R2, R2 ;  /* 0x0000000200027304 */ /* 0x000e620000202000 */
[----:B0-----:R-:W-:Y:S01]  /*1db0*/  SHF.L.U32 R3, R4, 0x10, RZ ;  /* 0x0000001004037819 */ /* 0x001fe200000006ff */
[----:B-1----:R-:W-:-:S04]  /*1dc0*/  IMAD.U32 R0, R2, 0x10000, RZ ;  /* 0x0001000002007824 */ /* 0x002fc800078e00ff */
[----:B------:R-:W-:-:S05]  /*1dd0*/  FADD.FTZ R0, R0, -R3 ;  /* 0x8000000300007221 */ /* 0x000fca0000010000 */
[----:B------:R-:W-:-:S07]  /*1de0*/  F2FP.BF16.F32.PACK_AB R0, RZ, R0 ;  /* 0x00000000ff00723e */ /* 0x000fce00000010ff */
.L_x_1550:
[----:B------:R-:W-:Y:S05]  /*1df0*/  BSYNC B7 ;  /* 0x0000000000077941 */ /* 0x000fea0003800000 */
.L_x_1549:
[----:B------:R-:W-:Y:S01]  /*1e00*/  ISETP.GE.AND P0, PT, R24, R25, PT ;  /* 0x000000191800720c */ /* 0x000fe20003f06270 */
[----:B------:R-:W-:Y:S04]  /*1e10*/  BSSY B0, `(.L_x_1557) ;  /* 0x0000019000007945 */ /* 0x000fe80003800000 */
[----:B------:R-:W-:Y:S08]  /*1e20*/  BSSY B1, `(.L_x_1558) ;  /* 0x0000011000017945 */ /* 0x000ff00003800000 */
[----:B------:R-:W-:Y:S05]  /*1e30*/  @P0 BRA `(.L_x_1559) ;  /* 0x00000000003c0947 */ /* 0x000fea0003800000 */
[----:B--2---:R-:W0:Y:S01]  /*1e40*/  S2R R5, SR_TID.X ;  /* 0x0000000000057919 */ /* 0x004e220000002100 */
[----:B------:R-:W1:Y:S01]  /*1e50*/  LDC.64 R2, c[0x0][0x218] ;  /* 0x00008600ff027b82 */ /* 0x000e620000000a00 */
[----:B------:R-:W2:Y:S01]  /*1e60*/  S2R R24, SR_TID.X ;  /* 0x0000000000187919 */ /* 0x000ea20000002100 */
[----:B0-----:R-:W-:Y:S01]  /*1e70*/  LEA R5, R26, R5, 0x9 ;  /* 0x000000051a057211 */ /* 0x001fe200078e48ff */
[----:B--2---:R-:W-:-:S04]  /*1e80*/  VIADD R24, R24, 0x80 ;  /* 0x0000008018187836 */ /* 0x004fc80000000000 */
[----:B-1----:R-:W-:Y:S01]  /*1e90*/  IMAD.WIDE.U32 R2, R5, 0x2, R2 ;  /* 0x0000000205027825 */ /* 0x002fe200078e0002 */
[----:B------:R-:W-:-:S04]  /*1ea0*/  ISETP.GE.AND P0, PT, R24, R25, PT ;  /* 0x000000191800720c */ /* 0x000fc80003f06270 */
[----:B------:R0:W-:Y:S09]  /*1eb0*/  STG.E.U16 desc[UR36][R2.64], R23 ;  /* 0x0000001702007986 */ /* 0x0001f2000c101524 */
[----:B------:R-:W-:Y:S05]  /*1ec0*/  @P0 BREAK B1 ;  /* 0x0000000000010942 */ /* 0x000fea0003800000 */
[----:B------:R-:W-:Y:S05]  /*1ed0*/  @P0 BRA `(.L_x_1560) ;  /* 0x0000000000300947 */ /* 0x000fea0003800000 */
[----:B0-----:R-:W0:Y:S01]  /*1ee0*/  LDC.64 R2, c[0x0][0x218] ;  /* 0x00008600ff027b82 */ /* 0x001e220000000a00 */
[----:B------:R-:W-:Y:S02]  /*1ef0*/  LEA R5, R26, R24, 0x9 ;  /* 0x000000181a057211 */ /* 0x000fe400078e48ff */
[----:B------:R-:W-:-:S03]  /*1f00*/  IADD3 R24, R24, 0x80, RZ ;  /* 0x0000008018187810 */ /* 0x000fc60007ffe0ff */
[----:B0-----:R-:W-:-:S05]  /*1f10*/  IMAD.WIDE.U32 R2, R5, 0x2, R2 ;  /* 0x0000000205027825 */ /* 0x001fca00078e0002 */
[----:B------:R0:W-:Y:S02]  /*1f20*/  STG.E.U16 desc[UR36][R2.64], R19 ;  /* 0x0000001302007986 */ /* 0x0001e4000c101524 */
.L_x_1559:
[----:B------:R-:W-:Y:S05]  /*1f30*/  BSYNC B1 ;  /* 0x0000000000017941 */ /* 0x000fea0003800000 */
.L_x_1558:
[----:B------:R-:W-:-:S13]  /*1f40*/  ISETP.GE.AND P0, PT, R24, R25, PT ;  /* 0x000000191800720c */ /* 0x000fda0003f06270 */
[----:B0-----:R-:W0:Y:S01]  /*1f50*/  @!P0 LDC.64 R2, c[0x0][0x218] ;  /* 0x00008600ff028b82 */ /* 0x001e220000000a00 */
[----:B--2---:R-:W-:Y:S01]  /*1f60*/  @!P0 IMAD R5, R26, 0x200, R24 ;  /* 0x000002001a058824 */ /* 0x004fe200078e0218 */
[----:B------:R-:W-:-:S03]  /*1f70*/  @!P0 IADD3 R24, R24, 0x80, RZ ;  /* 0x0000008018188810 */ /* 0x000fc60007ffe0ff */
[----:B0-----:R-:W-:-:S05]  /*1f80*/  @!P0 IMAD.WIDE.U32 R2, R5, 0x2, R2 ;  /* 0x0000000205028825 */ /* 0x001fca00078e0002 */
[----:B------:R1:W-:Y:S02]  /*1f90*/  @!P0 STG.E.U16 desc[UR36][R2.64], R17 ;  /* 0x0000001102008986 */ /* 0x0003e4000c101524 */
.L_x_1560:
[----:B------:R-:W-:Y:S05]  /*1fa0*/  BSYNC B0 ;  /* 0x0000000000007941 */ /* 0x000fea0003800000 */
.L_x_1557:
[----:B------:R-:W-:-:S13]  /*1fb0*/  ISETP.GE.AND P0, PT, R24, R25, PT ;  /* 0x000000191800720c */ /* 0x000fda0003f06270 */
[----:B------:R-:W-:Y:S05]  /*1fc0*/  @P0 EXIT ;  /* 0x000000000000094d */ /* 0x000fea0003800000 */
[----:B01----:R-:W0:Y:S01]  /*1fd0*/  LDC.64 R2, c[0x0][0x218] ;  /* 0x00008600ff027b82 */ /* 0x003e220000000a00 */
[----:B------:R-:W-:-:S05]  /*1fe0*/  LEA R5, R26, R24, 0x9 ;  /* 0x000000181a057211 */ /* 0x000fca00078e48ff */
[----:B0-----:R-:W-:-:S05]  /*1ff0*/  IMAD.WIDE.U32 R2, R5, 0x2, R2 ;  /* 0x0000000205027825 */ /* 0x001fca00078e0002 */
[----:B------:R-:W-:Y:S01]  /*2000*/  STG.E.U16 desc[UR36][R2.64], R0 ;  /* 0x0000000002007986 */ /* 0x000fe2000c101524 */
[----:B------:R-:W-:Y:S05]  /*2010*/  EXIT ;  /* 0x000000000000794d */ /* 0x000fea0003800000 */
.L_x_1561:
        /* <DEDUP_REMOVED lines=14> */
.L_x_10814:


//--------------------- .text._ZN2at6native29vectorized_elementwise_kernelILi2EZZZNS0_29binary_cross_entropy_out_cudaERKNS_6TensorES4_RKSt8optionalIS2_ElRS2_ENKUlvE_clEvENKUlvE2_clEvEUlN3c108BFloat16ESD_E_St5arrayIPcLm3EEEEviT0_T1_ --------------------------
	.section	.text._ZN2at6native29vectorized_elementwise_kernelILi2EZZZNS0_29binary_cross_entropy_out_cudaERKNS_6TensorES4_RKSt8optionalIS2_ElRS2_ENKUlvE_clEvENKUlvE2_clEvEUlN3c108BFloat16ESD_E_St5arrayIPcLm3EEEEviT0_T1_,"ax",@progbits
	.align	128
        .global         _ZN2at6native29vectorized_elementwise_kernelILi2EZZZNS0_29binary_cross_entropy_out_cudaERKNS_6TensorES4_RKSt8optionalIS2_ElRS2_ENKUlvE_clEvENKUlvE2_clEvEUlN3c108BFloat16ESD_E_St5arrayIPcLm3EEEEviT0_T1_
        .type           _ZN2at6native29vectorized_elementwise_kernelILi2EZZZNS0_29binary_cross_entropy_out_cudaERKNS_6TensorES4_RKSt8optionalIS2_ElRS2_ENKUlvE_clEvENKUlvE2_clEvEUlN3c108BFloat16ESD_E_St5arrayIPcLm3EEEEviT0_T1_,@function
        .size           _ZN2at6native29vectorized_elementwise_kernelILi2EZZZNS0_29binary_cross_entropy_out_cudaERKNS_6TensorES4_RKSt8optionalIS2_ElRS2_ENKUlvE_clEvENKUlvE2_clEvEUlN3c108BFloat16ESD_E_St5arrayIPcLm3EEEEviT0_T1_,(.L_x_10815 - _ZN2at6native29vectorized_elementwise_kernelILi2EZZZNS0_29binary_cross_entropy_out_cudaERKNS_6TensorES4_RKSt8optionalIS2_ElRS2_ENKUlvE_clEvENKUlvE2_clEvEUlN3c108BFloat16ESD_E_St5arrayIPcLm3EEEEviT0_T1_)
        .other          _ZN2at6native29vectorized_elementwise_kernelILi2EZZZNS0_29binary_cross_entropy_out_cudaERKNS_6TensorES4_RKSt8optionalIS2_ElRS2_ENKUlvE_clEvENKUlvE2_clEvEUlN3c108BFloat16ESD_E_St5arrayIPcLm3EEEEviT0_T1_,@"STO_CUDA_ENTRY STV_DEFAULT"
_ZN2at6native29vectorized_elementwise_kernelILi2EZZZNS0_29binary_cross_entropy_out_cudaERKNS_6TensorES4_RKSt8optionalIS2_ElRS2_ENKUlvE_clEvENKUlvE2_clEvEUlN3c108BFloat16ESD_E_St5arrayIPcLm3EEEEviT0_T1_:
.text._ZN2at6native29vectorized_elementwise_kernelILi2EZZZNS0_29binary_cross_entropy_out_cudaERKNS_6TensorES4_RKSt8optionalIS2_ElRS2_ENKUlvE_clEvENKUlvE2_clEvEUlN3c108BFloat16ESD_E_St5arrayIPcLm3EEEEviT0_T1_:
[----:B------:R-:W0:Y:S01]  /*0000*/  LDC R1, c[0x0][0x28] ;  /* 0x00000a00ff017b82 */ /* 0x000e220000000800 */
[----:B------:R-:W1:Y:S01]  /*0010*/  S2R R34, SR_CTAID.X ;  /* 0x0000000000227919 */ /* 0x000e620000002500 */
[----:B------:R-:W-:Y:S01]  /*0020*/  ULDC UR4, c[0x0][0x210] ;  /* 0x0000840000047ab9 */ /* 0x000fe20000000800 */
[----:B------:R-:W-:Y:S01]  /*0030*/  ULDC.64 UR36, c[0x0][0x208] ;  /* 0x0000820000247ab9 */ /* 0x000fe20000000a00 */
[----:B-1----:R-:W-:-:S04]  /*0040*/  SHF.L.U32 R34, R34, 0xa, RZ ;  /* 0x0000000a22227819 */ /* 0x002fc800000006ff */
[----:B------:R-:W-:-:S04]  /*0050*/  IADD3 R33, -R34, UR4, RZ ;  /* 0x0000000422217c10 */ /* 0x000fc8000fffe1ff */
[----:B------:R-:W-:-:S13]  /*0060*/  ISETP.GE.U32.AND P0, PT, R33, 0x400, PT ;  /* 0x000004002100780c */ /* 0x000fda0003f06070 */
[----:B0-----:R-:W-:Y:S05]  /*0070*/  @!P0 BRA `(.L_x_1562) ;  /* 0x00000034004c8947 */ /* 0x001fea0003800000 */
[----:B------:R-:W0:Y:S01]  /*0080*/  S2R R16, SR_TID.X ;  /* 0x0000000000107919 */ /* 0x000e220000002100 */
[----:B------:R-:W1:Y:S08]  /*0090*/  LDC.64 R2, c[0x0][0x220] ;  /* 0x00008800ff027b82 */ /* 0x000e700000000a00 */
[----:B------:R-:W2:Y:S01]  /*00a0*/  LDC.64 R4, c[0x0][0x228] ;  /* 0x00008a00ff047b82 */ /* 0x000ea20000000a00 */
[----:B-1----:R-:W-:-:S04]  /*00b0*/  IMAD.WIDE R2, R34, 0x2, R2 ;  /* 0x0000000222027825 */ /* 0x002fc800078e0202 */
[----:B0-----:R-:W-:-:S05]  /*00c0*/  IMAD.WIDE.U32 R2, R16, 0x4, R2 ;  /* 0x0000000410027825 */ /* 0x001fca00078e0002 */
[----:B------:R-:W3:Y:S01]  /*00d0*/  LDG.E R25, desc[UR36][R2.64] ;  /* 0x0000002402197981 */ /* 0x000ee2000c1e1900 */
[----:B--2---:R-:W-:-:S03]  /*00e0*/  IMAD.WIDE R4, R34, 0x2, R4 ;  /* 0x0000000222047825 */ /* 0x004fc600078e0204 */
[----:B------:R0:W5:Y:S01]  /*00f0*/  LDG.E R17, desc[UR36][R2.64+0x200] ;  /* 0x0002002402117981 */ /* 0x000162000c1e1900 */
[----:B------:R-:W-:-:S03]  /*0100*/  IMAD.WIDE.U32 R4, R16, 0x4, R4 ;  /* 0x0000000410047825 */ /* 0x000fc600078e0004 */
[----:B------:R0:W5:Y:S04]  /*0110*/  LDG.E R18, desc[UR36][R2.64+0x400] ;  /* 0x0004002402127981 */ /* 0x000168000c1e1900 */
[----:B------:R0:W5:Y:S04]  /*0120*/  LDG.E R19, desc[UR36][R2.64+0x600] ;  /* 0x0006002402137981 */ /* 0x000168000c1e1900 */
[----:B------:R0:W5:Y:S04]  /*0130*/  LDG.E R26, desc[UR36][R4.64] ;  /* 0x00000024041a7981 */ /* 0x000168000c1e1900 */
[----:B------:R0:W5:Y:S04]  /*0140*/  LDG.E R22, desc[UR36][R4.64+0x200] ;  /* 0x0002002404167981 */ /* 0x000168000c1e1900 */
[----:B------:R0:W5:Y:S04]  /*0150*/  LDG.E R23, desc[UR36][R4.64+0x400] ;  /* 0x0004002404177981 */ /* 0x000168000c1e1900 */
[----:B------:R0:W5:Y:S01]  /*0160*/  LDG.E R24, desc[UR36][R4.64+0x600] ;  /* 0x0006002404187981 */ /* 0x000162000c1e1900 */
[----:B------:R-:W-:Y:S01]  /*0170*/  BSSY B6, `(.L_x_1563) ;  /* 0x0000015000067945 */ /* 0x000fe20003800000 */
[----:B---3--:R-:W-:-:S05]  /*0180*/  IMAD.U32 R0, R25, 0x10000, RZ ;  /* 0x0001000019007824 */ /* 0x008fca00078e00ff */
[C---:B------:R-:W-:Y:S02]  /*0190*/  FSETP.GE.FTZ.AND P1, PT, R0.reuse, RZ, PT ;  /* 0x000000ff0000720b */ /* 0x040fe40003f36000 */
[----:B------:R-:W-:-:S13]  /*01a0*/  FSETP.GTU.FTZ.AND P0, PT, R0, 1, PT ;  /* 0x3f8000000000780b */ /* 0x000fda0003f1c000 */
[----:B0-----:R-:W-:Y:S05]  /*01b0*/  @!P0 BRA P1, `(.L_x_1564) ;  /* 0x0000000000408947 */ /* 0x001fea0000800000 */
[----:B------:R-:W-:Y:S01]  /*01c0*/  MOV R2, 0x0 ;  /* 0x0000000000027802 */ /* 0x000fe20000000f00 */
[----:B------:R-:W-:Y:S01]  /*01d0*/  ULDC.64 UR4, c[0x4][0x300] ;  /* 0x0100c00000047ab9 */ /* 0x000fe20000000a00 */
[----:B------:R-:W-:Y:S01]  /*01e0*/  ULDC.64 UR6, c[0x4][0x20] ;  /* 0x0100080000067ab9 */ /* 0x000fe20000000a00 */
[----:B------:R-:W-:Y:S01]  /*01f0*/  MOV R4, UR4 ;  /* 0x0000000400047c02 */ /* 0x000fe20008000f00 */
        /* <DEDUP_REMOVED lines=11> */
[----:B0----5:R-:W-:Y:S05]  /*02b0*/  CALL.ABS.NOINC R2 ;  /* 0x0000000002007343 */ /* 0x021fea0003c00000 */
.L_x_1564:
[----:B------:R-:W-:Y:S05]  /*02c0*/  BSYNC B6 ;  /* 0x0000000000067941 */ /* 0x000fea0003800000 */
.L_x_1563:
        /* <DEDUP_REMOVED lines=21> */
.L_x_1566:
[----:B------:R-:W-:Y:S05]  /*0420*/  BSYNC B6 ;  /* 0x0000000000067941 */ /* 0x000fea0003800000 */
.L_x_1565:
[----:B------:R-:W-:Y:S01]  /*0430*/  IMAD.U32 R8, R25, 0x10000, RZ ;  /* 0x0001000019087824 */ /* 0x000fe200078e00ff */
[----:B------:R-:W-:Y:S01]  /*0440*/  HFMA2.MMA R6, -RZ, RZ, 1.625, 0 ;  /* 0x3e800000ff067435 */ /* 0x000fe200000001ff */
[----:B------:R-:W-:Y:S01]  /*0450*/  MOV R7, 0x3d39bf78 ;  /* 0x3d39bf7800077802 */ /* 0x000fe20000000f00 */
[----:B------:R-:W-:Y:S01]  /*0460*/  BSSY B0, `(.L_x_1567) ;  /* 0x0000022000007945 */ /* 0x000fe20003800000 */
        /* <DEDUP_REMOVED lines=8> */
[----:B------:R-:W-:-:S03]  /*04f0*/  LOP3.LUT R3, R3, 0xff800000, RZ, 0xc0, !PT ;  /* 0xff80000003037812 */ /* 0x000fc600078ec0ff */
[----:B------:R-:W0:Y:S01]  /*0500*/  F2F.BF16.F32 R2, R2 ;  /* 0x0000000200027304 */ /* 0x000e220000202000 */
        /* <DEDUP_REMOVED lines=23> */
.L_x_1568:
[----:B------:R-:W-:Y:S05]  /*0680*/  BSYNC B0 ;  /* 0x0000000000007941 */ /* 0x000fea0003800000 */
.L_x_1567:
[----:B------:R-:W0:Y:S01]  /*0690*/  F2F.BF16.F32 R3, R3 ;  /* 0x0000000300037304 */ /* 0x000e220000202000 */
[----:B------:R-:W-:Y:S01]  /*06a0*/  SHF.L.U32 R6, R26, 0x10, RZ ;  /* 0x000000101a067819 */ /* 0x000fe200000006ff */
[----:B------:R-:W-:Y:S01]  /*06b0*/  IMAD.U32 R0, R2, 0x10000, RZ ;  /* 0x0001000002007824 */ /* 0x000fe200078e00ff */
[----:B------:R-:W-:Y:S01]  /*06c0*/  PRMT R27, R25, 0x7632, R27 ;  /* 0x00007632191b7816 */ /* 0x000fe2000000001b */
[----:B------:R-:W-:Y:S01]  /*06d0*/  BSSY B6, `(.L_x_1569) ;  /* 0x0000027000067945 */ /* 0x000fe20003800000 */
[----:B------:R-:W-:Y:S01]  /*06e0*/  PRMT R26, R26, 0x7632, R26 ;  /* 0x000076321a1a7816 */ /* 0x000fe2000000001a */
        /* <DEDUP_REMOVED lines=11> */
[----:B------:R-:W-:Y:S01]  /*07a0*/  IMAD.U32 R3, R0, 0x10000, RZ ;  /* 0x0001000000037824 */ /* 0x000fe200078e00ff */
[----:B------:R-:W-:-:S03]  /*07b0*/  SHF.L.U32 R0, R27, 0x10, RZ ;  /* 0x000000101b007819 */ /* 0x000fc600000006ff */
[----:B------:R-:W-:Y:S01]  /*07c0*/  FMUL.FTZ R2, R2, R3 ;  /* 0x0000000302027220 */ /* 0x000fe20000410000 */
[C---:B------:R-:W-:Y:S02]  /*07d0*/  FSETP.GE.FTZ.AND P1, PT, R0.reuse, RZ, PT ;  /* 0x000000ff0000720b */ /* 0x040fe40003f36000 */
[----:B------:R-:W-:-:S03]  /*07e0*/  FSETP.GTU.FTZ.AND P0, PT, R0, 1, PT ;  /* 0x3f8000000000780b */ /* 0x000fc60003f1c000 */
[----:B------:R-:W1:Y:S01]  /*07f0*/  F2F.BF16.F32 R2, R2 ;  /* 0x0000000200027304 */ /* 0x000e620000202000 */
[----:B0-----:R-:W-:Y:S01]  /*0800*/  IMAD.U32 R0, R5, 0x10000, RZ ;  /* 0x0001000005007824 */ /* 0x001fe200078e00ff */
[----:B-1----:R-:W-:-:S05]  /*0810*/  SHF.L.U32 R25, R2, 0x10, RZ ;  /* 0x0000001002197819 */ /* 0x002fca00000006ff */
[----:B------:R-:W-:-:S03]  /*0820*/  FADD.FTZ R25, R25, -R0 ;  /* 0x8000000019197221 */ /* 0x000fc60000010000 */
[----:B------:R-:W-:Y:S05]  /*0830*/  @!P0 BRA P1, `(.L_x_1570) ;  /* 0x0000000000408947 */ /* 0x000fea0000800000 */
        /* <DEDUP_REMOVED lines=8> */
[----:B------:R-:W-:Y:S01]  /*08c0*/  IMAD.U32 R6, RZ, RZ, UR4 ;  /* 0x00000004ff067e24 */ /* 0x000fe2000f8e00ff */
[----:B------:R-:W-:Y:S01]  /*08d0*/  MOV R7, UR5 ;  /* 0x0000000500077c02 */ /* 0x000fe20008000f00 */
[----:B------:R-:W-:Y:S01]  /*08e0*/  IMAD.U32 R10, RZ, RZ, UR6 ;  /* 0x00000006ff0a7e24 */ /* 0x000fe2000f8e00ff */
[----:B------:R-:W-:Y:S01]  /*08f0*/  MOV R11, UR7 ;  /* 0x00000007000b7c02 */ /* 0x000fe20008000f00 */
[----:B------:R-:W-:-:S02]  /*0900*/  IMAD.MOV.U32 R8, RZ, RZ, 0x5a ;  /* 0x0000005aff087424 */ /* 0x000fc400078e00ff */
[----:B------:R-:W-:-:S07]  /*0910*/  IMAD.MOV.U32 R13, RZ, RZ, RZ ;  /* 0x000000ffff0d7224 */ /* 0x000fce00078e00ff */
[----:B------:R-:W-:-:S07]  /*0920*/  LEPC R20, `(.L_x_1570) ;  /* 0x000000001014794e */ /* 0x000fce0000000000 */
[----:B0-----:R-:W-:Y:S05]  /*0930*/  CALL.ABS.NOINC R2 ;  /* 0x0000000002007343 */ /* 0x001fea0003c00000 */
.L_x_1570:
[----:B------:R-:W-:Y:S05]  /*0940*/  BSYNC B6 ;  /* 0x0000000000067941 */ /* 0x000fea0003800000 */
.L_x_1569:
[----:B------:R-:W-:Y:S01]  /*0950*/  SHF.L.U32 R0, R26, 0x10, RZ ;  /* 0x000000101a007819 */ /* 0x000fe200000006ff */
[----:B------:R-:W-:Y:S03]  /*0960*/  BSSY B6, `(.L_x_1571) ;  /* 0x0000014000067945 */ /* 0x000fe60003800000 */
[C---:B------:R-:W-:Y:S02]  /*0970*/  FSETP.GE.FTZ.AND P1, PT, R0.reuse, RZ, PT ;  /* 0x000000ff0000720b */ /* 0x040fe40003f36000 */
[----:B------:R-:W-:-:S13]  /*0980*/  FSETP.GTU.FTZ.AND P0, PT, R0, 1, PT ;  /* 0x3f8000000000780b */ /* 0x000fda0003f1c000 */
        /* <DEDUP_REMOVED lines=17> */
.L_x_1572:
[----:B------:R-:W-:Y:S05]  /*0aa0*/  BSYNC B6 ;  /* 0x0000000000067941 */ /* 0x000fea0003800000 */
.L_x_1571:
[----:B------:R-:W-:Y:S01]  /*0ab0*/  SHF.L.U32 R27, R27, 0x10, RZ ;  /* 0x000000101b1b7819 */ /* 0x000fe200000006ff */
[----:B------:R-:W-:Y:S01]  /*0ac0*/  IMAD.MOV.U32 R6, RZ, RZ, 0x3e800000 ;  /* 0x3e800000ff067424 */ /* 0x000fe200078e00ff */
[----:B------:R-:W-:Y:S01]  /*0ad0*/  BSSY B0, `(.L_x_1573) ;  /* 0x0000023000007945 */ /* 0x000fe20003800000 */
[----:B------:R-:W-:Y:S02]  /*0ae0*/  IMAD.MOV.U32 R7, RZ, RZ, 0x3d39bf78 ;  /* 0x3d39bf78ff077424 */ /* 0x000fe400078e00ff */
[----:B------:R-:W-:-:S04]  /*0af0*/  FADD.FTZ R2, -R27, -RZ ;  /* 0x800000ff1b027221 */ /* 0x000fc80000010100 */
[----:B------:R-:W0:Y:S08]  /*0b00*/  F2F.BF16.F32 R0, R2 ;  /* 0x0000000200007304 */ /* 0x000e300000202000 */
[----:B------:R-:W1:Y:S01]  /*0b10*/  MUFU.LG2 R2, R27 ;  /* 0x0000001b00027308 */ /* 0x000e620000000c00 */
[----:B0-----:R-:W-:-:S04]  /*0b20*/  IMAD.U32 R0, R0, 0x10000, RZ ;  /* 0x0001000000007824 */ /* 0x001fc800078e00ff */
[C---:B------:R-:W-:Y:S01]  /*0b30*/  FADD.FTZ.RZ R3, R0.reuse, 1 ;  /* 0x3f80000000037421 */ /* 0x040fe2000001c000 */
[----:B------:R-:W-:-:S04]  /*0b40*/  ISETP.GE.U32.AND P0, PT, R0, 0x7f800000, PT ;  /* 0x7f8000000000780c */ /* 0x000fc80003f06070 */
[----:B------:R-:W-:Y:S01]  /*0b50*/  IADD3 R3, R3, -0x3f400000, RZ ;  /* 0xc0c0000003037810 */ /* 0x000fe20007ffe0ff */
[----:B-1----:R-:W-:-:S03]  /*0b60*/  FMUL.FTZ R2, R2, 0.69314718246459960938 ;  /* 0x3f31721802027820 */ /* 0x002fc60000410000 */
[----:B------:R-:W-:-:S03]  /*0b70*/  LOP3.LUT R3, R3, 0xff800000, RZ, 0xc0, !PT ;  /* 0xff80000003037812 */ /* 0x000fc600078ec0ff */
[----:B------:R-:W0:Y:S01]  /*0b80*/  F2F.BF16.F32 R2, R2 ;  /* 0x0000000200027304 */ /* 0x000e220000202000 */
[----:B------:R-:W-:Y:S02]  /*0b90*/  IADD3 R5, -R3, 0x40800000, RZ ;  /* 0x4080000003057810 */ /* 0x000fe40007ffe1ff */
[-C--:B------:R-:W-:Y:S02]  /*0ba0*/  IADD3 R4, R0, -R3.reuse, RZ ;  /* 0x8000000300047210 */ /* 0x080fe40007ffe0ff */
[----:B------:R-:W-:Y:S01]  /*0bb0*/  I2FP.F32.S32 R3, R3 ;  /* 0x0000000300037245 */ /* 0x000fe20000201400 */
[----:B------:R-:W-:-:S04]  /*0bc0*/  FFMA.FTZ R5, R5, R6, -1 ;  /* 0xbf80000005057423 */ /* 0x000fc80000010006 */
        /* <DEDUP_REMOVED lines=16> */
[----:B------:R-:W-:-:S05]  /*0cd0*/  @P0 MOV R5, 0x7f800000 ;  /* 0x7f80000000050802 */ /* 0x000fca0000000f00 */
[----:B------:R-:W-:-:S05]  /*0ce0*/  @P0 FFMA.FTZ R3, R0, R5, +INF ;  /* 0x7f80000000030423 */ /* 0x000fca0000010005 */
[----:B------:R-:W-:-:S07]  /*0cf0*/  FSEL R3, R3, -RZ, P1 ;  /* 0x800000ff03037208 */ /* 0x000fce0000800000 */
.L_x_1574:
[----:B------:R-:W-:Y:S05]  /*0d00*/  BSYNC B0 ;  /* 0x0000000000007941 */ /* 0x000fea0003800000 */
.L_x_1573:
[----:B------:R-:W0:Y:S01]  /*0d10*/  F2F.BF16.F32 R3, R3 ;  /* 0x0000000300037304 */ /* 0x000e220000202000 */
[----:B------:R-:W-:Y:S01]  /*0d20*/  IMAD.U32 R26, R26, 0x10000, RZ ;  /* 0x000100001a1a7824 */ /* 0x000fe200078e00ff */
[----:B------:R-:W-:Y:S01]  /*0d30*/  SHF.L.U32 R0, R2, 0x10, RZ ;  /* 0x0000001002007819 */ /* 0x000fe200000006ff */
[----:B------:R-:W-:Y:S02]  /*0d40*/  BSSY B6, `(.L_x_1575) ;  /* 0x0000026000067945 */ /* 0x000fe40003800000 */
[----:B------:R-:W-:Y:S01]  /*0d50*/  FADD.FTZ R4, R26, -1 ;  /* 0xbf8000001a047421 */ /* 0x000fe20000010000 */
[----:B------:R-:W-:-:S04]  /*0d60*/  FSETP.GEU.FTZ.AND P0, PT, R0, -100, PT ;  /* 0xc2c800000000780b */ /* 0x000fc80003f1e000 */
[----:B------:R-:W-:Y:S01]  /*0d70*/  SEL R2, R2, 0xc2c8, P0 ;  /* 0x0000c2c802027807 */ /* 0x000fe20000000000 */
[----:B------:R-:W1:Y:S03]  /*0d80*/  F2F.BF16.F32 R4, R4 ;  /* 0x0000000400047304 */ /* 0x000e660000202000 */
[----:B------:R-:W-:Y:S01]  /*0d90*/  SHF.L.U32 R5, R2, 0x10, RZ ;  /* 0x0000001002057819 */ /* 0x000fe200000006ff */
[----:B0-----:R-:W-:-:S04]  /*0da0*/  IMAD.U32 R0, R3, 0x10000, RZ ;  /* 0x0001000003007824 */ /* 0x001fc800078e00ff */
[----:B------:R-:W-:Y:S01]  /*0db0*/  FMUL.FTZ R5, R26, R5 ;  /* 0x000000051a057220 */ /* 0x000fe20000410000 */
[----:B------:R-:W-:-:S04]  /*0dc0*/  FSETP.GEU.FTZ.AND P0, PT, R0, -100, PT ;  /* 0xc2c800000000780b */ /* 0x000fc80003f1e000 */
[----:B------:R-:W-:Y:S01]  /*0dd0*/  SEL R0, R3, 0xc2c8, P0 ;  /* 0x0000c2c803007807 */ /* 0x000fe20000000000 */
[----:B------:R-:W0:Y:S01]  /*0de0*/  F2F.BF16.F32 R5, R5 ;  /* 0x0000000500057304 */ /* 0x000e220000202000 */
[----:B-1----:R-:W-:Y:S02]  /*0df0*/  IMAD.U32 R2, R4, 0x10000, RZ ;  /* 0x0001000004027824 */ /* 0x002fe400078e00ff */
[----:B------:R-:W-:Y:S01]  /*0e00*/  SHF.L.U32 R3, R0, 0x10, RZ ;  /* 0x0000001000037819 */ /* 0x000fe200000006ff */
[----:B------:R-:W-:-:S04]  /*0e10*/  IMAD.U32 R0, R17, 0x10000, RZ ;  /* 0x0001000011007824 */ /* 0x000fc800078e00ff */
[----:B------:R-:W-:Y:S01]  /*0e20*/  FMUL.FTZ R2, R2, R3 ;  /* 0x0000000302027220 */ /* 0x000fe20000410000 */
[C---:B------:R-:W-:Y:S02]  /*0e30*/  FSETP.GE.FTZ.AND P1, PT, R0.reuse, RZ, PT ;  /* 0x000000ff0000720b */ /* 0x040fe40003f36000 */
[----:B------:R-:W-:-:S03]  /*0e40*/  FSETP.GTU.FTZ.AND P0, PT, R0, 1, PT ;  /* 0x3f8000000000780b */ /* 0x000fc60003f1c000 */
[----:B------:R-:W1:Y:S01]  /*0e50*/  F2F.BF16.F32 R2, R2 ;  /* 0x0000000200027304 */ /* 0x000e620000202000 */
[----:B0-----:R-:W-:Y:S01]  /*0e60*/  SHF.L.U32 R3, R5, 0x10, RZ ;  /* 0x0000001005037819 */ /* 0x001fe200000006ff */
[----:B-1----:R-:W-:-:S04]  /*0e70*/  IMAD.U32 R26, R2, 0x10000, RZ ;  /* 0x00010000021a7824 */ /* 0x002fc800078e00ff */
[----:B------:R-:W-:-:S04]  /*0e80*/  FADD.FTZ R26, R26, -R3 ;  /* 0x800000031a1a7221 */ /* 0x000fc80000010000 */
        /* <DEDUP_REMOVED lines=17> */
.L_x_1576:
[----:B------:R-:W-:Y:S05]  /*0fa0*/  BSYNC B6 ;  /* 0x0000000000067941 */ /* 0x000fea0003800000 */
.L_x_1575:
        /* <DEDUP_REMOVED lines=21> */
.L_x_1578:
[----:B------:R-:W-:Y:S05]  /*1100*/  BSYNC B6 ;  /* 0x0000000000067941 */ /* 0x000fea0003800000 */
.L_x_1577:
        /* <DEDUP_REMOVED lines=37> */
.L_x_1580:
[----:B------:R-:W-:Y:S05]  /*1360*/  BSYNC B0 ;  /* 0x0000000000007941 */ /* 0x000fea0003800000 */
.L_x_1579:
        /* <DEDUP_REMOVED lines=43> */
.L_x_1582:
[----:B------:R-:W-:Y:S05]  /*1620*/  BSYNC B6 ;  /* 0x0000000000067941 */ /* 0x000fea0003800000 */
.L_x_1581:
        /* <DEDUP_REMOVED lines=21> */
.L_x_1584:
[----:B------:R-:W-:Y:S05]  /*1780*/  BSYNC B6 ;  /* 0x0000000000067941 */ /* 0x000fea0003800000 */
.L_x_1583:
        /* <DEDUP_REMOVED lines=37> */
.L_x_1586:
[----:B------:R-:W-:Y:S05]  /*19e0*/  BSYNC B0 ;  /* 0x0000000000007941 */ /* 0x000fea0003800000 */
.L_x_1585:
        /* <DEDUP_REMOVED lines=41> */
.L_x_1588:
[----:B------:R-:W-:Y:S05]  /*1c80*/  BSYNC B6 ;  /* 0x0000000000067941 */ /* 0x000fea0003800000 */
.L_x_1587:
        /* <DEDUP_REMOVED lines=21> */
.L_x_1590:
[----:B------:R-:W-:Y:S05]  /*1de0*/  BSYNC B6 ;  /* 0x0000000000067941 */ /* 0x000fea0003800000 */
.L_x_1589:
        /* <DEDUP_REMOVED lines=37> */
.L_x_1592:
[----:B------:R-:W-:Y:S05]  /*2040*/  BSYNC B0 ;  /* 0x0000000000007941 */ /* 0x000fea0003800000 */
.L_x_1591:
[----:B------:R-:W0:Y:S01]  /*2050*/  F2F.BF16.F32 R3, R3 ;  /* 0x0000000300037304 */ /* 0x000e220000202000 */
[C---:B------:R-:W-:Y:S01]  /*2060*/  SHF.L.U32 R6, R23.reuse, 0x10, RZ ;  /* 0x0000001017067819 */ /* 0x040fe200000006ff */
        /* <DEDUP_REMOVED lines=41> */
.L_x_1594:
[----:B------:R-:W-:Y:S05]  /*2300*/  BSYNC B6 ;  /* 0x0000000000067941 */ /* 0x000fea0003800000 */
.L_x_1593:
        /* <DEDUP_REMOVED lines=21> */
.L_x_1596:
[----:B------:R-:W-:Y:S05]  /*2460*/  BSYNC B6 ;  /* 0x0000000000067941 */ /* 0x000fea0003800000 */
.L_x_1595:
        /* <DEDUP_REMOVED lines=37> */
.L_x_1598:
[----:B------:R-:W-:Y:S05]  /*26c0*/  BSYNC B0 ;  /* 0x0000000000007941 */ /* 0x000fea0003800000 */
.L_x_1597:
        /* <DEDUP_REMOVED lines=41> */
.L_x_1600:
[----:B------:R-:W-:Y:S05]  /*2960*/  BSYNC B6 ;  /* 0x0000000000067941 */ /* 0x000fea0003800000 */
.L_x_1599:
        /* <DEDUP_REMOVED lines=21> */
.L_x_1602:
[----:B------:R-:W-:Y:S05]  /*2ac0*/  BSYNC B6 ;  /* 0x0000000000067941 */ /* 0x000fea0003800000 */
.L_x_1601:
        /* <DEDUP_REMOVED lines=37> */
.L_x_1604:
[----:B------:R-:W-:Y:S05]  /*2d20*/  BSYNC B0 ;  /* 0x0000000000007941 */ /* 0x000fea0003800000 */
.L_x_1603:
[----:B------:R-:W0:Y:S01]  /*2d30*/  F2F.BF16.F32 R3, R3 ;  /* 0x0000000300037304 */ /* 0x000e220000202000 */
[----:B------:R-:W-:Y:S01]  /*2d40*/  SHF.L.U32 R6, R24, 0x10, RZ ;  /* 0x0000001018067819 */ /* 0x000fe200000006ff */
[----:B------:R-:W-:Y:S01]  /*2d50*/  IMAD.U32 R0, R2, 0x10000, RZ ;  /* 0x0001000002007824 */ /* 0x000fe200078e00ff */
[----:B------:R-:W-:Y:S01]  /*2d60*/  PRMT R24, R19, 0x7632, R24 ;  /* 0x0000763213187816 */ /* 0x000fe20000000018 */
[----:B------:R-:W-:Y:S02]  /*2d70*/  BSSY B6, `(.L_x_1605) ;  /* 0x0000027000067945 */ /* 0x000fe40003800000 */
[----:B------:R-:W-:Y:S01]  /*2d80*/  FADD.FTZ R4, R6, -1 ;  /* 0xbf80000006047421 */ /* 0x000fe20000010000 */
[----:B------:R-:W-:Y:S02]  /*2d90*/  FSETP.GEU.FTZ.AND P0, PT, R0, -100, PT ;  /* 0xc2c800000000780b */ /* 0x000fe40003f1e000 */
[----:B------:R-:W-:Y:S02]  /*2da0*/  PRMT R27, R24, 0x7632, R27 ;  /* 0x00007632181b7816 */ /* 0x000fe4000000001b */
        /* <DEDUP_REMOVED lines=35> */
.L_x_1606:
[----:B------:R-:W-:Y:S05]  /*2fe0*/  BSYNC B6 ;  /* 0x0000000000067941 */ /* 0x000fea0003800000 */
.L_x_1605:
        /* <DEDUP_REMOVED lines=21> */
.L_x_1608:
[----:B------:R-:W-:Y:S05]  /*3140*/  BSYNC B6 ;  /* 0x0000000000067941 */ /* 0x000fea0003800000 */
.L_x_1607:
        /* <DEDUP_REMOVED lines=37> */
.L_x_1610:
[----:B------:R-:W-:Y:S05]  /*33a0*/  BSYNC B0 ;  /* 0x0000000000007941 */ /* 0x000fea0003800000 */
.L_x_1609:
[----:B------:R-:W0:Y:S01]  /*33b0*/  F2F.BF16.F32 R3, R3 ;  /* 0x0000000300037304 */ /* 0x000e220000202000 */
[----:B------:R-:W-:Y:S01]  /*33c0*/  IMAD.U32 R27, R27, 0x10000, RZ ;  /* 0x000100001b1b7824 */ /* 0x000fe200078e00ff */
[----:B------:R-:W-:Y:S02]  /*33d0*/  SHF.L.U32 R0, R2, 0x10, RZ ;  /* 0x0000001002007819 */ /* 0x000fe400000006ff */
[----:B------:R-:W-:Y:S01]  /*33e0*/  F2FP.BF16.F32.PACK_AB R25, R26, R25 ;  /* 0x000000191a19723e */ /* 0x000fe200000010ff */
[----:B------:R-:W-:Y:S01]  /*33f0*/  FADD.FTZ R4, R27, -1 ;  /* 0xbf8000001b047421 */ /* 0x000fe20000010000 */
[----:B------:R-:W-:Y:S02]  /*3400*/  FSETP.GEU.FTZ.AND P0, PT, R0, -100, PT ;  /* 0xc2c800000000780b */ /* 0x000fe40003f1e000 */
[----:B------:R-:W-:Y:S02]  /*3410*/  F2FP.BF16.F32.PACK_AB R17, R22, R17 ;  /* 0x000000111611723e */ /* 0x000fe400000010ff */
[----:B------:R-:W-:Y:S01]  /*3420*/  SEL R2, R2, 0xc2c8, P0 ;  /* 0x0000c2c802027807 */ /* 0x000fe20000000000 */
[----:B------:R-:W1:Y:S01]  /*3430*/  F2F.BF16.F32 R4, R4 ;  /* 0x0000000400047304 */ /* 0x000e620000202000 */
[----:B------:R-:W-:-:S02]  /*3440*/  F2FP.BF16.F32.PACK_AB R23, R23, R18 ;  /* 0x000000121717723e */ /* 0x000fc400000010ff */
[----:B------:R-:W-:Y:S01]  /*3450*/  SHF.L.U32 R2, R2, 0x10, RZ ;  /* 0x0000001002027819 */ /* 0x000fe200000006ff */
[----:B0-----:R-:W-:-:S04]  /*3460*/  IMAD.U32 R0, R3, 0x10000, RZ ;  /* 0x0001000003007824 */ /* 0x001fc800078e00ff */
[----:B------:R-:W-:Y:S01]  /*3470*/  FMUL.FTZ R6, R27, R2 ;  /* 0x000000021b067220 */ /* 0x000fe20000410000 */
[----:B------:R-:W-:-:S04]  /*3480*/  FSETP.GEU.FTZ.AND P0, PT, R0, -100, PT ;  /* 0xc2c800000000780b */ /* 0x000fc80003f1e000 */
[----:B------:R-:W-:Y:S01]  /*3490*/  SEL R0, R3, 0xc2c8, P0 ;  /* 0x0000c2c803007807 */ /* 0x000fe20000000000 */
[----:B------:R-:W0:Y:S01]  /*34a0*/  F2F.BF16.F32 R6, R6 ;  /* 0x0000000600067304 */ /* 0x000e220000202000 */
[----:B-1----:R-:W-:Y:S01]  /*34b0*/  IMAD.U32 R5, R4, 0x10000, RZ ;  /* 0x0001000004057824 */ /* 0x002fe200078e00ff */
[----:B------:R-:W1:Y:S01]  /*34c0*/  LDC.64 R2, c[0x0][0x218] ;  /* 0x00008600ff027b82 */ /* 0x000e620000000a00 */
[----:B------:R-:W-:-:S05]  /*34d0*/  SHF.L.U32 R0, R0, 0x10, RZ ;  /* 0x0000001000007819 */ /* 0x000fca00000006ff */
[----:B------:R-:W-:-:S06]  /*34e0*/  FMUL.FTZ R0, R5, R0 ;  /* 0x0000000005007220 */ /* 0x000fcc0000410000 */
[----:B------:R-:W2:Y:S01]  /*34f0*/  F2F.BF16.F32 R0, R0 ;  /* 0x0000000000007304 */ /* 0x000ea20000202000 */
[----:B0-----:R-:W-:Y:S02]  /*3500*/  IMAD.U32 R5, R6, 0x10000, RZ ;  /* 0x0001000006057824 */ /* 0x001fe400078e00ff */
[----:B-1----:R-:W-:Y:S01]  /*3510*/  IMAD.WIDE.U32 R34, R34, 0x2, R2 ;  /* 0x0000000222227825 */ /* 0x002fe200078e0002 */
[----:B--2---:R-:W-:-:S03]  /*3520*/  SHF.L.U32 R4, R0, 0x10, RZ ;  /* 0x0000001000047819 */ /* 0x004fc600000006ff */
[----:B------:R-:W-:-:S04]  /*3530*/  IMAD.WIDE R34, R16, 0x4, R34 ;  /* 0x0000000410227825 */ /* 0x000fc800078e0222 */
[----:B------:R-:W-:Y:S01]  /*3540*/  FADD.FTZ R4, R4, -R5 ;  /* 0x8000000504047221 */ /* 0x000fe20000010000 */
[----:B------:R-:W-:Y:S04]  /*3550*/  STG.E desc[UR36][R34.64], R25 ;  /* 0x0000001922007986 */ /* 0x000fe8000c101924 */
[----:B------:R-:W-:Y:S01]  /*3560*/  F2FP.BF16.F32.PACK_AB R19, R4, R19 ;  /* 0x000000130413723e */ /* 0x000fe200000010ff */
[----:B------:R-:W-:Y:S04]  /*3570*/  STG.E desc[UR36][R34.64+0x200], R17 ;  /* 0x0002001122007986 */ /* 0x000fe8000c101924 */
[----:B------:R-:W-:Y:S04]  /*3580*/  STG.E desc[UR36][R34.64+0x400], R23 ;  /* 0x0004001722007986 */ /* 0x000fe8000c101924 */
[----:B------:R-:W-:Y:S01]  /*3590*/  STG.E desc[UR36][R34.64+0x600], R19 ;  /* 0x0006001322007986 */ /* 0x000fe2000c101924 */
[----:B------:R-:W-:Y:S05]  /*35a0*/  EXIT ;  /* 0x000000000000794d */ /* 0x000fea0003800000 */
.L_x_1562:
[----:B------:R-:W0:Y:S01]  /*35b0*/  S2R R0, SR_TID.X ;  /* 0x0000000000007919 */ /* 0x000e220000002100 */
[----:B------:R-:W-:Y:S02]  /*35c0*/  PRMT R32, RZ, 0x7610, R32 ;  /* 0x00007610ff207816 */ /* 0x000fe40000000020 */
[----:B------:R-:W-:Y:S02]  /*35d0*/  PRMT R31, RZ, 0x7610, R31 ;  /* 0x00007610ff1f7816 */ /* 0x000fe4000000001f */
[----:B0-----:R-:W-:-:S13]  /*35e0*/  ISETP.GE.AND P0, PT, R0, R33, PT ;  /* 0x000000210000720c */ /* 0x001fda0003f06270 */
[----:B------:R-:W-:Y:S01]  /*35f0*/  @!P0 IMAD.IADD R7, R34, 0x1, R0 ;  /* 0x0000000122078824 */ /* 0x000fe200078e0200 */
[----:B------:R-:W-:Y:S01]  /*3600*/  @!P0 IADD3 R0, R0, 0x80, RZ ;  /* 0x0000008000008810 */ /* 0x000fe20007ffe0ff */
[----:B------:R-:W0:Y:S03]  /*3610*/  @!P0 LDC.64 R18, c[0x0][0x220] ;  /* 0x00008800ff128b82 */ /* 0x000e260000000a00 */
[----:B------:R-:W-:-:S05]  /*3620*/  ISETP.GE.AND P5, PT, R0, R33, PT ;  /* 0x000000210000720c */ /* 0x000fca0003fa6270 */
[----:B------:R-:W1:Y:S08]  /*3630*/  @!P0 LDC.64 R26, c[0x0][0x228] ;  /* 0x00008a00ff1a8b82 */ /* 0x000e700000000a00 */
[----:B------:R-:W-:Y:S01]  /*3640*/  @!P5 IMAD.IADD R21, R34, 0x1, R0 ;  /* 0x000000012215d824 */ /* 0x000fe200078e0200 */
[----:B------:R-:W-:Y:S01]  /*3650*/  @!P5 IADD3 R0, R0, 0x80, RZ ;  /* 0x000000800000d810 */ /* 0x000fe20007ffe0ff */
[----:B------:R-:W2:Y:S03]  /*3660*/  @!P5 LDC.64 R2, c[0x0][0x220] ;  /* 0x00008800ff02db82 */ /* 0x000ea60000000a00 */
[----:B------:R-:W-:Y:S01]  /*3670*/  ISETP.GE.AND P1, PT, R0, R33, PT ;  /* 0x000000210000720c */ /* 0x000fe20003f26270 */
[----:B0-----:R-:W-:-:S04]  /*3680*/  @!P0 IMAD.WIDE.U32 R18, R7, 0x2, R18 ;  /* 0x0000000207128825 */ /* 0x001fc800078e0012 */
[----:B------:R-:W0:Y:S01]  /*3690*/  @!P5 LDC.64 R22, c[0x0][0x228] ;  /* 0x00008a00ff16db82 */ /* 0x000e220000000a00 */
[----:B------:R-:W-:Y:S02]  /*36a0*/  PRMT R30, RZ, 0x7610, R30 ;  /* 0x00007610ff1e7816 */ /* 0x000fe4000000001e */
[----:B------:R-:W-:Y:S01]  /*36b0*/  PRMT R29, RZ, 0x7610, R29 ;  /* 0x00007610ff1d7816 */ /* 0x000fe2000000001d */
[----:B------:R3:W5:Y:S01]  /*36c0*/  @!P0 LDG.E.U16 R32, desc[UR36][R18.64] ;  /* 0x0000002412208981 */ /* 0x000762000c1e1500 */
[----:B-1----:R-:W-:-:S03]  /*36d0*/  @!P0 IMAD.WIDE.U32 R26, R7, 0x2, R26 ;  /* 0x00000002071a8825 */ /* 0x002fc600078e001a */
[----:B------:R-:W1:Y:S01]  /*36e0*/  @!P1 LDC.64 R12, c[0x0][0x220] ;  /* 0x00008800ff0c9b82 */ /* 0x000e620000000a00 */
[----:B------:R-:W-:Y:S01]  /*36f0*/  @!P1 IMAD.IADD R5, R34, 0x1, R0 ;  /* 0x0000000122059824 */ /* 0x000fe200078e0200 */
[----:B------:R-:W-:Y:S01]  /*3700*/  @!P1 IADD3 R0, R0, 0x80, RZ ;  /* 0x0000008000009810 */ /* 0x000fe20007ffe0ff */
[----:B------:R4:W5:Y:S03]  /*3710*/  @!P0 LDG.E.U16 R31, desc[UR36][R26.64] ;  /* 0x000000241a1f8981 */ /* 0x000966000c1e1500 */
[-C--:B------:R-:W-:Y:S02]  /*3720*/  ISETP.GE.AND P2, PT, R0, R33.reuse, PT ;  /* 0x000000210000720c */ /* 0x080fe40003f46270 */
[----:B------:R-:W4:Y:S11]  /*3730*/  @!P1 LDC.64 R8, c[0x0][0x228] ;  /* 0x00008a00ff089b82 */ /* 0x000f360000000a00 */
[----:B------:R-:W-:Y:S01]  /*3740*/  @!P2 IMAD.IADD R17, R34, 0x1, R0 ;  /* 0x000000012211a824 */ /* 0x000fe200078e0200 */
[----:B------:R-:W-:Y:S01]  /*3750*/  @!P2 IADD3 R0, R0, 0x80, RZ ;  /* 0x000000800000a810 */ /* 0x000fe20007ffe0ff */
[----:B------:R-:W4:Y:S03]  /*3760*/  @!P2 LDC.64 R10, c[0x0][0x220] ;  /* 0x00008800ff0aab82 */ /* 0x000f260000000a00 */
[----:B------:R-:W-:-:S05]  /*3770*/  ISETP.GE.AND P3, PT, R0, R33, PT ;  /* 0x000000210000720c */ /* 0x000fca0003f66270 */
[----:B------:R-:W4:Y:S08]  /*3780*/  @!P2 LDC.64 R6, c[0x0][0x228] ;  /* 0x00008a00ff06ab82 */ /* 0x000f300000000a00 */
[----:B------:R-:W-:Y:S01]  /*3790*/  @!P3 IMAD.IADD R15, R34, 0x1, R0 ;  /* 0x00000001220fb824 */ /* 0x000fe200078e0200 */
[----:B------:R-:W-:-:S04]  /*37a0*/  @!P3 IADD3 R0, R0, 0x80, RZ ;  /* 0x000000800000b810 */ /* 0x000fc80007ffe0ff */
[----:B------:R-:W-:Y:S01]  /*37b0*/  ISETP.GE.AND P4, PT, R0, R33, PT ;  /* 0x000000210000720c */ /* 0x000fe20003f86270 */
[C---:B--2---:R-:W-:Y:S02]  /*37c0*/  @!P5 IMAD.WIDE.U32 R24, R21.reuse, 0x2, R2 ;  /* 0x000000021518d825 */ /* 0x044fe400078e0002 */
[----:B------:R-:W2:Y:S02]  /*37d0*/  @!P3 LDC.64 R2, c[0x0][0x228] ;  /* 0x00008a00ff02bb82 */ /* 0x000ea40000000a00 */
[----:B0-----:R-:W-:Y:S01]  /*37e0*/  @!P5 IMAD.WIDE.U32 R22, R21, 0x2, R22 ;  /* 0x000000021516d825 */ /* 0x001fe200078e0016 */
[----:B------:R0:W5:Y:S04]  /*37f0*/  @!P5 LDG.E.U16 R30, desc[UR36][R24.64] ;  /* 0x00000024181ed981 */ /* 0x000168000c1e1500 */
[----:B------:R-:W5:Y:S01]  /*3800*/  @!P5 LDG.E.U16 R29, desc[UR36][R22.64] ;  /* 0x00000024161dd981 */ /* 0x000f62000c1e1500 */
[----:B------:R-:W2:Y:S02]  /*3810*/  @!P3 LDC.64 R20, c[0x0][0x220] ;  /* 0x00008800ff14bb82 */ /* 0x000ea40000000a00 */
[----:B---3--:R-:W-:Y:S01]  /*3820*/  @!P4 IMAD.IADD R19, R34, 0x1, R0 ;  /* 0x000000012213c824 */ /* 0x008fe200078e0200 */
[----:B------:R-:W-:Y:S01]  /*3830*/  @!P4 IADD3 R0, R0, 0x80, RZ ;  /* 0x000000800000c810 */ /* 0x000fe20007ffe0ff */
[----:B-1----:R-:W-:-:S03]  /*3840*/  @!P1 IMAD.WIDE.U32 R12, R5, 0x2, R12 ;  /* 0x00000002050c9825 */ /* 0x002fc600078e000c */
[----:B------:R-:W-:Y:S01]  /*3850*/  ISETP.GE.AND P5, PT, R0, R33, PT ;  /* 0x000000210000720c */ /* 0x000fe20003fa6270 */
[----:B----4-:R-:W-:Y:S02]  /*3860*/  @!P1 IMAD.WIDE.U32 R8, R5, 0x2, R8 ;  /* 0x0000000205089825 */ /* 0x010fe400078e0008 */
[----:B------:R-:W1:Y:S01]  /*3870*/  @!P4 LDC.64 R4, c[0x0][0x220] ;  /* 0x00008800ff04cb82 */ /* 0x000e620000000a00 */
[----:B------:R-:W-:Y:S01]  /*3880*/  PRMT R28, RZ, 0x7610, R28 ;  /* 0x00007610ff1c7816 */ /* 0x000fe2000000001c */
[----:B------:R-:W-:Y:S01]  /*3890*/  @!P2 IMAD.WIDE.U32 R10, R17, 0x2, R10 ;  /* 0x00000002110aa825 */ /* 0x000fe200078e000a */
[----:B------:R-:W-:-:S03]  /*38a0*/  PRMT R27, RZ, 0x7610, R27 ;  /* 0x00007610ff1b7816 */ /* 0x000fc6000000001b */
[----:B------:R-:W-:Y:S01]  /*38b0*/  @!P2 IMAD.WIDE.U32 R6, R17, 0x2, R6 ;  /* 0x000000021106a825 */ /* 0x000fe200078e0006 */
[----:B------:R3:W5:Y:S03]  /*38c0*/  @!P1 LDG.E.U16 R28, desc[UR36][R12.64] ;  /* 0x000000240c1c9981 */ /* 0x000766000c1e1500 */
[----:B------:R-:W-:Y:S01]  /*38d0*/  @!P5 IMAD.IADD R17, R34, 0x1, R0 ;  /* 0x000000012211d824 */ /* 0x000fe200078e0200 */
[----:B------:R-:W-:Y:S01]  /*38e0*/  @!P5 IADD3 R0, R0, 0x80, RZ ;  /* 0x000000800000d810 */ /* 0x000fe20007ffe0ff */
[----:B------:R4:W5:Y:S03]  /*38f0*/  @!P1 LDG.E.U16 R27, desc[UR36][R8.64] ;  /* 0x00000024081b9981 */ /* 0x000966000c1e1500 */
[----:B------:R-:W-:Y:S02]  /*3900*/  ISETP.GE.AND P1, PT, R0, R33, PT ;  /* 0x000000210000720c */ /* 0x000fe40003f26270 */
[----:B------:R-:W-:-:S02]  /*3910*/  PRMT R26, RZ, 0x7610, R26 ;  /* 0x00007610ff1a7816 */ /* 0x000fc4000000001a */
[----:B0-----:R-:W-:Y:S01]  /*3920*/  PRMT R25, RZ, 0x7610, R25 ;  /* 0x00007610ff197816 */ /* 0x001fe20000000019 */
[C---:B--2---:R-:W-:Y:S01]  /*3930*/  @!P3 IMAD.WIDE.U32 R20, R15.reuse, 0x2, R20 ;  /* 0x000000020f14b825 */ /* 0x044fe200078e0014 */
[----:B---3--:R-:W0:Y:S02]  /*3940*/  @!P4 LDC.64 R12, c[0x0][0x228] ;  /* 0x00008a00ff0ccb82 */ /* 0x008e240000000a00 */
[----:B------:R2:W5:Y:S01]  /*3950*/  @!P2 LDG.E.U16 R26, desc[UR36][R10.64] ;  /* 0x000000240a1aa981 */ /* 0x000562000c1e1500 */
[----:B------:R-:W-:-:S03]  /*3960*/  @!P3 IMAD.WIDE.U32 R2, R15, 0x2, R2 ;  /* 0x000000020f02b825 */ /* 0x000fc600078e0002 */
[----:B------:R3:W5:Y:S01]  /*3970*/  @!P2 LDG.E.U16 R25, desc[UR36][R6.64] ;  /* 0x000000240619a981 */ /* 0x000762000c1e1500 */
[----:B-1----:R-:W-:Y:S01]  /*3980*/  @!P4 IMAD.WIDE.U32 R14, R19, 0x2, R4 ;  /* 0x00000002130ec825 */ /* 0x002fe200078e0004 */
[----:B----4-:R-:W1:Y:S08]  /*3990*/  @!P1 LDC.64 R8, c[0x0][0x220] ;  /* 0x00008800ff089b82 */ /* 0x010e700000000a00 */
[----:B--2---:R-:W2:Y:S08]  /*39a0*/  @!P5 LDC.64 R10, c[0x0][0x220] ;  /* 0x00008800ff0adb82 */ /* 0x004eb00000000a00 */
[----:B------:R-:W4:Y:S08]  /*39b0*/  @!P5 LDC.64 R4, c[0x0][0x228] ;  /* 0x00008a00ff04db82 */ /* 0x000f300000000a00 */
[----:B---3--:R-:W3:Y:S01]  /*39c0*/  @!P1 LDC.64 R6, c[0x0][0x228] ;  /* 0x00008a00ff069b82 */ /* 0x008ee20000000a00 */
[----:B------:R-:W-:-:S02]  /*39d0*/  PRMT R24, RZ, 0x7610, R24 ;  /* 0x00007610ff187816 */ /* 0x000fc40000000018 */
[----:B------:R-:W-:Y:S01]  /*39e0*/  PRMT R23, RZ, 0x7610, R23 ;  /* 0x00007610ff177816 */ /* 0x000fe20000000017 */
[----:B0-----:R-:W-:-:S03]  /*39f0*/  @!P4 IMAD.WIDE.U32 R12, R19, 0x2, R12 ;  /* 0x00000002130cc825 */ /* 0x001fc600078e000c */
[----:B------:R0:W5:Y:S01]  /*3a00*/  @!P3 LDG.E.U16 R24, desc[UR36][R20.64] ;  /* 0x000000241418b981 */ /* 0x000162000c1e1500 */
[C---:B--2---:R-:W-:Y:S01]  /*3a10*/  @!P5 IMAD.WIDE.U32 R10, R17.reuse, 0x2, R10 ;  /* 0x00000002110ad825 */ /* 0x044fe200078e000a */
[----:B------:R-:W-:Y:S02]  /*3a20*/  PRMT R22, RZ, 0x7610, R22 ;  /* 0x00007610ff167816 */ /* 0x000fe40000000016 */
[----:B------:R2:W5:Y:S01]  /*3a30*/  @!P3 LDG.E.U16 R23, desc[UR36][R2.64] ;  /* 0x000000240217b981 */ /* 0x000562000c1e1500 */
[----:B------:R-:W-:Y:S02]  /*3a40*/  PRMT R19, RZ, 0x7610, R19 ;  /* 0x00007610ff137816 */ /* 0x000fe40000000013 */
[----:B------:R-:W-:Y:S01]  /*3a50*/  PRMT R18, RZ, 0x7610, R18 ;  /* 0x00007610ff127816 */ /* 0x000fe20000000012 */
[----:B------:R3:W5:Y:S01]  /*3a60*/  @!P4 LDG.E.U16 R22, desc[UR36][R14.64] ;  /* 0x000000240e16c981 */ /* 0x000762000c1e1500 */
[----:B0-----:R-:W-:Y:S01]  /*3a70*/  @!P1 IMAD.IADD R21, R34, 0x1, R0 ;  /* 0x0000000122159824 */ /* 0x001fe200078e0200 */
[----:B------:R-:W-:Y:S01]  /*3a80*/  PRMT R16, RZ, 0x7610, R16 ;  /* 0x00007610ff107816 */ /* 0x000fe20000000010 */
[----:B----4-:R-:W-:Y:S01]  /*3a90*/  @!P5 IMAD.WIDE.U32 R4, R17, 0x2, R4 ;  /* 0x000000021104d825 */ /* 0x010fe200078e0004 */
[----:B------:R-:W-:Y:S01]  /*3aa0*/  PRMT R17, RZ, 0x7610, R17 ;  /* 0x00007610ff117816 */ /* 0x000fe20000000011 */
[----:B------:R0:W5:Y:S01]  /*3ab0*/  @!P4 LDG.E.U16 R19, desc[UR36][R12.64] ;  /* 0x000000240c13c981 */ /* 0x000162000c1e1500 */
[----:B--2---:R-:W-:Y:S01]  /*3ac0*/  PRMT R2, RZ, 0x7610, R2 ;  /* 0x00007610ff027816 */ /* 0x004fe20000000002 */
[----:B-1----:R-:W-:-:S02]  /*3ad0*/  @!P1 IMAD.WIDE.U32 R8, R21, 0x2, R8 ;  /* 0x0000000215089825 */ /* 0x002fc400078e0008 */
[----:B------:R0:W5:Y:S02]  /*3ae0*/  @!P5 LDG.E.U16 R18, desc[UR36][R10.64] ;  /* 0x000000240a12d981 */ /* 0x000164000c1e1500 */
[----:B---3--:R-:W-:Y:S02]  /*3af0*/  @!P1 IMAD.WIDE.U32 R6, R21, 0x2, R6 ;  /* 0x0000000215069825 */ /* 0x008fe400078e0006 */
[----:B------:R0:W5:Y:S04]  /*3b00*/  @!P5 LDG.E.U16 R17, desc[UR36][R4.64] ;  /* 0x000000240411d981 */ /* 0x000168000c1e1500 */
[----:B------:R0:W5:Y:S04]  /*3b10*/  @!P1 LDG.E.U16 R16, desc[UR36][R8.64] ;  /* 0x0000002408109981 */ /* 0x000168000c1e1500 */
[----:B------:R0:W5:Y:S01]  /*3b20*/  @!P1 LDG.E.U16 R2, desc[UR36][R6.64] ;  /* 0x0000002406029981 */ /* 0x000162000c1e1500 */
[----:B------:R-:W-:Y:S04]  /*3b30*/  BSSY B7, `(.L_x_1611) ;  /* 0x0000069000077945 */ /* 0x000fe80003800000 */
[----:B------:R-:W-:Y:S05]  /*3b40*/  @P0 BRA `(.L_x_1612) ;  /* 0x00000004009c0947 */ /* 0x000fea0003800000 */
        /* <DEDUP_REMOVED lines=8> */
[----:B0-----:R-:W-:Y:S01]  /*3bd0*/  IMAD.U32 R4, RZ, RZ, UR4 ;  /* 0x00000004ff047e24 */ /* 0x001fe2000f8e00ff */
        /* <DEDUP_REMOVED lines=12> */
.L_x_1614:
[----:B------:R-:W-:Y:S05]  /*3ca0*/  BSYNC B6 ;  /* 0x0000000000067941 */ /* 0x000fea0003800000 */
.L_x_1613:
        /* <DEDUP_REMOVED lines=21> */
.L_x_1616:
[----:B------:R-:W-:Y:S05]  /*3e00*/  BSYNC B6 ;  /* 0x0000000000067941 */ /* 0x000fea0003800000 */
.L_x_1615:
[----:B------:R-:W-:Y:S01]  /*3e10*/  SHF.L.U32 R32, R32, 0x10, RZ ;  /* 0x0000001020207819 */ /* 0x000fe200000006ff */
[----:B0-----:R-:W-:Y:S01]  /*3e20*/  IMAD.MOV.U32 R7, RZ, RZ, 0x3e800000 ;  /* 0x3e800000ff077424 */ /* 0x001fe200078e00ff */
[----:B------:R-:W-:Y:S01]  /*3e30*/  BSSY B0, `(.L_x_1617) ;  /* 0x0000023000007945 */ /* 0x000fe20003800000 */
[----:B------:R-:W-:Y:S02]  /*3e40*/  IMAD.MOV.U32 R9, RZ, RZ, 0x3d39bf78 ;  /* 0x3d39bf78ff097424 */ /* 0x000fe400078e00ff */
[----:B------:R-:W-:-:S04]  /*3e50*/  FADD.FTZ R3, -R32, -RZ ;  /* 0x800000ff20037221 */ /* 0x000fc80000010100 */
[----:B------:R-:W0:Y:S02]  /*3e60*/  F2F.BF16.F32 R0, R3 ;  /* 0x0000000300007304 */ /* 0x000e240000202000 */
[----:B0-----:R-:W-:-:S04]  /*3e70*/  IMAD.U32 R0, R0, 0x10000, RZ ;  /* 0x0001000000007824 */ /* 0x001fc800078e00ff */
[C---:B------:R-:W-:Y:S01]  /*3e80*/  FADD.FTZ.RZ R4, R0.reuse, 1 ;  /* 0x3f80000000047421 */ /* 0x040fe2000001c000 */
[----:B------:R-:W-:-:S04]  /*3e90*/  ISETP.GE.U32.AND P0, PT, R0, 0x7f800000, PT ;  /* 0x7f8000000000780c */ /* 0x000fc80003f06070 */
[----:B------:R-:W-:-:S04]  /*3ea0*/  IADD3 R4, R4, -0x3f400000, RZ ;  /* 0xc0c0000004047810 */ /* 0x000fc80007ffe0ff */
[----:B------:R-:W-:-:S04]  /*3eb0*/  LOP3.LUT R5, R4, 0xff800000, RZ, 0xc0, !PT ;  /* 0xff80000004057812 */ /* 0x000fc800078ec0ff */
        /* <DEDUP_REMOVED lines=26> */
.L_x_1618:
[----:B------:R-:W-:Y:S05]  /*4060*/  BSYNC B0 ;  /* 0x0000000000007941 */ /* 0x000fea0003800000 */
.L_x_1617:
[----:B------:R-:W0:Y:S01]  /*4070*/  F2F.BF16.F32 R4, R4 ;  /* 0x0000000400047304 */ /* 0x000e220000202000 */
[----:B------:R-:W-:Y:S01]  /*4080*/  IMAD.U32 R31, R31, 0x10000, RZ ;  /* 0x000100001f1f7824 */ /* 0x000fe200078e00ff */
[----:B-1----:R-:W-:-:S03]  /*4090*/  SHF.L.U32 R0, R6, 0x10, RZ ;  /* 0x0000001006007819 */ /* 0x002fc600000006ff */
        /* <DEDUP_REMOVED lines=11> */
[----:B------:R-:W-:-:S05]  /*4150*/  SHF.L.U32 R0, R0, 0x10, RZ ;  /* 0x0000001000007819 */ /* 0x000fca00000006ff */
[----:B------:R-:W-:-:S06]  /*4160*/  FMUL.FTZ R0, R3, R0 ;  /* 0x0000000003007220 */ /* 0x000fcc0000410000 */
[----:B------:R-:W1:Y:S01]  /*4170*/  F2F.BF16.F32 R0, R0 ;  /* 0x0000000000007304 */ /* 0x000e620000202000 */
[----:B0-----:R-:W-:Y:S01]  /*4180*/  IMAD.U32 R4, R6, 0x10000, RZ ;  /* 0x0001000006047824 */ /* 0x001fe200078e00ff */
[----:B-1----:R-:W-:-:S05]  /*4190*/  SHF.L.U32 R3, R0, 0x10, RZ ;  /* 0x0000001000037819 */ /* 0x002fca00000006ff */
[----:B------:R-:W-:-:S05]  /*41a0*/  FADD.FTZ R31, R3, -R4 ;  /* 0x80000004031f7221 */ /* 0x000fca0000010000 */
[----:B------:R-:W-:-:S07]  /*41b0*/  F2FP.BF16.F32.PACK_AB R31, RZ, R31 ;  /* 0x0000001fff1f723e */ /* 0x000fce00000010ff */
.L_x_1612:
[----:B------:R-:W-:Y:S05]  /*41c0*/  BSYNC B7 ;  /* 0x0000000000077941 */ /* 0x000fea0003800000 */
.L_x_1611:
[----:B-----5:R-:W1:Y:S01]  /*41d0*/  S2R R32, SR_TID.X ;  /* 0x0000000000207919 */ /* 0x020e620000002100 */
[----:B------:R-:W-:Y:S01]  /*41e0*/  BSSY B7, `(.L_x_1619) ;  /* 0x000006b000077945 */ /* 0x000fe20003800000 */
[----:B-1----:R-:W-:-:S05]  /*41f0*/  VIADD R0, R32, 0x80 ;  /* 0x0000008020007836 */ /* 0x002fca0000000000 */
[----:B------:R-:W-:-:S13]  /*4200*/  ISETP.GE.AND P0, PT, R0, R33, PT ;  /* 0x000000210000720c */ /* 0x000fda0003f06270 */
[----:B------:R-:W-:Y:S05]  /*4210*/  @P0 BRA `(.L_x_1620) ;  /* 0x00000004009c0947 */ /* 0x000fea0003800000 */
        /* <DEDUP_REMOVED lines=21> */
.L_x_1622:
[----:B------:R-:W-:Y:S05]  /*4370*/  BSYNC B6 ;  /* 0x0000000000067941 */ /* 0x000fea0003800000 */
.L_x_1621:
        /* <DEDUP_REMOVED lines=21> */
.L_x_1624:
[----:B------:R-:W-:Y:S05]  /*44d0*/  BSYNC B6 ;  /* 0x0000000000067941 */ /* 0x000fea0003800000 */
.L_x_1623:
        /* <DEDUP_REMOVED lines=37> */
.L_x_1626:
[----:B------:R-:W-:Y:S05]  /*4730*/  BSYNC B0 ;  /* 0x0000000000007941 */ /* 0x000fea0003800000 */
.L_x_1625:
        /* <DEDUP_REMOVED lines=21> */
.L_x_1620:
[----:B------:R-:W-:Y:S05]  /*4890*/  BSYNC B7 ;  /* 0x0000000000077941 */ /* 0x000fea0003800000 */
.L_x_1619:
[----:B------:R-:W-:Y:S01]  /*48a0*/  VIADD R0, R32, 0x100 ;  /* 0x0000010020007836 */ /* 0x000fe20000000000 */
[----:B------:R-:W-:Y:S04]  /*48b0*/  BSSY B7, `(.L_x_1627) ;  /* 0x000006a000077945 */ /* 0x000fe80003800000 */
        /* <DEDUP_REMOVED lines=23> */
.L_x_1630:
[----:B------:R-:W-:Y:S05]  /*4a30*/  BSYNC B6 ;  /* 0x0000000000067941 */ /* 0x000fea0003800000 */
.L_x_1629:
        /* <DEDUP_REMOVED lines=21> */
.L_x_1632:
[----:B------:R-:W-:Y:S05]  /*4b90*/  BSYNC B6 ;  /* 0x0000000000067941 */ /* 0x000fea0003800000 */
.L_x_1631:
        /* <DEDUP_REMOVED lines=37> */
.L_x_1634:
[----:B------:R-:W-:Y:S05]  /*4df0*/  BSYNC B0 ;  /* 0x0000000000007941 */ /* 0x000fea0003800000 */
.L_x_1633:
        /* <DEDUP_REMOVED lines=21> */
.L_x_1628:
[----:B------:R-:W-:Y:S05]  /*4f50*/  BSYNC B7 ;  /* 0x0000000000077941 */ /* 0x000fea0003800000 */
.L_x_1627:
        /* <DEDUP_REMOVED lines=25> */
.L_x_1638:
[----:B------:R-:W-:Y:S05]  /*50f0*/  BSYNC B6 ;  /* 0x0000000000067941 */ /* 0x000fea0003800000 */
.L_x_1637:
        /* <DEDUP_REMOVED lines=21> */
.L_x_1640:
[----:B------:R-:W-:Y:S05]  /*5250*/  BSYNC B6 ;  /* 0x0000000000067941 */ /* 0x000fea0003800000 */
.L_x_1639:
        /* <DEDUP_REMOVED lines=37> */
.L_x_1642:
[----:B------:R-:W-:Y:S05]  /*54b0*/  BSYNC B0 ;  /* 0x0000000000007941 */ /* 0x000fea0003800000 */
.L_x_1641:
        /* <DEDUP_REMOVED lines=21> */
.L_x_1636:
[----:B------:R-:W-:Y:S05]  /*5610*/  BSYNC B7 ;  /* 0x0000000000077941 */ /* 0x000fea0003800000 */
.L_x_1635:
        /* <DEDUP_REMOVED lines=25> */
.L_x_1646:
[----:B------:R-:W-:Y:S05]  /*57b0*/  BSYNC B6 ;  /* 0x0000000000067941 */ /* 0x000fea0003800000 */
.L_x_1645:
        /* <DEDUP_REMOVED lines=21> */
.L_x_1648:
[----:B------:R-:W-:Y:S05]  /*5910*/  BSYNC B6 ;  /* 0x0000000000067941 */ /* 0x000fea0003800000 */
.L_x_1647:
        /* <DEDUP_REMOVED lines=37> */
.L_x_1650:
[----:B------:R-:W-:Y:S05]  /*5b70*/  BSYNC B0 ;  /* 0x0000000000007941 */ /* 0x000fea0003800000 */
.L_x_1649:
        /* <DEDUP_REMOVED lines=21> */
.L_x_1644:
[----:B------:R-:W-:Y:S05]  /*5cd0*/  BSYNC B7 ;  /* 0x0000000000077941 */ /* 0x000fea0003800000 */
.L_x_1643:
        /* <DEDUP_REMOVED lines=25> */
.L_x_1654:
[----:B------:R-:W-:Y:S05]  /*5e70*/  BSYNC B6 ;  /* 0x0000000000067941 */ /* 0x000fea0003800000 */
.L_x_1653:
        /* <DEDUP_REMOVED lines=21> */
.L_x_1656:
[----:B------:R-:W-:Y:S05]  /*5fd0*/  BSYNC B6 ;  /* 0x0000000000067941 */ /* 0x000fea0003800000 */
.L_x_1655:
        /* <DEDUP_REMOVED lines=37> */
.L_x_1658:
[----:B------:R-:W-:Y:S05]  /*6230*/  BSYNC B0 ;  /* 0x0000000000007941 */ /* 0x000fea0003800000 */
.L_x_1657:
        /* <DEDUP_REMOVED lines=21> */
.L_x_1652:
[----:B------:R-:W-:Y:S05]  /*6390*/  BSYNC B7 ;  /* 0x0000000000077941 */ /* 0x000fea0003800000 */
.L_x_1651:
        /* <DEDUP_REMOVED lines=25> */
.L_x_1662:
[----:B------:R-:W-:Y:S05]  /*6530*/  BSYNC B6 ;  /* 0x0000000000067941 */ /* 0x000fea0003800000 */
.L_x_1661:
        /* <DEDUP_REMOVED lines=21> */
.L_x_1664:
[----:B------:R-:W-:Y:S05]  /*6690*/  BSYNC B6 ;  /* 0x0000000000067941 */ /* 0x000fea0003800000 */
.L_x_1663:
        /* <DEDUP_REMOVED lines=37> */
.L_x_1666:
[----:B------:R-:W-:Y:S05]  /*68f0*/  BSYNC B0 ;  /* 0x0000000000007941 */ /* 0x000fea0003800000 */
.L_x_1665:
        /* <DEDUP_REMOVED lines=21> */
.L_x_1660:
[----:B------:R-:W-:Y:S05]  /*6a50*/  BSYNC B7 ;  /* 0x0000000000077941 */ /* 0x000fea0003800000 */
.L_x_1659:
        /* <DEDUP_REMOVED lines=12> */
[----:B0-----:R-:W-:Y:S01]  /*6b20*/  MOV R4, UR4 ;  /* 0x0000000400047c02 */ /* 0x001fe20008000f00 */
[----:B------:R-:W-:Y:S01]  /*6b30*/  IMAD.U32 R5, RZ, RZ, UR5 ;  /* 0x00000005ff057e24 */ /* 0x000fe2000f8e00ff */
[----:B------:R-:W-:Y:S01]  /*6b40*/  ULDC.64 UR4, c[0x4][0x2d0] ;  /* 0x0100b40000047ab9 */ /* 0x000fe20000000a00 */
[----:B------:R-:W0:Y:S01]  /*6b50*/  LDC.64 R14, c[0x4][R14] ;  /* 0x010000000e0e7b82 */ /* 0x000e220000000a00 */
[----:B------:R-:W-:Y:S01]  /*6b60*/  HFMA2.MMA R8, -RZ, RZ, 0, 5.36441802978515625e-06 ;  /* 0x0000005aff087435 */ /* 0x000fe200000001ff */
[----:B------:R-:W-:Y:S01]  /*6b70*/  MOV R6, UR4 ;  /* 0x0000000400067c02 */ /* 0x000fe20008000f00 */
[----:B------:R-:W-:Y:S01]  /*6b80*/  IMAD.U32 R10, RZ, RZ, UR6 ;  /* 0x00000006ff0a7e24 */ /* 0x000fe2000f8e00ff */
[----:B------:R-:W-:Y:S01]  /*6b90*/  MOV R7, UR5 ;  /* 0x0000000500077c02 */ /* 0x000fe20008000f00 */
[----:B------:R-:W-:Y:S01]  /*6ba0*/  IMAD.MOV.U32 R12, RZ, RZ, 0x1 ;  /* 0x00000001ff0c7424 */ /* 0x000fe200078e00ff */
[----:B------:R-:W-:-:S02]  /*6bb0*/  MOV R11, UR7 ;  /* 0x00000007000b7c02 */ /* 0x000fc40008000f00 */
[----:B------:R-:W-:-:S07]  /*6bc0*/  MOV R13, RZ ;  /* 0x000000ff000d7202 */ /* 0x000fce0000000f00 */
[----:B------:R-:W-:-:S07]  /*6bd0*/  LEPC R20, `(.L_x_1670) ;  /* 0x000000001014794e */ /* 0x000fce0000000000 */
[----:B0-----:R-:W-:Y:S05]  /*6be0*/  CALL.ABS.NOINC R14 ;  /* 0x000000000e007343 */ /* 0x001fea0003c00000 */
.L_x_1670:
[----:B------:R-:W-:Y:S05]  /*6bf0*/  BSYNC B6 ;  /* 0x0000000000067941 */ /* 0x000fea0003800000 */
.L_x_1669:
        /* <DEDUP_REMOVED lines=21> */
.L_x_1672:
[----:B------:R-:W-:Y:S05]  /*6d50*/  BSYNC B6 ;  /* 0x0000000000067941 */ /* 0x000fea0003800000 */
.L_x_1671:
[----:B------:R-:W-:Y:S01]  /*6d60*/  IMAD.U32 R16, R16, 0x10000, RZ ;  /* 0x0001000010107824 */ /* 0x000fe200078e00ff */
[----:B0-----:R-:W-:Y:S01]  /*6d70*/  HFMA2.MMA R9, -RZ, RZ, 1.3056640625, -1.8671875 ;  /* 0x3d39bf78ff097435 */ /* 0x001fe200000001ff */
[----:B------:R-:W-:Y:S01]  /*6d80*/  IMAD.MOV.U32 R7, RZ, RZ, 0x3e800000 ;  /* 0x3e800000ff077424 */ /* 0x000fe200078e00ff */
[----:B------:R-:W-:Y:S01]  /*6d90*/  BSSY B0, `(.L_x_1673) ;  /* 0x0000022000007945 */ /* 0x000fe20003800000 */
[----:B------:R-:W-:-:S04]  /*6da0*/  FADD.FTZ R3, -R16, -RZ ;  /* 0x800000ff10037221 */ /* 0x000fc80000010100 */
[----:B------:R-:W0:Y:S02]  /*6db0*/  F2F.BF16.F32 R0, R3 ;  /* 0x0000000300007304 */ /* 0x000e240000202000 */
[----:B0-----:R-:W-:-:S04]  /*6dc0*/  SHF.L.U32 R0, R0, 0x10, RZ ;  /* 0x0000001000007819 */ /* 0x001fc800000006ff */
[C---:B------:R-:W-:Y:S01]  /*6dd0*/  ISETP.GE.U32.AND P0, PT, R0.reuse, 0x7f800000, PT ;  /* 0x7f8000000000780c */ /* 0x040fe20003f06070 */
[----:B------:R-:W-:-:S05]  /*6de0*/  FADD.FTZ.RZ R4, R0, 1 ;  /* 0x3f80000000047421 */ /* 0x000fca000001c000 */
        /* <DEDUP_REMOVED lines=28> */
.L_x_1674:
[----:B------:R-:W-:Y:S05]  /*6fb0*/  BSYNC B0 ;  /* 0x0000000000007941 */ /* 0x000fea0003800000 */
.L_x_1673:
[----:B------:R-:W0:Y:S01]  /*6fc0*/  F2F.BF16.F32 R4, R4 ;  /* 0x0000000400047304 */ /* 0x000e220000202000 */
[----:B------:R-:W-:Y:S02]  /*6fd0*/  SHF.L.U32 R8, R2, 0x10, RZ ;  /* 0x0000001002087819 */ /* 0x000fe400000006ff */
[----:B-1----:R-:W-:-:S03]  /*6fe0*/  SHF.L.U32 R0, R6, 0x10, RZ ;  /* 0x0000001006007819 */ /* 0x002fc600000006ff */
[----:B------:R-:W-:Y:S01]  /*6ff0*/  FADD.FTZ R3, R8, -1 ;  /* 0xbf80000008037421 */ /* 0x000fe20000010000 */
[----:B------:R-:W-:-:S04]  /*7000*/  FSETP.GEU.FTZ.AND P0, PT, R0, -100, PT ;  /* 0xc2c800000000780b */ /* 0x000fc80003f1e000 */
[----:B------:R-:W-:Y:S01]  /*7010*/  SEL R0, R6, 0xc2c8, P0 ;  /* 0x0000c2c806007807 */ /* 0x000fe20000000000 */
[----:B------:R-:W1:Y:S01]  /*7020*/  F2F.BF16.F32 R3, R3 ;  /* 0x0000000300037304 */ /* 0x000e620000202000 */
[----:B0-----:R-:W-:Y:S02]  /*7030*/  IMAD.U32 R2, R4, 0x10000, RZ ;  /* 0x0001000004027824 */ /* 0x001fe400078e00ff */
[----:B------:R-:W-:-:S03]  /*7040*/  SHF.L.U32 R5, R0, 0x10, RZ ;  /* 0x0000001000057819 */ /* 0x000fc600000006ff */
        /* <DEDUP_REMOVED lines=8> */
[----:B0-----:R-:W-:Y:S02]  /*70d0*/  SHF.L.U32 R3, R4, 0x10, RZ ;  /* 0x0000001004037819 */ /* 0x001fe400000006ff */
[----:B-1----:R-:W-:-:S05]  /*70e0*/  SHF.L.U32 R0, R2, 0x10, RZ ;  /* 0x0000001002007819 */ /* 0x002fca00000006ff */
[----:B------:R-:W-:-:S05]  /*70f0*/  FADD.FTZ R0, R0, -R3 ;  /* 0x8000000300007221 */ /* 0x000fca0000010000 */
[----:B------:R-:W-:-:S07]  /*7100*/  F2FP.BF16.F32.PACK_AB R0, RZ, R0 ;  /* 0x00000000ff00723e */ /* 0x000fce00000010ff */
.L_x_1668:
[----:B------:R-:W-:Y:S05]  /*7110*/  BSYNC B7 ;  /* 0x0000000000077941 */ /* 0x000fea0003800000 */
.L_x_1667:
[----:B------:R-:W-:Y:S01]  /*7120*/  ISETP.GE.AND P0, PT, R32, R33, PT ;  /* 0x000000212000720c */ /* 0x000fe20003f06270 */
[----:B------:R-:W-:Y:S04]  /*7130*/  BSSY B0, `(.L_x_1675) ;  /* 0x0000035000007945 */ /* 0x000fe80003800000 */
[----:B------:R-:W-:Y:S08]  /*7140*/  BSSY B1, `(.L_x_1676) ;  /* 0x000002d000017945 */ /* 0x000ff00003800000 */
[----:B------:R-:W-:Y:S05]  /*7150*/  @P0 BRA `(.L_x_1677) ;  /* 0x0000000000380947 */ /* 0x000fea0003800000 */
[----:B0-----:R-:W0:Y:S01]  /*7160*/  S2R R5, SR_TID.X ;  /* 0x0000000000057919 */ /* 0x001e220000002100 */
[----:B------:R-:W1:Y:S01]  /*7170*/  LDC.64 R2, c[0x0][0x218] ;  /* 0x00008600ff027b82 */ /* 0x000e620000000a00 */
[----:B------:R-:W2:Y:S01]  /*7180*/  S2R R32, SR_TID.X ;  /* 0x0000000000207919 */ /* 0x000ea20000002100 */
[----:B0-----:R-:W-:-:S04]  /*7190*/  IMAD.IADD R5, R34, 0x1, R5 ;  /* 0x0000000122057824 */ /* 0x001fc800078e0205 */
[----:B-1----:R-:W-:Y:S01]  /*71a0*/  IMAD.WIDE.U32 R2, R5, 0x2, R2 ;  /* 0x0000000205027825 */ /* 0x002fe200078e0002 */
[----:B--2---:R-:W-:-:S04]  /*71b0*/  IADD3 R32, R32, 0x80, RZ ;  /* 0x0000008020207810 */ /* 0x004fc80007ffe0ff */
[----:B------:R0:W-:Y:S01]  /*71c0*/  STG.E.U16 desc[UR36][R2.64], R31 ;  /* 0x0000001f02007986 */ /* 0x0001e2000c101524 */
[----:B------:R-:W-:-:S13]  /*71d0*/  ISETP.GE.AND P0, PT, R32, R33, PT ;  /* 0x000000212000720c */ /* 0x000fda0003f06270 */
[----:B0-----:R-:W-:Y:S05]  /*71e0*/  @P0 BRA `(.L_x_1678) ;  /* 0x0000000000300947 */ /* 0x001fea0003800000 */
[----:B------:R-:W0:Y:S01]  /*71f0*/  LDC.64 R2, c[0x0][0x218] ;  /* 0x00008600ff027b82 */ /* 0x000e220000000a00 */
[----:B------:R-:W-:Y:S01]  /*7200*/  IADD3 R5, R34, R32, RZ ;  /* 0x0000002022057210 */ /* 0x000fe20007ffe0ff */
[----:B------:R-:W-:-:S04]  /*7210*/  VIADD R32, R32, 0x80 ;  /* 0x0000008020207836 */ /* 0x000fc80000000000 */
[----:B0-----:R-:W-:-:S05]  /*7220*/  IMAD.WIDE.U32 R2, R5, 0x2, R2 ;  /* 0x0000000205027825 */ /* 0x001fca00078e0002 */
[----:B------:R1:W-:Y:S02]  /*7230*/  STG.E.U16 desc[UR36][R2.64], R29 ;  /* 0x0000001d02007986 */ /* 0x0003e4000c101524 */
.L_x_1677:
[----:B------:R-:W-:-:S13]  /*7240*/  ISETP.GE.AND P0, PT, R32, R33, PT ;  /* 0x000000212000720c */ /* 0x000fda0003f06270 */
[----:B------:R-:W-:Y:S05]  /*7250*/  @P0 BRA `(.L_x_1679) ;  /* 0x0000000000300947 */ /* 0x000fea0003800000 */
[----:B-1----:R-:W1:Y:S01]  /*7260*/  LDC.64 R2, c[0x0][0x218] ;  /* 0x00008600ff027b82 */ /* 0x002e620000000a00 */
[----:B0-----:R-:W-:Y:S02]  /*7270*/  IADD3 R5, R34, R32, RZ ;  /* 0x0000002022057210 */ /* 0x001fe40007ffe0ff */
[----:B------:R-:W-:-:S03]  /*7280*/  IADD3 R32, R32, 0x80, RZ ;  /* 0x0000008020207810 */ /* 0x000fc60007ffe0ff */
[----:B-1----:R-:W-:-:S05]  /*7290*/  IMAD.WIDE.U32 R2, R5, 0x2, R2 ;  /* 0x0000000205027825 */ /* 0x002fca00078e0002 */
[----:B------:R0:W-:Y:S02]  /*72a0*/  STG.E.U16 desc[UR36][R2.64], R27 ;  /* 0x0000001b02007986 */ /* 0x0001e4000c101524 */
.L_x_1678:
[----:B------:R-:W-:-:S13]  /*72b0*/  ISETP.GE.AND P0, PT, R32, R33, PT ;  /* 0x000000212000720c */ /* 0x000fda0003f06270 */
[----:B------:R-:W-:Y:S05]  /*72c0*/  @P0 BRA `(.L_x_1680) ;  /* 0x0000000000300947 */ /* 0x000fea0003800000 */
[----:B0-----:R-:W0:Y:S01]  /*72d0*/  LDC.64 R2, c[0x0][0x218] ;  /* 0x00008600ff027b82 */ /* 0x001e220000000a00 */
[----:B------:R-:W-:Y:S01]  /*72e0*/  IMAD.IADD R5, R34, 0x1, R32 ;  /* 0x0000000122057824 */ /* 0x000fe200078e0220 */
[----:B------:R-:W-:-:S03]  /*72f0*/  IADD3 R32, R32, 0x80, RZ ;  /* 0x0000008020207810 */ /* 0x000fc60007ffe0ff */
[----:B0-----:R-:W-:-:S05]  /*7300*/  IMAD.WIDE.U32 R2, R5, 0x2, R2 ;  /* 0x0000000205027825 */ /* 0x001fca00078e0002 */
[----:B------:R2:W-:Y:S02]  /*7310*/  STG.E.U16 desc[UR36][R2.64], R25 ;  /* 0x0000001902007986 */ /* 0x0005e4000c101524 */
.L_x_1679:
[----:B------:R-:W-:-:S13]  /*7320*/  ISETP.GE.AND P0, PT, R32, R33, PT ;  /* 0x000000212000720c */ /* 0x000fda0003f06270 */
[----:B------:R-:W-:Y:S05]  /*7330*/  @P0 BRA `(.L_x_1681) ;  /* 0x0000000000340947 */ /* 0x000fea0003800000 */
[----:B-12---:R-:W1:Y:S01]  /*7340*/  LDC.64 R2, c[0x0][0x218] ;  /* 0x00008600ff027b82 */ /* 0x006e620000000a00 */
[----:B0-----:R-:W-:Y:S01]  /*7350*/  IADD3 R5, R34, R32, RZ ;  /* 0x0000002022057210 */ /* 0x001fe20007ffe0ff */
[----:B------:R-:W-:-:S04]  /*7360*/  VIADD R32, R32, 0x80 ;  /* 0x0000008020207836 */ /* 0x000fc80000000000 */
[----:B-1----:R-:W-:-:S05]  /*7370*/  IMAD.WIDE.U32 R2, R5, 0x2, R2 ;  /* 0x0000000205027825 */ /* 0x002fca00078e0002 */
[----:B------:R1:W-:Y:S02]  /*7380*/  STG.E.U16 desc[UR36][R2.64], R23 ;  /* 0x0000001702007986 */ /* 0x0003e4000c101524 */
.L_x_1680:
[----:B------:R-:W-:-:S13]  /*7390*/  ISETP.GE.AND P0, PT, R32, R33, PT ;  /* 0x000000212000720c */ /* 0x000fda0003f06270 */
[----:B------:R-:W-:Y:S05]  /*73a0*/  @P0 BREAK B1 ;  /* 0x0000000000010942 */ /* 0x000fea0003800000 */
[----:B------:R-:W-:Y:S05]  /*73b0*/  @P0 BRA `(.L_x_1682) ;  /* 0x0000000000300947 */ /* 0x000fea0003800000 */
[----:B01----:R-:W0:Y:S01]  /*73c0*/  LDC.64 R2, c[0x0][0x218] ;  /* 0x00008600ff027b82 */ /* 0x003e220000000a00 */
[----:B------:R-:W-:Y:S02]  /*73d0*/  IADD3 R5, R34, R32, RZ ;  /* 0x0000002022057210 */ /* 0x000fe40007ffe0ff */
[----:B------:R-:W-:-:S03]  /*73e0*/  IADD3 R32, R32, 0x80, RZ ;  /* 0x0000008020207810 */ /* 0x000fc60007ffe0ff */
[----:B0-----:R-:W-:-:S05]  /*73f0*/  IMAD.WIDE.U32 R2, R5, 0x2, R2 ;  /* 0x0000000205027825 */ /* 0x001fca00078e0002 */
[----:B------:R3:W-:Y:S02]  /*7400*/  STG.E.U16 desc[UR36][R2.64], R19 ;  /* 0x0000001302007986 */ /* 0x0007e4000c101524 */
.L_x_1681:
[----:B------:R-:W-:Y:S05]  /*7410*/  BSYNC B1 ;  /* 0x0000000000017941 */ /* 0x000fea0003800000 */
.L_x_1676:
[----:B------:R-:W-:-:S13]  /*7420*/  ISETP.GE.AND P0, PT, R32, R33, PT ;  /* 0x000000212000720c */ /* 0x000fda0003f06270 */
[----:B-123--:R-:W1:Y:S01]  /*7430*/  @!P0 LDC.64 R2, c[0x0][0x218] ;  /* 0x00008600ff028b82 */ /* 0x00ee620000000a00 */
[----:B0-----:R-:W-:Y:S01]  /*7440*/  @!P0 IMAD.IADD R5, R34, 0x1, R32 ;  /* 0x0000000122058824 */ /* 0x001fe200078e0220 */
[----:B------:R-:W-:-:S03]  /*7450*/  @!P0 IADD3 R32, R32, 0x80, RZ ;  /* 0x0000008020208810 */ /* 0x000fc60007ffe0ff */
[----:B-1----:R-:W-:-:S05]  /*7460*/  @!P0 IMAD.WIDE.U32 R2, R5, 0x2, R2 ;  /* 0x0000000205028825 */ /* 0x002fca00078e0002 */
[----:B------:R2:W-:Y:S02]  /*7470*/  @!P0 STG.E.U16 desc[UR36][R2.64], R17 ;  /* 0x0000001102008986 */ /* 0x0005e4000c101524 */
.L_x_1682:
[----:B------:R-:W-:Y:S05]  /*7480*/  BSYNC B0 ;  /* 0x0000000000007941 */ /* 0x000fea0003800000 */
.L_x_1675:
[----:B------:R-:W-:-:S13]  /*7490*/  ISETP.GE.AND P0, PT, R32, R33, PT ;  /* 0x000000212000720c */ /* 0x000fda0003f06270 */
[----:B------:R-:W-:Y:S05]  /*74a0*/  @P0 EXIT ;  /* 0x000000000000094d */ /* 0x000fea0003800000 */
[----:B012---:R-:W0:Y:S01]  /*74b0*/  LDC.64 R2, c[0x0][0x218] ;  /* 0x00008600ff027b82 */ /* 0x007e220000000a00 */
[----:B------:R-:W-:-:S05]  /*74c0*/  IADD3 R5, R34, R32, RZ ;  /* 0x0000002022057210 */ /* 0x000fca0007ffe0ff */
[----:B0-----:R-:W-:-:S05]  /*74d0*/  IMAD.WIDE.U32 R2, R5, 0x2, R2 ;  /* 0x0000000205027825 */ /* 0x001fca00078e0002 */
[----:B------:R-:W-:Y:S01]  /*74e0*/  STG.E.U16 desc[UR36][R2.64], R0 ;  /* 0x0000000002007986 */ /* 0x000fe2000c101524 */
[----:B------:R-:W-:Y:S05]  /*74f0*/  EXIT ;  /* 0x000000000000794d */ /* 0x000fea0003800000 */
.L_x_1683:
        /* <DEDUP_REMOVED lines=16> */
.L_x_10815:


//--------------------- .text._ZN2at6native29vectorized_elementwise_kernelILi4EZZZNS0_29binary_cross_entropy_out_cudaERKNS_6TensorES4_RKSt8optionalIS2_ElRS2_ENKUlvE_clEvENKUlvE2_clEvEUlN3c108BFloat16ESD_E_St5arrayIPcLm3EEEEviT0_T1_ --------------------------
	.section	.text._ZN2at6native29vectorized_elementwise_kernelILi4EZZZNS0_29binary_cross_entropy_out_cudaERKNS_6TensorES4_RKSt8optionalIS2_ElRS2_ENKUlvE_clEvENKUlvE2_clEvEUlN3c108BFloat16ESD_E_St5arrayIPcLm3EEEEviT0_T1_,"ax",@progbits
	.align	128
        .global         _ZN2at6native29vectorized_elementwise_kernelILi4EZZZNS0_29binary_cross_entropy_out_cudaERKNS_6TensorES4_RKSt8optionalIS2_ElRS2_ENKUlvE_clEvENKUlvE2_clEvEUlN3c108BFloat16ESD_E_St5arrayIPcLm3EEEEviT0_T1_
        .type           _ZN2at6native29vectorized_elementwise_kernelILi4EZZZNS0_29binary_cross_entropy_out_cudaERKNS_6TensorES4_RKSt8optionalIS2_ElRS2_ENKUlvE_clEvENKUlvE2_clEvEUlN3c108BFloat16ESD_E_St5arrayIPcLm3EEEEviT0_T1_,@function
        .size           _ZN2at6native29vectorized_elementwise_kernelILi4EZZZNS0_29binary_cross_entropy_out_cudaERKNS_6TensorES4_RKSt8optionalIS2_ElRS2_ENKUlvE_clEvENKUlvE2_clEvEUlN3c108BFloat16ESD_E_St5arrayIPcLm3EEEEviT0_T1_,(.L_x_10816 - _ZN2at6native29vectorized_elementwise_kernelILi4EZZZNS0_29binary_cross_entropy_out_cudaERKNS_6TensorES4_RKSt8optionalIS2_ElRS2_ENKUlvE_clEvENKUlvE2_clEvEUlN3c108BFloat16ESD_E_St5arrayIPcLm3EEEEviT0_T1_)
        .other          _ZN2at6native29vectorized_elementwise_kernelILi4EZZZNS0_29binary_cross_entropy_out_cudaERKNS_6TensorES4_RKSt8optionalIS2_ElRS2_ENKUlvE_clEvENKUlvE2_clEvEUlN3c108BFloat16ESD_E_St5arrayIPcLm3EEEEviT0_T1_,@"STO_CUDA_ENTRY STV_DEFAULT"
_ZN2at6native29vectorized_elementwise_kernelILi4EZZZNS0_29binary_cross_entropy_out_cudaERKNS_6TensorES4_RKSt8optionalIS2_ElRS2_ENKUlvE_clEvENKUlvE2_clEvEUlN3c108BFloat16ESD_E_St5arrayIPcLm3EEEEviT0_T1_:
.text._ZN2at6native29vectorized_elementwise_kernelILi4EZZZNS0_29binary_cross_entropy_out_cudaERKNS_6TensorES4_RKSt8optionalIS2_ElRS2_ENKUlvE_clEvENKUlvE2_clEvEUlN3c108BFloat16ESD_E_St5arrayIPcLm3EEEEviT0_T1_:
        /* <DEDUP_REMOVED lines=13> */
[----:B------:R-:W3:Y:S01]  /*00d0*/  LDG.E.64 R24, desc[UR36][R2.64] ;  /* 0x0000002402187981 */ /* 0x000ee2000c1e1b00 */
[----:B--2---:R-:W-:-:S03]  /*00e0*/  IMAD.WIDE R4, R34, 0x2, R4 ;  /* 0x0000000222047825 */ /* 0x004fc600078e0204 */
[----:B------:R0:W5:Y:S01]  /*00f0*/  LDG.E.64 R22, desc[UR36][R2.64+0x400] ;  /* 0x0004002402167981 */ /* 0x000162000c1e1b00 */
[----:B------:R-:W-:-:S05]  /*0100*/  IMAD.WIDE.U32 R4, R16, 0x8, R4 ;  /* 0x0000000810047825 */ /* 0x000fca00078e0004 */
[----:B------:R0:W5:Y:S04]  /*0110*/  LDG.E.64 R26, desc[UR36][R4.64] ;  /* 0x00000024041a7981 */ /* 0x000168000c1e1b00 */
[----:B------:R0:W5:Y:S01]  /*0120*/  LDG.E.64 R18, desc[UR36][R4.64+0x400] ;  /* 0x0004002404127981 */ /* 0x000162000c1e1b00 */
        /* <DEDUP_REMOVED lines=21> */
.L_x_1686:
[----:B------:R-:W-:Y:S05]  /*0280*/  BSYNC B6 ;  /* 0x0000000000067941 */ /* 0x000fea0003800000 */
.L_x_1685:
        /* <DEDUP_REMOVED lines=21> */
.L_x_1688:
[----:B------:R-:W-:Y:S05]  /*03e0*/  BSYNC B6 ;  /* 0x0000000000067941 */ /* 0x000fea0003800000 */
.L_x_1687:
        /* <DEDUP_REMOVED lines=37> */
.L_x_1690:
[----:B------:R-:W-:Y:S05]  /*0640*/  BSYNC B0 ;  /* 0x0000000000007941 */ /* 0x000fea0003800000 */
.L_x_1689:
        /* <DEDUP_REMOVED lines=43> */
.L_x_1692:
[----:B------:R-:W-:Y:S05]  /*0900*/  BSYNC B6 ;  /* 0x0000000000067941 */ /* 0x000fea0003800000 */
.L_x_1691:
        /* <DEDUP_REMOVED lines=21> */
.L_x_1694:
[----:B------:R-:W-:Y:S05]  /*0a60*/  BSYNC B6 ;  /* 0x0000000000067941 */ /* 0x000fea0003800000 */
.L_x_1693:
        /* <DEDUP_REMOVED lines=37> */
.L_x_1696:
[----:B------:R-:W-:Y:S05]  /*0cc0*/  BSYNC B0 ;  /* 0x0000000000007941 */ /* 0x000fea0003800000 */
.L_x_1695:
        /* <DEDUP_REMOVED lines=41> */
.L_x_1698:
[----:B------:R-:W-:Y:S05]  /*0f60*/  BSYNC B6 ;  /* 0x0000000000067941 */ /* 0x000fea0003800000 */
.L_x_1697:
        /* <DEDUP_REMOVED lines=21> */
.L_x_1700:
[----:B------:R-:W-:Y:S05]  /*10c0*/  BSYNC B6 ;  /* 0x0000000000067941 */ /* 0x000fea0003800000 */
.L_x_1699:
        /* <DEDUP_REMOVED lines=37> */
.L_x_1702:
[----:B------:R-:W-:Y:S05]  /*1320*/  BSYNC B0 ;  /* 0x0000000000007941 */ /* 0x000fea0003800000 */
.L_x_1701:
        /* <DEDUP_REMOVED lines=43> */
.L_x_1704:
[----:B------:R-:W-:Y:S05]  /*15e0*/  BSYNC B6 ;  /* 0x0000000000067941 */ /* 0x000fea0003800000 */
.L_x_1703:
        /* <DEDUP_REMOVED lines=21> */
.L_x_1706:
[----:B------:R-:W-:Y:S05]  /*1740*/  BSYNC B6 ;  /* 0x0000000000067941 */ /* 0x000fea0003800000 */
.L_x_1705:
        /* <DEDUP_REMOVED lines=37> */
.L_x_1708:
[----:B------:R-:W-:Y:S05]  /*19a0*/  BSYNC B0 ;  /* 0x0000000000007941 */ /* 0x000fea0003800000 */
.L_x_1707:
        /* <DEDUP_REMOVED lines=41> */
.L_x_1710:
[----:B------:R-:W-:Y:S05]  /*1c40*/  BSYNC B6 ;  /* 0x0000000000067941 */ /* 0x000fea0003800000 */
.L_x_1709:
        /* <DEDUP_REMOVED lines=21> */
.L_x_1712:
[----:B------:R-:W-:Y:S05]  /*1da0*/  BSYNC B6 ;  /* 0x0000000000067941 */ /* 0x000fea0003800000 */
.L_x_1711:
        /* <DEDUP_REMOVED lines=37> */
.L_x_1714:
[----:B------:R-:W-:Y:S05]  /*2000*/  BSYNC B0 ;  /* 0x0000000000007941 */ /* 0x000fea0003800000 */
.L_x_1713:
        /* <DEDUP_REMOVED lines=43> */
.L_x_1716:
[----:B------:R-:W-:Y:S05]  /*22c0*/  BSYNC B6 ;  /* 0x0000000000067941 */ /* 0x000fea0003800000 */
.L_x_1715:
        /* <DEDUP_REMOVED lines=21> */
.L_x_1718:
[----:B------:R-:W-:Y:S05]  /*2420*/  BSYNC B6 ;  /* 0x0000000000067941 */ /* 0x000fea0003800000 */
.L_x_1717:
        /* <DEDUP_REMOVED lines=37> */
.L_x_1720:
[----:B------:R-:W-:Y:S05]  /*2680*/  BSYNC B0 ;  /* 0x0000000000007941 */ /* 0x000fea0003800000 */
.L_x_1719:
        /* <DEDUP_REMOVED lines=41> */
.L_x_1722:
[----:B------:R-:W-:Y:S05]  /*2920*/  BSYNC B6 ;  /* 0x0000000000067941 */ /* 0x000fea0003800000 */
.L_x_1721:
        /* <DEDUP_REMOVED lines=21> */
.L_x_1724:
[----:B------:R-:W-:Y:S05]  /*2a80*/  BSYNC B6 ;  /* 0x0000000000067941 */ /* 0x000fea0003800000 */
.L_x_1723:
        /* <DEDUP_REMOVED lines=37> */
.L_x_1726:
[----:B------:R-:W-:Y:S05]  /*2ce0*/  BSYNC B0 ;  /* 0x0000000000007941 */ /* 0x000fea0003800000 */
.L_x_1725:
        /* <DEDUP_REMOVED lines=43> */
.L_x_1728:
[----:B------:R-:W-:Y:S05]  /*2fa0*/  BSYNC B6 ;  /* 0x0000000000067941 */ /* 0x000fea0003800000 */
.L_x_1727:
        /* <DEDUP_REMOVED lines=21> */
.L_x_1730:
[----:B------:R-:W-:Y:S05]  /*3100*/  BSYNC B6 ;  /* 0x0000000000067941 */ /* 0x000fea0003800000 */
.L_x_1729:
        /* <DEDUP_REMOVED lines=37> */
.L_x_1732:
[----:B------:R-:W-:Y:S05]  /*3360*/  BSYNC B0 ;  /* 0x0000000000007941 */ /* 0x000fea0003800000 */
.L_x_1731:
        /* <DEDUP_REMOVED lines=25> */
[----:B------:R-:W-:Y:S01]  /*3500*/  F2FP.BF16.F32.PACK_AB R4, R27, R22 ;  /* 0x000000161b04723e */ /* 0x000fe200000010ff */
[----:B------:R-:W-:Y:S03]  /*3510*/  STG.E.64 desc[UR36][R34.64], R24 ;  /* 0x0000001822007986 */ /* 0x000fe6000c101b24 */
[----:B------:R-:W-:-:S05]  /*3520*/  F2FP.BF16.F32.PACK_AB R5, R5, R18 ;  /* 0x000000120505723e */ /* 0x000fca00000010ff */
[----:B------:R-:W-:Y:S01]  /*3530*/  STG.E.64 desc[UR36][R34.64+0x400], R4 ;  /* 0x0004000422007986 */ /* 0x000fe2000c101b24 */
[----:B------:R-:W-:Y:S05]  /*3540*/  EXIT ;  /* 0x000000000000794d */ /* 0x000fea0003800000 */
.L_x_1684:
        /* <DEDUP_REMOVED lines=111> */
.L_x_1736:
[----:B------:R-:W-:Y:S05]  /*3c40*/  BSYNC B6 ;  /* 0x0000000000067941 */ /* 0x000fea0003800000 */
.L_x_1735:
        /* <DEDUP_REMOVED lines=21> */
.L_x_1738:
[----:B------:R-:W-:Y:S05]  /*3da0*/  BSYNC B6 ;  /* 0x0000000000067941 */ /* 0x000fea0003800000 */
.L_x_1737:
        /* <DEDUP_REMOVED lines=37> */
.L_x_1740:
[----:B------:R-:W-:Y:S05]  /*4000*/  BSYNC B0 ;  /* 0x0000000000007941 */ /* 0x000fea0003800000 */
.L_x_1739:
        /* <DEDUP_REMOVED lines=21> */
.L_x_1734:
[----:B------:R-:W-:Y:S05]  /*4160*/  BSYNC B7 ;  /* 0x0000000000077941 */ /* 0x000fea0003800000 */
.L_x_1733:
        /* <DEDUP_REMOVED lines=26> */
.L_x_1744:
[----:B------:R-:W-:Y:S05]  /*4310*/  BSYNC B6 ;  /* 0x0000000000067941 */ /* 0x000fea0003800000 */
.L_x_1743:
        /* <DEDUP_REMOVED lines=21> */
.L_x_1746:
[----:B------:R-:W-:Y:S05]  /*4470*/  BSYNC B6 ;  /* 0x0000000000067941 */ /* 0x000fea0003800000 */
.L_x_1745:
        /* <DEDUP_REMOVED lines=37> */
.L_x_1748:
[----:B------:R-:W-:Y:S05]  /*46d0*/  BSYNC B0 ;  /* 0x0000000000007941 */ /* 0x000fea0003800000 */
.L_x_1747:
        /* <DEDUP_REMOVED lines=21> */
.L_x_1742:
[----:B------:R-:W-:Y:S05]  /*4830*/  BSYNC B7 ;  /* 0x0000000000077941 */ /* 0x000fea0003800000 */
.L_x_1741:
        /* <DEDUP_REMOVED lines=25> */
.L_x_1752:
[----:B------:R-:W-:Y:S05]  /*49d0*/  BSYNC B6 ;  /* 0x0000000000067941 */ /* 0x000fea0003800000 */
.L_x_1751:
        /* <DEDUP_REMOVED lines=21> */
.L_x_1754:
[----:B------:R-:W-:Y:S05]  /*4b30*/  BSYNC B6 ;  /* 0x0000000000067941 */ /* 0x000fea0003800000 */
.L_x_1753:
        /* <DEDUP_REMOVED lines=37> */
.L_x_1756:
[----:B------:R-:W-:Y:S05]  /*4d90*/  BSYNC B0 ;  /* 0x0000000000007941 */ /* 0x000fea0003800000 */
.L_x_1755:
        /* <DEDUP_REMOVED lines=21> */
.L_x_1750:
[----:B------:R-:W-:Y:S05]  /*4ef0*/  BSYNC B7 ;  /* 0x0000000000077941 */ /* 0x000fea0003800000 */
.L_x_1749:
        /* <DEDUP_REMOVED lines=25> */
.L_x_1760:
[----:B------:R-:W-:Y:S05]  /*5090*/  BSYNC B6 ;  /* 0x0000000000067941 */ /* 0x000fea0003800000 */
.L_x_1759:
        /* <DEDUP_REMOVED lines=21> */
.L_x_1762:
[----:B------:R-:W-:Y:S05]  /*51f0*/  BSYNC B6 ;  /* 0x0000000000067941 */ /* 0x000fea0003800000 */
.L_x_1761:
        /* <DEDUP_REMOVED lines=37> */
.L_x_1764:
[----:B------:R-:W-:Y:S05]  /*5450*/  BSYNC B0 ;  /* 0x0000000000007941 */ /* 0x000fea0003800000 */
.L_x_1763:
        /* <DEDUP_REMOVED lines=21> */
.L_x_1758:
[----:B------:R-:W-:Y:S05]  /*55b0*/  BSYNC B7 ;  /* 0x0000000000077941 */ /* 0x000fea0003800000 */
.L_x_1757:
        /* <DEDUP_REMOVED lines=25> */
.L_x_1768:
[----:B------:R-:W-:Y:S05]  /*5750*/  BSYNC B6 ;  /* 0x0000000000067941 */ /* 0x000fea0003800000 */
.L_x_1767:
        /* <DEDUP_REMOVED lines=21> */
.L_x_1770:
[----:B------:R-:W-:Y:S05]  /*58b0*/  BSYNC B6 ;  /* 0x0000000000067941 */ /* 0x000fea0003800000 */
.L_x_1769:
        /* <DEDUP_REMOVED lines=37> */
.L_x_1772:
[----:B------:R-:W-:Y:S05]  /*5b10*/  BSYNC B0 ;  /* 0x0000000000007941 */ /* 0x000fea0003800000 */
.L_x_1771:
        /* <DEDUP_REMOVED lines=21> */
.L_x_1766:
[----:B------:R-:W-:Y:S05]  /*5c70*/  BSYNC B7 ;  /* 0x0000000000077941 */ /* 0x000fea0003800000 */
.L_x_1765:
        /* <DEDUP_REMOVED lines=25> */
.L_x_1776:
[----:B------:R-:W-:Y:S05]  /*5e10*/  BSYNC B6 ;  /* 0x0000000000067941 */ /* 0x000fea0003800000 */
.L_x_1775:
        /* <DEDUP_REMOVED lines=21> */
.L_x_1778:
[----:B------:R-:W-:Y:S05]  /*5f70*/  BSYNC B6 ;  /* 0x0000000000067941 */ /* 0x000fea0003800000 */
.L_x_1777:
        /* <DEDUP_REMOVED lines=37> */
.L_x_1780:
[----:B------:R-:W-:Y:S05]  /*61d0*/  BSYNC B0 ;  /* 0x0000000000007941 */ /* 0x000fea0003800000 */
.L_x_1779:
        /* <DEDUP_REMOVED lines=21> */
.L_x_1774:
[----:B------:R-:W-:Y:S05]  /*6330*/  BSYNC B7 ;  /* 0x0000000000077941 */ /* 0x000fea0003800000 */
.L_x_1773:
        /* <DEDUP_REMOVED lines=25> */
.L_x_1784:
[----:B------:R-:W-:Y:S05]  /*64d0*/  BSYNC B6 ;  /* 0x0000000000067941 */ /* 0x000fea0003800000 */
.L_x_1783:
        /* <DEDUP_REMOVED lines=21> */
.L_x_1786:
[----:B------:R-:W-:Y:S05]  /*6630*/  BSYNC B6 ;  /* 0x0000000000067941 */ /* 0x000fea0003800000 */
.L_x_1785:
        /* <DEDUP_REMOVED lines=37> */
.L_x_1788:
[----:B------:R-:W-:Y:S05]  /*6890*/  BSYNC B0 ;  /* 0x0000000000007941 */ /* 0x000fea0003800000 */
.L_x_1787:
        /* <DEDUP_REMOVED lines=21> */
.L_x_1782:
[----:B------:R-:W-:Y:S05]  /*69f0*/  BSYNC B7 ;  /* 0x0000000000077941 */ /* 0x000fea0003800000 */
.L_x_1781:
        /* <DEDUP_REMOVED lines=25> */
.L_x_1792:
[----:B------:R-:W-:Y:S05]  /*6b90*/  BSYNC B6 ;  /* 0x0000000000067941 */ /* 0x000fea0003800000 */
.L_x_1791:
        /* <DEDUP_REMOVED lines=21> */
.L_x_1794:
[----:B------:R-:W-:Y:S05]  /*6cf0*/  BSYNC B6 ;  /* 0x0000000000067941 */ /* 0x000fea0003800000 */
.L_x_1793:
        /* <DEDUP_REMOVED lines=37> */
.L_x_1796:
[----:B------:R-:W-:Y:S05]  /*6f50*/  BSYNC B0 ;  /* 0x0000000000007941 */ /* 0x000fea0003800000 */
.L_x_1795:
        /* <DEDUP_REMOVED lines=21> */
.L_x_1790:
[----:B------:R-:W-:Y:S05]  /*70b0*/  BSYNC B7 ;  /* 0x0000000000077941 */ /* 0x000fea0003800000 */
.L_x_1789:
        /* <DEDUP_REMOVED lines=18> */
.L_x_1799:
[----:B------:R-:W-:-:S13]  /*71e0*/  ISETP.GE.AND P0, PT, R32, R33, PT ;  /* 0x000000212000720c */ /* 0x000fda0003f06270 */
[----:B------:R-:W-:Y:S05]  /*71f0*/  @P0 BRA `(.L_x_1801) ;  /* 0x0000000000300947 */ /* 0x000fea0003800000 */
[----:B-1----:R-:W1:Y:S01]  /*7200*/  LDC.64 R2, c[0x0][0x218] ;  /* 0x00008600ff027b82 */ /* 0x002e620000000a00 */
[----:B0-----:R-:W-:Y:S02]  /*7210*/  IADD3 R5, R34, R32, RZ ;  /* 0x0000002022057210 */ /* 0x001fe40007ffe0ff */
[----:B------:R-:W-:-:S03]  /*7220*/  IADD3 R32, R32, 0x80, RZ ;  /* 0x0000008020207810 */ /* 0x000fc60007ffe0ff */
[----:B-1----:R-:W-:-:S05]  /*7230*/  IMAD.WIDE.U32 R2, R5, 0x2, R2 ;  /* 0x0000000205027825 */ /* 0x002fca00078e0002 */
[----:B------:R0:W-:Y:S02]  /*7240*/  STG.E.U16 desc[UR36][R2.64], R27 ;  /* 0x0000001b02007986 */ /* 0x0001e4000c101524 */
.L_x_1800:
[----:B------:R-:W-:-:S13]  /*7250*/  ISETP.GE.AND P0, PT, R32, R33, PT ;  /* 0x000000212000720c */ /* 0x000fda0003f06270 */
[----:B------:R-:W-:Y:S05]  /*7260*/  @P0 BRA `(.L_x_1802) ;  /* 0x0000000000300947 */ /* 0x000fea0003800000 */
[----:B0-----:R-:W0:Y:S01]  /*7270*/  LDC.64 R2, c[0x0][0x218] ;  /* 0x00008600ff027b82 */ /* 0x001e220000000a00 */
[----:B------:R-:W-:Y:S01]  /*7280*/  IMAD.IADD R5, R34, 0x1, R32 ;  /* 0x0000000122057824 */ /* 0x000fe200078e0220 */
[----:B------:R-:W-:-:S03]  /*7290*/  IADD3 R32, R32, 0x80, RZ ;  /* 0x0000008020207810 */ /* 0x000fc60007ffe0ff */
[----:B0-----:R-:W-:-:S05]  /*72a0*/  IMAD.WIDE.U32 R2, R5, 0x2, R2 ;  /* 0x0000000205027825 */ /* 0x001fca00078e0002 */
[----:B------:R2:W-:Y:S02]  /*72b0*/  STG.E.U16 desc[UR36][R2.64], R25 ;  /* 0x0000001902007986 */ /* 0x0005e4000c101524 */
.L_x_1801:
[----:B------:R-:W-:-:S13]  /*72c0*/  ISETP.GE.AND P0, PT, R32, R33, PT ;  /* 0x000000212000720c */ /* 0x000fda0003f06270 */
[----:B------:R-:W-:Y:S05]  /*72d0*/  @P0 BRA `(.L_x_1803) ;  /* 0x0000000000340947 */ /* 0x000fea0003800000 */
[----:B-12---:R-:W1:Y:S01]  /*72e0*/  LDC.64 R2, c[0x0][0x218] ;  /* 0x00008600ff027b82 */ /* 0x006e620000000a00 */
[----:B0-----:R-:W-:Y:S01]  /*72f0*/  IADD3 R5, R34, R32, RZ ;  /* 0x0000002022057210 */ /* 0x001fe20007ffe0ff */
[----:B------:R-:W-:-:S04]  /*7300*/  VIADD R32, R32, 0x80 ;  /* 0x0000008020207836 */ /* 0x000fc80000000000 */
[----:B-1----:R-:W-:-:S05]  /*7310*/  IMAD.WIDE.U32 R2, R5, 0x2, R2 ;  /* 0x0000000205027825 */ /* 0x002fca00078e0002 */
[----:B------:R1:W-:Y:S02]  /*7320*/  STG.E.U16 desc[UR36][R2.64], R23 ;  /* 0x0000001702007986 */ /* 0x0003e4000c101524 */
.L_x_1802:
        /* <DEDUP_REMOVED lines=8> */
.L_x_1803:
[----:B------:R-:W-:Y:S05]  /*73b0*/  BSYNC B1 ;  /* 0x0000000000017941 */ /* 0x000fea0003800000 */
.L_x_1798:
[----:B------:R-:W-:-:S13]  /*73c0*/  ISETP.GE.AND P0, PT, R32, R33, PT ;  /* 0x000000212000720c */ /* 0x000fda0003f06270 */
[----:B-123--:R-:W1:Y:S01]  /*73d0*/  @!P0 LDC.64 R2, c[0x0][0x218] ;  /* 0x00008600ff028b82 */ /* 0x00ee620000000a00 */
[----:B0-----:R-:W-:Y:S01]  /*73e0*/  @!P0 IMAD.IADD R5, R34, 0x1, R32 ;  /* 0x0000000122058824 */ /* 0x001fe200078e0220 */
[----:B------:R-:W-:-:S03]  /*73f0*/  @!P0 IADD3 R32, R32, 0x80, RZ ;  /* 0x0000008020208810 */ /* 0x000fc60007ffe0ff */
[----:B-1----:R-:W-:-:S05]  /*7400*/  @!P0 IMAD.WIDE.U32 R2, R5, 0x2, R2 ;  /* 0x0000000205028825 */ /* 0x002fca00078e0002 */
[----:B------:R2:W-:Y:S02]  /*7410*/  @!P0 STG.E.U16 desc[UR36][R2.64], R17 ;  /* 0x0000001102008986 */ /* 0x0005e4000c101524 */
.L_x_1804:
[----:B------:R-:W-:Y:S05]  /*7420*/  BSYNC B0 ;  /* 0x0000000000007941 */ /* 0x000fea0003800000 */
.L_x_1797:
[----:B------:R-:W-:-:S13]  /*7430*/  ISETP.GE.AND P0, PT, R32, R33, PT ;  /* 0x000000212000720c */ /* 0x000fda0003f06270 */
[----:B------:R-:W-:Y:S05]  /*7440*/  @P0 EXIT ;  /* 0x000000000000094d */ /* 0x000fea0003800000 */
[----:B012---:R-:W0:Y:S01]  /*7450*/  LDC.64 R2, c[0x0][0x218] ;  /* 0x00008600ff027b82 */ /* 0x007e220000000a00 */
[----:B------:R-:W-:-:S05]  /*7460*/  IADD3 R5, R34, R32, RZ ;  /* 0x0000002022057210 */ /* 0x000fca0007ffe0ff */
[----:B0-----:R-:W-:-:S05]  /*7470*/  IMAD.WIDE.U32 R2, R5, 0x2, R2 ;  /* 0x0000000205027825 */ /* 0x001fca00078e0002 */
[----:B------:R-:W-:Y:S01]  /*7480*/  STG.E.U16 desc[UR36][R2.64], R0 ;  /* 0x0000000002007986 */ /* 0x000fe2000c101524 */
[----:B------:R-:W-:Y:S05]  /*7490*/  EXIT ;  /* 0x000000000000794d */ /* 0x000fea0003800000 */
.L_x_1805:
        /* <DEDUP_REMOVED lines=14> */
.L_x_10816:


//--------------------- .text._ZN2at6native29vectorized_elementwise_kernelILi8EZZZNS0_29binary_cross_entropy_out_cudaERKNS_6TensorES4_RKSt8optionalIS2_ElRS2_ENKUlvE_clEvENKUlvE2_clEvEUlN3c108BFloat16ESD_E_St5arrayIPcLm3EEEEviT0_T1_ --------------------------
	.section	.text._ZN2at6native29vectorized_elementwise_kernelILi8EZZZNS0_29binary_cross_entropy_out_cudaERKNS_6TensorES4_RKSt8optionalIS2_ElRS2_ENKUlvE_clEvENKUlvE2_clEvEUlN3c108BFloat16ESD_E_St5arrayIPcLm3EEEEviT0_T1_,"ax",@progbits
	.align	128
        .global         _ZN2at6native29vectorized_elementwise_kernelILi8EZZZNS0_29binary_cross_entropy_out_cudaERKNS_6TensorES4_RKSt8optionalIS2_ElRS2_ENKUlvE_clEvENKUlvE2_clEvEUlN3c108BFloat16ESD_E_St5arrayIPcLm3EEEEviT0_T1_
        .type           _ZN2at6native29vectorized_elementwise_kernelILi8EZZZNS0_29binary_cross_entropy_out_cudaERKNS_6TensorES4_RKSt8optionalIS2_ElRS2_ENKUlvE_clEvENKUlvE2_clEvEUlN3c108BFloat16ESD_E_St5arrayIPcLm3EEEEviT0_T1_,@function
        .size           _ZN2at6native29vectorized_elementwise_kernelILi8EZZZNS0_29binary_cross_entropy_out_cudaERKNS_6TensorES4_RKSt8optionalIS2_ElRS2_ENKUlvE_clEvENKUlvE2_clEvEUlN3c108BFloat16ESD_E_St5arrayIPcLm3EEEEviT0_T1_,(.L_x_10817 - _ZN2at6native29vectorized_elementwise_kernelILi8EZZZNS0_29binary_cross_entropy_out_cudaERKNS_6TensorES4_RKSt8optionalIS2_ElRS2_ENKUlvE_clEvENKUlvE2_clEvEUlN3c108BFloat16ESD_E_St5arrayIPcLm3EEEEviT0_T1_)
        .other          _ZN2at6native29vectorized_elementwise_kernelILi8EZZZNS0_29binary_cross_entropy_out_cudaERKNS_6TensorES4_RKSt8optionalIS2_ElRS2_ENKUlvE_clEvENKUlvE2_clEvEUlN3c108BFloat16ESD_E_St5arrayIPcLm3EEEEviT0_T1_,@"STO_CUDA_ENTRY STV_DEFAULT"
_ZN2at6native29vectorized_elementwise_kernelILi8EZZZNS0_29binary_cross_entropy_out_cudaERKNS_6TensorES4_RKSt8optionalIS2_ElRS2_ENKUlvE_clEvENKUlvE2_clEvEUlN3c108BFloat16ESD_E_St5arrayIPcLm3EEEEviT0_T1_:
.text._ZN2at6native29vectorized_elementwise_kernelILi8EZZZNS0_29binary_cross_entropy_out_cudaERKNS_6TensorES4_RKSt8optionalIS2_ElRS2_ENKUlvE_clEvENKUlvE2_clEvEUlN3c108BFloat16ESD_E_St5arrayIPcLm3EEEEviT0_T1_:
        /* <DEDUP_REMOVED lines=13> */
[----:B------:R-:W3:Y:S01]  /*00d0*/  LDG.E.128 R24, desc[UR36][R2.64] ;  /* 0x0000002402187981 */ /* 0x000ee2000c1e1d00 */
[----:B--2---:R-:W-:-:S04]  /*00e0*/  IMAD.WIDE R4, R34, 0x2, R4 ;  /* 0x0000000222047825 */ /* 0x004fc800078e0204 */
[----:B------:R-:W-:-:S05]  /*00f0*/  IMAD.WIDE.U32 R4, R22, 0x10, R4 ;  /* 0x0000001016047825 */ /* 0x000fca00078e0004 */
[----:B------:R0:W5:Y:S01]  /*0100*/  LDG.E.128 R16, desc[UR36][R4.64] ;  /* 0x0000002404107981 */ /* 0x000162000c1e1d00 */
        /* <DEDUP_REMOVED lines=21> */
.L_x_1808:
[----:B------:R-:W-:Y:S05]  /*0260*/  BSYNC B6 ;  /* 0x0000000000067941 */ /* 0x000fea0003800000 */
.L_x_1807:
        /* <DEDUP_REMOVED lines=21> */
.L_x_1810:
[----:B------:R-:W-:Y:S05]  /*03c0*/  BSYNC B6 ;  /* 0x0000000000067941 */ /* 0x000fea0003800000 */
.L_x_1809:
        /* <DEDUP_REMOVED lines=37> */
.L_x_1812:
[----:B------:R-:W-:Y:S05]  /*0620*/  BSYNC B0 ;  /* 0x0000000000007941 */ /* 0x000fea0003800000 */
.L_x_1811:
        /* <DEDUP_REMOVED lines=43> */
.L_x_1814:
[----:B------:R-:W-:Y:S05]  /*08e0*/  BSYNC B6 ;  /* 0x0000000000067941 */ /* 0x000fea0003800000 */
.L_x_1813:
        /* <DEDUP_REMOVED lines=21> */
.L_x_1816:
[----:B------:R-:W-:Y:S05]  /*0a40*/  BSYNC B6 ;  /* 0x0000000000067941 */ /* 0x000fea0003800000 */
.L_x_1815:
        /* <DEDUP_REMOVED lines=37> */
.L_x_1818:
[----:B------:R-:W-:Y:S05]  /*0ca0*/  BSYNC B0 ;  /* 0x0000000000007941 */ /* 0x000fea0003800000 */
.L_x_1817:
        /* <DEDUP_REMOVED lines=41> */
.L_x_1820:
[----:B------:R-:W-:Y:S05]  /*0f40*/  BSYNC B6 ;  /* 0x0000000000067941 */ /* 0x000fea0003800000 */
.L_x_1819:
        /* <DEDUP_REMOVED lines=21> */
.L_x_1822:
[----:B------:R-:W-:Y:S05]  /*10a0*/  BSYNC B6 ;  /* 0x0000000000067941 */ /* 0x000fea0003800000 */
.L_x_1821:
        /* <DEDUP_REMOVED lines=37> */
.L_x_1824:
[----:B------:R-:W-:Y:S05]  /*1300*/  BSYNC B0 ;  /* 0x0000000000007941 */ /* 0x000fea0003800000 */
.L_x_1823:
        /* <DEDUP_REMOVED lines=43> */
.L_x_1826:
[----:B------:R-:W-:Y:S05]  /*15c0*/  BSYNC B6 ;  /* 0x0000000000067941 */ /* 0x000fea0003800000 */
.L_x_1825:
        /* <DEDUP_REMOVED lines=21> */
.L_x_1828:
[----:B------:R-:W-:Y:S05]  /*1720*/  BSYNC B6 ;  /* 0x0000000000067941 */ /* 0x000fea0003800000 */
.L_x_1827:
        /* <DEDUP_REMOVED lines=37> */
.L_x_1830:
[----:B------:R-:W-:Y:S05]  /*1980*/  BSYNC B0 ;  /* 0x0000000000007941 */ /* 0x000fea0003800000 */
.L_x_1829:
        /* <DEDUP_REMOVED lines=41> */
.L_x_1832:
[----:B------:R-:W-:Y:S05]  /*1c20*/  BSYNC B6 ;  /* 0x0000000000067941 */ /* 0x000fea0003800000 */
.L_x_1831:
        /* <DEDUP_REMOVED lines=21> */
.L_x_1834:
[----:B------:R-:W-:Y:S05]  /*1d80*/  BSYNC B6 ;  /* 0x0000000000067941 */ /* 0x000fea0003800000 */
.L_x_1833:
        /* <DEDUP_REMOVED lines=37> */
.L_x_1836:
[----:B------:R-:W-:Y:S05]  /*1fe0*/  BSYNC B0 ;  /* 0x0000000000007941 */ /* 0x000fea0003800000 */
.L_x_1835:
        /* <DEDUP_REMOVED lines=43> */
.L_x_1838:
[----:B------:R-:W-:Y:S05]  /*22a0*/  BSYNC B6 ;  /* 0x0000000000067941 */ /* 0x000fea0003800000 */
.L_x_1837:
        /* <DEDUP_REMOVED lines=21> */
.L_x_1840:
[----:B------:R-:W-:Y:S05]  /*2400*/  BSYNC B6 ;  /* 0x0000000000067941 */ /* 0x000fea0003800000 */
.L_x_1839:
        /* <DEDUP_REMOVED lines=37> */
.L_x_1842:
[----:B------:R-:W-:Y:S05]  /*2660*/  BSYNC B0 ;  /* 0x0000000000007941 */ /* 0x000fea0003800000 */
.L_x_1841:
        /* <DEDUP_REMOVED lines=41> */
.L_x_1844:
[----:B------:R-:W-:Y:S05]  /*2900*/  BSYNC B6 ;  /* 0x0000000000067941 */ /* 0x000fea0003800000 */
.L_x_1843:
        /* <DEDUP_REMOVED lines=21> */
.L_x_1846:
[----:B------:R-:W-:Y:S05]  /*2a60*/  BSYNC B6 ;  /* 0x0000000000067941 */ /* 0x000fea0003800000 */
.L_x_1845:
        /* <DEDUP_REMOVED lines=37> */
.L_x_1848:
[----:B------:R-:W-:Y:S05]  /*2cc0*/  BSYNC B0 ;  /* 0x0000000000007941 */ /* 0x000fea0003800000 */
.L_x_1847:
        /* <DEDUP_REMOVED lines=43> */
.L_x_1850:
[----:B------:R-:W-:Y:S05]  /*2f80*/  BSYNC B6 ;  /* 0x0000000000067941 */ /* 0x000fea0003800000 */
.L_x_1849:
        /* <DEDUP_REMOVED lines=21> */
.L_x_1852:
[----:B------:R-:W-:Y:S05]  /*30e0*/  BSYNC B6 ;  /* 0x0000000000067941 */ /* 0x000fea0003800000 */
.L_x_1851:
        /* <DEDUP_REMOVED lines=37> */
.L_x_1854:
[----:B------:R-:W-:Y:S05]  /*3340*/  BSYNC B0 ;  /* 0x0000000000007941 */ /* 0x000fea0003800000 */
.L_x_1853:
        /* <DEDUP_REMOVED lines=25> */
[----:B------:R-:W-:-:S05]  /*34e0*/  FADD.FTZ R5, R4, -R5 ;  /* 0x8000000504057221 */ /* 0x000fca0000010000 */
[----:B------:R-:W-:-:S05]  /*34f0*/  F2FP.BF16.F32.PACK_AB R19, R5, R26 ;  /* 0x0000001a0513723e */ /* 0x000fca00000010ff */
[----:B------:R-:W-:Y:S01]  /*3500*/  STG.E.128 desc[UR36][R34.64], R16 ;  /* 0x0000001022007986 */ /* 0x000fe2000c101d24 */
[----:B------:R-:W-:Y:S05]  /*3510*/  EXIT ;  /* 0x000000000000794d */ /* 0x000fea0003800000 */
.L_x_1806:
        /* <DEDUP_REMOVED lines=111> */
.L_x_1858:
[----:B------:R-:W-:Y:S05]  /*3c10*/  BSYNC B6 ;  /* 0x0000000000067941 */ /* 0x000fea0003800000 */
.L_x_1857:
        /* <DEDUP_REMOVED lines=21> */
.L_x_1860:
[----:B------:R-:W-:Y:S05]  /*3d70*/  BSYNC B6 ;  /* 0x0000000000067941 */ /* 0x000fea0003800000 */
.L_x_1859:
        /* <DEDUP_REMOVED lines=37> */
.L_x_1862:
[----:B------:R-:W-:Y:S05]  /*3fd0*/  BSYNC B0 ;  /* 0x0000000000007941 */ /* 0x000fea0003800000 */
.L_x_1861:
        /* <DEDUP_REMOVED lines=21> */
.L_x_1856:
[----:B------:R-:W-:Y:S05]  /*4130*/  BSYNC B7 ;  /* 0x0000000000077941 */ /* 0x000fea0003800000 */
.L_x_1855:
        /* <DEDUP_REMOVED lines=26> */
.L_x_1866:
[----:B------:R-:W-:Y:S05]  /*42e0*/  BSYNC B6 ;  /* 0x0000000000067941 */ /* 0x000fea0003800000 */
.L_x_1865:
        /* <DEDUP_REMOVED lines=21> */
.L_x_1868:
[----:B------:R-:W-:Y:S05]  /*4440*/  BSYNC B6 ;  /* 0x0000000000067941 */ /* 0x000fea0003800000 */
.L_x_1867:
        /* <DEDUP_REMOVED lines=37> */
.L_x_1870:
[----:B------:R-:W-:Y:S05]  /*46a0*/  BSYNC B0 ;  /* 0x0000000000007941 */ /* 0x000fea0003800000 */
.L_x_1869:
        /* <DEDUP_REMOVED lines=21> */
.L_x_1864:
[----:B------:R-:W-:Y:S05]  /*4800*/  BSYNC B7 ;  /* 0x0000000000077941 */ /* 0x000fea0003800000 */
.L_x_1863:
        /* <DEDUP_REMOVED lines=25> */
.L_x_1874:
[----:B------:R-:W-:Y:S05]  /*49a0*/  BSYNC B6 ;  /* 0x0000000000067941 */ /* 0x000fea0003800000 */
.L_x_1873:
        /* <DEDUP_REMOVED lines=21> */
.L_x_1876:
[----:B------:R-:W-:Y:S05]  /*4b00*/  BSYNC B6 ;  /* 0x0000000000067941 */ /* 0x000fea0003800000 */
.L_x_1875:
        /* <DEDUP_REMOVED lines=37> */
.L_x_1878:
[----:B------:R-:W-:Y:S05]  /*4d60*/  BSYNC B0 ;  /* 0x0000000000007941 */ /* 0x000fea0003800000 */
.L_x_1877:
        /* <DEDUP_REMOVED lines=21> */
.L_x_1872:
[----:B------:R-:W-:Y:S05]  /*4ec0*/  BSYNC B7 ;  /* 0x0000000000077941 */ /* 0x000fea0003800000 */
.L_x_1871:
        /* <DEDUP_REMOVED lines=25> */
.L_x_1882:
[----:B------:R-:W-:Y:S05]  /*5060*/  BSYNC B6 ;  /* 0x0000000000067941 */ /* 0x000fea0003800000 */
.L_x_1881:
        /* <DEDUP_REMOVED lines=21> */
.L_x_1884:
[----:B------:R-:W-:Y:S05]  /*51c0*/  BSYNC B6 ;  /* 0x0000000000067941 */ /* 0x000fea0003800000 */
.L_x_1883:
        /* <DEDUP_REMOVED lines=37> */
.L_x_1886:
[----:B------:R-:W-:Y:S05]  /*5420*/  BSYNC B0 ;  /* 0x0000000000007941 */ /* 0x000fea0003800000 */
.L_x_1885:
        /* <DEDUP_REMOVED lines=21> */
.L_x_1880:
[----:B------:R-:W-:Y:S05]  /*5580*/  BSYNC B7 ;  /* 0x0000000000077941 */ /* 0x000fea0003800000 */
.L_x_1879:
        /* <DEDUP_REMOVED lines=25> */
.L_x_1890:
[----:B------:R-:W-:Y:S05]  /*5720*/  BSYNC B6 ;  /* 0x0000000000067941 */ /* 0x000fea0003800000 */
.L_x_1889:
        /* <DEDUP_REMOVED lines=21> */
.L_x_1892:
[----:B------:R-:W-:Y:S05]  /*5880*/  BSYNC B6 ;  /* 0x0000000000067941 */ /* 0x000fea0003800000 */
.L_x_1891:
        /* <DEDUP_REMOVED lines=37> */
.L_x_1894:
[----:B------:R-:W-:Y:S05]  /*5ae0*/  BSYNC B0 ;  /* 0x0000000000007941 */ /* 0x000fea0003800000 */
.L_x_1893:
        /* <DEDUP_REMOVED lines=21> */
.L_x_1888:
[----:B------:R-:W-:Y:S05]  /*5c40*/  BSYNC B7 ;  /* 0x0000000000077941 */ /* 0x000fea0003800000 */
.L_x_1887:
        /* <DEDUP_REMOVED lines=25> */
.L_x_1898:
[----:B------:R-:W-:Y:S05]  /*5de0*/  BSYNC B6 ;  /* 0x0000000000067941 */ /* 0x000fea0003800000 */
.L_x_1897:
        /* <DEDUP_REMOVED lines=21> */
.L_x_1900:
[----:B------:R-:W-:Y:S05]  /*5f40*/  BSYNC B6 ;  /* 0x0000000000067941 */ /* 0x000fea0003800000 */
.L_x_1899:
        /* <DEDUP_REMOVED lines=37> */
.L_x_1902:
[----:B------:R-:W-:Y:S05]  /*61a0*/  BSYNC B0 ;  /* 0x0000000000007941 */ /* 0x000fea0003800000 */
.L_x_1901:
        /* <DEDUP_REMOVED lines=21> */
.L_x_1896:
[----:B------:R-:W-:Y:S05]  /*6300*/  BSYNC B7 ;  /* 0x0000000000077941 */ /* 0x000fea0003800000 */
.L_x_1895:
        /* <DEDUP_REMOVED lines=25> */
.L_x_1906:
[----:B------:R-:W-:Y:S05]  /*64a0*/  BSYNC B6 ;  /* 0x0000000000067941 */ /* 0x000fea0003800000 */
.L_x_1905:
        /* <DEDUP_REMOVED lines=21> */
.L_x_1908:
[----:B------:R-:W-:Y:S05]  /*6600*/  BSYNC B6 ;  /* 0x0000000000067941 */ /* 0x000fea0003800000 */
.L_x_1907:
        /* <DEDUP_REMOVED lines=37> */
.L_x_1910:
[----:B------:R-:W-:Y:S05]  /*6860*/  BSYNC B0 ;  /* 0x0000000000007941 */ /* 0x000fea0003800000 */
.L_x_1909:
        /* <DEDUP_REMOVED lines=21> */
.L_x_1904:
[----:B------:R-:W-:Y:S05]  /*69c0*/  BSYNC B7 ;  /* 0x0000000000077941 */ /* 0x000fea0003800000 */
.L_x_1903:
        /* <DEDUP_REMOVED lines=25> */
.L_x_1914:
[----:B------:R-:W-:Y:S05]  /*6b60*/  BSYNC B6 ;  /* 0x0000000000067941 */ /* 0x000fea0003800000 */
.L_x_1913:
        /* <DEDUP_REMOVED lines=21> */
.L_x_1916:
[----:B------:R-:W-:Y:S05]  /*6cc0*/  BSYNC B6 ;  /* 0x0000000000067941 */ /* 0x000fea0003800000 */
.L_x_1915:
        /* <DEDUP_REMOVED lines=37> */
.L_x_1918:
[----:B------:R-:W-:Y:S05]  /*6f20*/  BSYNC B0 ;  /* 0x0000000000007941 */ /* 0x000fea0003800000 */
.L_x_1917:
        /* <DEDUP_REMOVED lines=21> */
.L_x_1912:
[----:B------:R-:W-:Y:S05]  /*7080*/  BSYNC B7 ;  /* 0x0000000000077941 */ /* 0x000fea0003800000 */
.L_x_1911:
        /* <DEDUP_REMOVED lines=18> */
.L_x_1921:
[----:B------:R-:W-:-:S13]  /*71b0*/  ISETP.GE.AND P0, PT, R32, R33, PT ;  /* 0x000000212000720c */ /* 0x000fda0003f06270 */
[----:B------:R-:W-:Y:S05]  /*71c0*/  @P0 BRA `(.L_x_1923) ;  /* 0x0000000000300947 */ /* 0x000fea0003800000 */
[----:B-1----:R-:W1:Y:S01]  /*71d0*/  LDC.64 R2, c[0x0][0x218] ;  /* 0x00008600ff027b82 */ /* 0x002e620000000a00 */
[----:B0-----:R-:W-:Y:S02]  /*71e0*/  IADD3 R5, R34, R32, RZ ;  /* 0x0000002022057210 */ /* 0x001fe40007ffe0ff */
[----:B------:R-:W-:-:S03]  /*71f0*/  IADD3 R32, R32, 0x80, RZ ;  /* 0x0000008020207810 */ /* 0x000fc60007ffe0ff */
[----:B-1----:R-:W-:-:S05]  /*7200*/  IMAD.WIDE.U32 R2, R5, 0x2, R2 ;  /* 0x0000000205027825 */ /* 0x002fca00078e0002 */
[----:B------:R0:W-:Y:S02]  /*7210*/  STG.E.U16 desc[UR36][R2.64], R27 ;  /* 0x0000001b02007986 */ /* 0x0001e4000c101524 */
.L_x_1922:
[----:B------:R-:W-:-:S13]  /*7220*/  ISETP.GE.AND P0, PT, R32, R33, PT ;  /* 0x000000212000720c */ /* 0x000fda0003f06270 */
[----:B------:R-:W-:Y:S05]  /*7230*/  @P0 BRA `(.L_x_1924) ;  /* 0x0000000000300947 */ /* 0x000fea0003800000 */
[----:B0-----:R-:W0:Y:S01]  /*7240*/  LDC.64 R2, c[0x0][0x218] ;  /* 0x00008600ff027b82 */ /* 0x001e220000000a00 */
[----:B------:R-:W-:Y:S01]  /*7250*/  IMAD.IADD R5, R34, 0x1, R32 ;  /* 0x0000000122057824 */ /* 0x000fe200078e0220 */
[----:B------:R-:W-:-:S03]  /*7260*/  IADD3 R32, R32, 0x80, RZ ;  /* 0x0000008020207810 */ /* 0x000fc60007ffe0ff */
[----:B0-----:R-:W-:-:S05]  /*7270*/  IMAD.WIDE.U32 R2, R5, 0x2, R2 ;  /* 0x0000000205027825 */ /* 0x001fca00078e0002 */
[----:B------:R2:W-:Y:S02]  /*7280*/  STG.E.U16 desc[UR36][R2.64], R25 ;  /* 0x0000001902007986 */ /* 0x0005e4000c101524 */
.L_x_1923:
[----:B------:R-:W-:-:S13]  /*7290*/  ISETP.GE.AND P0, PT, R32, R33, PT ;  /* 0x000000212000720c */ /* 0x000fda0003f06270 */
[----:B------:R-:W-:Y:S05]  /*72a0*/  @P0 BRA `(.L_x_1925) ;  /* 0x0000000000340947 */ /* 0x000fea0003800000 */
[----:B-12---:R-:W1:Y:S01]  /*72b0*/  LDC.64 R2, c[0x0][0x218] ;  /* 0x00008600ff027b82 */ /* 0x006e620000000a00 */
[----:B0-----:R-:W-:Y:S01]  /*72c0*/  IADD3 R5, R34, R32, RZ ;  /* 0x0000002022057210 */ /* 0x001fe20007ffe0ff */
[----:B------:R-:W-:-:S04]  /*72d0*/  VIADD R32, R32, 0x80 ;  /* 0x0000008020207836 */ /* 0x000fc80000000000 */
[----:B-1----:R-:W-:-:S05]  /*72e0*/  IMAD.WIDE.U32 R2, R5, 0x2, R2 ;  /* 0x0000000205027825 */ /* 0x002fca00078e0002 */
[----:B------:R1:W-:Y:S02]  /*72f0*/  STG.E.U16 desc[UR36][R2.64], R23 ;  /* 0x0000001702007986 */ /* 0x0003e4000c101524 */
.L_x_1924:
        /* <DEDUP_REMOVED lines=8> */
.L_x_1925:
[----:B------:R-:W-:Y:S05]  /*7380*/  BSYNC B1 ;  /* 0x0000000000017941 */ /* 0x000fea0003800000 */
.L_x_1920:
[----:B------:R-:W-:-:S13]  /*7390*/  ISETP.GE.AND P0, PT, R32, R33, PT ;  /* 0x000000212000720c */ /* 0x000fda0003f06270 */
[----:B-123--:R-:W1:Y:S01]  /*73a0*/  @!P0 LDC.64 R2, c[0x0][0x218] ;  /* 0x00008600ff028b82 */ /* 0x00ee620000000a00 */
[----:B0-----:R-:W-:Y:S01]  /*73b0*/  @!P0 IMAD.IADD R5, R34, 0x1, R32 ;  /* 0x0000000122058824 */ /* 0x001fe200078e0220 */
[----:B------:R-:W-:-:S03]  /*73c0*/  @!P0 IADD3 R32, R32, 0x80, RZ ;  /* 0x0000008020208810 */ /* 0x000fc60007ffe0ff */
[----:B-1----:R-:W-:-:S05]  /*73d0*/  @!P0 IMAD.WIDE.U32 R2, R5, 0x2, R2 ;  /* 0x0000000205028825 */ /* 0x002fca00078e0002 */
[----:B------:R2:W-:Y:S02]  /*73e0*/  @!P0 STG.E.U16 desc[UR36][R2.64], R17 ;  /* 0x0000001102008986 */ /* 0x0005e4000c101524 */
.L_x_1926:
[----:B------:R-:W-:Y:S05]  /*73f0*/  BSYNC B0 ;  /* 0x0000000000007941 */ /* 0x000fea0003800000 */
.L_x_1919:
[----:B------:R-:W-:-:S13]  /*7400*/  ISETP.GE.AND P0, PT, R32, R33, PT ;  /* 0x000000212000720c */ /* 0x000fda0003f06270 */
[----:B------:R-:W-:Y:S05]  /*7410*/  @P0 EXIT ;  /* 0x000000000000094d */ /* 0x000fea0003800000 */
[----:B012---:R-:W0:Y:S01]  /*7420*/  LDC.64 R2, c[0x0][0x218] ;  /* 0x00008600ff027b82 */ /* 0x007e220000000a00 */
[----:B------:R-:W-:-:S05]  /*7430*/  IADD3 R5, R34, R32, RZ ;  /* 0x0000002022057210 */ /* 0x000fca0007ffe0ff */
[----:B0-----:R-:W-:-:S05]  /*7440*/  IMAD.WIDE.U32 R2, R5, 0x2, R2 ;  /* 0x0000000205027825 */ /* 0x001fca00078e0002 */
[----:B------:R-:W-:Y:S01]  /*7450*/  STG.E.U16 desc[UR36][R2.64], R0 ;  /* 0x0000000002007986 */ /* 0x000fe2000c101524 */
[----:B------:R-:W-:Y:S05]  /*7460*/  EXIT ;  /* 0x000000000000794d */ /* 0x000fea0003800000 */
.L_x_1927:
        /* <DEDUP_REMOVED lines=9> */
.L_x_10817:


//--------------------- .text._ZN2at6native18elementwise_kernelILi128ELi4EZNS0_15gpu_kernel_implIZZZNS0_29binary_cross_entropy_out_cudaERKNS_6TensorES5_RKSt8optionalIS3_ElRS3_ENKUlvE_clEvENKUlvE1_clEvEUlN3c104HalfESE_E_EEvRNS_18TensorIteratorBaseERKT_EUliE_EEviT1_ --------------------------
	.section	.text._ZN2at6native18elementwise_kernelILi128ELi4EZNS0_15gpu_kernel_implIZZZNS0_29binary_cross_entropy_out_cudaERKNS_6TensorES5_RKSt8optionalIS3_ElRS3_ENKUlvE_clEvENKUlvE1_clEvEUlN3c104HalfESE_E_EEvRNS_18TensorIteratorBaseERKT_EUliE_EEviT1_,"ax",@progbits
	.align	128
        .global         _ZN2at6native18elementwise_kernelILi128ELi4EZNS0_15gpu_kernel_implIZZZNS0_29binary_cross_entropy_out_cudaERKNS_6TensorES5_RKSt8optionalIS3_ElRS3_ENKUlvE_clEvENKUlvE1_clEvEUlN3c104HalfESE_E_EEvRNS_18TensorIteratorBaseERKT_EUliE_EEviT1_
        .type           _ZN2at6native18elementwise_kernelILi128ELi4EZNS0_15gpu_kernel_implIZZZNS0_29binary_cross_entropy_out_cudaERKNS_6TensorES5_RKSt8optionalIS3_ElRS3_ENKUlvE_clEvENKUlvE1_clEvEUlN3c104HalfESE_E_EEvRNS_18TensorIteratorBaseERKT_EUliE_EEviT1_,@function
        .size           _ZN2at6native18elementwise_kernelILi128ELi4EZNS0_15gpu_kernel_implIZZZNS0_29binary_cross_entropy_out_cudaERKNS_6TensorES5_RKSt8optionalIS3_ElRS3_ENKUlvE_clEvENKUlvE1_clEvEUlN3c104HalfESE_E_EEvRNS_18TensorIteratorBaseERKT_EUliE_EEviT1_,(.L_x_10818 - _ZN2at6native18elementwise_kernelILi128ELi4EZNS0_15gpu_kernel_implIZZZNS0_29binary_cross_entropy_out_cudaERKNS_6TensorES5_RKSt8optionalIS3_ElRS3_ENKUlvE_clEvENKUlvE1_clEvEUlN3c104HalfESE_E_EEvRNS_18TensorIteratorBaseERKT_EUliE_EEviT1_)
        .other          _ZN2at6native18elementwise_kernelILi128ELi4EZNS0_15gpu_kernel_implIZZZNS0_29binary_cross_entropy_out_cudaERKNS_6TensorES5_RKSt8optionalIS3_ElRS3_ENKUlvE_clEvENKUlvE1_clEvEUlN3c104HalfESE_E_EEvRNS_18TensorIteratorBaseERKT_EUliE_EEviT1_,@"STO_CUDA_ENTRY STV_DEFAULT"
_ZN2at6native18elementwise_kernelILi128ELi4EZNS0_15gpu_kernel_implIZZZNS0_29binary_cross_entropy_out_cudaERKNS_6TensorES5_RKSt8optionalIS3_ElRS3_ENKUlvE_clEvENKUlvE1_clEvEUlN3c104HalfESE_E_EEvRNS_18TensorIteratorBaseERKT_EUliE_EEviT1_:
.text._ZN2at6native18elementwise_kernelILi128ELi4EZNS0_15gpu_kernel_implIZZZNS0_29binary_cross_entropy_out_cudaERKNS_6TensorES5_RKSt8optionalIS3_ElRS3_ENKUlvE_clEvENKUlvE1_clEvEUlN3c104HalfESE_E_EEvRNS_18TensorIteratorBaseERKT_EUliE_EEviT1_:
        /* <DEDUP_REMOVED lines=363> */
.L_x_1930:
        /* <DEDUP_REMOVED lines=20> */
[----:B0-----:R-:W-:-:S04]  /*17f0*/  F2FP.F16.F32.PACK_AB R0, RZ, R0 ;  /* 0x00000000ff00723e */ /* 0x001fc800000000ff */
[----:B------:R-:W-:Y:S01]  /*1800*/  PRMT R22, R0, 0x7610, R22 ;  /* 0x0000761000167816 */ /* 0x000fe20000000016 */
[----:B------:R-:W-:Y:S06]  /*1810*/  BRA `(.L_x_1936) ;  /* 0x0000000c00d07947 */ /* 0x000fec0003800000 */
.L_x_1934:
[----:B------:R-:W2:Y:S02]  /*1820*/  LDG.E.U8 R2, desc[UR36][R2.64] ;  /* 0x0000002402027981 */ /* 0x000ea4000c1e1100 */
[----:B--2---:R-:W-:-:S04]  /*1830*/  I2FP.F32.U32 R0, R2 ;  /* 0x0000000200007245 */ /* 0x004fc80000201000 */
[----:B------:R-:W-:-:S04]  /*1840*/  F2FP.F16.F32.PACK_AB R0, RZ, R0 ;  /* 0x00000000ff00723e */ /* 0x000fc800000000ff */
[----:B------:R-:W-:Y:S01]  /*1850*/  PRMT R22, R0, 0x7610, R22 ;  /* 0x0000761000167816 */ /* 0x000fe20000000016 */
[----:B------:R-:W-:Y:S06]  /*1860*/  BRA `(.L_x_1936) ;  /* 0x0000000c00bc7947 */ /* 0x000fec0003800000 */
.L_x_1933:
        /* <DEDUP_REMOVED lines=8> */
[----:B0-----:R-:W-:-:S04]  /*18f0*/  F2FP.F16.F32.PACK_AB R0, RZ, R0 ;  /* 0x00000000ff00723e */ /* 0x001fc800000000ff */
[----:B------:R-:W-:Y:S01]  /*1900*/  PRMT R22, R0, 0x7610, R22 ;  /* 0x0000761000167816 */ /* 0x000fe20000000016 */
[----:B------:R-:W-:Y:S06]  /*1910*/  BRA `(.L_x_1936) ;  /* 0x0000000c00907947 */ /* 0x000fec0003800000 */
.L_x_1938:
[----:B------:R-:W2:Y:S02]  /*1920*/  LDG.E R2, desc[UR36][R2.64] ;  /* 0x0000002402027981 */ /* 0x000ea4000c1e1900 */
[----:B--2---:R-:W-:-:S04]  /*1930*/  I2FP.F32.S32 R0, R2 ;  /* 0x0000000200007245 */ /* 0x004fc80000201400 */
[----:B------:R-:W-:-:S04]  /*1940*/  F2FP.F16.F32.PACK_AB R0, RZ, R0 ;  /* 0x00000000ff00723e */ /* 0x000fc800000000ff */
[----:B------:R-:W-:Y:S01]  /*1950*/  PRMT R22, R0, 0x7610, R22 ;  /* 0x0000761000167816 */ /* 0x000fe20000000016 */
[----:B------:R-:W-:Y:S06]  /*1960*/  BRA `(.L_x_1936) ;  /* 0x0000000c007c7947 */ /* 0x000fec0003800000 */
.L_x_1937:
[----:B------:R-:W2:Y:S02]  /*1970*/  LDG.E.U16 R2, desc[UR36][R2.64] ;  /* 0x0000002402027981 */ /* 0x000ea4000c1e1500 */
[----:B--2---:R-:W0:Y:S02]  /*1980*/  I2F.S16 R0, R2 ;  /* 0x0000000200007306 */ /* 0x004e240000101400 */
[----:B0-----:R-:W-:-:S04]  /*1990*/  F2FP.F16.F32.PACK_AB R0, RZ, R0 ;  /* 0x00000000ff00723e */ /* 0x001fc800000000ff */
[----:B------:R-:W-:Y:S01]  /*19a0*/  PRMT R22, R0, 0x7610, R22 ;  /* 0x0000761000167816 */ /* 0x000fe20000000016 */
[----:B------:R-:W-:Y:S06]  /*19b0*/  BRA `(.L_x_1936) ;  /* 0x0000000c00687947 */ /* 0x000fec0003800000 */
.L_x_1932:
[----:B------:R-:W-:-:S13]  /*19c0*/  ISETP.GT.AND P0, PT, R4, 0x6, PT ;  /* 0x000000060400780c */ /* 0x000fda0003f04270 */
[----:B------:R-:W-:Y:S05]  /*19d0*/  @P0 BRA `(.L_x_1939) ;  /* 0x0000000000240947 */ /* 0x000fea0003800000 */
[----:B------:R-:W-:-:S13]  /*19e0*/  ISETP.NE.AND P0, PT, R4, 0x5, PT ;  /* 0x000000050400780c */ /* 0x000fda0003f05270 */
[----:B------:R-:W-:Y:S05]  /*19f0*/  @!P0 BRA `(.L_x_1940) ;  /* 0x0000000000148947 */ /* 0x000fea0003800000 */
[----:B------:R-:W-:-:S13]  /*1a00*/  ISETP.NE.AND P0, PT, R4, 0x6, PT ;  /* 0x000000060400780c */ /* 0x000fda0003f05270 */
[----:B------:R-:W-:Y:S05]  /*1a10*/  @P0 BRA `(.L_x_1935) ;  /* 0x0000000800e40947 */ /* 0x000fea0003800000 */
[----:B------:R-:W2:Y:S02]  /*1a20*/  LDG.E R2, desc[UR36][R2.64] ;  /* 0x0000002402027981 */ /* 0x000ea4000c1e1900 */
[----:B--2---:R-:W-:Y:S01]  /*1a30*/  F2FP.F16.F32.PACK_AB R22, RZ, R2 ;  /* 0x00000002ff16723e */ /* 0x004fe200000000ff */
[----:B------:R-:W-:Y:S06]  /*1a40*/  BRA `(.L_x_1936) ;  /* 0x0000000c00447947 */ /* 0x000fec0003800000 */
.L_x_1940:
[----:B------:R0:W5:Y:S01]  /*1a50*/  LDG.E.U16 R22, desc[UR36][R2.64] ;  /* 0x0000002402167981 */ /* 0x000162000c1e1500 */
[----:B------:R-:W-:Y:S05]  /*1a60*/  BRA `(.L_x_1936) ;  /* 0x0000000c003c7947 */ /* 0x000fea0003800000 */
.L_x_1939:
[----:B------:R-:W-:-:S13]  /*1a70*/  ISETP.NE.AND P0, PT, R4, 0x7, PT ;  /* 0x000000070400780c */ /* 0x000fda0003f05270 */
[----:B------:R-:W-:Y:S05]  /*1a80*/  @!P0 BRA `(.L_x_1941) ;  /* 0x0000000000248947 */ /* 0x000fea0003800000 */
[----:B------:R-:W-:-:S13]  /*1a90*/  ISETP.NE.AND P0, PT, R4, 0x8, PT ;  /* 0x000000080400780c */ /* 0x000fda0003f05270 */
[----:B------:R-:W-:Y:S05]  /*1aa0*/  @!P0 BRA `(.L_x_1942) ;  /* 0x0000000000148947 */ /* 0x000fea0003800000 */
[----:B------:R-:W-:-:S13]  /*1ab0*/  ISETP.NE.AND P0, PT, R4, 0x9, PT ;  /* 0x000000090400780c */ /* 0x000fda0003f05270 */
[----:B------:R-:W-:Y:S05]  /*1ac0*/  @P0 BRA `(.L_x_1935) ;  /* 0x0000000800b80947 */ /* 0x000fea0003800000 */
[----:B------:R-:W2:Y:S02]  /*1ad0*/  LDG.E R2, desc[UR36][R2.64] ;  /* 0x0000002402027981 */ /* 0x000ea4000c1e1900 */
[----:B--2---:R-:W-:Y:S01]  /*1ae0*/  F2FP.F16.F32.PACK_AB R22, RZ, R2 ;  /* 0x00000002ff16723e */ /* 0x004fe200000000ff */
[----:B------:R-:W-:Y:S06]  /*1af0*/  BRA `(.L_x_1936) ;  /* 0x0000000c00187947 */ /* 0x000fec0003800000 */
.L_x_1942:
[----:B------:R1:W5:Y:S01]  /*1b00*/  LDG.E.U16 R22, desc[UR36][R2.64] ;  /* 0x0000002402167981 */ /* 0x000362000c1e1500 */
[----:B------:R-:W-:Y:S05]  /*1b10*/  BRA `(.L_x_1936) ;  /* 0x0000000c00107947 */ /* 0x000fea0003800000 */
.L_x_1941:
[----:B------:R-:W2:Y:S01]  /*1b20*/  LDG.E.64 R2, desc[UR36][R2.64] ;  /* 0x0000002402027981 */ /* 0x000ea2000c1e1b00 */
[----:B------:R-:W-:Y:S01]  /*1b30*/  UMOV UR4, 0xf0000000 ;  /* 0xf000000000047882 */ /* 0x000fe20000000000 */
[----:B------:R-:W-:Y:S01]  /*1b40*/  UMOV UR5, 0x380fffff ;  /* 0x380fffff00057882 */ /* 0x000fe20000000000 */
[----:B--2---:R-:W0:Y:S01]  /*1b50*/  F2F.F32.F64 R0, R2 ;  /* 0x0000000200007310 */ /* 0x004e220000301000 */
[----:B------:R-:W-:-:S14]  /*1b60*/  DSETP.GEU.AND P0, PT, |R2|, UR4, PT ;  /* 0x0000000402007e2a */ /* 0x000fdc000bf0e200 */
[----:B0-----:R-:W-:-:S05]  /*1b70*/  @!P0 FMUL R0, R0, 1.175494350822287508e-38 ;  /* 0x0080000000008820 */ /* 0x001fca0000400000 */
[----:B------:R-:W-:-:S04]  /*1b80*/  F2FP.F16.F32.PACK_AB R0, RZ, R0 ;  /* 0x00000000ff00723e */ /* 0x000fc800000000ff */
[----:B------:R-:W-:Y:S01]  /*1b90*/  PRMT R22, R0, 0x7610, R22 ;  /* 0x0000761000167816 */ /* 0x000fe20000000016 */
[----:B------:R-:W-:Y:S06]  /*1ba0*/  BRA `(.L_x_1936) ;  /* 0x0000000800ec7947 */ /* 0x000fec0003800000 */
.L_x_1931:
        /* <DEDUP_REMOVED lines=11> */
[----:B------:R-:W-:-:S04]  /*1c60*/  F2FP.F16.F32.PACK_AB R0, RZ, R0 ;  /* 0x00000000ff00723e */ /* 0x000fc800000000ff */
[----:B------:R-:W-:Y:S01]  /*1c70*/  PRMT R22, R0, 0x7610, R22 ;  /* 0x0000761000167816 */ /* 0x000fe20000000016 */
[----:B------:R-:W-:Y:S06]  /*1c80*/  BRA `(.L_x_1936) ;  /* 0x0000000800b47947 */ /* 0x000fec0003800000 */
.L_x_1945:
        /* <DEDUP_REMOVED lines=9> */
.L_x_1944:
        /* <DEDUP_REMOVED lines=25> */
[----:B------:R-:W-:-:S04]  /*1eb0*/  F2FP.F16.F32.PACK_AB R5, RZ, R5 ;  /* 0x00000005ff05723e */ /* 0x000fc800000000ff */
[----:B------:R-:W-:Y:S01]  /*1ec0*/  PRMT R22, R5, 0x7610, R22 ;  /* 0x0000761005167816 */ /* 0x000fe20000000016 */
[----:B------:R-:W-:Y:S06]  /*1ed0*/  BRA `(.L_x_1936) ;  /* 0x0000000800207947 */ /* 0x000fec0003800000 */
.L_x_1947:
        /* <DEDUP_REMOVED lines=12> */
[----:B------:R-:W-:-:S04]  /*1fa0*/  F2FP.F16.F32.PACK_AB R4, RZ, R4 ;  /* 0x00000004ff04723e */ /* 0x000fc800000000ff */
[----:B------:R-:W-:Y:S01]  /*1fb0*/  PRMT R22, R4, 0x7610, R22 ;  /* 0x0000761004167816 */ /* 0x000fe20000000016 */
[----:B------:R-:W-:Y:S06]  /*1fc0*/  BRA `(.L_x_1936) ;  /* 0x0000000400e47947 */ /* 0x000fec0003800000 */
.L_x_1946:
[----:B------:R-:W2:Y:S02]  /*1fd0*/  LDG.E.U16 R0, desc[UR36][R2.64] ;  /* 0x0000002402007981 */ /* 0x000ea4000c1e1500 */
[----:B--2---:R-:W-:-:S05]  /*1fe0*/  IMAD.U32 R0, R0, 0x10000, RZ ;  /* 0x0001000000007824 */ /* 0x004fca00078e00ff */
[----:B------:R-:W-:-:S04]  /*1ff0*/  F2FP.F16.F32.PACK_AB R0, RZ, R0 ;  /* 0x00000000ff00723e */ /* 0x000fc800000000ff */
[----:B------:R-:W-:Y:S01]  /*2000*/  PRMT R22, R0, 0x7610, R22 ;  /* 0x0000761000167816 */ /* 0x000fe20000000016 */
[----:B------:R-:W-:Y:S06]  /*2010*/  BRA `(.L_x_1936) ;  /* 0x0000000400d07947 */ /* 0x000fec0003800000 */
.L_x_1943:
        /* <DEDUP_REMOVED lines=10> */
[----:B------:R-:W-:-:S04]  /*20c0*/  F2FP.F16.F32.PACK_AB R0, RZ, R0 ;  /* 0x00000000ff00723e */ /* 0x000fc800000000ff */
[----:B------:R-:W-:Y:S01]  /*20d0*/  PRMT R22, R0, 0x7610, R22 ;  /* 0x0000761000167816 */ /* 0x000fe20000000016 */
[----:B------:R-:W-:Y:S06]  /*20e0*/  BRA `(.L_x_1936) ;  /* 0x00000004009c7947 */ /* 0x000fec0003800000 */
.L_x_1950:
        /* <DEDUP_REMOVED lines=21> */
.L_x_1954:
[----:B------:R-:W-:Y:S05]  /*2240*/  BSYNC B1 ;  /* 0x0000000000017941 */ /* 0x000fea0003800000 */
.L_x_1953:
[----:B------:R-:W-:Y:S01]  /*2250*/  LEA R3, R0, 0x3b800000, 0x17 ;  /* 0x3b80000000037811 */ /* 0x000fe200078eb8ff */
[----:B------:R-:W-:-:S05]  /*2260*/  IMAD.SHL.U32 R0, R2, 0x100000, RZ ;  /* 0x0010000002007824 */ /* 0x000fca00078e00ff */
[----:B------:R-:W-:-:S07]  /*2270*/  LOP3.LUT R0, R3, R0, R4, 0xfe, !PT ;  /* 0x0000000003007212 */ /* 0x000fce00078efe04 */
.L_x_1952:
[----:B------:R-:W-:Y:S05]  /*2280*/  BSYNC B0 ;  /* 0x0000000000007941 */ /* 0x000fea0003800000 */
.L_x_1951:
[----:B------:R-:W-:-:S04]  /*2290*/  F2FP.F16.F32.PACK_AB R0, RZ, R0 ;  /* 0x00000000ff00723e */ /* 0x000fc800000000ff */
[----:B------:R-:W-:Y:S01]  /*22a0*/  PRMT R22, R0, 0x7610, R22 ;  /* 0x0000761000167816 */ /* 0x000fe20000000016 */
[----:B------:R-:W-:Y:S06]  /*22b0*/  BRA `(.L_x_1936) ;  /* 0x0000000400287947 */ /* 0x000fec0003800000 */
.L_x_1949:
        /* <DEDUP_REMOVED lines=21> */
.L_x_1958:
[----:B------:R-:W-:Y:S05]  /*2410*/  BSYNC B1 ;  /* 0x0000000000017941 */ /* 0x000fea0003800000 */
.L_x_1957:
[----:B------:R-:W-:Y:S01]  /*2420*/  LEA R3, R0, 0x37800000, 0x17 ;  /* 0x3780000000037811 */ /* 0x000fe200078eb8ff */
[----:B------:R-:W-:-:S05]  /*2430*/  IMAD.SHL.U32 R0, R2, 0x200000, RZ ;  /* 0x0020000002007824 */ /* 0x000fca00078e00ff */
[----:B------:R-:W-:-:S07]  /*2440*/  LOP3.LUT R0, R3, R0, R4, 0xfe, !PT ;  /* 0x0000000003007212 */ /* 0x000fce00078efe04 */
.L_x_1956:
[----:B------:R-:W-:Y:S05]  /*2450*/  BSYNC B0 ;  /* 0x0000000000007941 */ /* 0x000fea0003800000 */
.L_x_1955:
[----:B------:R-:W-:-:S04]  /*2460*/  F2FP.F16.F32.PACK_AB R0, RZ, R0 ;  /* 0x00000000ff00723e */ /* 0x000fc800000000ff */
[----:B------:R-:W-:Y:S01]  /*2470*/  PRMT R22, R0, 0x7610, R22 ;  /* 0x0000761000167816 */ /* 0x000fe20000000016 */
[----:B------:R-:W-:Y:S06]  /*2480*/  BRA `(.L_x_1936) ;  /* 0x0000000000b47947 */ /* 0x000fec0003800000 */
.L_x_1948:
        /* <DEDUP_REMOVED lines=14> */
.L_x_1962:
[----:B------:R-:W-:Y:S05]  /*2570*/  BSYNC B0 ;  /* 0x0000000000007941 */ /* 0x000fea0003800000 */
.L_x_1961:
[----:B------:R-:W-:-:S04]  /*2580*/  F2FP.F16.F32.PACK_AB R0, RZ, R0 ;  /* 0x00000000ff00723e */ /* 0x000fc800000000ff */
[----:B------:R-:W-:Y:S01]  /*2590*/  PRMT R22, R0, 0x7610, R22 ;  /* 0x0000761000167816 */ /* 0x000fe20000000016 */
[----:B------:R-:W-:Y:S06]  /*25a0*/  BRA `(.L_x_1936) ;  /* 0x00000000006c7947 */ /* 0x000fec0003800000 */
.L_x_1935:
        /* <DEDUP_REMOVED lines=16> */
.L_x_1963:
[----:B------:R-:W-:Y:S01]  /*26b0*/  PRMT R22, RZ, 0x7610, R22 ;  /* 0x00007610ff167816 */ /* 0x000fe20000000016 */
[----:B------:R-:W-:Y:S06]  /*26c0*/  BRA `(.L_x_1936) ;  /* 0x0000000000247947 */ /* 0x000fec0003800000 */
.L_x_1960:
[----:B------:R-:W2:Y:S02]  /*26d0*/  LDG.E.64 R2, desc[UR36][R2.64] ;  /* 0x0000002402027981 */ /* 0x000ea4000c1e1b00 */
[----:B--2---:R-:W0:Y:S02]  /*26e0*/  I2F.U64 R0, R2 ;  /* 0x0000000200007312 */ /* 0x004e240000301000 */
[----:B0-----:R-:W-:-:S04]  /*26f0*/  F2FP.F16.F32.PACK_AB R0, RZ, R0 ;  /* 0x00000000ff00723e */ /* 0x001fc800000000ff */
[----:B------:R-:W-:Y:S01]  /*2700*/  PRMT R22, R0, 0x7610, R22 ;  /* 0x0000761000167816 */ /* 0x000fe20000000016 */
[----:B------:R-:W-:Y:S06]  /*2710*/  BRA `(.L_x_1936) ;  /* 0x0000000000107947 */ /* 0x000fec0003800000 */
.L_x_1959:
[----:B------:R-:W2:Y:S02]  /*2720*/  LDG.E R2, desc[UR36][R2.64] ;  /* 0x0000002402027981 */ /* 0x000ea4000c1e1900 */
[----:B--2---:R-:W-:-:S04]  /*2730*/  I2FP.F32.U32 R0, R2 ;  /* 0x0000000200007245 */ /* 0x004fc80000201000 */
[----:B------:R-:W-:-:S04]  /*2740*/  F2FP.F16.F32.PACK_AB R0, RZ, R0 ;  /* 0x00000000ff00723e */ /* 0x000fc800000000ff */
[----:B------:R-:W-:-:S07]  /*2750*/  PRMT R22, R0, 0x7610, R22 ;  /* 0x0000761000167816 */ /* 0x000fce0000000016 */
.L_x_1936:
[----:B------:R-:W2:Y:S01]  /*2760*/  LDC.U8 R4, c[0x0][0x493] ;  /* 0x000124c0ff047b82 */ /* 0x000ea20000000000 */
[----:B------:R-:W-:Y:S02]  /*2770*/  ULDC.64 UR4, c[0x0][0x488] ;  /* 0x0001220000047ab9 */ /* 0x000fe40000000a00 */
[----:B01----:R-:W-:-:S05]  /*2780*/  IADD3 R2, P1, R24, UR4, RZ ;  /* 0x0000000418027c10 */ /* 0x003fca000ff3e0ff */
[----:B------:R-:W-:Y:S01]  /*2790*/  IMAD.X R3, RZ, RZ, UR5, P1 ;  /* 0x00000005ff037e24 */ /* 0x000fe200088e06ff */
[----:B--2---:R-:W-:-:S04]  /*27a0*/  PRMT R0, R4, 0x9910, RZ ;  /* 0x0000991004007816 */ /* 0x004fc800000000ff */
        /* <DEDUP_REMOVED lines=15> */
.L_x_1967:
[----:B------:R-:W2:Y:S02]  /*28a0*/  LDG.E.U8 R2, desc[UR36][R2.64] ;  /* 0x0000002402027981 */ /* 0x000ea4000c1e1100 */
[----:B--2---:R-:W-:-:S04]  /*28b0*/  I2FP.F32.U32 R0, R2 ;  /* 0x0000000200007245 */ /* 0x004fc80000201000 */
[----:B------:R-:W-:-:S04]  /*28c0*/  F2FP.F16.F32.PACK_AB R0, RZ, R0 ;  /* 0x00000000ff00723e */ /* 0x000fc800000000ff */
[----:B------:R-:W-:Y:S01]  /*28d0*/  PRMT R23, R0, 0x7610, R23 ;  /* 0x0000761000177816 */ /* 0x000fe20000000017 */
[----:B------:R-:W-:Y:S06]  /*28e0*/  BRA `(.L_x_1969) ;  /* 0x0000000c00bc7947 */ /* 0x000fec0003800000 */
.L_x_1966:
        /* <DEDUP_REMOVED lines=11> */
.L_x_1971:
[----:B------:R-:W2:Y:S02]  /*29a0*/  LDG.E R2, desc[UR36][R2.64] ;  /* 0x0000002402027981 */ /* 0x000ea4000c1e1900 */
[----:B--2---:R-:W-:-:S04]  /*29b0*/  I2FP.F32.S32 R0, R2 ;  /* 0x0000000200007245 */ /* 0x004fc80000201400 */
[----:B------:R-:W-:-:S04]  /*29c0*/  F2FP.F16.F32.PACK_AB R0, RZ, R0 ;  /* 0x00000000ff00723e */ /* 0x000fc800000000ff */
[----:B------:R-:W-:Y:S01]  /*29d0*/  PRMT R23, R0, 0x7610, R23 ;  /* 0x0000761000177816 */ /* 0x000fe20000000017 */
[----:B------:R-:W-:Y:S06]  /*29e0*/  BRA `(.L_x_1969) ;  /* 0x0000000c007c7947 */ /* 0x000fec0003800000 */
.L_x_1970:
[----:B------:R-:W2:Y:S02]  /*29f0*/  LDG.E.U16 R2, desc[UR36][R2.64] ;  /* 0x0000002402027981 */ /* 0x000ea4000c1e1500 */
[----:B--2---:R-:W0:Y:S02]  /*2a00*/  I2F.S16 R0, R2 ;  /* 0x0000000200007306 */ /* 0x004e240000101400 */
[----:B0-----:R-:W-:-:S04]  /*2a10*/  F2FP.F16.F32.PACK_AB R0, RZ, R0 ;  /* 0x00000000ff00723e */ /* 0x001fc800000000ff */
[----:B------:R-:W-:Y:S01]  /*2a20*/  PRMT R23, R0, 0x7610, R23 ;  /* 0x0000761000177816 */ /* 0x000fe20000000017 */
[----:B------:R-:W-:Y:S06]  /*2a30*/  BRA `(.L_x_1969) ;  /* 0x0000000c00687947 */ /* 0x000fec0003800000 */
.L_x_1965:
        /* <DEDUP_REMOVED lines=9> */
.L_x_1973:
[----:B------:R1:W5:Y:S01]  /*2ad0*/  LDG.E.U16 R23, desc[UR36][R2.64] ;  /* 0x0000002402177981 */ /* 0x000362000c1e1500 */
[----:B------:R-:W-:Y:S05]  /*2ae0*/  BRA `(.L_x_1969) ;  /* 0x0000000c003c7947 */ /* 0x000fea0003800000 */
.L_x_1972:
        /* <DEDUP_REMOVED lines=9> */
.L_x_1975:
[----:B------:R0:W5:Y:S01]  /*2b80*/  LDG.E.U16 R23, desc[UR36][R2.64] ;  /* 0x0000002402177981 */ /* 0x000162000c1e1500 */
[----:B------:R-:W-:Y:S05]  /*2b90*/  BRA `(.L_x_1969) ;  /* 0x0000000c00107947 */ /* 0x000fea0003800000 */
.L_x_1974:
        /* <DEDUP_REMOVED lines=9> */
.L_x_1964:
        /* <DEDUP_REMOVED lines=14> */
.L_x_1978:
        /* <DEDUP_REMOVED lines=9> */
.L_x_1977:
        /* <DEDUP_REMOVED lines=28> */
.L_x_1980:
        /* <DEDUP_REMOVED lines=15> */
.L_x_1979:
[----:B------:R-:W2:Y:S02]  /*3050*/  LDG.E.U16 R0, desc[UR36][R2.64] ;  /* 0x0000002402007981 */ /* 0x000ea4000c1e1500 */
[----:B--2---:R-:W-:-:S05]  /*3060*/  IMAD.U32 R0, R0, 0x10000, RZ ;  /* 0x0001000000007824 */ /* 0x004fca00078e00ff */
[----:B------:R-:W-:-:S04]  /*3070*/  F2FP.F16.F32.PACK_AB R0, RZ, R0 ;  /* 0x00000000ff00723e */ /* 0x000fc800000000ff */
[----:B------:R-:W-:Y:S01]  /*3080*/  PRMT R23, R0, 0x7610, R23 ;  /* 0x0000761000177816 */ /* 0x000fe20000000017 */
[----:B------:R-:W-:Y:S06]  /*3090*/  BRA `(.L_x_1969) ;  /* 0x0000000400d07947 */ /* 0x000fec0003800000 */
.L_x_1976:
        /* <DEDUP_REMOVED lines=13> */
.L_x_1983:
        /* <DEDUP_REMOVED lines=21> */
.L_x_1987:
[----:B------:R-:W-:Y:S05]  /*32c0*/  BSYNC B1 ;  /* 0x0000000000017941 */ /* 0x000fea0003800000 */
.L_x_1986:
[----:B------:R-:W-:Y:S01]  /*32d0*/  LEA R3, R0, 0x3b800000, 0x17 ;  /* 0x3b80000000037811 */ /* 0x000fe200078eb8ff */
[----:B------:R-:W-:-:S05]  /*32e0*/  IMAD.SHL.U32 R0, R2, 0x100000, RZ ;  /* 0x0010000002007824 */ /* 0x000fca00078e00ff */
[----:B------:R-:W-:-:S07]  /*32f0*/  LOP3.LUT R0, R3, R0, R4, 0xfe, !PT ;  /* 0x0000000003007212 */ /* 0x000fce00078efe04 */
.L_x_1985:
[----:B------:R-:W-:Y:S05]  /*3300*/  BSYNC B0 ;  /* 0x0000000000007941 */ /* 0x000fea0003800000 */
.L_x_1984:
[----:B------:R-:W-:-:S04]  /*3310*/  F2FP.F16.F32.PACK_AB R0, RZ, R0 ;  /* 0x00000000ff00723e */ /* 0x000fc800000000ff */
[----:B------:R-:W-:Y:S01]  /*3320*/  PRMT R23, R0, 0x7610, R23 ;  /* 0x0000761000177816 */ /* 0x000fe20000000017 */
[----:B------:R-:W-:Y:S06]  /*3330*/  BRA `(.L_x_1969) ;  /* 0x0000000400287947 */ /* 0x000fec0003800000 */
.L_x_1982:
        /* <DEDUP_REMOVED lines=21> */
.L_x_1991:
[----:B------:R-:W-:Y:S05]  /*3490*/  BSYNC B1 ;  /* 0x0000000000017941 */ /* 0x000fea0003800000 */
.L_x_1990:
[----:B------:R-:W-:Y:S01]  /*34a0*/  LEA R3, R0, 0x37800000, 0x17 ;  /* 0x3780000000037811 */ /* 0x000fe200078eb8ff */
[----:B------:R-:W-:-:S05]  /*34b0*/  IMAD.SHL.U32 R0, R2, 0x200000, RZ ;  /* 0x0020000002007824 */ /* 0x000fca00078e00ff */
[----:B------:R-:W-:-:S07]  /*34c0*/  LOP3.LUT R0, R3, R0, R4, 0xfe, !PT ;  /* 0x0000000003007212 */ /* 0x000fce00078efe04 */
.L_x_1989:
[----:B------:R-:W-:Y:S05]  /*34d0*/  BSYNC B0 ;  /* 0x0000000000007941 */ /* 0x000fea0003800000 */
.L_x_1988:
[----:B------:R-:W-:-:S04]  /*34e0*/  F2FP.F16.F32.PACK_AB R0, RZ, R0 ;  /* 0x00000000ff00723e */ /* 0x000fc800000000ff */
[----:B------:R-:W-:Y:S01]  /*34f0*/  PRMT R23, R0, 0x7610, R23 ;  /* 0x0000761000177816 */ /* 0x000fe20000000017 */
[----:B------:R-:W-:Y:S06]  /*3500*/  BRA `(.L_x_1969) ;  /* 0x0000000000b47947 */ /* 0x000fec0003800000 */
.L_x_1981:
        /* <DEDUP_REMOVED lines=14> */
.L_x_1995:
[----:B------:R-:W-:Y:S05]  /*35f0*/  BSYNC B0 ;  /* 0x0000000000007941 */ /* 0x000fea0003800000 */
.L_x_1994:
[----:B------:R-:W-:-:S04]  /*3600*/  F2FP.F16.F32.PACK_AB R0, RZ, R0 ;  /* 0x00000000ff00723e */ /* 0x000fc800000000ff */
[----:B------:R-:W-:Y:S01]  /*3610*/  PRMT R23, R0, 0x7610, R23 ;  /* 0x0000761000177816 */ /* 0x000fe20000000017 */
[----:B------:R-:W-:Y:S06]  /*3620*/  BRA `(.L_x_1969) ;  /* 0x00000000006c7947 */ /* 0x000fec0003800000 */
.L_x_1968:
        /* <DEDUP_REMOVED lines=16> */
.L_x_1996:
[----:B------:R-:W-:Y:S01]  /*3730*/  PRMT R23, RZ, 0x7610, R23 ;  /* 0x00007610ff177816 */ /* 0x000fe20000000017 */
[----:B------:R-:W-:Y:S06]  /*3740*/  BRA `(.L_x_1969) ;  /* 0x0000000000247947 */ /* 0x000fec0003800000 */
.L_x_1993:
[----:B------:R-:W2:Y:S02]  /*3750*/  LDG.E.64 R2, desc[UR36][R2.64] ;  /* 0x0000002402027981 */ /* 0x000ea4000c1e1b00 */
[----:B--2---:R-:W0:Y:S02]  /*3760*/  I2F.U64 R0, R2 ;  /* 0x0000000200007312 */ /* 0x004e240000301000 */
[----:B0-----:R-:W-:-:S04]  /*3770*/  F2FP.F16.F32.PACK_AB R0, RZ, R0 ;  /* 0x00000000ff00723e */ /* 0x001fc800000000ff */
[----:B------:R-:W-:Y:S01]  /*3780*/  PRMT R23, R0, 0x7610, R23 ;  /* 0x0000761000177816 */ /* 0x000fe20000000017 */
[----:B------:R-:W-:Y:S06]  /*3790*/  BRA `(.L_x_1969) ;  /* 0x0000000000107947 */ /* 0x000fec0003800000 */
.L_x_1992:
[----:B------:R-:W2:Y:S02]  /*37a0*/  LDG.E R2, desc[UR36][R2.64] ;  /* 0x0000002402027981 */ /* 0x000ea4000c1e1900 */
[----:B--2---:R-:W-:-:S04]  /*37b0*/  I2FP.F32.U32 R0, R2 ;  /* 0x0000000200007245 */ /* 0x004fc80000201000 */
[----:B------:R-:W-:-:S04]  /*37c0*/  F2FP.F16.F32.PACK_AB R0, RZ, R0 ;  /* 0x00000000ff00723e */ /* 0x000fc800000000ff */
[----:B------:R-:W-:-:S07]  /*37d0*/  PRMT R23, R0, 0x7610, R23 ;  /* 0x0000761000177816 */ /* 0x000fce0000000017 */
.L_x_1969:
[----:B-----5:R-:W-:Y:S01]  /*37e0*/  HADD2.F32 R0, -RZ, R22.H0_H0 ;  /* 0x20000016ff007230 */ /* 0x020fe20000004100 */
[----:B------:R-:W-:Y:S04]  /*37f0*/  BSSY B6, `(.L_x_1997) ;  /* 0x0000014000067945 */ /* 0x000fe80003800000 */
[C---:B------:R-:W-:Y:S02]  /*3800*/  FSETP.GE.FTZ.AND P1, PT, R0.reuse, RZ, PT ;  /* 0x000000ff0000720b */ /* 0x040fe40003f36000 */
[----:B------:R-:W-:-:S13]  /*3810*/  FSETP.GTU.FTZ.AND P0, PT, R0, 1, PT ;  /* 0x3f8000000000780b */ /* 0x000fda0003f1c000 */
[----:B------:R-:W-:Y:S05]  /*3820*/  @!P0 BRA P1, `(.L_x_1998) ;  /* 0x0000000000408947 */ /* 0x000fea0000800000 */
[----:B01----:R-:W-:Y:S01]  /*3830*/  MOV R2, 0x0 ;  /* 0x0000000000027802 */ /* 0x003fe20000000f00 */
        /* <DEDUP_REMOVED lines=15> */
.L_x_1998:
[----:B------:R-:W-:Y:S05]  /*3930*/  BSYNC B6 ;  /* 0x0000000000067941 */ /* 0x000fea0003800000 */
.L_x_1997:
[----:B------:R-:W-:Y:S01]  /*3940*/  HADD2.F32 R0, -RZ, R23.H0_H0 ;  /* 0x20000017ff007230 */ /* 0x000fe20000004100 */
        /* <DEDUP_REMOVED lines=20> */
.L_x_2000:
[----:B------:R-:W-:Y:S05]  /*3a90*/  BSYNC B6 ;  /* 0x0000000000067941 */ /* 0x000fea0003800000 */
.L_x_1999:
[--C-:B------:R-:W-:Y:S01]  /*3aa0*/  HADD2.F32 R0, -RZ, -R22.reuse.H0_H0 ;  /* 0xa0000016ff007230 */ /* 0x100fe20000004100 */
[----:B------:R-:W-:Y:S01]  /*3ab0*/  BSSY B0, `(.L_x_2001) ;  /* 0x0000022000007945 */ /* 0x000fe20003800000 */
[----:B------:R-:W-:Y:S02]  /*3ac0*/  IMAD.MOV.U32 R5, RZ, RZ, 0x3e800000 ;  /* 0x3e800000ff057424 */ /* 0x000fe400078e00ff */
[----:B------:R-:W-:Y:S02]  /*3ad0*/  HADD2.F32 R22, -RZ, R22.H0_H0 ;  /* 0x20000016ff167230 */ /* 0x000fe40000004100 */
[C---:B01----:R-:W-:Y:S01]  /*3ae0*/  FADD.FTZ.RZ R2, R0.reuse, 1 ;  /* 0x3f80000000027421 */ /* 0x043fe2000001c000 */
[----:B------:R-:W-:-:S03]  /*3af0*/  ISETP.GE.U32.AND P0, PT, R0, 0x7f800000, PT ;  /* 0x7f8000000000780c */ /* 0x000fc60003f06070 */
[----:B------:R-:W-:-:S05]  /*3b00*/  VIADD R2, R2, 0xc0c00000 ;  /* 0xc0c0000002027836 */ /* 0x000fca0000000000 */
[----:B------:R-:W-:-:S04]  /*3b10*/  LOP3.LUT R3, R2, 0xff800000, RZ, 0xc0, !PT ;  /* 0xff80000002037812 */ /* 0x000fc800078ec0ff */
[----:B------:R-:W-:Y:S01]  /*3b20*/  IADD3 R4, -R3, 0x40800000, RZ ;  /* 0x4080000003047810 */ /* 0x000fe20007ffe1ff */
[----:B------:R-:W-:Y:S01]  /*3b30*/  IMAD.IADD R2, R0, 0x1, -R3 ;  /* 0x0000000100027824 */ /* 0x000fe200078e0a03 */
[----:B------:R-:W-:-:S03]  /*3b40*/  I2FP.F32.S32 R3, R3 ;  /* 0x0000000300037245 */ /* 0x000fc60000201400 */
[----:B------:R-:W-:Y:S01]  /*3b50*/  FFMA.FTZ R5, R4, R5, -1 ;  /* 0xbf80000004057423 */ /* 0x000fe20000010005 */
[----:B------:R-:W-:Y:S02]  /*3b60*/  IMAD.MOV.U32 R4, RZ, RZ, 0x3d39bf78 ;  /* 0x3d39bf78ff047424 */ /* 0x000fe400078e00ff */
[----:B------:R-:W-:Y:S01]  /*3b70*/  FMUL.FTZ R3, R3, 1.1920928955078125e-07 ;  /* 0x3400000003037820 */ /* 0x000fe20000410000 */
[----:B------:R-:W-:-:S04]  /*3b80*/  FADD.FTZ R5, R2, R5 ;  /* 0x0000000502057221 */ /* 0x000fc80000010000 */
[----:B------:R-:W-:-:S04]  /*3b90*/  FFMA.FTZ R2, R5, -R4, 0.10546888411045074463 ;  /* 0x3dd8001205027423 */ /* 0x000fc80000010804 */
[----:B------:R-:W-:-:S04]  /*3ba0*/  FFMA.FTZ R2, R5, R2, -0.13229703903198242188 ;  /* 0xbe0778e005027423 */ /* 0x000fc80000010002 */
[----:B------:R-:W-:-:S04]  /*3bb0*/  FFMA.FTZ R2, R5, R2, 0.14491446316242218018 ;  /* 0x3e14647505027423 */ /* 0x000fc80000010002 */
[----:B------:R-:W-:-:S04]  /*3bc0*/  FFMA.FTZ R2, R5, R2, -0.16641564667224884033 ;  /* 0xbe2a68dd05027423 */ /* 0x000fc80000010002 */
[C---:B------:R-:W-:Y:S02]  /*3bd0*/  FFMA.FTZ R4, R5.reuse, R2, 0.19988867640495300293 ;  /* 0x3e4caf9e05047423 */ /* 0x040fe40000010002 */
[----:B------:R-:W0:Y:S02]  /*3be0*/  MUFU.LG2 R2, R22 ;  /* 0x0000001600027308 */ /* 0x000e240000000c00 */
[----:B------:R-:W-:-:S04]  /*3bf0*/  FFMA.FTZ R4, R5, R4, -0.25000196695327758789 ;  /* 0xbe80004205047423 */ /* 0x000fc80000010004 */
[----:B------:R-:W-:-:S04]  /*3c00*/  FFMA.FTZ R4, R5, R4, 0.33333510160446166992 ;  /* 0x3eaaaae605047423 */ /* 0x000fc80000010004 */
[----:B------:R-:W-:-:S04]  /*3c10*/  FFMA.FTZ R4, R5, R4, -0.5 ;  /* 0xbf00000005047423 */ /* 0x000fc80000010004 */
[----:B------:R-:W-:Y:S01]  /*3c20*/  FMUL.FTZ R4, R5, R4 ;  /* 0x0000000405047220 */ /* 0x000fe20000410000 */
[----:B0-----:R-:W-:-:S03]  /*3c30*/  FMUL.FTZ R2, R2, 0.69314718246459960938 ;  /* 0x3f31721802027820 */ /* 0x001fc60000410000 */
[----:B------:R-:W-:Y:S02]  /*3c40*/  FFMA.FTZ R4, R5, R4, R5 ;  /* 0x0000000405047223 */ /* 0x000fe40000010005 */
[----:B------:R-:W-:Y:S02]  /*3c50*/  F2FP.F16.F32.PACK_AB R2, RZ, R2 ;  /* 0x00000002ff02723e */ /* 0x000fe400000000ff */
[----:B------:R-:W-:Y:S01]  /*3c60*/  FFMA.FTZ R3, R3, 0.69314718246459960938, R4 ;  /* 0x3f31721803037823 */ /* 0x000fe20000010004 */
[----:B------:R-:W-:Y:S06]  /*3c70*/  @!P0 BRA `(.L_x_2002) ;  /* 0x0000000000148947 */ /* 0x000fec0003800000 */
[C---:B------:R-:W-:Y:S02]  /*3c80*/  ISETP.GE.AND P0, PT, R0.reuse, -0x407fffff, PT ;  /* 0xbf8000010000780c */ /* 0x040fe40003f06270 */
[----:B------:R-:W-:-:S11]  /*3c90*/  FSETP.NEU.FTZ.AND P1, PT, R0, RZ, PT ;  /* 0x000000ff0000720b */ /* 0x000fd60003f3d000 */
[----:B------:R-:W-:-:S04]  /*3ca0*/  @P0 IMAD.MOV.U32 R5, RZ, RZ, 0x7f800000 ;  /* 0x7f800000ff050424 */ /* 0x000fc800078e00ff */
[----:B------:R-:W-:-:S05]  /*3cb0*/  @P0 FFMA.FTZ R3, R0, R5, +INF ;  /* 0x7f80000000030423 */ /* 0x000fca0000010005 */
[----:B------:R-:W-:-:S07]  /*3cc0*/  FSEL R3, R3, -RZ, P1 ;  /* 0x800000ff03037208 */ /* 0x000fce0000800000 */
.L_x_2002:
[----:B------:R-:W-:Y:S05]  /*3cd0*/  BSYNC B0 ;  /* 0x0000000000007941 */ /* 0x000fea0003800000 */
.L_x_2001:
[----:B------:R-:W-:Y:S01]  /*3ce0*/  F2FP.F16.F32.PACK_AB R0, RZ, R3 ;  /* 0x00000003ff00723e */ /* 0x000fe200000000ff */
[----:B------:R-:W0:Y:S01]  /*3cf0*/  LDC.U8 R7, c[0x0][0x491] ;  /* 0x00012440ff077b82 */ /* 0x000e220000000000 */
[----:B------:R-:W-:Y:S01]  /*3d00*/  PRMT R4, R2, 0x7610, R4 ;  /* 0x0000761002047816 */ /* 0x000fe20000000004 */
[----:B------:R-:W-:Y:S02]  /*3d10*/  HADD2.F32 R5, -RZ, R23.H0_H0 ;  /* 0x20000017ff057230 */ /* 0x000fe40000004100 */
[----:B------:R-:W-:Y:S02]  /*3d20*/  HADD2.F32 R6, -RZ, R0.H0_H0 ;  /* 0x20000000ff067230 */ /* 0x000fe40000004100 */
[----:B------:R-:W-:Y:S02]  /*3d30*/  HADD2.F32 R3, -RZ, R4.H0_H0 ;  /* 0x20000004ff037230 */ /* 0x000fe40000004100 */
[----:B------:R-:W-:Y:S01]  /*3d40*/  FADD.FTZ R2, R5, -1 ;  /* 0xbf80000005027421 */ /* 0x000fe20000010000 */
[----:B------:R-:W-:-:S02]  /*3d50*/  FSETP.GEU.FTZ.AND P1, PT, R6, -100, PT ;  /* 0xc2c800000600780b */ /* 0x000fc40003f3e000 */
[----:B------:R-:W-:Y:S02]  /*3d60*/  FSETP.GEU.FTZ.AND P0, PT, R3, -100, PT ;  /* 0xc2c800000300780b */ /* 0x000fe40003f1e000 */
[----:B------:R-:W-:Y:S02]  /*3d70*/  F2FP.F16.F32.PACK_AB R3, RZ, R2 ;  /* 0x00000002ff03723e */ /* 0x000fe400000000ff */
[----:B------:R-:W-:Y:S02]  /*3d80*/  SEL R2, R4, 0xd640, P0 ;  /* 0x0000d64004027807 */ /* 0x000fe40000000000 */
[----:B------:R-:W-:Y:S01]  /*3d90*/  SEL R0, R0, 0xd640, P1 ;  /* 0x0000d64000007807 */ /* 0x000fe20000800000 */
[----:B------:R-:W-:Y:S02]  /*3da0*/  HADD2.F32 R3, -RZ, R3.H0_H0 ;  /* 0x20000003ff037230 */ /* 0x000fe40000004100 */
[----:B------:R-:W-:Y:S02]  /*3db0*/  HADD2.F32 R2, -RZ, R2.H0_H0 ;  /* 0x20000002ff027230 */ /* 0x000fe40000004100 */
[----:B------:R-:W-:Y:S01]  /*3dc0*/  HADD2.F32 R0, -RZ, R0.H0_H0 ;  /* 0x20000000ff007230 */ /* 0x000fe20000004100 */
[----:B0-----:R-:W-:-:S02]  /*3dd0*/  PRMT R4, R7, 0x9910, RZ ;  /* 0x0000991007047816 */ /* 0x001fc400000000ff */
[----:B------:R-:W-:Y:S02]  /*3de0*/  FMUL.FTZ R5, R5, R2 ;  /* 0x0000000205057220 */ /* 0x000fe40000410000 */
[----:B------:R-:W-:Y:S01]  /*3df0*/  FMUL.FTZ R0, R3, R0 ;  /* 0x0000000003007220 */ /* 0x000fe20000410000 */
[----:B------:R-:W-:-:S04]  /*3e00*/  ISETP.GT.AND P0, PT, R4, 0x9, PT ;  /* 0x000000090400780c */ /* 0x000fc80003f04270 */
[----:B------:R-:W-:-:S05]  /*3e10*/  F2FP.F16.F32.PACK_AB R0, R5, R0 ;  /* 0x000000000500723e */ /* 0x000fca00000000ff */
[--C-:B------:R-:W-:Y:S02]  /*3e20*/  HADD2.F32 R2, -RZ, R0.reuse.H0_H0 ;  /* 0x20000000ff027230 */ /* 0x100fe40000004100 */
[----:B------:R-:W-:-:S05]  /*3e30*/  HADD2.F32 R3, -RZ, R0.H1_H1 ;  /* 0x30000000ff037230 */ /* 0x000fca0000004100 */
[----:B------:R-:W-:-:S05]  /*3e40*/  FADD.FTZ R2, R2, -R3 ;  /* 0x8000000302027221 */ /* 0x000fca0000010000 */
[----:B------:R-:W-:Y:S01]  /*3e50*/  F2FP.F16.F32.PACK_AB R2, RZ, R2 ;  /* 0x00000002ff02723e */ /* 0x000fe200000000ff */
        /* <DEDUP_REMOVED lines=9> */
[----:B------:R-:W-:-:S04]  /*3ef0*/  HADD2.F32 R0, -RZ, R2.H0_H0 ;  /* 0x20000002ff007230 */ /* 0x000fc80000004100 */
[----:B------:R-:W0:Y:S02]  /*3f00*/  F2I.FTZ.TRUNC.NTZ R3, R0 ;  /* 0x0000000000037305 */ /* 0x000e24000021f100 */
[----:B0-----:R0:W-:Y:S01]  /*3f10*/  STG.E.U8 desc[UR36][R16.64], R3 ;  /* 0x0000000310007986 */ /* 0x0011e2000c101124 */
[----:B------:R-:W-:Y:S05]  /*3f20*/  BRA `(.L_x_2008) ;  /* 0x0000000c00947947 */ /* 0x000fea0003800000 */
.L_x_2006:
[----:B------:R-:W-:-:S06]  /*3f30*/  HADD2.F32 R3, -RZ, R2.H0_H0 ;  /* 0x20000002ff037230 */ /* 0x000fcc0000004100 */
[----:B------:R-:W0:Y:S02]  /*3f40*/  F2I.S64.TRUNC R2, R3 ;  /* 0x0000000300027311 */ /* 0x000e24000020d900 */
[----:B0-----:R0:W-:Y:S01]  /*3f50*/  STG.E.U8 desc[UR36][R16.64], R2 ;  /* 0x0000000210007986 */ /* 0x0011e2000c101124 */
[----:B------:R-:W-:Y:S05]  /*3f60*/  BRA `(.L_x_2008) ;  /* 0x0000000c00847947 */ /* 0x000fea0003800000 */
.L_x_2005:
[----:B------:R-:W-:-:S13]  /*3f70*/  ISETP.NE.AND P0, PT, R4, 0x2, PT ;  /* 0x000000020400780c */ /* 0x000fda0003f05270 */
[----:B------:R-:W-:Y:S05]  /*3f80*/  @!P0 BRA `(.L_x_2009) ;  /* 0x0000000000308947 */ /* 0x000fea0003800000 */
[----:B------:R-:W-:-:S13]  /*3f90*/  ISETP.NE.AND P0, PT, R4, 0x3, PT ;  /* 0x000000030400780c */ /* 0x000fda0003f05270 */
[----:B------:R-:W-:Y:S05]  /*3fa0*/  @!P0 BRA `(.L_x_2010) ;  /* 0x0000000000188947 */ /* 0x000fea0003800000 */
[----:B------:R-:W-:-:S13]  /*3fb0*/  ISETP.NE.AND P0, PT, R4, 0x4, PT ;  /* 0x000000040400780c */ /* 0x000fda0003f05270 */
[----:B------:R-:W-:Y:S05]  /*3fc0*/  @P0 BRA `(.L_x_2007) ;  /* 0x0000000c000c0947 */ /* 0x000fea0003800000 */
[----:B------:R-:W-:-:S06]  /*3fd0*/  HADD2.F32 R2, -RZ, R2.H0_H0 ;  /* 0x20000002ff027230 */ /* 0x000fcc0000004100 */
[----:B------:R-:W0:Y:S02]  /*3fe0*/  F2I.S64.TRUNC R2, R2 ;  /* 0x0000000200027311 */ /* 0x000e24000020d900 */
[----:B0-----:R0:W-:Y:S01]  /*3ff0*/  STG.E.64 desc[UR36][R16.64], R2 ;  /* 0x0000000210007986 */ /* 0x0011e2000c101b24 */
[----:B------:R-:W-:Y:S05]  /*4000*/  BRA `(.L_x_2008) ;  /* 0x0000000c005c7947 */ /* 0x000fea0003800000 */
.L_x_2010:
[----:B------:R-:W-:-:S04]  /*4010*/  HADD2.F32 R2, -RZ, R2.H0_H0 ;  /* 0x20000002ff027230 */ /* 0x000fc80000004100 */
[----:B------:R-:W0:Y:S02]  /*4020*/  F2I.FTZ.TRUNC.NTZ R3, R2 ;  /* 0x0000000200037305 */ /* 0x000e24000021f100 */
[----:B0-----:R0:W-:Y:S01]  /*4030*/  STG.E desc[UR36][R16.64], R3 ;  /* 0x0000000310007986 */ /* 0x0011e2000c101924 */
[----:B------:R-:W-:Y:S05]  /*4040*/  BRA `(.L_x_2008) ;  /* 0x0000000c004c7947 */ /* 0x000fea0003800000 */
.L_x_2009:
[----:B------:R-:W-:-:S04]  /*4050*/  HADD2.F32 R2, -RZ, R2.H0_H0 ;  /* 0x20000002ff027230 */ /* 0x000fc80000004100 */
[----:B------:R-:W0:Y:S02]  /*4060*/  F2I.FTZ.TRUNC.NTZ R3, R2 ;  /* 0x0000000200037305 */ /* 0x000e24000021f100 */
[----:B0-----:R0:W-:Y:S01]  /*4070*/  STG.E.U16 desc[UR36][R16.64], R3 ;  /* 0x0000000310007986 */ /* 0x0011e2000c101524 */
[----:B------:R-:W-:Y:S05]  /*4080*/  BRA `(.L_x_2008) ;  /* 0x0000000c003c7947 */ /* 0x000fea0003800000 */
.L_x_2004:
[----:B------:R-:W-:-:S13]  /*4090*/  ISETP.GT.AND P0, PT, R4, 0x6, PT ;  /* 0x000000060400780c */ /* 0x000fda0003f04270 */
[----:B------:R-:W-:Y:S05]  /*40a0*/  @P0 BRA `(.L_x_2011) ;  /* 0x0000000000240947 */ /* 0x000fea0003800000 */
[----:B------:R-:W-:-:S13]  /*40b0*/  ISETP.NE.AND P0, PT, R4, 0x5, PT ;  /* 0x000000050400780c */ /* 0x000fda0003f05270 */
[----:B------:R-:W-:Y:S05]  /*40c0*/  @!P0 BRA `(.L_x_2012) ;  /* 0x0000000000148947 */ /* 0x000fea0003800000 */
[----:B------:R-:W-:-:S13]  /*40d0*/  ISETP.NE.AND P0, PT, R4, 0x6, PT ;  /* 0x000000060400780c */ /* 0x000fda0003f05270 */
[----:B------:R-:W-:Y:S05]  /*40e0*/  @P0 BRA `(.L_x_2007) ;  /* 0x0000000800c40947 */ /* 0x000fea0003800000 */
[----:B------:R-:W-:-:S05]  /*40f0*/  HADD2.F32 R3, -RZ, R2.H0_H0 ;  /* 0x20000002ff037230 */ /* 0x000fca0000004100 */
[----:B------:R0:W-:Y:S01]  /*4100*/  STG.E desc[UR36][R16.64], R3 ;  /* 0x0000000310007986 */ /* 0x0001e2000c101924 */
[----:B------:R-:W-:Y:S05]  /*4110*/  BRA `(.L_x_2008) ;  /* 0x0000000c00187947 */ /* 0x000fea0003800000 */
.L_x_2012:
[----:B------:R0:W-:Y:S01]  /*4120*/  STG.E.U16 desc[UR36][R16.64], R2 ;  /* 0x0000000210007986 */ /* 0x0001e2000c101524 */
[----:B------:R-:W-:Y:S05]  /*4130*/  BRA `(.L_x_2008) ;  /* 0x0000000c00107947 */ /* 0x000fea0003800000 */
.L_x_2011:
[----:B------:R-:W-:-:S13]  /*4140*/  ISETP.NE.AND P0, PT, R4, 0x7, PT ;  /* 0x000000070400780c */ /* 0x000fda0003f05270 */
[----:B------:R-:W-:Y:S05]  /*4150*/  @!P0 BRA `(.L_x_2013) ;  /* 0x0000000000348947 */ /* 0x000fea0003800000 */
[----:B------:R-:W-:-:S13]  /*4160*/  ISETP.NE.AND P0, PT, R4, 0x8, PT ;  /* 0x000000080400780c */ /* 0x000fda0003f05270 */
[----:B------:R-:W-:Y:S05]  /*4170*/  @!P0 BRA `(.L_x_2014) ;  /* 0x0000000000188947 */ /* 0x000fea0003800000 */
[----:B------:R-:W-:-:S13]  /*4180*/  ISETP.NE.AND P0, PT, R4, 0x9, PT ;  /* 0x000000090400780c */ /* 0x000fda0003f05270 */
[----:B------:R-:W-:Y:S05]  /*4190*/  @P0 BRA `(.L_x_2007) ;  /* 0x0000000800980947 */ /* 0x000fea0003800000 */
[----:B------:R-:W-:Y:S02]  /*41a0*/  HADD2.F32 R2, -RZ, R2.H0_H0 ;  /* 0x20000002ff027230 */ /* 0x000fe40000004100 */
[----:B------:R-:W-:-:S05]  /*41b0*/  IMAD.MOV.U32 R3, RZ, RZ, RZ ;  /* 0x000000ffff037224 */ /* 0x000fca00078e00ff */
[----:B------:R0:W-:Y:S01]  /*41c0*/  STG.E.64 desc[UR36][R16.64], R2 ;  /* 0x0000000210007986 */ /* 0x0001e2000c101b24 */
[----:B------:R-:W-:Y:S05]  /*41d0*/  BRA `(.L_x_2008) ;  /* 0x0000000800e87947 */ /* 0x000fea0003800000 */
.L_x_2014:
[----:B------:R-:W-:-:S05]  /*41e0*/  HADD2.F32 R0, -RZ, R2.H0_H0 ;  /* 0x20000002ff007230 */ /* 0x000fca0000004100 */
[----:B------:R-:W-:-:S04]  /*41f0*/  F2FP.F16.F32.PACK_AB R0, RZ, R0 ;  /* 0x00000000ff00723e */ /* 0x000fc800000000ff */
[----:B------:R-:W-:-:S05]  /*4200*/  PRMT R0, R0, 0x5410, RZ ;  /* 0x0000541000007816 */ /* 0x000fca00000000ff */
[----:B------:R0:W-:Y:S01]  /*4210*/  STG.E desc[UR36][R16.64], R0 ;  /* 0x0000000010007986 */ /* 0x0001e2000c101924 */
[----:B------:R-:W-:Y:S05]  /*4220*/  BRA `(.L_x_2008) ;  /* 0x0000000800d47947 */ /* 0x000fea0003800000 */
.L_x_2013:
[----:B------:R-:W-:-:S05]  /*4230*/  HADD2.F32 R2, -RZ, R2.H0_H0 ;  /* 0x20000002ff027230 */ /* 0x000fca0000004100 */
[----:B------:R-:W-:-:S06]  /*4240*/  FMUL.FTZ R2, R2, 1 ;  /* 0x3f80000002027820 */ /* 0x000fcc0000410000 */
[----:B------:R-:W0:Y:S02]  /*4250*/  F2F.F64.F32 R2, R2 ;  /* 0x0000000200027310 */ /* 0x000e240000201800 */
[----:B0-----:R0:W-:Y:S01]  /*4260*/  STG.E.64 desc[UR36][R16.64], R2 ;  /* 0x0000000210007986 */ /* 0x0011e2000c101b24 */
[----:B------:R-:W-:Y:S05]  /*4270*/  BRA `(.L_x_2008) ;  /* 0x0000000800c07947 */ /* 0x000fea0003800000 */
.L_x_2003:
        /* <DEDUP_REMOVED lines=8> */
[----:B------:R-:W-:-:S05]  /*4300*/  HADD2.F32 R2, -RZ, R2.H0_H0 ;  /* 0x20000002ff027230 */ /* 0x000fca0000004100 */
[----:B------:R-:W-:-:S04]  /*4310*/  FSETP.NEU.FTZ.AND P0, PT, R2, RZ, PT ;  /* 0x000000ff0200720b */ /* 0x000fc80003f1d000 */
[----:B------:R-:W-:-:S05]  /*4320*/  SEL R3, RZ, 0x1, !P0 ;  /* 0x00000001ff037807 */ /* 0x000fca0004000000 */
[----:B------:R0:W-:Y:S01]  /*4330*/  STG.E.U8 desc[UR36][R16.64], R3 ;  /* 0x0000000310007986 */ /* 0x0001e2000c101124 */
[----:B------:R-:W-:Y:S05]  /*4340*/  BRA `(.L_x_2008) ;  /* 0x00000008008c7947 */ /* 0x000fea0003800000 */
.L_x_2017:
[----:B------:R-:W-:Y:S01]  /*4350*/  HADD2.F32 R2, -RZ, R2.H0_H0 ;  /* 0x20000002ff027230 */ /* 0x000fe20000004100 */
[----:B------:R-:W-:-:S04]  /*4360*/  CS2R R6, SRZ ;  /* 0x0000000000067805 */ /* 0x000fc8000001ff00 */
[----:B------:R-:W-:-:S04]  /*4370*/  FMUL.FTZ R2, R2, 1 ;  /* 0x3f80000002027820 */ /* 0x000fc80000410000 */
[----:B------:R-:W0:Y:S02]  /*4380*/  F2F.F64.F32 R4, R2 ;  /* 0x0000000200047310 */ /* 0x000e240000201800 */
[----:B0-----:R0:W-:Y:S01]  /*4390*/  STG.E.128 desc[UR36][R16.64], R4 ;  /* 0x0000000410007986 */ /* 0x0011e2000c101d24 */
[----:B------:R-:W-:Y:S05]  /*43a0*/  BRA `(.L_x_2008) ;  /* 0x0000000800747947 */ /* 0x000fea0003800000 */
.L_x_2016:
[----:B------:R-:W-:-:S13]  /*43b0*/  ISETP.NE.AND P0, PT, R4, 0xf, PT ;  /* 0x0000000f0400780c */ /* 0x000fda0003f05270 */
[----:B------:R-:W-:Y:S05]  /*43c0*/  @!P0 BRA `(.L_x_2018) ;  /* 0x0000000000b48947 */ /* 0x000fea0003800000 */
[----:B------:R-:W-:-:S13]  /*43d0*/  ISETP.NE.AND P0, PT, R4, 0x17, PT ;  /* 0x000000170400780c */ /* 0x000fda0003f05270 */
[----:B------:R-:W-:Y:S05]  /*43e0*/  @!P0 BRA `(.L_x_2019) ;  /* 0x0000000000548947 */ /* 0x000fea0003800000 */
[----:B------:R-:W-:-:S13]  /*43f0*/  ISETP.NE.AND P0, PT, R4, 0x18, PT ;  /* 0x000000180400780c */ /* 0x000fda0003f05270 */
[----:B------:R-:W-:Y:S05]  /*4400*/  @P0 BRA `(.L_x_2007) ;  /* 0x0000000400fc0947 */ /* 0x000fea0003800000 */
[----:B------:R-:W-:Y:S01]  /*4410*/  HADD2.F32 R5, -RZ, R2.H0_H0 ;  /* 0x20000002ff057230 */ /* 0x000fe20000004100 */
        /* <DEDUP_REMOVED lines=14> */
.L_x_2021:
[----:B------:R-:W-:Y:S05]  /*4500*/  BSYNC B0 ;  /* 0x0000000000007941 */ /* 0x000fea0003800000 */
.L_x_2020:
[----:B------:R-:W-:-:S05]  /*4510*/  LOP3.LUT R3, R0, R3, RZ, 0xfc, !PT ;  /* 0x0000000300037212 */ /* 0x000fca00078efcff */
[----:B------:R0:W-:Y:S01]  /*4520*/  STG.E.U8 desc[UR36][R16.64], R3 ;  /* 0x0000000310007986 */ /* 0x0001e2000c101124 */
[----:B------:R-:W-:Y:S05]  /*4530*/  BRA `(.L_x_2008) ;  /* 0x0000000800107947 */ /* 0x000fea0003800000 */
.L_x_2019:
[----:B------:R-:W-:Y:S01]  /*4540*/  HADD2.F32 R3, -RZ, R2.H0_H0 ;  /* 0x20000002ff037230 */ /* 0x000fe20000004100 */
        /* <DEDUP_REMOVED lines=12> */
.L_x_2023:
[----:B------:R-:W-:Y:S01]  /*4610*/  IMAD.MOV.U32 R0, RZ, RZ, 0x7f ;  /* 0x0000007fff007424 */ /* 0x000fe200078e00ff */
[----:B------:R-:W-:-:S04]  /*4620*/  ISETP.GT.U32.AND P0, PT, R2, 0x7f800000, PT ;  /* 0x7f8000000200780c */ /* 0x000fc80003f04070 */
[----:B------:R-:W-:-:S09]  /*4630*/  SEL R0, R0, 0x7c, P0 ;  /* 0x0000007c00007807 */ /* 0x000fd20000000000 */
.L_x_2024:
[----:B------:R-:W-:Y:S05]  /*4640*/  BSYNC B0 ;  /* 0x0000000000007941 */ /* 0x000fea0003800000 */
.L_x_2022:
[----:B------:R-:W-:-:S04]  /*4650*/  LOP3.LUT R2, R3, 0x80000000, RZ, 0xc0, !PT ;  /* 0x8000000003027812 */ /* 0x000fc800078ec0ff */
[----:B------:R-:W-:-:S04]  /*4660*/  SHF.R.U32.HI R3, RZ, 0x18, R2 ;  /* 0x00000018ff037819 */ /* 0x000fc80000011602 */
[----:B------:R-:W-:-:S05]  /*4670*/  LOP3.LUT R3, R0, R3, RZ, 0xfc, !PT ;  /* 0x0000000300037212 */ /* 0x000fca00078efcff */
[----:B------:R0:W-:Y:S01]  /*4680*/  STG.E.U8 desc[UR36][R16.64], R3 ;  /* 0x0000000310007986 */ /* 0x0001e2000c101124 */
[----:B------:R-:W-:Y:S05]  /*4690*/  BRA `(.L_x_2008) ;  /* 0x0000000400b87947 */ /* 0x000fea0003800000 */
.L_x_2018:
[----:B------:R-:W-:-:S05]  /*46a0*/  HADD2.F32 R0, -RZ, R2.H0_H0 ;  /* 0x20000002ff007230 */ /* 0x000fca0000004100 */
[----:B------:R-:W-:-:S05]  /*46b0*/  F2FP.BF16.F32.PACK_AB R0, RZ, R0 ;  /* 0x00000000ff00723e */ /* 0x000fca00000010ff */
[----:B------:R0:W-:Y:S01]  /*46c0*/  STG.E.U16 desc[UR36][R16.64], R0 ;  /* 0x0000000010007986 */ /* 0x0001e2000c101524 */
[----:B------:R-:W-:Y:S05]  /*46d0*/  BRA `(.L_x_2008) ;  /* 0x0000000400a87947 */ /* 0x000fea0003800000 */
.L_x_2015:
        /* <DEDUP_REMOVED lines=8> */
[----:B------:R-:W-:-:S06]  /*4760*/  HADD2.F32 R3, -RZ, R2.H0_H0 ;  /* 0x20000002ff037230 */ /* 0x000fcc0000004100 */
[----:B------:R-:W0:Y:S02]  /*4770*/  F2I.FTZ.U32.TRUNC.NTZ R3, R3 ;  /* 0x0000000300037305 */ /* 0x000e24000021f000 */
[----:B0-----:R4:W-:Y:S01]  /*4780*/  STG.E.U16 desc[UR36][R16.64], R3 ;  /* 0x0000000310007986 */ /* 0x0019e2000c101524 */
[----:B------:R-:W-:Y:S05]  /*4790*/  BRA `(.L_x_2008) ;  /* 0x0000000400787947 */ /* 0x000fea0003800000 */
.L_x_2027:
[----:B------:R-:W-:Y:S01]  /*47a0*/  HADD2.F32 R3, -RZ, R2.H0_H0 ;  /* 0x20000002ff037230 */ /* 0x000fe20000004100 */
        /* <DEDUP_REMOVED lines=16> */
.L_x_2030:
[----:B------:R-:W-:-:S04]  /*48b0*/  LOP3.LUT R2, R3, 0x80000000, RZ, 0xc0, !PT ;  /* 0x8000000003027812 */ /* 0x000fc800078ec0ff */
[----:B------:R-:W-:-:S04]  /*48c0*/  SHF.R.U32.HI R3, RZ, 0x18, R2 ;  /* 0x00000018ff037819 */ /* 0x000fc80000011602 */
[----:B------:R-:W-:-:S04]  /*48d0*/  LOP3.LUT R0, R0, R3, RZ, 0xfc, !PT ;  /* 0x0000000300007212 */ /* 0x000fc800078efcff */
[----:B------:R-:W-:-:S07]  /*48e0*/  PRMT R8, R0, 0x7610, R8 ;  /* 0x0000761000087816 */ /* 0x000fce0000000008 */
.L_x_2029:
[----:B------:R-:W-:Y:S05]  /*48f0*/  BSYNC B0 ;  /* 0x0000000000007941 */ /* 0x000fea0003800000 */
.L_x_2028:
[----:B------:R0:W-:Y:S01]  /*4900*/  STG.E.U8 desc[UR36][R16.64], R8 ;  /* 0x0000000810007986 */ /* 0x0001e2000c101124 */
[----:B------:R-:W-:Y:S05]  /*4910*/  BRA `(.L_x_2008) ;  /* 0x0000000400187947 */ /* 0x000fea0003800000 */
.L_x_2026:
        /* <DEDUP_REMOVED lines=17> */
.L_x_2033:
[----:B------:R-:W-:-:S04]  /*4a30*/  LOP3.LUT R2, R3, 0x80000000, RZ, 0xc0, !PT ;  /* 0x8000000003027812 */ /* 0x000fc800078ec0ff */
[----:B------:R-:W-:-:S04]  /*4a40*/  SHF.R.U32.HI R3, RZ, 0x18, R2 ;  /* 0x00000018ff037819 */ /* 0x000fc80000011602 */
[----:B------:R-:W-:-:S04]  /*4a50*/  LOP3.LUT R0, R0, R3, RZ, 0xfc, !PT ;  /* 0x0000000300007212 */ /* 0x000fc800078efcff */
[----:B------:R-:W-:-:S07]  /*4a60*/  PRMT R8, R0, 0x7610, R8 ;  /* 0x0000761000087816 */ /* 0x000fce0000000008 */
.L_x_2032:
[----:B------:R-:W-:Y:S05]  /*4a70*/  BSYNC B0 ;  /* 0x0000000000007941 */ /* 0x000fea0003800000 */
.L_x_2031:
[----:B------:R3:W-:Y:S01]  /*4a80*/  STG.E.U8 desc[UR36][R16.64], R8 ;  /* 0x0000000810007986 */ /* 0x0007e2000c101124 */
[----:B------:R-:W-:Y:S05]  /*4a90*/  BRA `(.L_x_2008) ;  /* 0x0000000000b87947 */ /* 0x000fea0003800000 */
.L_x_2025:
[----:B------:R-:W-:-:S13]  /*4aa0*/  ISETP.NE.AND P0, PT, R4, 0x1c, PT ;  /* 0x0000001c0400780c */ /* 0x000fda0003f05270 */
[----:B------:R-:W-:Y:S05]  /*4ab0*/  @!P0 BRA `(.L_x_2034) ;  /* 0x0000000000a48947 */ /* 0x000fea0003800000 */
[----:B------:R-:W-:-:S13]  /*4ac0*/  ISETP.NE.AND P0, PT, R4, 0x1d, PT ;  /* 0x0000001d0400780c */ /* 0x000fda0003f05270 */
[----:B------:R-:W-:Y:S05]  /*4ad0*/  @!P0 BRA `(.L_x_2035) ;  /* 0x00000000008c8947 */ /* 0x000fea0003800000 */
[----:B------:R-:W-:-:S13]  /*4ae0*/  ISETP.NE.AND P0, PT, R4, 0x2c, PT ;  /* 0x0000002c0400780c */ /* 0x000fda0003f05270 */
[----:B------:R-:W-:Y:S05]  /*4af0*/  @P0 BRA `(.L_x_2007) ;  /* 0x0000000000400947 */ /* 0x000fea0003800000 */
[----:B------:R-:W-:-:S05]  /*4b00*/  HADD2.F32 R3, -RZ, R2.H0_H0 ;  /* 0x20000002ff037230 */ /* 0x000fca0000004100 */
        /* <DEDUP_REMOVED lines=15> */
.L_x_2007:
        /* <DEDUP_REMOVED lines=16> */
.L_x_2036:
[----:B------:R-:W-:Y:S05]  /*4d00*/  BRA `(.L_x_2008) ;  /* 0x00000000001c7947 */ /* 0x000fea0003800000 */
.L_x_2035:
[----:B------:R-:W-:-:S06]  /*4d10*/  HADD2.F32 R2, -RZ, R2.H0_H0 ;  /* 0x20000002ff027230 */ /* 0x000fcc0000004100 */
[----:B------:R-:W0:Y:S02]  /*4d20*/  F2I.U64.TRUNC R2, R2 ;  /* 0x0000000200027311 */ /* 0x000e24000020d800 */
[----:B0-----:R2:W-:Y:S01]  /*4d30*/  STG.E.64 desc[UR36][R16.64], R2 ;  /* 0x0000000210007986 */ /* 0x0015e2000c101b24 */
[----:B------:R-:W-:Y:S05]  /*4d40*/  BRA `(.L_x_2008) ;  /* 0x00000000000c7947 */ /* 0x000fea0003800000 */
.L_x_2034:
[----:B------:R-:W-:-:S04]  /*4d50*/  HADD2.F32 R2, -RZ, R2.H0_H0 ;  /* 0x20000002ff027230 */ /* 0x000fc80000004100 */
[----:B------:R-:W0:Y:S02]  /*4d60*/  F2I.FTZ.U32.TRUNC.NTZ R3, R2 ;  /* 0x0000000200037305 */ /* 0x000e24000021f000 */
[----:B0-----:R0:W-:Y:S02]  /*4d70*/  STG.E desc[UR36][R16.64], R3 ;  /* 0x0000000310007986 */ /* 0x0011e4000c101924 */
.L_x_2008:
[----:B------:R-:W-:-:S04]  /*4d80*/  IMAD R18, R19, 0x200, R18 ;  /* 0x0000020013127824 */ /* 0x000fc800078e0212 */
[----:B------:R-:W-:-:S07]  /*4d90*/  VIADD R23, R18, 0x80 ;  /* 0x0000008012177836 */ /* 0x000fce0000000000 */
.L_x_1929:
[----:B------:R-:W-:Y:S05]  /*4da0*/  BSYNC B7 ;  /* 0x0000000000077941 */ /* 0x000fea0003800000 */
.L_x_1928:
        /* <DEDUP_REMOVED lines=358> */
.L_x_2039:
        /* <DEDUP_REMOVED lines=23> */
.L_x_2043:
[----:B------:R-:W2:Y:S02]  /*6580*/  LDG.E.U8 R2, desc[UR36][R2.64] ;  /* 0x0000002402027981 */ /* 0x000ea4000c1e1100 */
[----:B--2---:R-:W-:-:S04]  /*6590*/  I2FP.F32.U32 R0, R2 ;  /* 0x0000000200007245 */ /* 0x004fc80000201000 */
[----:B------:R-:W-:-:S04]  /*65a0*/  F2FP.F16.F32.PACK_AB R0, RZ, R0 ;  /* 0x00000000ff00723e */ /* 0x000fc800000000ff */
[----:B------:R-:W-:Y:S01]  /*65b0*/  PRMT R18, R0, 0x7610, R18 ;  /* 0x0000761000127816 */ /* 0x000fe20000000012 */
[----:B------:R-:W-:Y:S06]  /*65c0*/  BRA `(.L_x_2045) ;  /* 0x0000000c00bc7947 */ /* 0x000fec0003800000 */
.L_x_2042:
        /* <DEDUP_REMOVED lines=11> */
.L_x_2047:
[----:B------:R-:W2:Y:S02]  /*6680*/  LDG.E R2, desc[UR36][R2.64] ;  /* 0x0000002402027981 */ /* 0x000ea4000c1e1900 */
[----:B--2---:R-:W-:-:S04]  /*6690*/  I2FP.F32.S32 R0, R2 ;  /* 0x0000000200007245 */ /* 0x004fc80000201400 */
[----:B------:R-:W-:-:S04]  /*66a0*/  F2FP.F16.F32.PACK_AB R0, RZ, R0 ;  /* 0x00000000ff00723e */ /* 0x000fc800000000ff */
[----:B------:R-:W-:Y:S01]  /*66b0*/  PRMT R18, R0, 0x7610, R18 ;  /* 0x0000761000127816 */ /* 0x000fe20000000012 */
[----:B------:R-:W-:Y:S06]  /*66c0*/  BRA `(.L_x_2045) ;  /* 0x0000000c007c7947 */ /* 0x000fec0003800000 */
.L_x_2046:
[----:B------:R-:W2:Y:S02]  /*66d0*/  LDG.E.U16 R2, desc[UR36][R2.64] ;  /* 0x0000002402027981 */ /* 0x000ea4000c1e1500 */
[----:B--2---:R-:W0:Y:S02]  /*66e0*/  I2F.S16 R0, R2 ;  /* 0x0000000200007306 */ /* 0x004e240000101400 */
[----:B0-----:R-:W-:-:S04]  /*66f0*/  F2FP.F16.F32.PACK_AB R0, RZ, R0 ;  /* 0x00000000ff00723e */ /* 0x001fc800000000ff */
[----:B------:R-:W-:Y:S01]  /*6700*/  PRMT R18, R0, 0x7610, R18 ;  /* 0x0000761000127816 */ /* 0x000fe20000000012 */
[----:B------:R-:W-:Y:S06]  /*6710*/  BRA `(.L_x_2045) ;  /* 0x0000000c00687947 */ /* 0x000fec0003800000 */
.L_x_2041:
        /* <DEDUP_REMOVED lines=9> */
.L_x_2049:
[----:B------:R1:W5:Y:S01]  /*67b0*/  LDG.E.U16 R18, desc[UR36][R2.64] ;  /* 0x0000002402127981 */ /* 0x000362000c1e1500 */
[----:B------:R-:W-:Y:S05]  /*67c0*/  BRA `(.L_x_2045) ;  /* 0x0000000c003c7947 */ /* 0x000fea0003800000 */
.L_x_2048:
        /* <DEDUP_REMOVED lines=9> */
.L_x_2051:
[----:B------:R0:W5:Y:S01]  /*6860*/  LDG.E.U16 R18, desc[UR36][R2.64] ;  /* 0x0000002402127981 */ /* 0x000162000c1e1500 */
[----:B------:R-:W-:Y:S05]  /*6870*/  BRA `(.L_x_2045) ;  /* 0x0000000c00107947 */ /* 0x000fea0003800000 */
.L_x_2050:
        /* <DEDUP_REMOVED lines=9> */
.L_x_2040:
        /* <DEDUP_REMOVED lines=14> */
.L_x_2054:
        /* <DEDUP_REMOVED lines=9> */
.L_x_2053:
        /* <DEDUP_REMOVED lines=28> */
.L_x_2056:
        /* <DEDUP_REMOVED lines=15> */
.L_x_2055:
[----:B------:R-:W2:Y:S02]  /*6d30*/  LDG.E.U16 R0, desc[UR36][R2.64] ;  /* 0x0000002402007981 */ /* 0x000ea4000c1e1500 */
[----:B--2---:R-:W-:-:S05]  /*6d40*/  IMAD.U32 R0, R0, 0x10000, RZ ;  /* 0x0001000000007824 */ /* 0x004fca00078e00ff */
[----:B------:R-:W-:-:S04]  /*6d50*/  F2FP.F16.F32.PACK_AB R0, RZ, R0 ;  /* 0x00000000ff00723e */ /* 0x000fc800000000ff */
[----:B------:R-:W-:Y:S01]  /*6d60*/  PRMT R18, R0, 0x7610, R18 ;  /* 0x0000761000127816 */ /* 0x000fe20000000012 */
[----:B------:R-:W-:Y:S06]  /*6d70*/  BRA `(.L_x_2045) ;  /* 0x0000000400d07947 */ /* 0x000fec0003800000 */
.L_x_2052:
        /* <DEDUP_REMOVED lines=13> */
.L_x_2059:
        /* <DEDUP_REMOVED lines=21> */
.L_x_2063:
[----:B------:R-:W-:Y:S05]  /*6fa0*/  BSYNC B1 ;  /* 0x0000000000017941 */ /* 0x000fea0003800000 */
.L_x_2062:
[----:B------:R-:W-:Y:S01]  /*6fb0*/  LEA R3, R0, 0x3b800000, 0x17 ;  /* 0x3b80000000037811 */ /* 0x000fe200078eb8ff */
[----:B------:R-:W-:-:S05]  /*6fc0*/  IMAD.SHL.U32 R0, R2, 0x100000, RZ ;  /* 0x0010000002007824 */ /* 0x000fca00078e00ff */
[----:B------:R-:W-:-:S07]  /*6fd0*/  LOP3.LUT R0, R3, R0, R4, 0xfe, !PT ;  /* 0x0000000003007212 */ /* 0x000fce00078efe04 */
.L_x_2061:
[----:B------:R-:W-:Y:S05]  /*6fe0*/  BSYNC B0 ;  /* 0x0000000000007941 */ /* 0x000fea0003800000 */
.L_x_2060:
[----:B------:R-:W-:-:S04]  /*6ff0*/  F2FP.F16.F32.PACK_AB R0, RZ, R0 ;  /* 0x00000000ff00723e */ /* 0x000fc800000000ff */
[----:B------:R-:W-:Y:S01]  /*7000*/  PRMT R18, R0, 0x7610, R18 ;  /* 0x0000761000127816 */ /* 0x000fe20000000012 */
[----:B------:R-:W-:Y:S06]  /*7010*/  BRA `(.L_x_2045) ;  /* 0x0000000400287947 */ /* 0x000fec0003800000 */
.L_x_2058:
        /* <DEDUP_REMOVED lines=21> */
.L_x_2067:
[----:B------:R-:W-:Y:S05]  /*7170*/  BSYNC B1 ;  /* 0x0000000000017941 */ /* 0x000fea0003800000 */
.L_x_2066:
[----:B------:R-:W-:Y:S01]  /*7180*/  LEA R3, R0, 0x37800000, 0x17 ;  /* 0x3780000000037811 */ /* 0x000fe200078eb8ff */
[----:B------:R-:W-:-:S05]  /*7190*/  IMAD.SHL.U32 R0, R2, 0x200000, RZ ;  /* 0x0020000002007824 */ /* 0x000fca00078e00ff */
[----:B------:R-:W-:-:S07]  /*71a0*/  LOP3.LUT R0, R3, R0, R4, 0xfe, !PT ;  /* 0x0000000003007212 */ /* 0x000fce00078efe04 */
.L_x_2065:
[----:B------:R-:W-:Y:S05]  /*71b0*/  BSYNC B0 ;  /* 0x0000000000007941 */ /* 0x000fea0003800000 */
.L_x_2064:
[----:B------:R-:W-:-:S04]  /*71c0*/  F2FP.F16.F32.PACK_AB R0, RZ, R0 ;  /* 0x00000000ff00723e */ /* 0x000fc800000000ff */
[----:B------:R-:W-:Y:S01]  /*71d0*/  PRMT R18, R0, 0x7610, R18 ;  /* 0x0000761000127816 */ /* 0x000fe20000000012 */
[----:B------:R-:W-:Y:S06]  /*71e0*/  BRA `(.L_x_2045) ;  /* 0x0000000000b47947 */ /* 0x000fec0003800000 */
.L_x_2057:
        /* <DEDUP_REMOVED lines=14> */
.L_x_2071:
[----:B------:R-:W-:Y:S05]  /*72d0*/  BSYNC B0 ;  /* 0x0000000000007941 */ /* 0x000fea0003800000 */
.L_x_2070:
[----:B------:R-:W-:-:S04]  /*72e0*/  F2FP.F16.F32.PACK_AB R0, RZ, R0 ;  /* 0x00000000ff00723e */ /* 0x000fc800000000ff */
[----:B------:R-:W-:Y:S01]  /*72f0*/  PRMT R18, R0, 0x7610, R18 ;  /* 0x0000761000127816 */ /* 0x000fe20000000012 */
[----:B------:R-:W-:Y:S06]  /*7300*/  BRA `(.L_x_2045) ;  /* 0x00000000006c7947 */ /* 0x000fec0003800000 */
.L_x_2044:
        /* <DEDUP_REMOVED lines=16> */
.L_x_2072:
[----:B------:R-:W-:Y:S01]  /*7410*/  PRMT R18, RZ, 0x7610, R18 ;  /* 0x00007610ff127816 */ /* 0x000fe20000000012 */
[----:B------:R-:W-:Y:S06]  /*7420*/  BRA `(.L_x_2045) ;  /* 0x0000000000247947 */ /* 0x000fec0003800000 */
.L_x_2069:
[----:B------:R-:W2:Y:S02]  /*7430*/  LDG.E.64 R2, desc[UR36][R2.64] ;  /* 0x0000002402027981 */ /* 0x000ea4000c1e1b00 */
[----:B--2---:R-:W0:Y:S02]  /*7440*/  I2F.U64 R0, R2 ;  /* 0x0000000200007312 */ /* 0x004e240000301000 */
[----:B0-----:R-:W-:-:S04]  /*7450*/  F2FP.F16.F32.PACK_AB R0, RZ, R0 ;  /* 0x00000000ff00723e */ /* 0x001fc800000000ff */
[----:B------:R-:W-:Y:S01]  /*7460*/  PRMT R18, R0, 0x7610, R18 ;  /* 0x0000761000127816 */ /* 0x000fe20000000012 */
[----:B------:R-:W-:Y:S06]  /*7470*/  BRA `(.L_x_2045) ;  /* 0x0000000000107947 */ /* 0x000fec0003800000 */
.L_x_2068:
[----:B------:R-:W2:Y:S02]  /*7480*/  LDG.E R2, desc[UR36][R2.64] ;  /* 0x0000002402027981 */ /* 0x000ea4000c1e1900 */
[----:B--2---:R-:W-:-:S04]  /*7490*/  I2FP.F32.U32 R0, R2 ;  /* 0x0000000200007245 */ /* 0x004fc80000201000 */
[----:B------:R-:W-:-:S04]  /*74a0*/  F2FP.F16.F32.PACK_AB R0, RZ, R0 ;  /* 0x00000000ff00723e */ /* 0x000fc800000000ff */
[----:B------:R-:W-:-:S07]  /*74b0*/  PRMT R18, R0, 0x7610, R18 ;  /* 0x0000761000127816 */ /* 0x000fce0000000012 */
.L_x_2045:
        /* <DEDUP_REMOVED lines=20> */
.L_x_2076:
[----:B------:R-:W2:Y:S02]  /*7600*/  LDG.E.U8 R2, desc[UR36][R2.64] ;  /* 0x0000002402027981 */ /* 0x000ea4000c1e1100 */
[----:B--2---:R-:W-:-:S04]  /*7610*/  I2FP.F32.U32 R0, R2 ;  /* 0x0000000200007245 */ /* 0x004fc80000201000 */
[----:B------:R-:W-:-:S04]  /*7620*/  F2FP.F16.F32.PACK_AB R0, RZ, R0 ;  /* 0x00000000ff00723e */ /* 0x000fc800000000ff */
[----:B------:R-:W-:Y:S01]  /*7630*/  PRMT R19, R0, 0x7610, R19 ;  /* 0x0000761000137816 */ /* 0x000fe20000000013 */
[----:B------:R-:W-:Y:S06]  /*7640*/  BRA `(.L_x_2078) ;  /* 0x0000000c00bc7947 */ /* 0x000fec0003800000 */
.L_x_2075:
        /* <DEDUP_REMOVED lines=11> */
.L_x_2080:
[----:B------:R-:W2:Y:S02]  /*7700*/  LDG.E R2, desc[UR36][R2.64] ;  /* 0x0000002402027981 */ /* 0x000ea4000c1e1900 */
[----:B--2---:R-:W-:-:S04]  /*7710*/  I2FP.F32.S32 R0, R2 ;  /* 0x0000000200007245 */ /* 0x004fc80000201400 */
[----:B------:R-:W-:-:S04]  /*7720*/  F2FP.F16.F32.PACK_AB R0, RZ, R0 ;  /* 0x00000000ff00723e */ /* 0x000fc800000000ff */
[----:B------:R-:W-:Y:S01]  /*7730*/  PRMT R19, R0, 0x7610, R19 ;  /* 0x0000761000137816 */ /* 0x000fe20000000013 */
[----:B------:R-:W-:Y:S06]  /*7740*/  BRA `(.L_x_2078) ;  /* 0x0000000c007c7947 */ /* 0x000fec0003800000 */
.L_x_2079:
[----:B------:R-:W2:Y:S02]  /*7750*/  LDG.E.U16 R2, desc[UR36][R2.64] ;  /* 0x0000002402027981 */ /* 0x000ea4000c1e1500 */
[----:B--2---:R-:W0:Y:S02]  /*7760*/  I2F.S16 R0, R2 ;  /* 0x0000000200007306 */ /* 0x004e240000101400 */
[----:B0-----:R-:W-:-:S04]  /*7770*/  F2FP.F16.F32.PACK_AB R0, RZ, R0 ;  /* 0x00000000ff00723e */ /* 0x001fc800000000ff */
[----:B------:R-:W-:Y:S01]  /*7780*/  PRMT R19, R0, 0x7610, R19 ;  /* 0x0000761000137816 */ /* 0x000fe20000000013 */
[----:B------:R-:W-:Y:S06]  /*7790*/  BRA `(.L_x_2078) ;  /* 0x0000000c00687947 */ /* 0x000fec0003800000 */
.L_x_2074:
        /* <DEDUP_REMOVED lines=9> */
.L_x_2082:
[----:B------:R1:W5:Y:S01]  /*7830*/  LDG.E.U16 R19, desc[UR36][R2.64] ;  /* 0x0000002402137981 */ /* 0x000362000c1e1500 */
[----:B------:R-:W-:Y:S05]  /*7840*/  BRA `(.L_x_2078) ;  /* 0x0000000c003c7947 */ /* 0x000fea0003800000 */
.L_x_2081:
        /* <DEDUP_REMOVED lines=9> */
.L_x_2084:
[----:B------:R0:W5:Y:S01]  /*78e0*/  LDG.E.U16 R19, desc[UR36][R2.64] ;  /* 0x0000002402137981 */ /* 0x000162000c1e1500 */
[----:B------:R-:W-:Y:S05]  /*78f0*/  BRA `(.L_x_2078) ;  /* 0x0000000c00107947 */ /* 0x000fea0003800000 */
.L_x_2083:
        /* <DEDUP_REMOVED lines=9> */
.L_x_2073:
        /* <DEDUP_REMOVED lines=14> */
.L_x_2087:
        /* <DEDUP_REMOVED lines=9> */
.L_x_2086:
        /* <DEDUP_REMOVED lines=28> */
.L_x_2089:
        /* <DEDUP_REMOVED lines=15> */
.L_x_2088:
[----:B------:R-:W2:Y:S02]  /*7db0*/  LDG.E.U16 R0, desc[UR36][R2.64] ;  /* 0x0000002402007981 */ /* 0x000ea4000c1e1500 */
[----:B--2---:R-:W-:-:S05]  /*7dc0*/  IMAD.U32 R0, R0, 0x10000, RZ ;  /* 0x0001000000007824 */ /* 0x004fca00078e00ff */
[----:B------:R-:W-:-:S04]  /*7dd0*/  F2FP.F16.F32.PACK_AB R0, RZ, R0 ;  /* 0x00000000ff00723e */ /* 0x000fc800000000ff */
[----:B------:R-:W-:Y:S01]  /*7de0*/  PRMT R19, R0, 0x7610, R19 ;  /* 0x0000761000137816 */ /* 0x000fe20000000013 */
[----:B------:R-:W-:Y:S06]  /*7df0*/  BRA `(.L_x_2078) ;  /* 0x0000000400d07947 */ /* 0x000fec0003800000 */
.L_x_2085:
        /* <DEDUP_REMOVED lines=13> */
.L_x_2092:
        /* <DEDUP_REMOVED lines=21> */
.L_x_2096:
[----:B------:R-:W-:Y:S05]  /*8020*/  BSYNC B1 ;  /* 0x0000000000017941 */ /* 0x000fea0003800000 */
.L_x_2095:
[----:B------:R-:W-:Y:S01]  /*8030*/  LEA R3, R0, 0x3b800000, 0x17 ;  /* 0x3b80000000037811 */ /* 0x000fe200078eb8ff */
[----:B------:R-:W-:-:S05]  /*8040*/  IMAD.SHL.U32 R0, R2, 0x100000, RZ ;  /* 0x0010000002007824 */ /* 0x000fca00078e00ff */
[----:B------:R-:W-:-:S07]  /*8050*/  LOP3.LUT R0, R3, R0, R4, 0xfe, !PT ;  /* 0x0000000003007212 */ /* 0x000fce00078efe04 */
.L_x_2094:
[----:B------:R-:W-:Y:S05]  /*8060*/  BSYNC B0 ;  /* 0x0000000000007941 */ /* 0x000fea0003800000 */
.L_x_2093:
[----:B------:R-:W-:-:S04]  /*8070*/  F2FP.F16.F32.PACK_AB R0, RZ, R0 ;  /* 0x00000000ff00723e */ /* 0x000fc800000000ff */
[----:B------:R-:W-:Y:S01]  /*8080*/  PRMT R19, R0, 0x7610, R19 ;  /* 0x0000761000137816 */ /* 0x000fe20000000013 */
[----:B------:R-:W-:Y:S06]  /*8090*/  BRA `(.L_x_2078) ;  /* 0x0000000400287947 */ /* 0x000fec0003800000 */
.L_x_2091:
        /* <DEDUP_REMOVED lines=21> */
.L_x_2100:
[----:B------:R-:W-:Y:S05]  /*81f0*/  BSYNC B1 ;  /* 0x0000000000017941 */ /* 0x000fea0003800000 */
.L_x_2099:
[----:B------:R-:W-:Y:S01]  /*8200*/  LEA R3, R0, 0x37800000, 0x17 ;  /* 0x3780000000037811 */ /* 0x000fe200078eb8ff */
[----:B------:R-:W-:-:S05]  /*8210*/  IMAD.SHL.U32 R0, R2, 0x200000, RZ ;  /* 0x0020000002007824 */ /* 0x000fca00078e00ff */
[----:B------:R-:W-:-:S07]  /*8220*/  LOP3.LUT R0, R3, R0, R4, 0xfe, !PT ;  /* 0x0000000003007212 */ /* 0x000fce00078efe04 */
.L_x_2098:
[----:B------:R-:W-:Y:S05]  /*8230*/  BSYNC B0 ;  /* 0x0000000000007941 */ /* 0x000fea0003800000 */
.L_x_2097:
[----:B------:R-:W-:-:S04]  /*8240*/  F2FP.F16.F32.PACK_AB R0, RZ, R0 ;  /* 0x00000000ff00723e */ /* 0x000fc800000000ff */
[----:B------:R-:W-:Y:S01]  /*8250*/  PRMT R19, R0, 0x7610, R19 ;  /* 0x0000761000137816 */ /* 0x000fe20000000013 */
[----:B------:R-:W-:Y:S06]  /*8260*/  BRA `(.L_x_2078) ;  /* 0x0000000000b47947 */ /* 0x000fec0003800000 */
.L_x_2090:
        /* <DEDUP_REMOVED lines=14> */
.L_x_2104:
[----:B------:R-:W-:Y:S05]  /*8350*/  BSYNC B0 ;  /* 0x0000000000007941 */ /* 0x000fea0003800000 */
.L_x_2103:
[----:B------:R-:W-:-:S04]  /*8360*/  F2FP.F16.F32.PACK_AB R0, RZ, R0 ;  /* 0x00000000ff00723e */ /* 0x000fc800000000ff */
[----:B------:R-:W-:Y:S01]  /*8370*/  PRMT R19, R0, 0x7610, R19 ;  /* 0x0000761000137816 */ /* 0x000fe20000000013 */
[----:B------:R-:W-:Y:S06]  /*8380*/  BRA `(.L_x_2078) ;  /* 0x00000000006c7947 */ /* 0x000fec0003800000 */
.L_x_2077:
        /* <DEDUP_REMOVED lines=16> */
.L_x_2105:
[----:B------:R-:W-:Y:S01]  /*8490*/  PRMT R19, RZ, 0x7610, R19 ;  /* 0x00007610ff137816 */ /* 0x000fe20000000013 */
[----:B------:R-:W-:Y:S06]  /*84a0*/  BRA `(.L_x_2078) ;  /* 0x0000000000247947 */ /* 0x000fec0003800000 */
.L_x_2102:
[----:B------:R-:W2:Y:S02]  /*84b0*/  LDG.E.64 R2, desc[UR36][R2.64] ;  /* 0x0000002402027981 */ /* 0x000ea4000c1e1b00 */
[----:B--2---:R-:W0:Y:S02]  /*84c0*/  I2F.U64 R0, R2 ;  /* 0x0000000200007312 */ /* 0x004e240000301000 */
[----:B0-----:R-:W-:-:S04]  /*84d0*/  F2FP.F16.F32.PACK_AB R0, RZ, R0 ;  /* 0x00000000ff00723e */ /* 0x001fc800000000ff */
[----:B------:R-:W-:Y:S01]  /*84e0*/  PRMT R19, R0, 0x7610, R19 ;  /* 0x0000761000137816 */ /* 0x000fe20000000013 */
[----:B------:R-:W-:Y:S06]  /*84f0*/  BRA `(.L_x_2078) ;  /* 0x0000000000107947 */ /* 0x000fec0003800000 */
.L_x_2101:
[----:B------:R-:W2:Y:S02]  /*8500*/  LDG.E R2, desc[UR36][R2.64] ;  /* 0x0000002402027981 */ /* 0x000ea4000c1e1900 */
[----:B--2---:R-:W-:-:S04]  /*8510*/  I2FP.F32.U32 R0, R2 ;  /* 0x0000000200007245 */ /* 0x004fc80000201000 */
[----:B------:R-:W-:-:S04]  /*8520*/  F2FP.F16.F32.PACK_AB R0, RZ, R0 ;  /* 0x00000000ff00723e */ /* 0x000fc800000000ff */
[----:B------:R-:W-:-:S07]  /*8530*/  PRMT R19, R0, 0x7610, R19 ;  /* 0x0000761000137816 */ /* 0x000fce0000000013 */
.L_x_2078:
        /* <DEDUP_REMOVED lines=21> */
.L_x_2107:
[----:B------:R-:W-:Y:S05]  /*8690*/  BSYNC B6 ;  /* 0x0000000000067941 */ /* 0x000fea0003800000 */
.L_x_2106:
        /* <DEDUP_REMOVED lines=21> */
.L_x_2109:
[----:B------:R-:W-:Y:S05]  /*87f0*/  BSYNC B6 ;  /* 0x0000000000067941 */ /* 0x000fea0003800000 */
.L_x_2108:
        /* <DEDUP_REMOVED lines=35> */
.L_x_2111:
[----:B------:R-:W-:Y:S05]  /*8a30*/  BSYNC B0 ;  /* 0x0000000000007941 */ /* 0x000fea0003800000 */
.L_x_2110:
        /* <DEDUP_REMOVED lines=37> */
.L_x_2115:
[----:B------:R-:W-:-:S06]  /*8c90*/  HADD2.F32 R3, -RZ, R2.H0_H0 ;  /* 0x20000002ff037230 */ /* 0x000fcc0000004100 */
[----:B------:R-:W0:Y:S02]  /*8ca0*/  F2I.S64.TRUNC R2, R3 ;  /* 0x0000000300027311 */ /* 0x000e24000020d900 */
[----:B0-----:R4:W-:Y:S01]  /*8cb0*/  STG.E.U8 desc[UR36][R16.64], R2 ;  /* 0x0000000210007986 */ /* 0x0019e2000c101124 */
[----:B------:R-:W-:Y:S05]  /*8cc0*/  BRA `(.L_x_2117) ;  /* 0x0000000c00847947 */ /* 0x000fea0003800000 */
.L_x_2114:
        /* <DEDUP_REMOVED lines=10> */
.L_x_2119:
[----:B------:R-:W-:-:S04]  /*8d70*/  HADD2.F32 R2, -RZ, R2.H0_H0 ;  /* 0x20000002ff027230 */ /* 0x000fc80000004100 */
[----:B------:R-:W0:Y:S02]  /*8d80*/  F2I.FTZ.TRUNC.NTZ R3, R2 ;  /* 0x0000000200037305 */ /* 0x000e24000021f100 */
[----:B0-----:R2:W-:Y:S01]  /*8d90*/  STG.E desc[UR36][R16.64], R3 ;  /* 0x0000000310007986 */ /* 0x0015e2000c101924 */
[----:B------:R-:W-:Y:S05]  /*8da0*/  BRA `(.L_x_2117) ;  /* 0x0000000c004c7947 */ /* 0x000fea0003800000 */
.L_x_2118:
[----:B------:R-:W-:-:S04]  /*8db0*/  HADD2.F32 R2, -RZ, R2.H0_H0 ;  /* 0x20000002ff027230 */ /* 0x000fc80000004100 */
[----:B------:R-:W0:Y:S02]  /*8dc0*/  F2I.FTZ.TRUNC.NTZ R3, R2 ;  /* 0x0000000200037305 */ /* 0x000e24000021f100 */
[----:B0-----:R0:W-:Y:S01]  /*8dd0*/  STG.E.U16 desc[UR36][R16.64], R3 ;  /* 0x0000000310007986 */ /* 0x0011e2000c101524 */
[----:B------:R-:W-:Y:S05]  /*8de0*/  BRA `(.L_x_2117) ;  /* 0x0000000c003c7947 */ /* 0x000fea0003800000 */
.L_x_2113:
        /* <DEDUP_REMOVED lines=9> */
.L_x_2121:
[----:B------:R0:W-:Y:S01]  /*8e80*/  STG.E.U16 desc[UR36][R16.64], R2 ;  /* 0x0000000210007986 */ /* 0x0001e2000c101524 */
[----:B------:R-:W-:Y:S05]  /*8e90*/  BRA `(.L_x_2117) ;  /* 0x0000000c00107947 */ /* 0x000fea0003800000 */
.L_x_2120:
        /* <DEDUP_REMOVED lines=10> */
.L_x_2123:
[----:B------:R-:W-:-:S05]  /*8f40*/  HADD2.F32 R0, -RZ, R2.H0_H0 ;  /* 0x20000002ff007230 */ /* 0x000fca0000004100 */
[----:B------:R-:W-:-:S04]  /*8f50*/  F2FP.F16.F32.PACK_AB R0, RZ, R0 ;  /* 0x00000000ff00723e */ /* 0x000fc800000000ff */
[----:B------:R-:W-:-:S05]  /*8f60*/  PRMT R0, R0, 0x5410, RZ ;  /* 0x0000541000007816 */ /* 0x000fca00000000ff */
[----:B------:R0:W-:Y:S01]  /*8f70*/  STG.E desc[UR36][R16.64], R0 ;  /* 0x0000000010007986 */ /* 0x0001e2000c101924 */
[----:B------:R-:W-:Y:S05]  /*8f80*/  BRA `(.L_x_2117) ;  /* 0x0000000800d47947 */ /* 0x000fea0003800000 */
.L_x_2122:
[----:B------:R-:W-:-:S05]  /*8f90*/  HADD2.F32 R2, -RZ, R2.H0_H0 ;  /* 0x20000002ff027230 */ /* 0x000fca0000004100 */
[----:B------:R-:W-:-:S06]  /*8fa0*/  FMUL.FTZ R2, R2, 1 ;  /* 0x3f80000002027820 */ /* 0x000fcc0000410000 */
[----:B------:R-:W0:Y:S02]  /*8fb0*/  F2F.F64.F32 R2, R2 ;  /* 0x0000000200027310 */ /* 0x000e240000201800 */
[----:B0-----:R0:W-:Y:S01]  /*8fc0*/  STG.E.64 desc[UR36][R16.64], R2 ;  /* 0x0000000210007986 */ /* 0x0011e2000c101b24 */
[----:B------:R-:W-:Y:S05]  /*8fd0*/  BRA `(.L_x_2117) ;  /* 0x0000000800c07947 */ /* 0x000fea0003800000 */
.L_x_2112:
        /* <DEDUP_REMOVED lines=13> */
.L_x_2126:
[----:B------:R-:W-:Y:S01]  /*90b0*/  HADD2.F32 R2, -RZ, R2.H0_H0 ;  /* 0x20000002ff027230 */ /* 0x000fe20000004100 */
[----:B------:R-:W-:-:S04]  /*90c0*/  CS2R R6, SRZ ;  /* 0x0000000000067805 */ /* 0x000fc8000001ff00 */
[----:B------:R-:W-:-:S04]  /*90d0*/  FMUL.FTZ R2, R2, 1 ;  /* 0x3f80000002027820 */ /* 0x000fc80000410000 */
[----:B------:R-:W0:Y:S02]  /*90e0*/  F2F.F64.F32 R4, R2 ;  /* 0x0000000200047310 */ /* 0x000e240000201800 */
[----:B0-----:R0:W-:Y:S01]  /*90f0*/  STG.E.128 desc[UR36][R16.64], R4 ;  /* 0x0000000410007986 */ /* 0x0011e2000c101d24 */
[----:B------:R-:W-:Y:S05]  /*9100*/  BRA `(.L_x_2117) ;  /* 0x0000000800747947 */ /* 0x000fea0003800000 */
.L_x_2125:
        /* <DEDUP_REMOVED lines=21> */
.L_x_2130:
[----:B------:R-:W-:Y:S05]  /*9260*/  BSYNC B0 ;  /* 0x0000000000007941 */ /* 0x000fea0003800000 */
.L_x_2129:
[----:B------:R-:W-:-:S05]  /*9270*/  LOP3.LUT R3, R0, R3, RZ, 0xfc, !PT ;  /* 0x0000000300037212 */ /* 0x000fca00078efcff */
[----:B------:R0:W-:Y:S01]  /*9280*/  STG.E.U8 desc[UR36][R16.64], R3 ;  /* 0x0000000310007986 */ /* 0x0001e2000c101124 */
[----:B------:R-:W-:Y:S05]  /*9290*/  BRA `(.L_x_2117) ;  /* 0x0000000800107947 */ /* 0x000fea0003800000 */
.L_x_2128:
        /* <DEDUP_REMOVED lines=13> */
.L_x_2132:
[----:B------:R-:W-:Y:S01]  /*9370*/  IMAD.MOV.U32 R0, RZ, RZ, 0x7f ;  /* 0x0000007fff007424 */ /* 0x000fe200078e00ff */
[----:B------:R-:W-:-:S04]  /*9380*/  ISETP.GT.U32.AND P0, PT, R2, 0x7f800000, PT ;  /* 0x7f8000000200780c */ /* 0x000fc80003f04070 */
[----:B------:R-:W-:-:S09]  /*9390*/  SEL R0, R0, 0x7c, P0 ;  /* 0x0000007c00007807 */ /* 0x000fd20000000000 */
.L_x_2133:
[----:B------:R-:W-:Y:S05]  /*93a0*/  BSYNC B0 ;  /* 0x0000000000007941 */ /* 0x000fea0003800000 */
.L_x_2131:
[----:B------:R-:W-:-:S04]  /*93b0*/  LOP3.LUT R2, R3, 0x80000000, RZ, 0xc0, !PT ;  /* 0x8000000003027812 */ /* 0x000fc800078ec0ff */
[----:B------:R-:W-:-:S04]  /*93c0*/  SHF.R.U32.HI R3, RZ, 0x18, R2 ;  /* 0x00000018ff037819 */ /* 0x000fc80000011602 */
[----:B------:R-:W-:-:S05]  /*93d0*/  LOP3.LUT R3, R0, R3, RZ, 0xfc, !PT ;  /* 0x0000000300037212 */ /* 0x000fca00078efcff */
[----:B------:R0:W-:Y:S01]  /*93e0*/  STG.E.U8 desc[UR36][R16.64], R3 ;  /* 0x0000000310007986 */ /* 0x0001e2000c101124 */
[----:B------:R-:W-:Y:S05]  /*93f0*/  BRA `(.L_x_2117) ;  /* 0x0000000400b87947 */ /* 0x000fea0003800000 */
.L_x_2127:
[----:B------:R-:W-:-:S05]  /*9400*/  HADD2.F32 R0, -RZ, R2.H0_H0 ;  /* 0x20000002ff007230 */ /* 0x000fca0000004100 */
[----:B------:R-:W-:-:S05]  /*9410*/  F2FP.BF16.F32.PACK_AB R0, RZ, R0 ;  /* 0x00000000ff00723e */ /* 0x000fca00000010ff */
[----:B------:R0:W-:Y:S01]  /*9420*/  STG.E.U16 desc[UR36][R16.64], R0 ;  /* 0x0000000010007986 */ /* 0x0001e2000c101524 */
[----:B------:R-:W-:Y:S05]  /*9430*/  BRA `(.L_x_2117) ;  /* 0x0000000400a87947 */ /* 0x000fea0003800000 */
.L_x_2124:
        /* <DEDUP_REMOVED lines=12> */
.L_x_2136:
        /* <DEDUP_REMOVED lines=17> */
.L_x_2139:
[----:B------:R-:W-:-:S04]  /*9610*/  LOP3.LUT R2, R3, 0x80000000, RZ, 0xc0, !PT ;  /* 0x8000000003027812 */ /* 0x000fc800078ec0ff */
[----:B------:R-:W-:-:S04]  /*9620*/  SHF.R.U32.HI R3, RZ, 0x18, R2 ;  /* 0x00000018ff037819 */ /* 0x000fc80000011602 */
[----:B------:R-:W-:-:S04]  /*9630*/  LOP3.LUT R0, R0, R3, RZ, 0xfc, !PT ;  /* 0x0000000300007212 */ /* 0x000fc800078efcff */
[----:B------:R-:W-:-:S07]  /*9640*/  PRMT R8, R0, 0x7610, R8 ;  /* 0x0000761000087816 */ /* 0x000fce0000000008 */
.L_x_2138:
[----:B------:R-:W-:Y:S05]  /*9650*/  BSYNC B0 ;  /* 0x0000000000007941 */ /* 0x000fea0003800000 */
.L_x_2137:
[----:B------:R0:W-:Y:S01]  /*9660*/  STG.E.U8 desc[UR36][R16.64], R8 ;  /* 0x0000000810007986 */ /* 0x0001e2000c101124 */
[----:B------:R-:W-:Y:S05]  /*9670*/  BRA `(.L_x_2117) ;  /* 0x0000000400187947 */ /* 0x000fea0003800000 */
.L_x_2135:
        /* <DEDUP_REMOVED lines=17> */
.L_x_2142:
[----:B------:R-:W-:-:S04]  /*9790*/  LOP3.LUT R2, R3, 0x80000000, RZ, 0xc0, !PT ;  /* 0x8000000003027812 */ /* 0x000fc800078ec0ff */
[----:B------:R-:W-:-:S04]  /*97a0*/  SHF.R.U32.HI R3, RZ, 0x18, R2 ;  /* 0x00000018ff037819 */ /* 0x000fc80000011602 */
[----:B------:R-:W-:-:S04]  /*97b0*/  LOP3.LUT R0, R0, R3, RZ, 0xfc, !PT ;  /* 0x0000000300007212 */ /* 0x000fc800078efcff */
[----:B------:R-:W-:-:S07]  /*97c0*/  PRMT R8, R0, 0x7610, R8 ;  /* 0x0000761000087816 */ /* 0x000fce0000000008 */
.L_x_2141:
[----:B------:R-:W-:Y:S05]  /*97d0*/  BSYNC B0 ;  /* 0x0000000000007941 */ /* 0x000fea0003800000 */
.L_x_2140:
[----:B------:R0:W-:Y:S01]  /*97e0*/  STG.E.U8 desc[UR36][R16.64], R8 ;  /* 0x0000000810007986 */ /* 0x0001e2000c101124 */
[----:B------:R-:W-:Y:S05]  /*97f0*/  BRA `(.L_x_2117) ;  /* 0x0000000000b87947 */ /* 0x000fea0003800000 */
.L_x_2134:
        /* <DEDUP_REMOVED lines=22> */
.L_x_2116:
        /* <DEDUP_REMOVED lines=16> */
.L_x_2145:
[----:B------:R-:W-:Y:S05]  /*9a60*/  BRA `(.L_x_2117) ;  /* 0x00000000001c7947 */ /* 0x000fea0003800000 */
.L_x_2144:
[----:B------:R-:W-:-:S06]  /*9a70*/  HADD2.F32 R2, -RZ, R2.H0_H0 ;  /* 0x20000002ff027230 */ /* 0x000fcc0000004100 */
[----:B------:R-:W0:Y:S02]  /*9a80*/  F2I.U64.TRUNC R2, R2 ;  /* 0x0000000200027311 */ /* 0x000e24000020d800 */
[----:B0-----:R0:W-:Y:S01]  /*9a90*/  STG.E.64 desc[UR36][R16.64], R2 ;  /* 0x0000000210007986 */ /* 0x0011e2000c101b24 */
[----:B------:R-:W-:Y:S05]  /*9aa0*/  BRA `(.L_x_2117) ;  /* 0x00000000000c7947 */ /* 0x000fea0003800000 */
.L_x_2143:
[----:B------:R-:W-:-:S04]  /*9ab0*/  HADD2.F32 R2, -RZ, R2.H0_H0 ;  /* 0x20000002ff027230 */ /* 0x000fc80000004100 */
[----:B------:R-:W0:Y:S02]  /*9ac0*/  F2I.FTZ.U32.TRUNC.NTZ R3, R2 ;  /* 0x0000000200037305 */ /* 0x000e24000021f000 */
[----:B0-----:R0:W-:Y:S02]  /*9ad0*/  STG.E desc[UR36][R16.64], R3 ;  /* 0x0000000310007986 */ /* 0x0011e4000c101924 */
.L_x_2117:
[----:B------:R-:W-:-:S07]  /*9ae0*/  VIADD R23, R23, 0x80 ;  /* 0x0000008017177836 */ /* 0x000fce0000000000 */
.L_x_2038:
[----:B------:R-:W-:Y:S05]  /*9af0*/  BSYNC B7 ;  /* 0x0000000000077941 */ /* 0x000fea0003800000 */
.L_x_2037:
        /* <DEDUP_REMOVED lines=358> */
.L_x_2148:
        /* <DEDUP_REMOVED lines=23> */
.L_x_2152:
[----:B------:R-:W2:Y:S02]  /*b2d0*/  LDG.E.U8 R2, desc[UR36][R2.64] ;  /* 0x0000002402027981 */ /* 0x000ea4000c1e1100 */
[----:B--2---:R-:W-:-:S04]  /*b2e0*/  I2FP.F32.U32 R0, R2 ;  /* 0x0000000200007245 */ /* 0x004fc80000201000 */
[----:B------:R-:W-:-:S04]  /*b2f0*/  F2FP.F16.F32.PACK_AB R0, RZ, R0 ;  /* 0x00000000ff00723e */ /* 0x000fc800000000ff */
[----:B------:R-:W-:Y:S01]  /*b300*/  PRMT R18, R0, 0x7610, R18 ;  /* 0x0000761000127816 */ /* 0x000fe20000000012 */
[----:B------:R-:W-:Y:S06]  /*b310*/  BRA `(.L_x_2154) ;  /* 0x0000000c00bc7947 */ /* 0x000fec0003800000 */
.L_x_2151:
        /* <DEDUP_REMOVED lines=11> */
.L_x_2156:
[----:B------:R-:W2:Y:S02]  /*b3d0*/  LDG.E R2, desc[UR36][R2.64] ;  /* 0x0000002402027981 */ /* 0x000ea4000c1e1900 */
[----:B--2---:R-:W-:-:S04]  /*b3e0*/  I2FP.F32.S32 R0, R2 ;  /* 0x0000000200007245 */ /* 0x004fc80000201400 */
[----:B------:R-:W-:-:S04]  /*b3f0*/  F2FP.F16.F32.PACK_AB R0, RZ, R0 ;  /* 0x00000000ff00723e */ /* 0x000fc800000000ff */
[----:B------:R-:W-:Y:S01]  /*b400*/  PRMT R18, R0, 0x7610, R18 ;  /* 0x0000761000127816 */ /* 0x000fe20000000012 */
[----:B------:R-:W-:Y:S06]  /*b410*/  BRA `(.L_x_2154) ;  /* 0x0000000c007c7947 */ /* 0x000fec0003800000 */
.L_x_2155:
[----:B------:R-:W2:Y:S02]  /*b420*/  LDG.E.U16 R2, desc[UR36][R2.64] ;  /* 0x0000002402027981 */ /* 0x000ea4000c1e1500 */
[----:B--2---:R-:W0:Y:S02]  /*b430*/  I2F.S16 R0, R2 ;  /* 0x0000000200007306 */ /* 0x004e240000101400 */
[----:B0-----:R-:W-:-:S04]  /*b440*/  F2FP.F16.F32.PACK_AB R0, RZ, R0 ;  /* 0x00000000ff00723e */ /* 0x001fc800000000ff */
[----:B------:R-:W-:Y:S01]  /*b450*/  PRMT R18, R0, 0x7610, R18 ;  /* 0x0000761000127816 */ /* 0x000fe20000000012 */
[----:B------:R-:W-:Y:S06]  /*b460*/  BRA `(.L_x_2154) ;  /* 0x0000000c00687947 */ /* 0x000fec0003800000 */
.L_x_2150:
        /* <DEDUP_REMOVED lines=9> */
.L_x_2158:
[----:B------:R1:W5:Y:S01]  /*b500*/  LDG.E.U16 R18, desc[UR36][R2.64] ;  /* 0x0000002402127981 */ /* 0x000362000c1e1500 */
[----:B------:R-:W-:Y:S05]  /*b510*/  BRA `(.L_x_2154) ;  /* 0x0000000c003c7947 */ /* 0x000fea0003800000 */
.L_x_2157:
        /* <DEDUP_REMOVED lines=9> */
.L_x_2160:
[----:B------:R0:W5:Y:S01]  /*b5b0*/  LDG.E.U16 R18, desc[UR36][R2.64] ;  /* 0x0000002402127981 */ /* 0x000162000c1e1500 */
[----:B------:R-:W-:Y:S05]  /*b5c0*/  BRA `(.L_x_2154) ;  /* 0x0000000c00107947 */ /* 0x000fea0003800000 */
.L_x_2159:
        /* <DEDUP_REMOVED lines=9> */
.L_x_2149:
        /* <DEDUP_REMOVED lines=14> */
.L_x_2163:
        /* <DEDUP_REMOVED lines=9> */
.L_x_2162:
        /* <DEDUP_REMOVED lines=28> */
.L_x_2165:
        /* <DEDUP_REMOVED lines=15> */
.L_x_2164:
[----:B------:R-:W2:Y:S02]  /*ba80*/  LDG.E.U16 R0, desc[UR36][R2.64] ;  /* 0x0000002402007981 */ /* 0x000ea4000c1e1500 */
[----:B--2---:R-:W-:-:S05]  /*ba90*/  IMAD.U32 R0, R0, 0x10000, RZ ;  /* 0x0001000000007824 */ /* 0x004fca00078e00ff */
[----:B------:R-:W-:-:S04]  /*baa0*/  F2FP.F16.F32.PACK_AB R0, RZ, R0 ;  /* 0x00000000ff00723e */ /* 0x000fc800000000ff */
[----:B------:R-:W-:Y:S01]  /*bab0*/  PRMT R18, R0, 0x7610, R18 ;  /* 0x0000761000127816 */ /* 0x000fe20000000012 */
[----:B------:R-:W-:Y:S06]  /*bac0*/  BRA `(.L_x_2154) ;  /* 0x0000000400d07947 */ /* 0x000fec0003800000 */
.L_x_2161:
        /* <DEDUP_REMOVED lines=13> */
.L_x_2168:
        /* <DEDUP_REMOVED lines=21> */
.L_x_2172:
[----:B------:R-:W-:Y:S05]  /*bcf0*/  BSYNC B1 ;  /* 0x0000000000017941 */ /* 0x000fea0003800000 */
.L_x_2171:
[----:B------:R-:W-:Y:S01]  /*bd00*/  LEA R3, R0, 0x3b800000, 0x17 ;  /* 0x3b80000000037811 */ /* 0x000fe200078eb8ff */
[----:B------:R-:W-:-:S05]  /*bd10*/  IMAD.SHL.U32 R0, R2, 0x100000, RZ ;  /* 0x0010000002007824 */ /* 0x000fca00078e00ff */
[----:B------:R-:W-:-:S07]  /*bd20*/  LOP3.LUT R0, R3, R0, R4, 0xfe, !PT ;  /* 0x0000000003007212 */ /* 0x000fce00078efe04 */
.L_x_2170:
[----:B------:R-:W-:Y:S05]  /*bd30*/  BSYNC B0 ;  /* 0x0000000000007941 */ /* 0x000fea0003800000 */
.L_x_2169:
[----:B------:R-:W-:-:S04]  /*bd40*/  F2FP.F16.F32.PACK_AB R0, RZ, R0 ;  /* 0x00000000ff00723e */ /* 0x000fc800000000ff */
[----:B------:R-:W-:Y:S01]  /*bd50*/  PRMT R18, R0, 0x7610, R18 ;  /* 0x0000761000127816 */ /* 0x000fe20000000012 */
[----:B------:R-:W-:Y:S06]  /*bd60*/  BRA `(.L_x_2154) ;  /* 0x0000000400287947 */ /* 0x000fec0003800000 */
.L_x_2167:
        /* <DEDUP_REMOVED lines=21> */
.L_x_2176:
[----:B------:R-:W-:Y:S05]  /*bec0*/  BSYNC B1 ;  /* 0x0000000000017941 */ /* 0x000fea0003800000 */
.L_x_2175:
[----:B------:R-:W-:Y:S01]  /*bed0*/  LEA R3, R0, 0x37800000, 0x17 ;  /* 0x3780000000037811 */ /* 0x000fe200078eb8ff */
[----:B------:R-:W-:-:S05]  /*bee0*/  IMAD.SHL.U32 R0, R2, 0x200000, RZ ;  /* 0x0020000002007824 */ /* 0x000fca00078e00ff */
[----:B------:R-:W-:-:S07]  /*bef0*/  LOP3.LUT R0, R3, R0, R4, 0xfe, !PT ;  /* 0x0000000003007212 */ /* 0x000fce00078efe04 */
.L_x_2174:
[----:B------:R-:W-:Y:S05]  /*bf00*/  BSYNC B0 ;  /* 0x0000000000007941 */ /* 0x000fea0003800000 */
.L_x_2173:
[----:B------:R-:W-:-:S04]  /*bf10*/  F2FP.F16.F32.PACK_AB R0, RZ, R0 ;  /* 0x00000000ff00723e */ /* 0x000fc800000000ff */
[----:B------:R-:W-:Y:S01]  /*bf20*/  PRMT R18, R0, 0x7610, R18 ;  /* 0x0000761000127816 */ /* 0x000fe20000000012 */
[----:B------:R-:W-:Y:S06]  /*bf30*/  BRA `(.L_x_2154) ;  /* 0x0000000000b47947 */ /* 0x000fec0003800000 */
.L_x_2166:
        /* <DEDUP_REMOVED lines=14> */
.L_x_2180:
[----:B------:R-:W-:Y:S05]  /*c020*/  BSYNC B0 ;  /* 0x0000000000007941 */ /* 0x000fea0003800000 */
.L_x_2179:
[----:B------:R-:W-:-:S04]  /*c030*/  F2FP.F16.F32.PACK_AB R0, RZ, R0 ;  /* 0x00000000ff00723e */ /* 0x000fc800000000ff */
[----:B------:R-:W-:Y:S01]  /*c040*/  PRMT R18, R0, 0x7610, R18 ;  /* 0x0000761000127816 */ /* 0x000fe20000000012 */
[----:B------:R-:W-:Y:S06]  /*c050*/  BRA `(.L_x_2154) ;  /* 0x00000000006c7947 */ /* 0x000fec0003800000 */
.L_x_2153:
        /* <DEDUP_REMOVED lines=16> */
.L_x_2181:
[----:B------:R-:W-:Y:S01]  /*c160*/  PRMT R18, RZ, 0x7610, R18 ;  /* 0x00007610ff127816 */ /* 0x000fe20000000012 */
[----:B------:R-:W-:Y:S06]  /*c170*/  BRA `(.L_x_2154) ;  /* 0x0000000000247947 */ /* 0x000fec0003800000 */
.L_x_2178:
[----:B------:R-:W2:Y:S02]  /*c180*/  LDG.E.64 R2, desc[UR36][R2.64] ;  /* 0x0000002402027981 */ /* 0x000ea4000c1e1b00 */
[----:B--2---:R-:W0:Y:S02]  /*c190*/  I2F.U64 R0, R2 ;  /* 0x0000000200007312 */ /* 0x004e240000301000 */
[----:B0-----:R-:W-:-:S04]  /*c1a0*/  F2FP.F16.F32.PACK_AB R0, RZ, R0 ;  /* 0x00000000ff00723e */ /* 0x001fc800000000ff */
[----:B------:R-:W-:Y:S01]  /*c1b0*/  PRMT R18, R0, 0x7610, R18 ;  /* 0x0000761000127816 */ /* 0x000fe20000000012 */
[----:B------:R-:W-:Y:S06]  /*c1c0*/  BRA `(.L_x_2154) ;  /* 0x0000000000107947 */ /* 0x000fec0003800000 */
.L_x_2177:
[----:B------:R-:W2:Y:S02]  /*c1d0*/  LDG.E R2, desc[UR36][R2.64] ;  /* 0x0000002402027981 */ /* 0x000ea4000c1e1900 */
[----:B--2---:R-:W-:-:S04]  /*c1e0*/  I2FP.F32.U32 R0, R2 ;  /* 0x0000000200007245 */ /* 0x004fc80000201000 */
[----:B------:R-:W-:-:S04]  /*c1f0*/  F2FP.F16.F32.PACK_AB R0, RZ, R0 ;  /* 0x00000000ff00723e */ /* 0x000fc800000000ff */
[----:B------:R-:W-:-:S07]  /*c200*/  PRMT R18, R0, 0x7610, R18 ;  /* 0x0000761000127816 */ /* 0x000fce0000000012 */
.L_x_2154:
        /* <DEDUP_REMOVED lines=20> */
.L_x_2185:
[----:B------:R-:W2:Y:S02]  /*c350*/  LDG.E.U8 R2, desc[UR36][R2.64] ;  /* 0x0000002402027981 */ /* 0x000ea4000c1e1100 */
[----:B--2---:R-:W-:-:S04]  /*c360*/  I2FP.F32.U32 R0, R2 ;  /* 0x0000000200007245 */ /* 0x004fc80000201000 */
[----:B------:R-:W-:-:S04]  /*c370*/  F2FP.F16.F32.PACK_AB R0, RZ, R0 ;  /* 0x00000000ff00723e */ /* 0x000fc800000000ff */
[----:B------:R-:W-:Y:S01]  /*c380*/  PRMT R19, R0, 0x7610, R19 ;  /* 0x0000761000137816 */ /* 0x000fe20000000013 */
[----:B------:R-:W-:Y:S06]  /*c390*/  BRA `(.L_x_2187) ;  /* 0x0000000c00bc7947 */ /* 0x000fec0003800000 */
.L_x_2184:
        /* <DEDUP_REMOVED lines=11> */
.L_x_2189:
[----:B------:R-:W2:Y:S02]  /*c450*/  LDG.E R2, desc[UR36][R2.64] ;  /* 0x0000002402027981 */ /* 0x000ea4000c1e1900 */
[----:B--2---:R-:W-:-:S04]  /*c460*/  I2FP.F32.S32 R0, R2 ;  /* 0x0000000200007245 */ /* 0x004fc80000201400 */
[----:B------:R-:W-:-:S04]  /*c470*/  F2FP.F16.F32.PACK_AB R0, RZ, R0 ;  /* 0x00000000ff00723e */ /* 0x000fc800000000ff */
[----:B------:R-:W-:Y:S01]  /*c480*/  PRMT R19, R0, 0x7610, R19 ;  /* 0x0000761000137816 */ /* 0x000fe20000000013 */
[----:B------:R-:W-:Y:S06]  /*c490*/  BRA `(.L_x_2187) ;  /* 0x0000000c007c7947 */ /* 0x000fec0003800000 */
.L_x_2188:
[----:B------:R-:W2:Y:S02]  /*c4a0*/  LDG.E.U16 R2, desc[UR36][R2.64] ;  /* 0x0000002402027981 */ /* 0x000ea4000c1e1500 */
[----:B--2---:R-:W0:Y:S02]  /*c4b0*/  I2F.S16 R0, R2 ;  /* 0x0000000200007306 */ /* 0x004e240000101400 */
[----:B0-----:R-:W-:-:S04]  /*c4c0*/  F2FP.F16.F32.PACK_AB R0, RZ, R0 ;  /* 0x00000000ff00723e */ /* 0x001fc800000000ff */
[----:B------:R-:W-:Y:S01]  /*c4d0*/  PRMT R19, R0, 0x7610, R19 ;  /* 0x0000761000137816 */ /* 0x000fe20000000013 */
[----:B------:R-:W-:Y:S06]  /*c4e0*/  BRA `(.L_x_2187) ;  /* 0x0000000c00687947 */ /* 0x000fec0003800000 */
.L_x_2183:
        /* <DEDUP_REMOVED lines=9> */
.L_x_2191:
[----:B------:R0:W5:Y:S01]  /*c580*/  LDG.E.U16 R19, desc[UR36][R2.64] ;  /* 0x0000002402137981 */ /* 0x000162000c1e1500 */
[----:B------:R-:W-:Y:S05]  /*c590*/  BRA `(.L_x_2187) ;  /* 0x0000000c003c7947 */ /* 0x000fea0003800000 */
.L_x_2190:
        /* <DEDUP_REMOVED lines=9> */
.L_x_2193:
[----:B------:R1:W5:Y:S01]  /*c630*/  LDG.E.U16 R19, desc[UR36][R2.64] ;  /* 0x0000002402137981 */ /* 0x000362000c1e1500 */
[----:B------:R-:W-:Y:S05]  /*c640*/  BRA `(.L_x_2187) ;  /* 0x0000000c00107947 */ /* 0x000fea0003800000 */
.L_x_2192:
        /* <DEDUP_REMOVED lines=9> */
.L_x_2182:
        /* <DEDUP_REMOVED lines=14> */
.L_x_2196:
        /* <DEDUP_REMOVED lines=9> */
.L_x_2195:
        /* <DEDUP_REMOVED lines=28> */
.L_x_2198:
        /* <DEDUP_REMOVED lines=15> */
.L_x_2197:
[----:B------:R-:W2:Y:S02]  /*cb00*/  LDG.E.U16 R0, desc[UR36][R2.64] ;  /* 0x0000002402007981 */ /* 0x000ea4000c1e1500 */
[----:B--2---:R-:W-:-:S05]  /*cb10*/  IMAD.U32 R0, R0, 0x10000, RZ ;  /* 0x0001000000007824 */ /* 0x004fca00078e00ff */
[----:B------:R-:W-:-:S04]  /*cb20*/  F2FP.F16.F32.PACK_AB R0, RZ, R0 ;  /* 0x00000000ff00723e */ /* 0x000fc800000000ff */
[----:B------:R-:W-:Y:S01]  /*cb30*/  PRMT R19, R0, 0x7610, R19 ;  /* 0x0000761000137816 */ /* 0x000fe20000000013 */
[----:B------:R-:W-:Y:S06]  /*cb40*/  BRA `(.L_x_2187) ;  /* 0x0000000400d07947 */ /* 0x000fec0003800000 */
.L_x_2194:
        /* <DEDUP_REMOVED lines=13> */
.L_x_2201:
        /* <DEDUP_REMOVED lines=21> */
.L_x_2205:
[----:B------:R-:W-:Y:S05]  /*cd70*/  BSYNC B1 ;  /* 0x0000000000017941 */ /* 0x000fea0003800000 */
.L_x_2204:
[----:B------:R-:W-:Y:S01]  /*cd80*/  LEA R3, R0, 0x3b800000, 0x17 ;  /* 0x3b80000000037811 */ /* 0x000fe200078eb8ff */
[----:B------:R-:W-:-:S05]  /*cd90*/  IMAD.SHL.U32 R0, R2, 0x100000, RZ ;  /* 0x0010000002007824 */ /* 0x000fca00078e00ff */
[----:B------:R-:W-:-:S07]  /*cda0*/  LOP3.LUT R0, R3, R0, R4, 0xfe, !PT ;  /* 0x0000000003007212 */ /* 0x000fce00078efe04 */
.L_x_2203:
[----:B------:R-:W-:Y:S05]  /*cdb0*/  BSYNC B0 ;  /* 0x0000000000007941 */ /* 0x000fea0003800000 */
.L_x_2202:
[----:B------:R-:W-:-:S04]  /*cdc0*/  F2FP.F16.F32.PACK_AB R0, RZ, R0 ;  /* 0x00000000ff00723e */ /* 0x000fc800000000ff */
[----:B------:R-:W-:Y:S01]  /*cdd0*/  PRMT R19, R0, 0x7610, R19 ;  /* 0x0000761000137816 */ /* 0x000fe20000000013 */
[----:B------:R-:W-:Y:S06]  /*cde0*/  BRA `(.L_x_2187) ;  /* 0x0000000400287947 */ /* 0x000fec0003800000 */
.L_x_2200:
        /* <DEDUP_REMOVED lines=21> */
.L_x_2209:
[----:B------:R-:W-:Y:S05]  /*cf40*/  BSYNC B1 ;  /* 0x0000000000017941 */ /* 0x000fea0003800000 */
.L_x_2208:
[----:B------:R-:W-:Y:S01]  /*cf50*/  LEA R3, R0, 0x37800000, 0x17 ;  /* 0x3780000000037811 */ /* 0x000fe200078eb8ff */
[----:B------:R-:W-:-:S05]  /*cf60*/  IMAD.SHL.U32 R0, R2, 0x200000, RZ ;  /* 0x0020000002007824 */ /* 0x000fca00078e00ff */
[----:B------:R-:W-:-:S07]  /*cf70*/  LOP3.LUT R0, R3, R0, R4, 0xfe, !PT ;  /* 0x0000000003007212 */ /* 0x000fce00078efe04 */
.L_x_2207:
[----:B------:R-:W-:Y:S05]  /*cf80*/  BSYNC B0 ;  /* 0x0000000000007941 */ /* 0x000fea0003800000 */
.L_x_2206:
[----:B------:R-:W-:-:S04]  /*cf90*/  F2FP.F16.F32.PACK_AB R0, RZ, R0 ;  /* 0x00000000ff00723e */ /* 0x000fc800000000ff */
[----:B------:R-:W-:Y:S01]  /*cfa0*/  PRMT R19, R0, 0x7610, R19 ;  /* 0x0000761000137816 */ /* 0x000fe20000000013 */
[----:B------:R-:W-:Y:S06]  /*cfb0*/  BRA `(.L_x_2187) ;  /* 0x0000000000b47947 */ /* 0x000fec0003800000 */
.L_x_2199:
        /* <DEDUP_REMOVED lines=14> */
.L_x_2213:
[----:B------:R-:W-:Y:S05]  /*d0a0*/  BSYNC B0 ;  /* 0x0000000000007941 */ /* 0x000fea0003800000 */
.L_x_2212:
[----:B------:R-:W-:-:S04]  /*d0b0*/  F2FP.F16.F32.PACK_AB R0, RZ, R0 ;  /* 0x00000000ff00723e */ /* 0x000fc800000000ff */
[----:B------:R-:W-:Y:S01]  /*d0c0*/  PRMT R19, R0, 0x7610, R19 ;  /* 0x0000761000137816 */ /* 0x000fe20000000013 */
[----:B------:R-:W-:Y:S06]  /*d0d0*/  BRA `(.L_x_2187) ;  /* 0x00000000006c7947 */ /* 0x000fec0003800000 */
.L_x_2186:
        /* <DEDUP_REMOVED lines=16> */
.L_x_2214:
[----:B------:R-:W-:Y:S01]  /*d1e0*/  PRMT R19, RZ, 0x7610, R19 ;  /* 0x00007610ff137816 */ /* 0x000fe20000000013 */
[----:B------:R-:W-:Y:S06]  /*d1f0*/  BRA `(.L_x_2187) ;  /* 0x0000000000247947 */ /* 0x000fec0003800000 */
.L_x_2211:
[----:B------:R-:W2:Y:S02]  /*d200*/  LDG.E.64 R2, desc[UR36][R2.64] ;  /* 0x0000002402027981 */ /* 0x000ea4000c1e1b00 */
[----:B--2---:R-:W0:Y:S02]  /*d210*/  I2F.U64 R0, R2 ;  /* 0x0000000200007312 */ /* 0x004e240000301000 */
[----:B0-----:R-:W-:-:S04]  /*d220*/  F2FP.F16.F32.PACK_AB R0, RZ, R0 ;  /* 0x00000000ff00723e */ /* 0x001fc800000000ff */
[----:B------:R-:W-:Y:S01]  /*d230*/  PRMT R19, R0, 0x7610, R19 ;  /* 0x0000761000137816 */ /* 0x000fe20000000013 */
[----:B------:R-:W-:Y:S06]  /*d240*/  BRA `(.L_x_2187) ;  /* 0x0000000000107947 */ /* 0x000fec0003800000 */
.L_x_2210:
[----:B------:R-:W2:Y:S02]  /*d250*/  LDG.E R2, desc[UR36][R2.64] ;  /* 0x0000002402027981 */ /* 0x000ea4000c1e1900 */
[----:B--2---:R-:W-:-:S04]  /*d260*/  I2FP.F32.U32 R0, R2 ;  /* 0x0000000200007245 */ /* 0x004fc80000201000 */
[----:B------:R-:W-:-:S04]  /*d270*/  F2FP.F16.F32.PACK_AB R0, RZ, R0 ;  /* 0x00000000ff00723e */ /* 0x000fc800000000ff */
[----:B------:R-:W-:-:S07]  /*d280*/  PRMT R19, R0, 0x7610, R19 ;  /* 0x0000761000137816 */ /* 0x000fce0000000013 */
.L_x_2187:
        /* <DEDUP_REMOVED lines=21> */
.L_x_2216:
[----:B------:R-:W-:Y:S05]  /*d3e0*/  BSYNC B6 ;  /* 0x0000000000067941 */ /* 0x000fea0003800000 */
.L_x_2215:
        /* <DEDUP_REMOVED lines=21> */
.L_x_2218:
[----:B------:R-:W-:Y:S05]  /*d540*/  BSYNC B6 ;  /* 0x0000000000067941 */ /* 0x000fea0003800000 */
.L_x_2217:
        /* <DEDUP_REMOVED lines=35> */
.L_x_2220:
[----:B------:R-:W-:Y:S05]  /*d780*/  BSYNC B0 ;  /* 0x0000000000007941 */ /* 0x000fea0003800000 */
.L_x_2219:
        /* <DEDUP_REMOVED lines=37> */
.L_x_2224:
[----:B------:R-:W-:-:S06]  /*d9e0*/  HADD2.F32 R3, -RZ, R2.H0_H0 ;  /* 0x20000002ff037230 */ /* 0x000fcc0000004100 */
[----:B------:R-:W0:Y:S02]  /*d9f0*/  F2I.S64.TRUNC R2, R3 ;  /* 0x0000000300027311 */ /* 0x000e24000020d900 */
[----:B0-----:R0:W-:Y:S01]  /*da00*/  STG.E.U8 desc[UR36][R16.64], R2 ;  /* 0x0000000210007986 */ /* 0x0011e2000c101124 */
[----:B------:R-:W-:Y:S05]  /*da10*/  BRA `(.L_x_2226) ;  /* 0x0000000c00847947 */ /* 0x000fea0003800000 */
.L_x_2223:
        /* <DEDUP_REMOVED lines=10> */
.L_x_2228:
[----:B------:R-:W-:-:S04]  /*dac0*/  HADD2.F32 R2, -RZ, R2.H0_H0 ;  /* 0x20000002ff027230 */ /* 0x000fc80000004100 */
[----:B------:R-:W0:Y:S02]  /*dad0*/  F2I.FTZ.TRUNC.NTZ R3, R2 ;  /* 0x0000000200037305 */ /* 0x000e24000021f100 */
[----:B0-----:R0:W-:Y:S01]  /*dae0*/  STG.E desc[UR36][R16.64], R3 ;  /* 0x0000000310007986 */ /* 0x0011e2000c101924 */
[----:B------:R-:W-:Y:S05]  /*daf0*/  BRA `(.L_x_2226) ;  /* 0x0000000c004c7947 */ /* 0x000fea0003800000 */
.L_x_2227:
[----:B------:R-:W-:-:S04]  /*db00*/  HADD2.F32 R2, -RZ, R2.H0_H0 ;  /* 0x20000002ff027230 */ /* 0x000fc80000004100 */
[----:B------:R-:W0:Y:S02]  /*db10*/  F2I.FTZ.TRUNC.NTZ R3, R2 ;  /* 0x0000000200037305 */ /* 0x000e24000021f100 */
[----:B0-----:R0:W-:Y:S01]  /*db20*/  STG.E.U16 desc[UR36][R16.64], R3 ;  /* 0x0000000310007986 */ /* 0x0011e2000c101524 */
[----:B------:R-:W-:Y:S05]  /*db30*/  BRA `(.L_x_2226) ;  /* 0x0000000c003c7947 */ /* 0x000fea0003800000 */
.L_x_2222:
        /* <DEDUP_REMOVED lines=9> */
.L_x_2230:
[----:B------:R0:W-:Y:S01]  /*dbd0*/  STG.E.U16 desc[UR36][R16.64], R2 ;  /* 0x0000000210007986 */ /* 0x0001e2000c101524 */
[----:B------:R-:W-:Y:S05]  /*dbe0*/  BRA `(.L_x_2226) ;  /* 0x0000000c00107947 */ /* 0x000fea0003800000 */
.L_x_2229:
        /* <DEDUP_REMOVED lines=10> */
.L_x_2232:
[----:B------:R-:W-:-:S05]  /*dc90*/  HADD2.F32 R0, -RZ, R2.H0_H0 ;  /* 0x20000002ff007230 */ /* 0x000fca0000004100 */
[----:B------:R-:W-:-:S04]  /*dca0*/  F2FP.F16.F32.PACK_AB R0, RZ, R0 ;  /* 0x00000000ff00723e */ /* 0x000fc800000000ff */
[----:B------:R-:W-:-:S05]  /*dcb0*/  PRMT R0, R0, 0x5410, RZ ;  /* 0x0000541000007816 */ /* 0x000fca00000000ff */
[----:B------:R3:W-:Y:S01]  /*dcc0*/  STG.E desc[UR36][R16.64], R0 ;  /* 0x0000000010007986 */ /* 0x0007e2000c101924 */
[----:B------:R-:W-:Y:S05]  /*dcd0*/  BRA `(.L_x_2226) ;  /* 0x0000000800d47947 */ /* 0x000fea0003800000 */
.L_x_2231:
[----:B------:R-:W-:-:S05]  /*dce0*/  HADD2.F32 R2, -RZ, R2.H0_H0 ;  /* 0x20000002ff027230 */ /* 0x000fca0000004100 */
[----:B------:R-:W-:-:S06]  /*dcf0*/  FMUL.FTZ R2, R2, 1 ;  /* 0x3f80000002027820 */ /* 0x000fcc0000410000 */
[----:B------:R-:W0:Y:S02]  /*dd00*/  F2F.F64.F32 R2, R2 ;  /* 0x0000000200027310 */ /* 0x000e240000201800 */
[----:B0-----:R4:W-:Y:S01]  /*dd10*/  STG.E.64 desc[UR36][R16.64], R2 ;  /* 0x0000000210007986 */ /* 0x0019e2000c101b24 */
[----:B------:R-:W-:Y:S05]  /*dd20*/  BRA `(.L_x_2226) ;  /* 0x0000000800c07947 */ /* 0x000fea0003800000 */
.L_x_2221:
        /* <DEDUP_REMOVED lines=13> */
.L_x_2235:
[----:B------:R-:W-:Y:S01]  /*de00*/  HADD2.F32 R2, -RZ, R2.H0_H0 ;  /* 0x20000002ff027230 */ /* 0x000fe20000004100 */
[----:B------:R-:W-:-:S04]  /*de10*/  CS2R R6, SRZ ;  /* 0x0000000000067805 */ /* 0x000fc8000001ff00 */
[----:B------:R-:W-:-:S04]  /*de20*/  FMUL.FTZ R2, R2, 1 ;  /* 0x3f80000002027820 */ /* 0x000fc80000410000 */
[----:B------:R-:W0:Y:S02]  /*de30*/  F2F.F64.F32 R4, R2 ;  /* 0x0000000200047310 */ /* 0x000e240000201800 */
[----:B0-----:R0:W-:Y:S01]  /*de40*/  STG.E.128 desc[UR36][R16.64], R4 ;  /* 0x0000000410007986 */ /* 0x0011e2000c101d24 */
[----:B------:R-:W-:Y:S05]  /*de50*/  BRA `(.L_x_2226) ;  /* 0x0000000800747947 */ /* 0x000fea0003800000 */
.L_x_2234:
        /* <DEDUP_REMOVED lines=21> */
.L_x_2239:
[----:B------:R-:W-:Y:S05]  /*dfb0*/  BSYNC B0 ;  /* 0x0000000000007941 */ /* 0x000fea0003800000 */
.L_x_2238:
[----:B------:R-:W-:-:S05]  /*dfc0*/  LOP3.LUT R3, R0, R3, RZ, 0xfc, !PT ;  /* 0x0000000300037212 */ /* 0x000fca00078efcff */
[----:B------:R0:W-:Y:S01]  /*dfd0*/  STG.E.U8 desc[UR36][R16.64], R3 ;  /* 0x0000000310007986 */ /* 0x0001e2000c101124 */
[----:B------:R-:W-:Y:S05]  /*dfe0*/  BRA `(.L_x_2226) ;  /* 0x0000000800107947 */ /* 0x000fea0003800000 */
.L_x_2237:
        /* <DEDUP_REMOVED lines=13> */
.L_x_2241:
[----:B------:R-:W-:Y:S01]  /*e0c0*/  IMAD.MOV.U32 R0, RZ, RZ, 0x7f ;  /* 0x0000007fff007424 */ /* 0x000fe200078e00ff */
[----:B------:R-:W-:-:S04]  /*e0d0*/  ISETP.GT.U32.AND P0, PT, R2, 0x7f800000, PT ;  /* 0x7f8000000200780c */ /* 0x000fc80003f04070 */
[----:B------:R-:W-:-:S09]  /*e0e0*/  SEL R0, R0, 0x7c, P0 ;  /* 0x0000007c00007807 */ /* 0x000fd20000000000 */
.L_x_2242:
[----:B------:R-:W-:Y:S05]  /*e0f0*/  BSYNC B0 ;  /* 0x0000000000007941 */ /* 0x000fea0003800000 */
.L_x_2240:
[----:B------:R-:W-:-:S04]  /*e100*/  LOP3.LUT R2, R3, 0x80000000, RZ, 0xc0, !PT ;  /* 0x8000000003027812 */ /* 0x000fc800078ec0ff */
[----:B------:R-:W-:-:S04]  /*e110*/  SHF.R.U32.HI R3, RZ, 0x18, R2 ;  /* 0x00000018ff037819 */ /* 0x000fc80000011602 */
[----:B------:R-:W-:-:S05]  /*e120*/  LOP3.LUT R3, R0, R3, RZ, 0xfc, !PT ;  /* 0x0000000300037212 */ /* 0x000fca00078efcff */
[----:B------:R0:W-:Y:S01]  /*e130*/  STG.E.U8 desc[UR36][R16.64], R3 ;  /* 0x0000000310007986 */ /* 0x0001e2000c101124 */
[----:B------:R-:W-:Y:S05]  /*e140*/  BRA `(.L_x_2226) ;  /* 0x0000000400b87947 */ /* 0x000fea0003800000 */
.L_x_2236:
[----:B------:R-:W-:-:S05]  /*e150*/  HADD2.F32 R0, -RZ, R2.H0_H0 ;  /* 0x20000002ff007230 */ /* 0x000fca0000004100 */
[----:B------:R-:W-:-:S05]  /*e160*/  F2FP.BF16.F32.PACK_AB R0, RZ, R0 ;  /* 0x00000000ff00723e */ /* 0x000fca00000010ff */
[----:B------:R0:W-:Y:S01]  /*e170*/  STG.E.U16 desc[UR36][R16.64], R0 ;  /* 0x0000000010007986 */ /* 0x0001e2000c101524 */
[----:B------:R-:W-:Y:S05]  /*e180*/  BRA `(.L_x_2226) ;  /* 0x0000000400a87947 */ /* 0x000fea0003800000 */
.L_x_2233:
        /* <DEDUP_REMOVED lines=12> */
.L_x_2245:
        /* <DEDUP_REMOVED lines=17> */
.L_x_2248:
[----:B------:R-:W-:-:S04]  /*e360*/  LOP3.LUT R2, R3, 0x80000000, RZ, 0xc0, !PT ;  /* 0x8000000003027812 */ /* 0x000fc800078ec0ff */
[----:B------:R-:W-:-:S04]  /*e370*/  SHF.R.U32.HI R3, RZ, 0x18, R2 ;  /* 0x00000018ff037819 */ /* 0x000fc80000011602 */
[----:B------:R-:W-:-:S04]  /*e380*/  LOP3.LUT R0, R0, R3, RZ, 0xfc, !PT ;  /* 0x0000000300007212 */ /* 0x000fc800078efcff */
[----:B------:R-:W-:-:S07]  /*e390*/  PRMT R8, R0, 0x7610, R8 ;  /* 0x0000761000087816 */ /* 0x000fce0000000008 */
.L_x_2247:
[----:B------:R-:W-:Y:S05]  /*e3a0*/  BSYNC B0 ;  /* 0x0000000000007941 */ /* 0x000fea0003800000 */
.L_x_2246:
[----:B------:R0:W-:Y:S01]  /*e3b0*/  STG.E.U8 desc[UR36][R16.64], R8 ;  /* 0x0000000810007986 */ /* 0x0001e2000c101124 */
[----:B------:R-:W-:Y:S05]  /*e3c0*/  BRA `(.L_x_2226) ;  /* 0x0000000400187947 */ /* 0x000fea0003800000 */
.L_x_2244:
        /* <DEDUP_REMOVED lines=17> */
.L_x_2251:
[----:B------:R-:W-:-:S04]  /*e4e0*/  LOP3.LUT R2, R3, 0x80000000, RZ, 0xc0, !PT ;  /* 0x8000000003027812 */ /* 0x000fc800078ec0ff */
[----:B------:R-:W-:-:S04]  /*e4f0*/  SHF.R.U32.HI R3, RZ, 0x18, R2 ;  /* 0x00000018ff037819 */ /* 0x000fc80000011602 */
[----:B------:R-:W-:-:S04]  /*e500*/  LOP3.LUT R0, R0, R3, RZ, 0xfc, !PT ;  /* 0x0000000300007212 */ /* 0x000fc800078efcff */
[----:B------:R-:W-:-:S07]  /*e510*/  PRMT R8, R0, 0x7610, R8 ;  /* 0x0000761000087816 */ /* 0x000fce0000000008 */
.L_x_2250:
[----:B------:R-:W-:Y:S05]  /*e520*/  BSYNC B0 ;  /* 0x0000000000007941 */ /* 0x000fea0003800000 */
.L_x_2249:
[----:B------:R0:W-:Y:S01]  /*e530*/  STG.E.U8 desc[UR36][R16.64], R8 ;  /* 0x0000000810007986 */ /* 0x0001e2000c101124 */
[----:B------:R-:W-:Y:S05]  /*e540*/  BRA `(.L_x_2226) ;  /* 0x0000000000b87947 */ /* 0x000fea0003800000 */
.L_x_2243:
        /* <DEDUP_REMOVED lines=22> */
.L_x_2225:
        /* <DEDUP_REMOVED lines=16> */
.L_x_2254:
[----:B------:R-:W-:Y:S05]  /*e7b0*/  BRA `(.L_x_2226) ;  /* 0x00000000001c7947 */ /* 0x000fea0003800000 */
.L_x_2253:
[----:B------:R-:W-:-:S06]  /*e7c0*/  HADD2.F32 R2, -RZ, R2.H0_H0 ;  /* 0x20000002ff027230 */ /* 0x000fcc0000004100 */
[----:B------:R-:W0:Y:S02]  /*e7d0*/  F2I.U64.TRUNC R2, R2 ;  /* 0x0000000200027311 */ /* 0x000e24000020d800 */
[----:B0-----:R0:W-:Y:S01]  /*e7e0*/  STG.E.64 desc[UR36][R16.64], R2 ;  /* 0x0000000210007986 */ /* 0x0011e2000c101b24 */
[----:B------:R-:W-:Y:S05]  /*e7f0*/  BRA `(.L_x_2226) ;  /* 0x00000000000c7947 */ /* 0x000fea0003800000 */
.L_x_2252:
[----:B------:R-:W-:-:S04]  /*e800*/  HADD2.F32 R2, -RZ, R2.H0_H0 ;  /* 0x20000002ff027230 */ /* 0x000fc80000004100 */
[----:B------:R-:W0:Y:S02]  /*e810*/  F2I.FTZ.U32.TRUNC.NTZ R3, R2 ;  /* 0x0000000200037305 */ /* 0x000e24000021f000 */
[----:B0-----:R0:W-:Y:S02]  /*e820*/  STG.E desc[UR36][R16.64], R3 ;  /* 0x0000000310007986 */ /* 0x0011e4000c101924 */
.L_x_2226:
[----:B------:R-:W-:-:S07]  /*e830*/  VIADD R23, R23, 0x80 ;  /* 0x0000008017177836 */ /* 0x000fce0000000000 */
.L_x_2147:
[----:B------:R-:W-:Y:S05]  /*e840*/  BSYNC B7 ;  /* 0x0000000000077941 */ /* 0x000fea0003800000 */
.L_x_2146:
[----:B------:R-:W-:Y:S02]  /*e850*/  ULDC UR4, c[0x0][0x210] ;  /* 0x0000840000047ab9 */ /* 0x000fe40000000800 */
[----:B------:R-:W-:-:S13]  /*e860*/  ISETP.GE.AND P0, PT, R23, UR4, PT ;  /* 0x0000000417007c0c */ /* 0x000fda000bf06270 */
[----:B------:R-:W-:Y:S05]  /*e870*/  @P0 EXIT ;  /* 0x000000000000094d */ /* 0x000fea0003800000 */
[----:B0-----:R-:W0:Y:S01]  /*e880*/  LDC R6, c[0x0][0x218] ;  /* 0x00008600ff067b82 */ /* 0x001e220000000800 */
[----:B------:R-:W-:Y:S02]  /*e890*/  IMAD.MOV.U32 R19, RZ, RZ, RZ ;  /* 0x000000ffff137224 */ /* 0x000fe400078e00ff */
[----:B---3--:R-:W-:Y:S02]  /*e8a0*/  IMAD.MOV.U32 R0, RZ, RZ, RZ ;  /* 0x000000ffff007224 */ /* 0x008fe400078e00ff */
[----:B-12-4-:R-:W-:Y:S01]  /*e8b0*/  IMAD.MOV.U32 R16, RZ, RZ, RZ ;  /* 0x000000ffff107224 */ /* 0x016fe200078e00ff */
        /* <DEDUP_REMOVED lines=350> */
.L_x_2255:
        /* <DEDUP_REMOVED lines=23> */
.L_x_2259:
[----:B------:R-:W2:Y:S02]  /*10010*/  LDG.E.U8 R2, desc[UR36][R2.64] ;  /* 0x0000002402027981 */ /* 0x000ea4000c1e1100 */
[----:B--2---:R-:W-:-:S04]  /*10020*/  I2FP.F32.U32 R0, R2 ;  /* 0x0000000200007245 */ /* 0x004fc80000201000 */
[----:B------:R-:W-:-:S04]  /*10030*/  F2FP.F16.F32.PACK_AB R0, RZ, R0 ;  /* 0x00000000ff00723e */ /* 0x000fc800000000ff */
[----:B------:R-:W-:Y:S01]  /*10040*/  PRMT R18, R0, 0x7610, R18 ;  /* 0x0000761000127816 */ /* 0x000fe20000000012 */
[----:B------:R-:W-:Y:S06]  /*10050*/  BRA `(.L_x_2261) ;  /* 0x0000000c00bc7947 */ /* 0x000fec0003800000 */
.L_x_2258:
        /* <DEDUP_REMOVED lines=11> */
.L_x_2263:
[----:B------:R-:W2:Y:S02]  /*10110*/  LDG.E R2, desc[UR36][R2.64] ;  /* 0x0000002402027981 */ /* 0x000ea4000c1e1900 */
[----:B--2---:R-:W-:-:S04]  /*10120*/  I2FP.F32.S32 R0, R2 ;  /* 0x0000000200007245 */ /* 0x004fc80000201400 */
[----:B------:R-:W-:-:S04]  /*10130*/  F2FP.F16.F32.PACK_AB R0, RZ, R0 ;  /* 0x00000000ff00723e */ /* 0x000fc800000000ff */
[----:B------:R-:W-:Y:S01]  /*10140*/  PRMT R18, R0, 0x7610, R18 ;  /* 0x0000761000127816 */ /* 0x000fe20000000012 */
[----:B------:R-:W-:Y:S06]  /*10150*/  BRA `(.L_x_2261) ;  /* 0x0000000c007c7947 */ /* 0x000fec0003800000 */
.L_x_2262:
[----:B------:R-:W2:Y:S02]  /*10160*/  LDG.E.U16 R2, desc[UR36][R2.64] ;  /* 0x0000002402027981 */ /* 0x000ea4000c1e1500 */
[----:B--2---:R-:W0:Y:S02]  /*10170*/  I2F.S16 R0, R2 ;  /* 0x0000000200007306 */ /* 0x004e240000101400 */
[----:B0-----:R-:W-:-:S04]  /*10180*/  F2FP.F16.F32.PACK_AB R0, RZ, R0 ;  /* 0x00000000ff00723e */ /* 0x001fc800000000ff */
[----:B------:R-:W-:Y:S01]  /*10190*/  PRMT R18, R0, 0x7610, R18 ;  /* 0x0000761000127816 */ /* 0x000fe20000000012 */
[----:B------:R-:W-:Y:S06]  /*101a0*/  BRA `(.L_x_2261) ;  /* 0x0000000c00687947 */ /* 0x000fec0003800000 */
.L_x_2257:
        /* <DEDUP_REMOVED lines=9> */
.L_x_2265:
[----:B------:R1:W5:Y:S01]  /*10240*/  LDG.E.U16 R18, desc[UR36][R2.64] ;  /* 0x0000002402127981 */ /* 0x000362000c1e1500 */
[----:B------:R-:W-:Y:S05]  /*10250*/  BRA `(.L_x_2261) ;  /* 0x0000000c003c7947 */ /* 0x000fea0003800000 */
.L_x_2264:
        /* <DEDUP_REMOVED lines=9> */
.L_x_2267:
[----:B------:R0:W5:Y:S01]  /*102f0*/  LDG.E.U16 R18, desc[UR36][R2.64] ;  /* 0x0000002402127981 */ /* 0x000162000c1e1500 */
[----:B------:R-:W-:Y:S05]  /*10300*/  BRA `(.L_x_2261) ;  /* 0x0000000c00107947 */ /* 0x000fea0003800000 */
.L_x_2266:
        /* <DEDUP_REMOVED lines=9> */
.L_x_2256:
        /* <DEDUP_REMOVED lines=14> */
.L_x_2270:
        /* <DEDUP_REMOVED lines=9> */
.L_x_2269:
        /* <DEDUP_REMOVED lines=28> */
.L_x_2272:
        /* <DEDUP_REMOVED lines=15> */
.L_x_2271:
[----:B------:R-:W2:Y:S02]  /*107c0*/  LDG.E.U16 R0, desc[UR36][R2.64] ;  /* 0x0000002402007981 */ /* 0x000ea4000c1e1500 */
[----:B--2---:R-:W-:-:S05]  /*107d0*/  IMAD.U32 R0, R0, 0x10000, RZ ;  /* 0x0001000000007824 */ /* 0x004fca00078e00ff */
[----:B------:R-:W-:-:S04]  /*107e0*/  F2FP.F16.F32.PACK_AB R0, RZ, R0 ;  /* 0x00000000ff00723e */ /* 0x000fc800000000ff */
[----:B------:R-:W-:Y:S01]  /*107f0*/  PRMT R18, R0, 0x7610, R18 ;  /* 0x0000761000127816 */ /* 0x000fe20000000012 */
[----:B------:R-:W-:Y:S06]  /*10800*/  BRA `(.L_x_2261) ;  /* 0x0000000400d07947 */ /* 0x000fec0003800000 */
.L_x_2268:
        /* <DEDUP_REMOVED lines=13> */
.L_x_2275:
        /* <DEDUP_REMOVED lines=21> */
.L_x_2279:
[----:B------:R-:W-:Y:S05]  /*10a30*/  BSYNC B1 ;  /* 0x0000000000017941 */ /* 0x000fea0003800000 */
.L_x_2278:
[----:B------:R-:W-:Y:S01]  /*10a40*/  LEA R3, R0, 0x3b800000, 0x17 ;  /* 0x3b80000000037811 */ /* 0x000fe200078eb8ff */
[----:B------:R-:W-:-:S05]  /*10a50*/  IMAD.SHL.U32 R0, R2, 0x100000, RZ ;  /* 0x0010000002007824 */ /* 0x000fca00078e00ff */
[----:B------:R-:W-:-:S07]  /*10a60*/  LOP3.LUT R0, R3, R0, R4, 0xfe, !PT ;  /* 0x0000000003007212 */ /* 0x000fce00078efe04 */
.L_x_2277:
[----:B------:R-:W-:Y:S05]  /*10a70*/  BSYNC B0 ;  /* 0x0000000000007941 */ /* 0x000fea0003800000 */
.L_x_2276:
[----:B------:R-:W-:-:S04]  /*10a80*/  F2FP.F16.F32.PACK_AB R0, RZ, R0 ;  /* 0x00000000ff00723e */ /* 0x000fc800000000ff */
[----:B------:R-:W-:Y:S01]  /*10a90*/  PRMT R18, R0, 0x7610, R18 ;  /* 0x0000761000127816 */ /* 0x000fe20000000012 */
[----:B------:R-:W-:Y:S06]  /*10aa0*/  BRA `(.L_x_2261) ;  /* 0x0000000400287947 */ /* 0x000fec0003800000 */
.L_x_2274:
        /* <DEDUP_REMOVED lines=21> */
.L_x_2283:
[----:B------:R-:W-:Y:S05]  /*10c00*/  BSYNC B1 ;  /* 0x0000000000017941 */ /* 0x000fea0003800000 */
.L_x_2282:
[----:B------:R-:W-:Y:S01]  /*10c10*/  LEA R3, R0, 0x37800000, 0x17 ;  /* 0x3780000000037811 */ /* 0x000fe200078eb8ff */
[----:B------:R-:W-:-:S05]  /*10c20*/  IMAD.SHL.U32 R0, R2, 0x200000, RZ ;  /* 0x0020000002007824 */ /* 0x000fca00078e00ff */
[----:B------:R-:W-:-:S07]  /*10c30*/  LOP3.LUT R0, R3, R0, R4, 0xfe, !PT ;  /* 0x0000000003007212 */ /* 0x000fce00078efe04 */
.L_x_2281:
[----:B------:R-:W-:Y:S05]  /*10c40*/  BSYNC B0 ;  /* 0x0000000000007941 */ /* 0x000fea0003800000 */
.L_x_2280:
[----:B------:R-:W-:-:S04]  /*10c50*/  F2FP.F16.F32.PACK_AB R0, RZ, R0 ;  /* 0x00000000ff00723e */ /* 0x000fc800000000ff */
[----:B------:R-:W-:Y:S01]  /*10c60*/  PRMT R18, R0, 0x7610, R18 ;  /* 0x0000761000127816 */ /* 0x000fe20000000012 */
[----:B------:R-:W-:Y:S06]  /*10c70*/  BRA `(.L_x_2261) ;  /* 0x0000000000b47947 */ /* 0x000fec0003800000 */
.L_x_2273:
        /* <DEDUP_REMOVED lines=14> */
.L_x_2287:
[----:B------:R-:W-:Y:S05]  /*10d60*/  BSYNC B0 ;  /* 0x0000000000007941 */ /* 0x000fea0003800000 */
.L_x_2286:
[----:B------:R-:W-:-:S04]  /*10d70*/  F2FP.F16.F32.PACK_AB R0, RZ, R0 ;  /* 0x00000000ff00723e */ /* 0x000fc800000000ff */
[----:B------:R-:W-:Y:S01]  /*10d80*/  PRMT R18, R0, 0x7610, R18 ;  /* 0x0000761000127816 */ /* 0x000fe20000000012 */
[----:B------:R-:W-:Y:S06]  /*10d90*/  BRA `(.L_x_2261) ;  /* 0x00000000006c7947 */ /* 0x000fec0003800000 */
.L_x_2260:
        /* <DEDUP_REMOVED lines=16> */
.L_x_2288:
[----:B------:R-:W-:Y:S01]  /*10ea0*/  PRMT R18, RZ, 0x7610, R18 ;  /* 0x00007610ff127816 */ /* 0x000fe20000000012 */
[----:B------:R-:W-:Y:S06]  /*10eb0*/  BRA `(.L_x_2261) ;  /* 0x0000000000247947 */ /* 0x000fec0003800000 */
.L_x_2285:
[----:B------:R-:W2:Y:S02]  /*10ec0*/  LDG.E.64 R2, desc[UR36][R2.64] ;  /* 0x0000002402027981 */ /* 0x000ea4000c1e1b00 */
[----:B--2---:R-:W0:Y:S02]  /*10ed0*/  I2F.U64 R0, R2 ;  /* 0x0000000200007312 */ /* 0x004e240000301000 */
[----:B0-----:R-:W-:-:S04]  /*10ee0*/  F2FP.F16.F32.PACK_AB R0, RZ, R0 ;  /* 0x00000000ff00723e */ /* 0x001fc800000000ff */
[----:B------:R-:W-:Y:S01]  /*10ef0*/  PRMT R18, R0, 0x7610, R18 ;  /* 0x0000761000127816 */ /* 0x000fe20000000012 */
[----:B------:R-:W-:Y:S06]  /*10f00*/  BRA `(.L_x_2261) ;  /* 0x0000000000107947 */ /* 0x000fec0003800000 */
.L_x_2284:
[----:B------:R-:W2:Y:S02]  /*10f10*/  LDG.E R2, desc[UR36][R2.64] ;  /* 0x0000002402027981 */ /* 0x000ea4000c1e1900 */
[----:B--2---:R-:W-:-:S04]  /*10f20*/  I2FP.F32.U32 R0, R2 ;  /* 0x0000000200007245 */ /* 0x004fc80000201000 */
[----:B------:R-:W-:-:S04]  /*10f30*/  F2FP.F16.F32.PACK_AB R0, RZ, R0 ;  /* 0x00000000ff00723e */ /* 0x000fc800000000ff */
[----:B------:R-:W-:-:S07]  /*10f40*/  PRMT R18, R0, 0x7610, R18 ;  /* 0x0000761000127816 */ /* 0x000fce0000000012 */
.L_x_2261:
        /* <DEDUP_REMOVED lines=20> */
.L_x_2292:
[----:B------:R-:W2:Y:S02]  /*11090*/  LDG.E.U8 R2, desc[UR36][R2.64] ;  /* 0x0000002402027981 */ /* 0x000ea4000c1e1100 */
[----:B--2---:R-:W-:-:S04]  /*110a0*/  I2FP.F32.U32 R0, R2 ;  /* 0x0000000200007245 */ /* 0x004fc80000201000 */
[----:B------:R-:W-:-:S04]  /*110b0*/  F2FP.F16.F32.PACK_AB R0, RZ, R0 ;  /* 0x00000000ff00723e */ /* 0x000fc800000000ff */
[----:B------:R-:W-:Y:S01]  /*110c0*/  PRMT R19, R0, 0x7610, R19 ;  /* 0x0000761000137816 */ /* 0x000fe20000000013 */
[----:B------:R-:W-:Y:S06]  /*110d0*/  BRA `(.L_x_2294) ;  /* 0x0000000c00bc7947 */ /* 0x000fec0003800000 */
.L_x_2291:
        /* <DEDUP_REMOVED lines=11> */
.L_x_2296:
[----:B------:R-:W2:Y:S02]  /*11190*/  LDG.E R2, desc[UR36][R2.64] ;  /* 0x0000002402027981 */ /* 0x000ea4000c1e1900 */
[----:B--2---:R-:W-:-:S04]  /*111a0*/  I2FP.F32.S32 R0, R2 ;  /* 0x0000000200007245 */ /* 0x004fc80000201400 */
[----:B------:R-:W-:-:S04]  /*111b0*/  F2FP.F16.F32.PACK_AB R0, RZ, R0 ;  /* 0x00000000ff00723e */ /* 0x000fc800000000ff */
[----:B------:R-:W-:Y:S01]  /*111c0*/  PRMT R19, R0, 0x7610, R19 ;  /* 0x0000761000137816 */ /* 0x000fe20000000013 */
[----:B------:R-:W-:Y:S06]  /*111d0*/  BRA `(.L_x_2294) ;  /* 0x0000000c007c7947 */ /* 0x000fec0003800000 */
.L_x_2295:
[----:B------:R-:W2:Y:S02]  /*111e0*/  LDG.E.U16 R2, desc[UR36][R2.64] ;  /* 0x0000002402027981 */ /* 0x000ea4000c1e1500 */
[----:B--2---:R-:W0:Y:S02]  /*111f0*/  I2F.S16 R0, R2 ;  /* 0x0000000200007306 */ /* 0x004e240000101400 */
[----:B0-----:R-:W-:-:S04]  /*11200*/  F2FP.F16.F32.PACK_AB R0, RZ, R0 ;  /* 0x00000000ff00723e */ /* 0x001fc800000000ff */
[----:B------:R-:W-:Y:S01]  /*11210*/  PRMT R19, R0, 0x7610, R19 ;  /* 0x0000761000137816 */ /* 0x000fe20000000013 */
[----:B------:R-:W-:Y:S06]  /*11220*/  BRA `(.L_x_2294) ;  /* 0x0000000c00687947 */ /* 0x000fec0003800000 */
.L_x_2290:
        /* <DEDUP_REMOVED lines=9> */
.L_x_2298:
[----:B------:R1:W5:Y:S01]  /*112c0*/  LDG.E.U16 R19, desc[UR36][R2.64] ;  /* 0x0000002402137981 */ /* 0x000362000c1e1500 */
[----:B------:R-:W-:Y:S05]  /*112d0*/  BRA `(.L_x_2294) ;  /* 0x0000000c003c7947 */ /* 0x000fea0003800000 */
.L_x_2297:
        /* <DEDUP_REMOVED lines=9> */
.L_x_2300:
[----:B------:R0:W5:Y:S01]  /*11370*/  LDG.E.U16 R19, desc[UR36][R2.64] ;  /* 0x0000002402137981 */ /* 0x000162000c1e1500 */
[----:B------:R-:W-:Y:S05]  /*11380*/  BRA `(.L_x_2294) ;  /* 0x0000000c00107947 */ /* 0x000fea0003800000 */
.L_x_2299:
        /* <DEDUP_REMOVED lines=9> */
.L_x_2289:
        /* <DEDUP_REMOVED lines=14> */
.L_x_2303:
        /* <DEDUP_REMOVED lines=9> */
.L_x_2302:
        /* <DEDUP_REMOVED lines=28> */
.L_x_2305:
        /* <DEDUP_REMOVED lines=15> */
.L_x_2304:
[----:B------:R-:W2:Y:S02]  /*11840*/  LDG.E.U16 R0, desc[UR36][R2.64] ;  /* 0x0000002402007981 */ /* 0x000ea4000c1e1500 */
[----:B--2---:R-:W-:-:S05]  /*11850*/  IMAD.U32 R0, R0, 0x10000, RZ ;  /* 0x0001000000007824 */ /* 0x004fca00078e00ff */
[----:B------:R-:W-:-:S04]  /*11860*/  F2FP.F16.F32.PACK_AB R0, RZ, R0 ;  /* 0x00000000ff00723e */ /* 0x000fc800000000ff */
[----:B------:R-:W-:Y:S01]  /*11870*/  PRMT R19, R0, 0x7610, R19 ;  /* 0x0000761000137816 */ /* 0x000fe20000000013 */
[----:B------:R-:W-:Y:S06]  /*11880*/  BRA `(.L_x_2294) ;  /* 0x0000000400d07947 */ /* 0x000fec0003800000 */
.L_x_2301:
        /* <DEDUP_REMOVED lines=13> */
.L_x_2308:
        /* <DEDUP_REMOVED lines=21> */
.L_x_2312:
[----:B------:R-:W-:Y:S05]  /*11ab0*/  BSYNC B1 ;  /* 0x0000000000017941 */ /* 0x000fea0003800000 */
.L_x_2311:
[----:B------:R-:W-:Y:S01]  /*11ac0*/  LEA R3, R0, 0x3b800000, 0x17 ;  /* 0x3b80000000037811 */ /* 0x000fe200078eb8ff */
[----:B------:R-:W-:-:S05]  /*11ad0*/  IMAD.SHL.U32 R0, R2, 0x100000, RZ ;  /* 0x0010000002007824 */ /* 0x000fca00078e00ff */
[----:B------:R-:W-:-:S07]  /*11ae0*/  LOP3.LUT R0, R3, R0, R4, 0xfe, !PT ;  /* 0x0000000003007212 */ /* 0x000fce00078efe04 */
.L_x_2310:
[----:B------:R-:W-:Y:S05]  /*11af0*/  BSYNC B0 ;  /* 0x0000000000007941 */ /* 0x000fea0003800000 */
.L_x_2309:
[----:B------:R-:W-:-:S04]  /*11b00*/  F2FP.F16.F32.PACK_AB R0, RZ, R0 ;  /* 0x00000000ff00723e */ /* 0x000fc800000000ff */
[----:B------:R-:W-:Y:S01]  /*11b10*/  PRMT R19, R0, 0x7610, R19 ;  /* 0x0000761000137816 */ /* 0x000fe20000000013 */
[----:B------:R-:W-:Y:S06]  /*11b20*/  BRA `(.L_x_2294) ;  /* 0x0000000400287947 */ /* 0x000fec0003800000 */
.L_x_2307:
        /* <DEDUP_REMOVED lines=21> */
.L_x_2316:
[----:B------:R-:W-:Y:S05]  /*11c80*/  BSYNC B1 ;  /* 0x0000000000017941 */ /* 0x000fea0003800000 */
.L_x_2315:
[----:B------:R-:W-:Y:S01]  /*11c90*/  LEA R3, R0, 0x37800000, 0x17 ;  /* 0x3780000000037811 */ /* 0x000fe200078eb8ff */
[----:B------:R-:W-:-:S05]  /*11ca0*/  IMAD.SHL.U32 R0, R2, 0x200000, RZ ;  /* 0x0020000002007824 */ /* 0x000fca00078e00ff */
[----:B------:R-:W-:-:S07]  /*11cb0*/  LOP3.LUT R0, R3, R0, R4, 0xfe, !PT ;  /* 0x0000000003007212 */ /* 0x000fce00078efe04 */
.L_x_2314:
[----:B------:R-:W-:Y:S05]  /*11cc0*/  BSYNC B0 ;  /* 0x0000000000007941 */ /* 0x000fea0003800000 */
.L_x_2313:
[----:B------:R-:W-:-:S04]  /*11cd0*/  F2FP.F16.F32.PACK_AB R0, RZ, R0 ;  /* 0x00000000ff00723e */ /* 0x000fc800000000ff */
[----:B------:R-:W-:Y:S01]  /*11ce0*/  PRMT R19, R0, 0x7610, R19 ;  /* 0x0000761000137816 */ /* 0x000fe20000000013 */
[----:B------:R-:W-:Y:S06]  /*11cf0*/  BRA `(.L_x_2294) ;  /* 0x0000000000b47947 */ /* 0x000fec0003800000 */
.L_x_2306:
        /* <DEDUP_REMOVED lines=14> */
.L_x_2320:
[----:B------:R-:W-:Y:S05]  /*11de0*/  BSYNC B0 ;  /* 0x0000000000007941 */ /* 0x000fea0003800000 */
.L_x_2319:
[----:B------:R-:W-:-:S04]  /*11df0*/  F2FP.F16.F32.PACK_AB R0, RZ, R0 ;  /* 0x00000000ff00723e */ /* 0x000fc800000000ff */
[----:B------:R-:W-:Y:S01]  /*11e00*/  PRMT R19, R0, 0x7610, R19 ;  /* 0x0000761000137816 */ /* 0x000fe20000000013 */
[----:B------:R-:W-:Y:S06]  /*11e10*/  BRA `(.L_x_2294) ;  /* 0x00000000006c7947 */ /* 0x000fec0003800000 */
.L_x_2293:
        /* <DEDUP_REMOVED lines=16> */
.L_x_2321:
[----:B------:R-:W-:Y:S01]  /*11f20*/  PRMT R19, RZ, 0x7610, R19 ;  /* 0x00007610ff137816 */ /* 0x000fe20000000013 */
[----:B------:R-:W-:Y:S06]  /*11f30*/  BRA `(.L_x_2294) ;  /* 0x0000000000247947 */ /* 0x000fec0003800000 */
.L_x_2318:
[----:B------:R-:W2:Y:S02]  /*11f40*/  LDG.E.64 R2, desc[UR36][R2.64] ;  /* 0x0000002402027981 */ /* 0x000ea4000c1e1b00 */
[----:B--2---:R-:W0:Y:S02]  /*11f50*/  I2F.U64 R0, R2 ;  /* 0x0000000200007312 */ /* 0x004e240000301000 */
[----:B0-----:R-:W-:-:S04]  /*11f60*/  F2FP.F16.F32.PACK_AB R0, RZ, R0 ;  /* 0x00000000ff00723e */ /* 0x001fc800000000ff */
[----:B------:R-:W-:Y:S01]  /*11f70*/  PRMT R19, R0, 0x7610, R19 ;  /* 0x0000761000137816 */ /* 0x000fe20000000013 */
[----:B------:R-:W-:Y:S06]  /*11f80*/  BRA `(.L_x_2294) ;  /* 0x0000000000107947 */ /* 0x000fec0003800000 */
.L_x_2317:
[----:B------:R-:W2:Y:S02]  /*11f90*/  LDG.E R2, desc[UR36][R2.64] ;  /* 0x0000002402027981 */ /* 0x000ea4000c1e1900 */
[----:B--2---:R-:W-:-:S04]  /*11fa0*/  I2FP.F32.U32 R0, R2 ;  /* 0x0000000200007245 */ /* 0x004fc80000201000 */
[----:B------:R-:W-:-:S04]  /*11fb0*/  F2FP.F16.F32.PACK_AB R0, RZ, R0 ;  /* 0x00000000ff00723e */ /* 0x000fc800000000ff */
[----:B------:R-:W-:-:S07]  /*11fc0*/  PRMT R19, R0, 0x7610, R19 ;  /* 0x0000761000137816 */ /* 0x000fce0000000013 */
.L_x_2294:
        /* <DEDUP_REMOVED lines=21> */
.L_x_2323:
[----:B------:R-:W-:Y:S05]  /*12120*/  BSYNC B6 ;  /* 0x0000000000067941 */ /* 0x000fea0003800000 */
.L_x_2322:
        /* <DEDUP_REMOVED lines=21> */
.L_x_2325:
[----:B------:R-:W-:Y:S05]  /*12280*/  BSYNC B6 ;  /* 0x0000000000067941 */ /* 0x000fea0003800000 */
.L_x_2324:
        /* <DEDUP_REMOVED lines=35> */
.L_x_2327:
[----:B------:R-:W-:Y:S05]  /*124c0*/  BSYNC B0 ;  /* 0x0000000000007941 */ /* 0x000fea0003800000 */
.L_x_2326:
        /* <DEDUP_REMOVED lines=35> */
[----:B0-----:R-:W-:Y:S01]  /*12700*/  STG.E.U8 desc[UR36][R16.64], R3 ;  /* 0x0000000310007986 */ /* 0x001fe2000c101124 */
[----:B------:R-:W-:Y:S05]  /*12710*/  EXIT ;  /* 0x000000000000794d */ /* 0x000fea0003800000 */
.L_x_2331:
[----:B------:R-:W-:-:S06]  /*12720*/  HADD2.F32 R3, -RZ, R2.H0_H0 ;  /* 0x20000002ff037230 */ /* 0x000fcc0000004100 */
[----:B------:R-:W0:Y:S02]  /*12730*/  F2I.S64.TRUNC R2, R3 ;  /* 0x0000000300027311 */ /* 0x000e24000020d900 */
[----:B0-----:R-:W-:Y:S01]  /*12740*/  STG.E.U8 desc[UR36][R16.64], R2 ;  /* 0x0000000210007986 */ /* 0x001fe2000c101124 */
[----:B------:R-:W-:Y:S05]  /*12750*/  EXIT ;  /* 0x000000000000794d */ /* 0x000fea0003800000 */
.L_x_2330:
        /* <DEDUP_REMOVED lines=8> */
[----:B0-----:R-:W-:Y:S01]  /*127e0*/  STG.E.64 desc[UR36][R16.64], R2 ;  /* 0x0000000210007986 */ /* 0x001fe2000c101b24 */
[----:B------:R-:W-:Y:S05]  /*127f0*/  EXIT ;  /* 0x000000000000794d */ /* 0x000fea0003800000 */
.L_x_2334:
[----:B------:R-:W-:-:S04]  /*12800*/  HADD2.F32 R2, -RZ, R2.H0_H0 ;  /* 0x20000002ff027230 */ /* 0x000fc80000004100 */
[----:B------:R-:W0:Y:S02]  /*12810*/  F2I.FTZ.TRUNC.NTZ R3, R2 ;  /* 0x0000000200037305 */ /* 0x000e24000021f100 */
[----:B0-----:R-:W-:Y:S01]  /*12820*/  STG.E desc[UR36][R16.64], R3 ;  /* 0x0000000310007986 */ /* 0x001fe2000c101924 */
[----:B------:R-:W-:Y:S05]  /*12830*/  EXIT ;  /* 0x000000000000794d */ /* 0x000fea0003800000 */
.L_x_2333:
[----:B------:R-:W-:-:S04]  /*12840*/  HADD2.F32 R2, -RZ, R2.H0_H0 ;  /* 0x20000002ff027230 */ /* 0x000fc80000004100 */
[----:B------:R-:W0:Y:S02]  /*12850*/  F2I.FTZ.TRUNC.NTZ R3, R2 ;  /* 0x0000000200037305 */ /* 0x000e24000021f100 */
[----:B0-----:R-:W-:Y:S01]  /*12860*/  STG.E.U16 desc[UR36][R16.64], R3 ;  /* 0x0000000310007986 */ /* 0x001fe2000c101524 */
[----:B------:R-:W-:Y:S05]  /*12870*/  EXIT ;  /* 0x000000000000794d */ /* 0x000fea0003800000 */
.L_x_2329:
[----:B------:R-:W-:-:S13]  /*12880*/  ISETP.GT.AND P0, PT, R4, 0x6, PT ;  /* 0x000000060400780c */ /* 0x000fda0003f04270 */
[----:B------:R-:W-:Y:S05]  /*12890*/  @P0 BRA `(.L_x_2335) ;  /* 0x0000000000240947 */ /* 0x000fea0003800000 */
[----:B------:R-:W-:-:S13]  /*128a0*/  ISETP.NE.AND P0, PT, R4, 0x5, PT ;  /* 0x000000050400780c */ /* 0x000fda0003f05270 */
[----:B------:R-:W-:Y:S05]  /*128b0*/  @!P0 BRA `(.L_x_2336) ;  /* 0x0000000000148947 */ /* 0x000fea0003800000 */
[----:B------:R-:W-:-:S13]  /*128c0*/  ISETP.NE.AND P0, PT, R4, 0x6, PT ;  /* 0x000000060400780c */ /* 0x000fda0003f05270 */
[----:B------:R-:W-:Y:S05]  /*128d0*/  @P0 BRA `(.L_x_2332) ;  /* 0x0000000800c40947 */ /* 0x000fea0003800000 */
[----:B------:R-:W-:-:S05]  /*128e0*/  HADD2.F32 R3, -RZ, R2.H0_H0 ;  /* 0x20000002ff037230 */ /* 0x000fca0000004100 */
[----:B------:R-:W-:Y:S01]  /*128f0*/  STG.E desc[UR36][R16.64], R3 ;  /* 0x0000000310007986 */ /* 0x000fe2000c101924 */
[----:B------:R-:W-:Y:S05]  /*12900*/  EXIT ;  /* 0x000000000000794d */ /* 0x000fea0003800000 */
.L_x_2336:
[----:B------:R-:W-:Y:S01]  /*12910*/  STG.E.U16 desc[UR36][R16.64], R2 ;  /* 0x0000000210007986 */ /* 0x000fe2000c101524 */
[----:B------:R-:W-:Y:S05]  /*12920*/  EXIT ;  /* 0x000000000000794d */ /* 0x000fea0003800000 */
.L_x_2335:
        /* <DEDUP_REMOVED lines=8> */
[----:B------:R-:W-:Y:S01]  /*129b0*/  STG.E.64 desc[UR36][R16.64], R2 ;  /* 0x0000000210007986 */ /* 0x000fe2000c101b24 */
[----:B------:R-:W-:Y:S05]  /*129c0*/  EXIT ;  /* 0x000000000000794d */ /* 0x000fea0003800000 */
.L_x_2338:
[----:B------:R-:W-:-:S05]  /*129d0*/  HADD2.F32 R0, -RZ, R2.H0_H0 ;  /* 0x20000002ff007230 */ /* 0x000fca0000004100 */
[----:B------:R-:W-:-:S04]  /*129e0*/  F2FP.F16.F32.PACK_AB R0, RZ, R0 ;  /* 0x00000000ff00723e */ /* 0x000fc800000000ff */
[----:B------:R-:W-:-:S05]  /*129f0*/  PRMT R0, R0, 0x5410, RZ ;  /* 0x0000541000007816 */ /* 0x000fca00000000ff */
[----:B------:R-:W-:Y:S01]  /*12a00*/  STG.E desc[UR36][R16.64], R0 ;  /* 0x0000000010007986 */ /* 0x000fe2000c101924 */
[----:B------:R-:W-:Y:S05]  /*12a10*/  EXIT ;  /* 0x000000000000794d */ /* 0x000fea0003800000 */
.L_x_2337:
[----:B------:R-:W-:-:S05]  /*12a20*/  HADD2.F32 R2, -RZ, R2.H0_H0 ;  /* 0x20000002ff027230 */ /* 0x000fca0000004100 */
[----:B------:R-:W-:-:S06]  /*12a30*/  FMUL.FTZ R2, R2, 1 ;  /* 0x3f80000002027820 */ /* 0x000fcc0000410000 */
[----:B------:R-:W0:Y:S02]  /*12a40*/  F2F.F64.F32 R2, R2 ;  /* 0x0000000200027310 */ /* 0x000e240000201800 */
[----:B0-----:R-:W-:Y:S01]  /*12a50*/  STG.E.64 desc[UR36][R16.64], R2 ;  /* 0x0000000210007986 */ /* 0x001fe2000c101b24 */
[----:B------:R-:W-:Y:S05]  /*12a60*/  EXIT ;  /* 0x000000000000794d */ /* 0x000fea0003800000 */
.L_x_2328:
        /* <DEDUP_REMOVED lines=11> */
[----:B------:R-:W-:Y:S01]  /*12b20*/  STG.E.U8 desc[UR36][R16.64], R3 ;  /* 0x0000000310007986 */ /* 0x000fe2000c101124 */
[----:B------:R-:W-:Y:S05]  /*12b30*/  EXIT ;  /* 0x000000000000794d */ /* 0x000fea0003800000 */
.L_x_2341:
[----:B------:R-:W-:Y:S01]  /*12b40*/  HADD2.F32 R2, -RZ, R2.H0_H0 ;  /* 0x20000002ff027230 */ /* 0x000fe20000004100 */
[----:B------:R-:W-:-:S04]  /*12b50*/  CS2R R6, SRZ ;  /* 0x0000000000067805 */ /* 0x000fc8000001ff00 */
[----:B------:R-:W-:-:S04]  /*12b60*/  FMUL.FTZ R2, R2, 1 ;  /* 0x3f80000002027820 */ /* 0x000fc80000410000 */
[----:B------:R-:W0:Y:S02]  /*12b70*/  F2F.F64.F32 R4, R2 ;  /* 0x0000000200047310 */ /* 0x000e240000201800 */
[----:B0-----:R-:W-:Y:S01]  /*12b80*/  STG.E.128 desc[UR36][R16.64], R4 ;  /* 0x0000000410007986 */ /* 0x001fe2000c101d24 */
[----:B------:R-:W-:Y:S05]  /*12b90*/  EXIT ;  /* 0x000000000000794d */ /* 0x000fea0003800000 */
.L_x_2340:
        /* <DEDUP_REMOVED lines=21> */
.L_x_2345:
[----:B------:R-:W-:Y:S05]  /*12cf0*/  BSYNC B0 ;  /* 0x0000000000007941 */ /* 0x000fea0003800000 */
.L_x_2344:
[----:B------:R-:W-:-:S05]  /*12d00*/  LOP3.LUT R3, R0, R3, RZ, 0xfc, !PT ;  /* 0x0000000300037212 */ /* 0x000fca00078efcff */
[----:B------:R-:W-:Y:S01]  /*12d10*/  STG.E.U8 desc[UR36][R16.64], R3 ;  /* 0x0000000310007986 */ /* 0x000fe2000c101124 */
[----:B------:R-:W-:Y:S05]  /*12d20*/  EXIT ;  /* 0x000000000000794d */ /* 0x000fea0003800000 */
.L_x_2343:
        /* <DEDUP_REMOVED lines=13> */
.L_x_2347:
[----:B------:R-:W-:Y:S01]  /*12e00*/  IMAD.MOV.U32 R0, RZ, RZ, 0x7f ;  /* 0x0000007fff007424 */ /* 0x000fe200078e00ff */
[----:B------:R-:W-:-:S04]  /*12e10*/  ISETP.GT.U32.AND P0, PT, R2, 0x7f800000, PT ;  /* 0x7f8000000200780c */ /* 0x000fc80003f04070 */
[----:B------:R-:W-:-:S09]  /*12e20*/  SEL R0, R0, 0x7c, P0 ;  /* 0x0000007c00007807 */ /* 0x000fd20000000000 */
.L_x_2348:
[----:B------:R-:W-:Y:S05]  /*12e30*/  BSYNC B0 ;  /* 0x0000000000007941 */ /* 0x000fea0003800000 */
.L_x_2346:
[----:B------:R-:W-:-:S04]  /*12e40*/  LOP3.LUT R2, R3, 0x80000000, RZ, 0xc0, !PT ;  /* 0x8000000003027812 */ /* 0x000fc800078ec0ff */
[----:B------:R-:W-:-:S04]  /*12e50*/  SHF.R.U32.HI R3, RZ, 0x18, R2 ;  /* 0x00000018ff037819 */ /* 0x000fc80000011602 */
[----:B------:R-:W-:-:S05]  /*12e60*/  LOP3.LUT R3, R0, R3, RZ, 0xfc, !PT ;  /* 0x0000000300037212 */ /* 0x000fca00078efcff */
[----:B------:R-:W-:Y:S01]  /*12e70*/  STG.E.U8 desc[UR36][R16.64], R3 ;  /* 0x0000000310007986 */ /* 0x000fe2000c101124 */
[----:B------:R-:W-:Y:S05]  /*12e80*/  EXIT ;  /* 0x000000000000794d */ /* 0x000fea0003800000 */
.L_x_2342:
[----:B------:R-:W-:-:S05]  /*12e90*/  HADD2.F32 R0, -RZ, R2.H0_H0 ;  /* 0x20000002ff007230 */ /* 0x000fca0000004100 */
[----:B------:R-:W-:-:S05]  /*12ea0*/  F2FP.BF16.F32.PACK_AB R0, RZ, R0 ;  /* 0x00000000ff00723e */ /* 0x000fca00000010ff */
[----:B------:R-:W-:Y:S01]  /*12eb0*/  STG.E.U16 desc[UR36][R16.64], R0 ;  /* 0x0000000010007986 */ /* 0x000fe2000c101524 */
[----:B------:R-:W-:Y:S05]  /*12ec0*/  EXIT ;  /* 0x000000000000794d */ /* 0x000fea0003800000 */
.L_x_2339:
        /* <DEDUP_REMOVED lines=10> */
[----:B0-----:R-:W-:Y:S01]  /*12f70*/  STG.E.U16 desc[UR36][R16.64], R3 ;  /* 0x0000000310007986 */ /* 0x001fe2000c101524 */
[----:B------:R-:W-:Y:S05]  /*12f80*/  EXIT ;  /* 0x000000000000794d */ /* 0x000fea0003800000 */
.L_x_2351:
        /* <DEDUP_REMOVED lines=17> */
.L_x_2354:
[----:B------:R-:W-:-:S04]  /*130a0*/  LOP3.LUT R2, R3, 0x80000000, RZ, 0xc0, !PT ;  /* 0x8000000003027812 */ /* 0x000fc800078ec0ff */
[----:B------:R-:W-:-:S04]  /*130b0*/  SHF.R.U32.HI R3, RZ, 0x18, R2 ;  /* 0x00000018ff037819 */ /* 0x000fc80000011602 */
[----:B------:R-:W-:-:S04]  /*130c0*/  LOP3.LUT R0, R0, R3, RZ, 0xfc, !PT ;  /* 0x0000000300007212 */ /* 0x000fc800078efcff */
[----:B------:R-:W-:-:S07]  /*130d0*/  PRMT R8, R0, 0x7610, R8 ;  /* 0x0000761000087816 */ /* 0x000fce0000000008 */
.L_x_2353:
[----:B------:R-:W-:Y:S05]  /*130e0*/  BSYNC B0 ;  /* 0x0000000000007941 */ /* 0x000fea0003800000 */
.L_x_2352:
[----:B------:R-:W-:Y:S01]  /*130f0*/  STG.E.U8 desc[UR36][R16.64], R8 ;  /* 0x0000000810007986 */ /* 0x000fe2000c101124 */
[----:B------:R-:W-:Y:S05]  /*13100*/  EXIT ;  /* 0x000000000000794d */ /* 0x000fea0003800000 */
.L_x_2350:
        /* <DEDUP_REMOVED lines=17> */
.L_x_2357:
[----:B------:R-:W-:-:S04]  /*13220*/  LOP3.LUT R2, R3, 0x80000000, RZ, 0xc0, !PT ;  /* 0x8000000003027812 */ /* 0x000fc800078ec0ff */
[----:B------:R-:W-:-:S04]  /*13230*/  SHF.R.U32.HI R3, RZ, 0x18, R2 ;  /* 0x00000018ff037819 */ /* 0x000fc80000011602 */
[----:B------:R-:W-:-:S04]  /*13240*/  LOP3.LUT R0, R0, R3, RZ, 0xfc, !PT ;  /* 0x0000000300007212 */ /* 0x000fc800078efcff */
[----:B------:R-:W-:-:S07]  /*13250*/  PRMT R8, R0, 0x7610, R8 ;  /* 0x0000761000087816 */ /* 0x000fce0000000008 */
.L_x_2356:
[----:B------:R-:W-:Y:S05]  /*13260*/  BSYNC B0 ;  /* 0x0000000000007941 */ /* 0x000fea0003800000 */
.L_x_2355:
[----:B------:R-:W-:Y:S01]  /*13270*/  STG.E.U8 desc[UR36][R16.64], R8 ;  /* 0x0000000810007986 */ /* 0x000fe2000c101124 */
[----:B------:R-:W-:Y:S05]  /*13280*/  EXIT ;  /* 0x000000000000794d */ /* 0x000fea0003800000 */
.L_x_2349:
        /* <DEDUP_REMOVED lines=22> */
.L_x_2332:
        /* <DEDUP_REMOVED lines=16> */
.L_x_2360:
[----:B------:R-:W-:Y:S05]  /*134f0*/  EXIT ;  /* 0x000000000000794d */ /* 0x000fea0003800000 */
.L_x_2359:
[----:B------:R-:W-:-:S06]  /*13500*/  HADD2.F32 R2, -RZ, R2.H0_H0 ;  /* 0x20000002ff027230 */ /* 0x000fcc0000004100 */
[----:B------:R-:W0:Y:S02]  /*13510*/  F2I.U64.TRUNC R2, R2 ;  /* 0x0000000200027311 */ /* 0x000e24000020d800 */
[----:B0-----:R-:W-:Y:S01]  /*13520*/  STG.E.64 desc[UR36][R16.64], R2 ;  /* 0x0000000210007986 */ /* 0x001fe2000c101b24 */
[----:B------:R-:W-:Y:S05]  /*13530*/  EXIT ;  /* 0x000000000000794d */ /* 0x000fea0003800000 */
.L_x_2358:
[----:B------:R-:W-:-:S04]  /*13540*/  HADD2.F32 R2, -RZ, R2.H0_H0 ;  /* 0x20000002ff027230 */ /* 0x000fc80000004100 */
[----:B------:R-:W0:Y:S02]  /*13550*/  F2I.FTZ.U32.TRUNC.NTZ R3, R2 ;  /* 0x0000000200037305 */ /* 0x000e24000021f000 */
[----:B0-----:R-:W-:Y:S01]  /*13560*/  STG.E desc[UR36][R16.64], R3 ;  /* 0x0000000310007986 */ /* 0x001fe2000c101924 */
[----:B------:R-:W-:Y:S05]  /*13570*/  EXIT ;  /* 0x000000000000794d */ /* 0x000fea0003800000 */
.L_x_2361:
        /* <DEDUP_REMOVED lines=16> */
.L_x_10818:


//--------------------- .text._ZN2at6native27unrolled_elementwise_kernelIZZZNS0_29binary_cross_entropy_out_cudaERKNS_6TensorES4_RKSt8optionalIS2_ElRS2_ENKUlvE_clEvENKUlvE1_clEvEUlN3c104HalfESD_E_St5arrayIPcLm3EELi4E23TrivialOffsetCalculatorILi2EjESI_ILi1EjENS0_6memory12LoadWithCastILi2EEENSL_13StoreWithCastILi1EEEEEviT_T0_T2_T3_T4_T5_ --------------------------
	.section	.text._ZN2at6native27unrolled_elementwise_kernelIZZZNS0_29binary_cross_entropy_out_cudaERKNS_6TensorES4_RKSt8optionalIS2_ElRS2_ENKUlvE_clEvENKUlvE1_clEvEUlN3c104HalfESD_E_St5arrayIPcLm3EELi4E23TrivialOffsetCalculatorILi2EjESI_ILi1EjENS0_6memory12LoadWithCastILi2EEENSL_13StoreWithCastILi1EEEEEviT_T0_T2_T3_T4_T5_,"ax",@progbits
	.align	128
        .global         _ZN2at6native27unrolled_elementwise_kernelIZZZNS0_29binary_cross_entropy_out_cudaERKNS_6TensorES4_RKSt8optionalIS2_ElRS2_ENKUlvE_clEvENKUlvE1_clEvEUlN3c104HalfESD_E_St5arrayIPcLm3EELi4E23TrivialOffsetCalculatorILi2EjESI_ILi1EjENS0_6memory12LoadWithCastILi2EEENSL_13StoreWithCastILi1EEEEEviT_T0_T2_T3_T4_T5_
        .type           _ZN2at6native27unrolled_elementwise_kernelIZZZNS0_29binary_cross_entropy_out_cudaERKNS_6TensorES4_RKSt8optionalIS2_ElRS2_ENKUlvE_clEvENKUlvE1_clEvEUlN3c104HalfESD_E_St5arrayIPcLm3EELi4E23TrivialOffsetCalculatorILi2EjESI_ILi1EjENS0_6memory12LoadWithCastILi2EEENSL_13StoreWithCastILi1EEEEEviT_T0_T2_T3_T4_T5_,@function
        .size           _ZN2at6native27unrolled_elementwise_kernelIZZZNS0_29binary_cross_entropy_out_cudaERKNS_6TensorES4_RKSt8optionalIS2_ElRS2_ENKUlvE_clEvENKUlvE1_clEvEUlN3c104HalfESD_E_St5arrayIPcLm3EELi4E23TrivialOffsetCalculatorILi2EjESI_ILi1EjENS0_6memory12LoadWithCastILi2EEENSL_13StoreWithCastILi1EEEEEviT_T0_T2_T3_T4_T5_,(.L_x_10819 - _ZN2at6native27unrolled_elementwise_kernelIZZZNS0_29binary_cross_entropy_out_cudaERKNS_6TensorES4_RKSt8optionalIS2_ElRS2_ENKUlvE_clEvENKUlvE1_clEvEUlN3c104HalfESD_E_St5arrayIPcLm3EELi4E23TrivialOffsetCalculatorILi2EjESI_ILi1EjENS0_6memory12LoadWithCastILi2EEENSL_13StoreWithCastILi1EEEEEviT_T0_T2_T3_T4_T5_)
        .other          _ZN2at6native27unrolled_elementwise_kernelIZZZNS0_29binary_cross_entropy_out_cudaERKNS_6TensorES4_RKSt8optionalIS2_ElRS2_ENKUlvE_clEvENKUlvE1_clEvEUlN3c104HalfESD_E_St5arrayIPcLm3EELi4E23TrivialOffsetCalculatorILi2EjESI_ILi1EjENS0_6memory12LoadWithCastILi2EEENSL_13StoreWithCastILi1EEEEEviT_T0_T2_T3_T4_T5_,@"STO_CUDA_ENTRY STV_DEFAULT"
_ZN2at6native27unrolled_elementwise_kernelIZZZNS0_29binary_cross_entropy_out_cudaERKNS_6TensorES4_RKSt8optionalIS2_ElRS2_ENKUlvE_clEvENKUlvE1_clEvEUlN3c104HalfESD_E_St5arrayIPcLm3EELi4E23TrivialOffsetCalculatorILi2EjESI_ILi1EjENS0_6memory12LoadWithCastILi2EEENSL_13StoreWithCastILi1EEEEEviT_T0_T2_T3_T4_T5_:
.text._ZN2at6native27unrolled_elementwise_kernelIZZZNS0_29binary_cross_entropy_out_cudaERKNS_6TensorES4_RKSt8optionalIS2_ElRS2_ENKUlvE_clEvENKUlvE1_clEvEUlN3c104HalfESD_E_St5arrayIPcLm3EELi4E23TrivialOffsetCalculatorILi2EjESI_ILi1EjENS0_6memory12LoadWithCastILi2EEENSL_13StoreWithCastILi1EEEEEviT_T0_T2_T3_T4_T5_:
        /* <DEDUP_REMOVED lines=36> */
.L_x_2367:
[----:B------:R-:W2:Y:S02]  /*0240*/  LDG.E.U8 R4, desc[UR36][R4.64] ;  /* 0x0000002404047981 */ /* 0x000ea4000c1e1100 */
[----:B--2---:R-:W-:-:S04]  /*0250*/  I2FP.F32.U32 R0, R4 ;  /* 0x0000000400007245 */ /* 0x004fc80000201000 */
[----:B------:R-:W-:-:S04]  /*0260*/  F2FP.F16.F32.PACK_AB R0, RZ, R0 ;  /* 0x00000000ff00723e */ /* 0x000fc800000000ff */
[----:B------:R-:W-:Y:S01]  /*0270*/  PRMT R19, R0, 0x7610, R19 ;  /* 0x0000761000137816 */ /* 0x000fe20000000013 */
[----:B------:R-:W-:Y:S06]  /*0280*/  BRA `(.L_x_2369) ;  /* 0x0000000c00bc7947 */ /* 0x000fec0003800000 */
.L_x_2366:
        /* <DEDUP_REMOVED lines=11> */
.L_x_2371:
[----:B------:R-:W2:Y:S02]  /*0340*/  LDG.E R4, desc[UR36][R4.64] ;  /* 0x0000002404047981 */ /* 0x000ea4000c1e1900 */
[----:B--2---:R-:W-:-:S04]  /*0350*/  I2FP.F32.S32 R0, R4 ;  /* 0x0000000400007245 */ /* 0x004fc80000201400 */
[----:B------:R-:W-:-:S04]  /*0360*/  F2FP.F16.F32.PACK_AB R0, RZ, R0 ;  /* 0x00000000ff00723e */ /* 0x000fc800000000ff */
[----:B------:R-:W-:Y:S01]  /*0370*/  PRMT R19, R0, 0x7610, R19 ;  /* 0x0000761000137816 */ /* 0x000fe20000000013 */
[----:B------:R-:W-:Y:S06]  /*0380*/  BRA `(.L_x_2369) ;  /* 0x0000000c007c7947 */ /* 0x000fec0003800000 */
.L_x_2370:
[----:B------:R-:W2:Y:S02]  /*0390*/  LDG.E.U16 R4, desc[UR36][R4.64] ;  /* 0x0000002404047981 */ /* 0x000ea4000c1e1500 */
[----:B--2---:R-:W0:Y:S02]  /*03a0*/  I2F.S16 R0, R4 ;  /* 0x0000000400007306 */ /* 0x004e240000101400 */
[----:B0-----:R-:W-:-:S04]  /*03b0*/  F2FP.F16.F32.PACK_AB R0, RZ, R0 ;  /* 0x00000000ff00723e */ /* 0x001fc800000000ff */
[----:B------:R-:W-:Y:S01]  /*03c0*/  PRMT R19, R0, 0x7610, R19 ;  /* 0x0000761000137816 */ /* 0x000fe20000000013 */
[----:B------:R-:W-:Y:S06]  /*03d0*/  BRA `(.L_x_2369) ;  /* 0x0000000c00687947 */ /* 0x000fec0003800000 */
.L_x_2365:
        /* <DEDUP_REMOVED lines=9> */
.L_x_2373:
[----:B------:R1:W5:Y:S01]  /*0470*/  LDG.E.U16 R19, desc[UR36][R4.64] ;  /* 0x0000002404137981 */ /* 0x000362000c1e1500 */
[----:B------:R-:W-:Y:S05]  /*0480*/  BRA `(.L_x_2369) ;  /* 0x0000000c003c7947 */ /* 0x000fea0003800000 */
.L_x_2372:
        /* <DEDUP_REMOVED lines=9> */
.L_x_2375:
[----:B------:R0:W5:Y:S01]  /*0520*/  LDG.E.U16 R19, desc[UR36][R4.64] ;  /* 0x0000002404137981 */ /* 0x000162000c1e1500 */
[----:B------:R-:W-:Y:S05]  /*0530*/  BRA `(.L_x_2369) ;  /* 0x0000000c00107947 */ /* 0x000fea0003800000 */
.L_x_2374:
        /* <DEDUP_REMOVED lines=9> */
.L_x_2364:
        /* <DEDUP_REMOVED lines=14> */
.L_x_2378:
        /* <DEDUP_REMOVED lines=9> */
.L_x_2377:
        /* <DEDUP_REMOVED lines=28> */
.L_x_2380:
        /* <DEDUP_REMOVED lines=12> */
[----:B------:R-:W-:-:S04]  /*09c0*/  F2FP.F16.F32.PACK_AB R0, RZ, R0 ;  /* 0x00000000ff00723e */ /* 0x000fc800000000ff */
[----:B------:R-:W-:Y:S01]  /*09d0*/  PRMT R19, R0, 0x7610, R19 ;  /* 0x0000761000137816 */ /* 0x000fe20000000013 */
[----:B------:R-:W-:Y:S06]  /*09e0*/  BRA `(.L_x_2369) ;  /* 0x0000000400e47947 */ /* 0x000fec0003800000 */
.L_x_2379:
[----:B------:R-:W2:Y:S02]  /*09f0*/  LDG.E.U16 R0, desc[UR36][R4.64] ;  /* 0x0000002404007981 */ /* 0x000ea4000c1e1500 */
[----:B--2---:R-:W-:-:S05]  /*0a00*/  IMAD.U32 R0, R0, 0x10000, RZ ;  /* 0x0001000000007824 */ /* 0x004fca00078e00ff */
[----:B------:R-:W-:-:S04]  /*0a10*/  F2FP.F16.F32.PACK_AB R0, RZ, R0 ;  /* 0x00000000ff00723e */ /* 0x000fc800000000ff */
[----:B------:R-:W-:Y:S01]  /*0a20*/  PRMT R19, R0, 0x7610, R19 ;  /* 0x0000761000137816 */ /* 0x000fe20000000013 */
[----:B------:R-:W-:Y:S06]  /*0a30*/  BRA `(.L_x_2369) ;  /* 0x0000000400d07947 */ /* 0x000fec0003800000 */
.L_x_2376:
        /* <DEDUP_REMOVED lines=13> */
.L_x_2383:
        /* <DEDUP_REMOVED lines=21> */
.L_x_2387:
[----:B------:R-:W-:Y:S05]  /*0c60*/  BSYNC B1 ;  /* 0x0000000000017941 */ /* 0x000fea0003800000 */
.L_x_2386:
[----:B------:R-:W-:Y:S01]  /*0c70*/  LEA R5, R0, 0x3b800000, 0x17 ;  /* 0x3b80000000057811 */ /* 0x000fe200078eb8ff */
[----:B------:R-:W-:-:S05]  /*0c80*/  IMAD.SHL.U32 R0, R3, 0x100000, RZ ;  /* 0x0010000003007824 */ /* 0x000fca00078e00ff */
[----:B------:R-:W-:-:S07]  /*0c90*/  LOP3.LUT R0, R5, R0, R6, 0xfe, !PT ;  /* 0x0000000005007212 */ /* 0x000fce00078efe06 */
.L_x_2385:
[----:B------:R-:W-:Y:S05]  /*0ca0*/  BSYNC B0 ;  /* 0x0000000000007941 */ /* 0x000fea0003800000 */
.L_x_2384:
[----:B------:R-:W-:-:S04]  /*0cb0*/  F2FP.F16.F32.PACK_AB R0, RZ, R0 ;  /* 0x00000000ff00723e */ /* 0x000fc800000000ff */
[----:B------:R-:W-:Y:S01]  /*0cc0*/  PRMT R19, R0, 0x7610, R19 ;  /* 0x0000761000137816 */ /* 0x000fe20000000013 */
[----:B------:R-:W-:Y:S06]  /*0cd0*/  BRA `(.L_x_2369) ;  /* 0x0000000400287947 */ /* 0x000fec0003800000 */
.L_x_2382:
        /* <DEDUP_REMOVED lines=21> */
.L_x_2391:
[----:B------:R-:W-:Y:S05]  /*0e30*/  BSYNC B1 ;  /* 0x0000000000017941 */ /* 0x000fea0003800000 */
.L_x_2390:
[----:B------:R-:W-:Y:S01]  /*0e40*/  LEA R5, R0, 0x37800000, 0x17 ;  /* 0x3780000000057811 */ /* 0x000fe200078eb8ff */
[----:B------:R-:W-:-:S05]  /*0e50*/  IMAD.SHL.U32 R0, R3, 0x200000, RZ ;  /* 0x0020000003007824 */ /* 0x000fca00078e00ff */
[----:B------:R-:W-:-:S07]  /*0e60*/  LOP3.LUT R0, R5, R0, R6, 0xfe, !PT ;  /* 0x0000000005007212 */ /* 0x000fce00078efe06 */
.L_x_2389:
[----:B------:R-:W-:Y:S05]  /*0e70*/  BSYNC B0 ;  /* 0x0000000000007941 */ /* 0x000fea0003800000 */
.L_x_2388:
[----:B------:R-:W-:-:S04]  /*0e80*/  F2FP.F16.F32.PACK_AB R0, RZ, R0 ;  /* 0x00000000ff00723e */ /* 0x000fc800000000ff */
[----:B------:R-:W-:Y:S01]  /*0e90*/  PRMT R19, R0, 0x7610, R19 ;  /* 0x0000761000137816 */ /* 0x000fe20000000013 */
[----:B------:R-:W-:Y:S06]  /*0ea0*/  BRA `(.L_x_2369) ;  /* 0x0000000000b47947 */ /* 0x000fec0003800000 */
.L_x_2381:
        /* <DEDUP_REMOVED lines=14> */
.L_x_2395:
[----:B------:R-:W-:Y:S05]  /*0f90*/  BSYNC B0 ;  /* 0x0000000000007941 */ /* 0x000fea0003800000 */
.L_x_2394:
[----:B------:R-:W-:-:S04]  /*0fa0*/  F2FP.F16.F32.PACK_AB R0, RZ, R0 ;  /* 0x00000000ff00723e */ /* 0x000fc800000000ff */
[----:B------:R-:W-:Y:S01]  /*0fb0*/  PRMT R19, R0, 0x7610, R19 ;  /* 0x0000761000137816 */ /* 0x000fe20000000013 */
[----:B------:R-:W-:Y:S06]  /*0fc0*/  BRA `(.L_x_2369) ;  /* 0x00000000006c7947 */ /* 0x000fec0003800000 */
.L_x_2368:
        /* <DEDUP_REMOVED lines=16> */
.L_x_2396:
[----:B------:R-:W-:Y:S01]  /*10d0*/  PRMT R19, RZ, 0x7610, R19 ;  /* 0x00007610ff137816 */ /* 0x000fe20000000013 */
[----:B------:R-:W-:Y:S06]  /*10e0*/  BRA `(.L_x_2369) ;  /* 0x0000000000247947 */ /* 0x000fec0003800000 */
.L_x_2393:
[----:B------:R-:W2:Y:S02]  /*10f0*/  LDG.E.64 R4, desc[UR36][R4.64] ;  /* 0x0000002404047981 */ /* 0x000ea4000c1e1b00 */
[----:B--2---:R-:W0:Y:S02]  /*1100*/  I2F.U64 R0, R4 ;  /* 0x0000000400007312 */ /* 0x004e240000301000 */
[----:B0-----:R-:W-:-:S04]  /*1110*/  F2FP.F16.F32.PACK_AB R0, RZ, R0 ;  /* 0x00000000ff00723e */ /* 0x001fc800000000ff */
[----:B------:R-:W-:Y:S01]  /*1120*/  PRMT R19, R0, 0x7610, R19 ;  /* 0x0000761000137816 */ /* 0x000fe20000000013 */
[----:B------:R-:W-:Y:S06]  /*1130*/  BRA `(.L_x_2369) ;  /* 0x0000000000107947 */ /* 0x000fec0003800000 */
.L_x_2392:
[----:B------:R-:W2:Y:S02]  /*1140*/  LDG.E R4, desc[UR36][R4.64] ;  /* 0x0000002404047981 */ /* 0x000ea4000c1e1900 */
[----:B--2---:R-:W-:-:S04]  /*1150*/  I2FP.F32.U32 R0, R4 ;  /* 0x0000000400007245 */ /* 0x004fc80000201000 */
[----:B------:R-:W-:-:S04]  /*1160*/  F2FP.F16.F32.PACK_AB R0, RZ, R0 ;  /* 0x00000000ff00723e */ /* 0x000fc800000000ff */
[----:B------:R-:W-:-:S07]  /*1170*/  PRMT R19, R0, 0x7610, R19 ;  /* 0x0000761000137816 */ /* 0x000fce0000000013 */
.L_x_2369:
[----:B01----:R-:W0:Y:S01]  /*1180*/  LDC.64 R4, c[0x0][0x228] ;  /* 0x00008a00ff047b82 */ /* 0x003e220000000a00 */
        /* <DEDUP_REMOVED lines=20> */
.L_x_2400:
[----:B------:R-:W2:Y:S02]  /*12d0*/  LDG.E.U8 R4, desc[UR36][R4.64] ;  /* 0x0000002404047981 */ /* 0x000ea4000c1e1100 */
[----:B--2---:R-:W-:-:S04]  /*12e0*/  I2FP.F32.U32 R0, R4 ;  /* 0x0000000400007245 */ /* 0x004fc80000201000 */
[----:B------:R-:W-:-:S04]  /*12f0*/  F2FP.F16.F32.PACK_AB R0, RZ, R0 ;  /* 0x00000000ff00723e */ /* 0x000fc800000000ff */
[----:B------:R-:W-:Y:S01]  /*1300*/  PRMT R22, R0, 0x7610, R22 ;  /* 0x0000761000167816 */ /* 0x000fe20000000016 */
[----:B------:R-:W-:Y:S06]  /*1310*/  BRA `(.L_x_2402) ;  /* 0x0000000c00bc7947 */ /* 0x000fec0003800000 */
.L_x_2399:
        /* <DEDUP_REMOVED lines=11> */
.L_x_2404:
[----:B------:R-:W2:Y:S02]  /*13d0*/  LDG.E R4, desc[UR36][R4.64] ;  /* 0x0000002404047981 */ /* 0x000ea4000c1e1900 */
[----:B--2---:R-:W-:-:S04]  /*13e0*/  I2FP.F32.S32 R0, R4 ;  /* 0x0000000400007245 */ /* 0x004fc80000201400 */
[----:B------:R-:W-:-:S04]  /*13f0*/  F2FP.F16.F32.PACK_AB R0, RZ, R0 ;  /* 0x00000000ff00723e */ /* 0x000fc800000000ff */
[----:B------:R-:W-:Y:S01]  /*1400*/  PRMT R22, R0, 0x7610, R22 ;  /* 0x0000761000167816 */ /* 0x000fe20000000016 */
[----:B------:R-:W-:Y:S06]  /*1410*/  BRA `(.L_x_2402) ;  /* 0x0000000c007c7947 */ /* 0x000fec0003800000 */
.L_x_2403:
[----:B------:R-:W2:Y:S02]  /*1420*/  LDG.E.U16 R4, desc[UR36][R4.64] ;  /* 0x0000002404047981 */ /* 0x000ea4000c1e1500 */
[----:B--2---:R-:W0:Y:S02]  /*1430*/  I2F.S16 R0, R4 ;  /* 0x0000000400007306 */ /* 0x004e240000101400 */
[----:B0-----:R-:W-:-:S04]  /*1440*/  F2FP.F16.F32.PACK_AB R0, RZ, R0 ;  /* 0x00000000ff00723e */ /* 0x001fc800000000ff */
[----:B------:R-:W-:Y:S01]  /*1450*/  PRMT R22, R0, 0x7610, R22 ;  /* 0x0000761000167816 */ /* 0x000fe20000000016 */
[----:B------:R-:W-:Y:S06]  /*1460*/  BRA `(.L_x_2402) ;  /* 0x0000000c00687947 */ /* 0x000fec0003800000 */
.L_x_2398:
        /* <DEDUP_REMOVED lines=9> */
.L_x_2406:
[----:B------:R1:W5:Y:S01]  /*1500*/  LDG.E.U16 R22, desc[UR36][R4.64] ;  /* 0x0000002404167981 */ /* 0x000362000c1e1500 */
[----:B------:R-:W-:Y:S05]  /*1510*/  BRA `(.L_x_2402) ;  /* 0x0000000c003c7947 */ /* 0x000fea0003800000 */
.L_x_2405:
        /* <DEDUP_REMOVED lines=9> */
.L_x_2408:
[----:B------:R0:W5:Y:S01]  /*15b0*/  LDG.E.U16 R22, desc[UR36][R4.64] ;  /* 0x0000002404167981 */ /* 0x000162000c1e1500 */
[----:B------:R-:W-:Y:S05]  /*15c0*/  BRA `(.L_x_2402) ;  /* 0x0000000c00107947 */ /* 0x000fea0003800000 */
.L_x_2407:
        /* <DEDUP_REMOVED lines=9> */
.L_x_2397:
        /* <DEDUP_REMOVED lines=14> */
.L_x_2411:
        /* <DEDUP_REMOVED lines=9> */
.L_x_2410:
        /* <DEDUP_REMOVED lines=28> */
.L_x_2413:
        /* <DEDUP_REMOVED lines=15> */
.L_x_2412:
[----:B------:R-:W2:Y:S02]  /*1a80*/  LDG.E.U16 R0, desc[UR36][R4.64] ;  /* 0x0000002404007981 */ /* 0x000ea4000c1e1500 */
[----:B--2---:R-:W-:-:S05]  /*1a90*/  IMAD.U32 R0, R0, 0x10000, RZ ;  /* 0x0001000000007824 */ /* 0x004fca00078e00ff */
[----:B------:R-:W-:-:S04]  /*1aa0*/  F2FP.F16.F32.PACK_AB R0, RZ, R0 ;  /* 0x00000000ff00723e */ /* 0x000fc800000000ff */
[----:B------:R-:W-:Y:S01]  /*1ab0*/  PRMT R22, R0, 0x7610, R22 ;  /* 0x0000761000167816 */ /* 0x000fe20000000016 */
[----:B------:R-:W-:Y:S06]  /*1ac0*/  BRA `(.L_x_2402) ;  /* 0x0000000400d07947 */ /* 0x000fec0003800000 */
.L_x_2409:
        /* <DEDUP_REMOVED lines=13> */
.L_x_2416:
        /* <DEDUP_REMOVED lines=21> */
.L_x_2420:
[----:B------:R-:W-:Y:S05]  /*1cf0*/  BSYNC B1 ;  /* 0x0000000000017941 */ /* 0x000fea0003800000 */
.L_x_2419:
[----:B------:R-:W-:Y:S01]  /*1d00*/  LEA R5, R0, 0x3b800000, 0x17 ;  /* 0x3b80000000057811 */ /* 0x000fe200078eb8ff */
[----:B------:R-:W-:-:S05]  /*1d10*/  IMAD.SHL.U32 R0, R3, 0x100000, RZ ;  /* 0x0010000003007824 */ /* 0x000fca00078e00ff */
[----:B------:R-:W-:-:S07]  /*1d20*/  LOP3.LUT R0, R5, R0, R6, 0xfe, !PT ;  /* 0x0000000005007212 */ /* 0x000fce00078efe06 */
.L_x_2418:
[----:B------:R-:W-:Y:S05]  /*1d30*/  BSYNC B0 ;  /* 0x0000000000007941 */ /* 0x000fea0003800000 */
.L_x_2417:
[----:B------:R-:W-:-:S04]  /*1d40*/  F2FP.F16.F32.PACK_AB R0, RZ, R0 ;  /* 0x00000000ff00723e */ /* 0x000fc800000000ff */
[----:B------:R-:W-:Y:S01]  /*1d50*/  PRMT R22, R0, 0x7610, R22 ;  /* 0x0000761000167816 */ /* 0x000fe20000000016 */
[----:B------:R-:W-:Y:S06]  /*1d60*/  BRA `(.L_x_2402) ;  /* 0x0000000400287947 */ /* 0x000fec0003800000 */
.L_x_2415:
        /* <DEDUP_REMOVED lines=21> */
.L_x_2424:
[----:B------:R-:W-:Y:S05]  /*1ec0*/  BSYNC B1 ;  /* 0x0000000000017941 */ /* 0x000fea0003800000 */
.L_x_2423:
[----:B------:R-:W-:Y:S01]  /*1ed0*/  LEA R5, R0, 0x37800000, 0x17 ;  /* 0x3780000000057811 */ /* 0x000fe200078eb8ff */
[----:B------:R-:W-:-:S05]  /*1ee0*/  IMAD.SHL.U32 R0, R3, 0x200000, RZ ;  /* 0x0020000003007824 */ /* 0x000fca00078e00ff */
[----:B------:R-:W-:-:S07]  /*1ef0*/  LOP3.LUT R0, R5, R0, R6, 0xfe, !PT ;  /* 0x0000000005007212 */ /* 0x000fce00078efe06 */
.L_x_2422:
[----:B------:R-:W-:Y:S05]  /*1f00*/  BSYNC B0 ;  /* 0x0000000000007941 */ /* 0x000fea0003800000 */
.L_x_2421:
[----:B------:R-:W-:-:S04]  /*1f10*/  F2FP.F16.F32.PACK_AB R0, RZ, R0 ;  /* 0x00000000ff00723e */ /* 0x000fc800000000ff */
[----:B------:R-:W-:Y:S01]  /*1f20*/  PRMT R22, R0, 0x7610, R22 ;  /* 0x0000761000167816 */ /* 0x000fe20000000016 */
[----:B------:R-:W-:Y:S06]  /*1f30*/  BRA `(.L_x_2402) ;  /* 0x0000000000b47947 */ /* 0x000fec0003800000 */
.L_x_2414:
        /* <DEDUP_REMOVED lines=14> */
.L_x_2428:
[----:B------:R-:W-:Y:S05]  /*2020*/  BSYNC B0 ;  /* 0x0000000000007941 */ /* 0x000fea0003800000 */
.L_x_2427:
[----:B------:R-:W-:-:S04]  /*2030*/  F2FP.F16.F32.PACK_AB R0, RZ, R0 ;  /* 0x00000000ff00723e */ /* 0x000fc800000000ff */
[----:B------:R-:W-:Y:S01]  /*2040*/  PRMT R22, R0, 0x7610, R22 ;  /* 0x0000761000167816 */ /* 0x000fe20000000016 */
[----:B------:R-:W-:Y:S06]  /*2050*/  BRA `(.L_x_2402) ;  /* 0x00000000006c7947 */ /* 0x000fec0003800000 */
.L_x_2401:
        /* <DEDUP_REMOVED lines=16> */
.L_x_2429:
[----:B------:R-:W-:Y:S01]  /*2160*/  PRMT R22, RZ, 0x7610, R22 ;  /* 0x00007610ff167816 */ /* 0x000fe20000000016 */
[----:B------:R-:W-:Y:S06]  /*2170*/  BRA `(.L_x_2402) ;  /* 0x0000000000247947 */ /* 0x000fec0003800000 */
.L_x_2426:
[----:B------:R-:W2:Y:S02]  /*2180*/  LDG.E.64 R4, desc[UR36][R4.64] ;  /* 0x0000002404047981 */ /* 0x000ea4000c1e1b00 */
[----:B--2---:R-:W0:Y:S02]  /*2190*/  I2F.U64 R0, R4 ;  /* 0x0000000400007312 */ /* 0x004e240000301000 */
[----:B0-----:R-:W-:-:S04]  /*21a0*/  F2FP.F16.F32.PACK_AB R0, RZ, R0 ;  /* 0x00000000ff00723e */ /* 0x001fc800000000ff */
[----:B------:R-:W-:Y:S01]  /*21b0*/  PRMT R22, R0, 0x7610, R22 ;  /* 0x0000761000167816 */ /* 0x000fe20000000016 */
[----:B------:R-:W-:Y:S06]  /*21c0*/  BRA `(.L_x_2402) ;  /* 0x0000000000107947 */ /* 0x000fec0003800000 */
.L_x_2425:
[----:B------:R-:W2:Y:S02]  /*21d0*/  LDG.E R4, desc[UR36][R4.64] ;  /* 0x0000002404047981 */ /* 0x000ea4000c1e1900 */
[----:B--2---:R-:W-:-:S04]  /*21e0*/  I2FP.F32.U32 R0, R4 ;  /* 0x0000000400007245 */ /* 0x004fc80000201000 */
[----:B------:R-:W-:-:S04]  /*21f0*/  F2FP.F16.F32.PACK_AB R0, RZ, R0 ;  /* 0x00000000ff00723e */ /* 0x000fc800000000ff */
[----:B------:R-:W-:-:S07]  /*2200*/  PRMT R22, R0, 0x7610, R22 ;  /* 0x0000761000167816 */ /* 0x000fce0000000016 */
.L_x_2402:
[----:B------:R-:W-:-:S07]  /*2210*/  VIADD R29, R29, 0x80 ;  /* 0x000000801d1d7836 */ /* 0x000fce0000000000 */
.L_x_2363:
[----:B------:R-:W-:Y:S05]  /*2220*/  BSYNC B6 ;  /* 0x0000000000067941 */ /* 0x000fea0003800000 */
.L_x_2362:
[----:B------:R-:W-:Y:S01]  /*2230*/  ISETP.GE.AND P0, PT, R29, R28, PT ;  /* 0x0000001c1d00720c */ /* 0x000fe20003f06270 */
[----:B------:R-:W-:Y:S01]  /*2240*/  BSSY B6, `(.L_x_2430) ;  /* 0x0000218000067945 */ /* 0x000fe20003800000 */
[----:B------:R-:W-:-:S11]  /*2250*/  PRMT R23, RZ, 0x7610, R23 ;  /* 0x00007610ff177816 */ /* 0x000fd60000000017 */
[----:B------:R-:W-:Y:S05]  /*2260*/  @P0 BRA `(.L_x_2431) ;  /* 0x0000002000540947 */ /* 0x000fea0003800000 */
[----:B01----:R-:W0:Y:S01]  /*2270*/  LDC.64 R4, c[0x0][0x220] ;  /* 0x00008800ff047b82 */ /* 0x003e220000000a00 */
        /* <DEDUP_REMOVED lines=21> */
.L_x_2435:
[----:B------:R-:W2:Y:S02]  /*23d0*/  LDG.E.U8 R4, desc[UR36][R4.64] ;  /* 0x0000002404047981 */ /* 0x000ea4000c1e1100 */
[----:B--2---:R-:W-:-:S04]  /*23e0*/  I2FP.F32.U32 R0, R4 ;  /* 0x0000000400007245 */ /* 0x004fc80000201000 */
[----:B------:R-:W-:-:S04]  /*23f0*/  F2FP.F16.F32.PACK_AB R0, RZ, R0 ;  /* 0x00000000ff00723e */ /* 0x000fc800000000ff */
[----:B------:R-:W-:Y:S01]  /*2400*/  PRMT R18, R0, 0x7610, R18 ;  /* 0x0000761000127816 */ /* 0x000fe20000000012 */
[----:B------:R-:W-:Y:S06]  /*2410*/  BRA `(.L_x_2437) ;  /* 0x0000000c00c07947 */ /* 0x000fec0003800000 */
.L_x_2434:
        /* <DEDUP_REMOVED lines=11> */
.L_x_2439:
[----:B------:R-:W2:Y:S02]  /*24d0*/  LDG.E R4, desc[UR36][R4.64] ;  /* 0x0000002404047981 */ /* 0x000ea4000c1e1900 */
[----:B--2---:R-:W-:-:S04]  /*24e0*/  I2FP.F32.S32 R0, R4 ;  /* 0x0000000400007245 */ /* 0x004fc80000201400 */
[----:B------:R-:W-:-:S04]  /*24f0*/  F2FP.F16.F32.PACK_AB R0, RZ, R0 ;  /* 0x00000000ff00723e */ /* 0x000fc800000000ff */
[----:B------:R-:W-:Y:S01]  /*2500*/  PRMT R18, R0, 0x7610, R18 ;  /* 0x0000761000127816 */ /* 0x000fe20000000012 */
[----:B------:R-:W-:Y:S06]  /*2510*/  BRA `(.L_x_2437) ;  /* 0x0000000c00807947 */ /* 0x000fec0003800000 */
.L_x_2438:
[----:B------:R-:W2:Y:S02]  /*2520*/  LDG.E.U16 R4, desc[UR36][R4.64] ;  /* 0x0000002404047981 */ /* 0x000ea4000c1e1500 */
[----:B--2---:R-:W0:Y:S02]  /*2530*/  I2F.S16 R0, R4 ;  /* 0x0000000400007306 */ /* 0x004e240000101400 */
[----:B0-----:R-:W-:-:S04]  /*2540*/  F2FP.F16.F32.PACK_AB R0, RZ, R0 ;  /* 0x00000000ff00723e */ /* 0x001fc800000000ff */
[----:B------:R-:W-:Y:S01]  /*2550*/  PRMT R18, R0, 0x7610, R18 ;  /* 0x0000761000127816 */ /* 0x000fe20000000012 */
[----:B------:R-:W-:Y:S06]  /*2560*/  BRA `(.L_x_2437) ;  /* 0x0000000c006c7947 */ /* 0x000fec0003800000 */
.L_x_2433:
        /* <DEDUP_REMOVED lines=9> */
.L_x_2441:
[----:B------:R1:W5:Y:S01]  /*2600*/  LDG.E.U16 R18, desc[UR36][R4.64] ;  /* 0x0000002404127981 */ /* 0x000362000c1e1500 */
[----:B------:R-:W-:Y:S05]  /*2610*/  BRA `(.L_x_2437) ;  /* 0x0000000c00407947 */ /* 0x000fea0003800000 */
.L_x_2440:
        /* <DEDUP_REMOVED lines=9> */
.L_x_2443:
[----:B------:R0:W5:Y:S01]  /*26b0*/  LDG.E.U16 R18, desc[UR36][R4.64] ;  /* 0x0000002404127981 */ /* 0x000162000c1e1500 */
[----:B------:R-:W-:Y:S05]  /*26c0*/  BRA `(.L_x_2437) ;  /* 0x0000000c00147947 */ /* 0x000fea0003800000 */
.L_x_2442:
        /* <DEDUP_REMOVED lines=9> */
.L_x_2432:
        /* <DEDUP_REMOVED lines=14> */
.L_x_2446:
        /* <DEDUP_REMOVED lines=9> */
.L_x_2445:
        /* <DEDUP_REMOVED lines=28> */
.L_x_2448:
        /* <DEDUP_REMOVED lines=16> */
.L_x_2447:
[----:B------:R-:W2:Y:S02]  /*2b90*/  LDG.E.U16 R0, desc[UR36][R4.64] ;  /* 0x0000002404007981 */ /* 0x000ea4000c1e1500 */
[----:B--2---:R-:W-:-:S05]  /*2ba0*/  IMAD.U32 R0, R0, 0x10000, RZ ;  /* 0x0001000000007824 */ /* 0x004fca00078e00ff */
[----:B------:R-:W-:-:S04]  /*2bb0*/  F2FP.F16.F32.PACK_AB R0, RZ, R0 ;  /* 0x00000000ff00723e */ /* 0x000fc800000000ff */
[----:B------:R-:W-:Y:S01]  /*2bc0*/  PRMT R18, R0, 0x7610, R18 ;  /* 0x0000761000127816 */ /* 0x000fe20000000012 */
[----:B------:R-:W-:Y:S06]  /*2bd0*/  BRA `(.L_x_2437) ;  /* 0x0000000400d07947 */ /* 0x000fec0003800000 */
.L_x_2444:
        /* <DEDUP_REMOVED lines=13> */
.L_x_2451:
        /* <DEDUP_REMOVED lines=21> */
.L_x_2455:
[----:B------:R-:W-:Y:S05]  /*2e00*/  BSYNC B1 ;  /* 0x0000000000017941 */ /* 0x000fea0003800000 */
.L_x_2454:
[----:B------:R-:W-:Y:S01]  /*2e10*/  LEA R5, R0, 0x3b800000, 0x17 ;  /* 0x3b80000000057811 */ /* 0x000fe200078eb8ff */
[----:B------:R-:W-:-:S05]  /*2e20*/  IMAD.SHL.U32 R0, R3, 0x100000, RZ ;  /* 0x0010000003007824 */ /* 0x000fca00078e00ff */
[----:B------:R-:W-:-:S07]  /*2e30*/  LOP3.LUT R0, R5, R0, R6, 0xfe, !PT ;  /* 0x0000000005007212 */ /* 0x000fce00078efe06 */
.L_x_2453:
[----:B------:R-:W-:Y:S05]  /*2e40*/  BSYNC B0 ;  /* 0x0000000000007941 */ /* 0x000fea0003800000 */
.L_x_2452:
[----:B------:R-:W-:-:S04]  /*2e50*/  F2FP.F16.F32.PACK_AB R0, RZ, R0 ;  /* 0x00000000ff00723e */ /* 0x000fc800000000ff */
[----:B------:R-:W-:Y:S01]  /*2e60*/  PRMT R18, R0, 0x7610, R18 ;  /* 0x0000761000127816 */ /* 0x000fe20000000012 */
[----:B------:R-:W-:Y:S06]  /*2e70*/  BRA `(.L_x_2437) ;  /* 0x0000000400287947 */ /* 0x000fec0003800000 */
.L_x_2450:
        /* <DEDUP_REMOVED lines=21> */
.L_x_2459:
[----:B------:R-:W-:Y:S05]  /*2fd0*/  BSYNC B1 ;  /* 0x0000000000017941 */ /* 0x000fea0003800000 */
.L_x_2458:
[----:B------:R-:W-:Y:S01]  /*2fe0*/  LEA R5, R0, 0x37800000, 0x17 ;  /* 0x3780000000057811 */ /* 0x000fe200078eb8ff */
[----:B------:R-:W-:-:S05]  /*2ff0*/  IMAD.SHL.U32 R0, R3, 0x200000, RZ ;  /* 0x0020000003007824 */ /* 0x000fca00078e00ff */
[----:B------:R-:W-:-:S07]  /*3000*/  LOP3.LUT R0, R5, R0, R6, 0xfe, !PT ;  /* 0x0000000005007212 */ /* 0x000fce00078efe06 */
.L_x_2457:
[----:B------:R-:W-:Y:S05]  /*3010*/  BSYNC B0 ;  /* 0x0000000000007941 */ /* 0x000fea0003800000 */
.L_x_2456:
[----:B------:R-:W-:-:S04]  /*3020*/  F2FP.F16.F32.PACK_AB R0, RZ, R0 ;  /* 0x00000000ff00723e */ /* 0x000fc800000000ff */
[----:B------:R-:W-:Y:S01]  /*3030*/  PRMT R18, R0, 0x7610, R18 ;  /* 0x0000761000127816 */ /* 0x000fe20000000012 */
[----:B------:R-:W-:Y:S06]  /*3040*/  BRA `(.L_x_2437) ;  /* 0x0000000000b47947 */ /* 0x000fec0003800000 */
.L_x_2449:
        /* <DEDUP_REMOVED lines=14> */
.L_x_2463:
[----:B------:R-:W-:Y:S05]  /*3130*/  BSYNC B0 ;  /* 0x0000000000007941 */ /* 0x000fea0003800000 */
.L_x_2462:
[----:B------:R-:W-:-:S04]  /*3140*/  F2FP.F16.F32.PACK_AB R0, RZ, R0 ;  /* 0x00000000ff00723e */ /* 0x000fc800000000ff */
[----:B------:R-:W-:Y:S01]  /*3150*/  PRMT R18, R0, 0x7610, R18 ;  /* 0x0000761000127816 */ /* 0x000fe20000000012 */
[----:B------:R-:W-:Y:S06]  /*3160*/  BRA `(.L_x_2437) ;  /* 0x00000000006c7947 */ /* 0x000fec0003800000 */
.L_x_2436:
        /* <DEDUP_REMOVED lines=16> */
.L_x_2464:
[----:B------:R-:W-:Y:S01]  /*3270*/  PRMT R18, RZ, 0x7610, R18 ;  /* 0x00007610ff127816 */ /* 0x000fe20000000012 */
[----:B------:R-:W-:Y:S06]  /*3280*/  BRA `(.L_x_2437) ;  /* 0x0000000000247947 */ /* 0x000fec0003800000 */
.L_x_2461:
[----:B------:R-:W2:Y:S02]  /*3290*/  LDG.E.64 R4, desc[UR36][R4.64] ;  /* 0x0000002404047981 */ /* 0x000ea4000c1e1b00 */
[----:B--2---:R-:W0:Y:S02]  /*32a0*/  I2F.U64 R0, R4 ;  /* 0x0000000400007312 */ /* 0x004e240000301000 */
[----:B0-----:R-:W-:-:S04]  /*32b0*/  F2FP.F16.F32.PACK_AB R0, RZ, R0 ;  /* 0x00000000ff00723e */ /* 0x001fc800000000ff */
[----:B------:R-:W-:Y:S01]  /*32c0*/  PRMT R18, R0, 0x7610, R18 ;  /* 0x0000761000127816 */ /* 0x000fe20000000012 */
[----:B------:R-:W-:Y:S06]  /*32d0*/  BRA `(.L_x_2437) ;  /* 0x0000000000107947 */ /* 0x000fec0003800000 */
.L_x_2460:
[----:B------:R-:W2:Y:S02]  /*32e0*/  LDG.E R4, desc[UR36][R4.64] ;  /* 0x0000002404047981 */ /* 0x000ea4000c1e1900 */
[----:B--2---:R-:W-:-:S04]  /*32f0*/  I2FP.F32.U32 R0, R4 ;  /* 0x0000000400007245 */ /* 0x004fc80000201000 */
[----:B------:R-:W-:-:S04]  /*3300*/  F2FP.F16.F32.PACK_AB R0, RZ, R0 ;  /* 0x00000000ff00723e */ /* 0x000fc800000000ff */
[----:B------:R-:W-:-:S07]  /*3310*/  PRMT R18, R0, 0x7610, R18 ;  /* 0x0000761000127816 */ /* 0x000fce0000000012 */
.L_x_2437:
        /* <DEDUP_REMOVED lines=21> */
.L_x_2468:
[----:B------:R-:W2:Y:S02]  /*3470*/  LDG.E.U8 R4, desc[UR36][R4.64] ;  /* 0x0000002404047981 */ /* 0x000ea4000c1e1100 */
[----:B--2---:R-:W-:-:S04]  /*3480*/  I2FP.F32.U32 R0, R4 ;  /* 0x0000000400007245 */ /* 0x004fc80000201000 */
[----:B------:R-:W-:-:S04]  /*3490*/  F2FP.F16.F32.PACK_AB R0, RZ, R0 ;  /* 0x00000000ff00723e */ /* 0x000fc800000000ff */
[----:B------:R-:W-:Y:S01]  /*34a0*/  PRMT R23, R0, 0x7610, R23 ;  /* 0x0000761000177816 */ /* 0x000fe20000000017 */
[----:B------:R-:W-:Y:S06]  /*34b0*/  BRA `(.L_x_2470) ;  /* 0x0000000c00bc7947 */ /* 0x000fec0003800000 */
.L_x_2467:
        /* <DEDUP_REMOVED lines=11> */
.L_x_2472:
[----:B------:R-:W2:Y:S02]  /*3570*/  LDG.E R4, desc[UR36][R4.64] ;  /* 0x0000002404047981 */ /* 0x000ea4000c1e1900 */
[----:B--2---:R-:W-:-:S04]  /*3580*/  I2FP.F32.S32 R0, R4 ;  /* 0x0000000400007245 */ /* 0x004fc80000201400 */
[----:B------:R-:W-:-:S04]  /*3590*/  F2FP.F16.F32.PACK_AB R0, RZ, R0 ;  /* 0x00000000ff00723e */ /* 0x000fc800000000ff */
[----:B------:R-:W-:Y:S01]  /*35a0*/  PRMT R23, R0, 0x7610, R23 ;  /* 0x0000761000177816 */ /* 0x000fe20000000017 */
[----:B------:R-:W-:Y:S06]  /*35b0*/  BRA `(.L_x_2470) ;  /* 0x0000000c007c7947 */ /* 0x000fec0003800000 */
.L_x_2471:
[----:B------:R-:W2:Y:S02]  /*35c0*/  LDG.E.U16 R4, desc[UR36][R4.64] ;  /* 0x0000002404047981 */ /* 0x000ea4000c1e1500 */
[----:B--2---:R-:W0:Y:S02]  /*35d0*/  I2F.S16 R0, R4 ;  /* 0x0000000400007306 */ /* 0x004e240000101400 */
[----:B0-----:R-:W-:-:S04]  /*35e0*/  F2FP.F16.F32.PACK_AB R0, RZ, R0 ;  /* 0x00000000ff00723e */ /* 0x001fc800000000ff */
[----:B------:R-:W-:Y:S01]  /*35f0*/  PRMT R23, R0, 0x7610, R23 ;  /* 0x0000761000177816 */ /* 0x000fe20000000017 */
[----:B------:R-:W-:Y:S06]  /*3600*/  BRA `(.L_x_2470) ;  /* 0x0000000c00687947 */ /* 0x000fec0003800000 */
.L_x_2466:
        /* <DEDUP_REMOVED lines=9> */
.L_x_2474:
[----:B------:R1:W5:Y:S01]  /*36a0*/  LDG.E.U16 R23, desc[UR36][R4.64] ;  /* 0x0000002404177981 */ /* 0x000362000c1e1500 */
[----:B------:R-:W-:Y:S05]  /*36b0*/  BRA `(.L_x_2470) ;  /* 0x0000000c003c7947 */ /* 0x000fea0003800000 */
.L_x_2473:
        /* <DEDUP_REMOVED lines=9> */
.L_x_2476:
[----:B------:R0:W5:Y:S01]  /*3750*/  LDG.E.U16 R23, desc[UR36][R4.64] ;  /* 0x0000002404177981 */ /* 0x000162000c1e1500 */
[----:B------:R-:W-:Y:S05]  /*3760*/  BRA `(.L_x_2470) ;  /* 0x0000000c00107947 */ /* 0x000fea0003800000 */
.L_x_2475:
        /* <DEDUP_REMOVED lines=9> */
.L_x_2465:
        /* <DEDUP_REMOVED lines=14> */
.L_x_2479:
        /* <DEDUP_REMOVED lines=9> */
.L_x_2478:
        /* <DEDUP_REMOVED lines=28> */
.L_x_2481:
        /* <DEDUP_REMOVED lines=15> */
.L_x_2480:
[----:B------:R-:W2:Y:S02]  /*3c20*/  LDG.E.U16 R0, desc[UR36][R4.64] ;  /* 0x0000002404007981 */ /* 0x000ea4000c1e1500 */
[----:B--2---:R-:W-:-:S05]  /*3c30*/  IMAD.U32 R0, R0, 0x10000, RZ ;  /* 0x0001000000007824 */ /* 0x004fca00078e00ff */
[----:B------:R-:W-:-:S04]  /*3c40*/  F2FP.F16.F32.PACK_AB R0, RZ, R0 ;  /* 0x00000000ff00723e */ /* 0x000fc800000000ff */
[----:B------:R-:W-:Y:S01]  /*3c50*/  PRMT R23, R0, 0x7610, R23 ;  /* 0x0000761000177816 */ /* 0x000fe20000000017 */
[----:B------:R-:W-:Y:S06]  /*3c60*/  BRA `(.L_x_2470) ;  /* 0x0000000400d07947 */ /* 0x000fec0003800000 */
.L_x_2477:
        /* <DEDUP_REMOVED lines=13> */
.L_x_2484:
        /* <DEDUP_REMOVED lines=21> */
.L_x_2488:
[----:B------:R-:W-:Y:S05]  /*3e90*/  BSYNC B1 ;  /* 0x0000000000017941 */ /* 0x000fea0003800000 */
.L_x_2487:
[----:B------:R-:W-:Y:S01]  /*3ea0*/  LEA R5, R0, 0x3b800000, 0x17 ;  /* 0x3b80000000057811 */ /* 0x000fe200078eb8ff */
[----:B------:R-:W-:-:S05]  /*3eb0*/  IMAD.SHL.U32 R0, R3, 0x100000, RZ ;  /* 0x0010000003007824 */ /* 0x000fca00078e00ff */
[----:B------:R-:W-:-:S07]  /*3ec0*/  LOP3.LUT R0, R5, R0, R6, 0xfe, !PT ;  /* 0x0000000005007212 */ /* 0x000fce00078efe06 */
.L_x_2486:
[----:B------:R-:W-:Y:S05]  /*3ed0*/  BSYNC B0 ;  /* 0x0000000000007941 */ /* 0x000fea0003800000 */
.L_x_2485:
[----:B------:R-:W-:-:S04]  /*3ee0*/  F2FP.F16.F32.PACK_AB R0, RZ, R0 ;  /* 0x00000000ff00723e */ /* 0x000fc800000000ff */
[----:B------:R-:W-:Y:S01]  /*3ef0*/  PRMT R23, R0, 0x7610, R23 ;  /* 0x0000761000177816 */ /* 0x000fe20000000017 */
[----:B------:R-:W-:Y:S06]  /*3f00*/  BRA `(.L_x_2470) ;  /* 0x0000000400287947 */ /* 0x000fec0003800000 */
.L_x_2483:
        /* <DEDUP_REMOVED lines=21> */
.L_x_2492:
[----:B------:R-:W-:Y:S05]  /*4060*/  BSYNC B1 ;  /* 0x0000000000017941 */ /* 0x000fea0003800000 */
.L_x_2491:
[----:B------:R-:W-:Y:S01]  /*4070*/  LEA R5, R0, 0x37800000, 0x17 ;  /* 0x3780000000057811 */ /* 0x000fe200078eb8ff */
[----:B------:R-:W-:-:S05]  /*4080*/  IMAD.SHL.U32 R0, R3, 0x200000, RZ ;  /* 0x0020000003007824 */ /* 0x000fca00078e00ff */
[----:B------:R-:W-:-:S07]  /*4090*/  LOP3.LUT R0, R5, R0, R6, 0xfe, !PT ;  /* 0x0000000005007212 */ /* 0x000fce00078efe06 */
.L_x_2490:
[----:B------:R-:W-:Y:S05]  /*40a0*/  BSYNC B0 ;  /* 0x0000000000007941 */ /* 0x000fea0003800000 */
.L_x_2489:
[----:B------:R-:W-:-:S04]  /*40b0*/  F2FP.F16.F32.PACK_AB R0, RZ, R0 ;  /* 0x00000000ff00723e */ /* 0x000fc800000000ff */
[----:B------:R-:W-:Y:S01]  /*40c0*/  PRMT R23, R0, 0x7610, R23 ;  /* 0x0000761000177816 */ /* 0x000fe20000000017 */
[----:B------:R-:W-:Y:S06]  /*40d0*/  BRA `(.L_x_2470) ;  /* 0x0000000000b47947 */ /* 0x000fec0003800000 */
.L_x_2482:
        /* <DEDUP_REMOVED lines=14> */
.L_x_2496:
[----:B------:R-:W-:Y:S05]  /*41c0*/  BSYNC B0 ;  /* 0x0000000000007941 */ /* 0x000fea0003800000 */
.L_x_2495:
[----:B------:R-:W-:-:S04]  /*41d0*/  F2FP.F16.F32.PACK_AB R0, RZ, R0 ;  /* 0x00000000ff00723e */ /* 0x000fc800000000ff */
[----:B------:R-:W-:Y:S01]  /*41e0*/  PRMT R23, R0, 0x7610, R23 ;  /* 0x0000761000177816 */ /* 0x000fe20000000017 */
[----:B------:R-:W-:Y:S06]  /*41f0*/  BRA `(.L_x_2470) ;  /* 0x00000000006c7947 */ /* 0x000fec0003800000 */
.L_x_2469:
        /* <DEDUP_REMOVED lines=16> */
.L_x_2497:
[----:B------:R-:W-:Y:S01]  /*4300*/  PRMT R23, RZ, 0x7610, R23 ;  /* 0x00007610ff177816 */ /* 0x000fe20000000017 */
[----:B------:R-:W-:Y:S06]  /*4310*/  BRA `(.L_x_2470) ;  /* 0x0000000000247947 */ /* 0x000fec0003800000 */
.L_x_2494:
[----:B------:R-:W2:Y:S02]  /*4320*/  LDG.E.64 R4, desc[UR36][R4.64] ;  /* 0x0000002404047981 */ /* 0x000ea4000c1e1b00 */
[----:B--2---:R-:W0:Y:S02]  /*4330*/  I2F.U64 R0, R4 ;  /* 0x0000000400007312 */ /* 0x004e240000301000 */
[----:B0-----:R-:W-:-:S04]  /*4340*/  F2FP.F16.F32.PACK_AB R0, RZ, R0 ;  /* 0x00000000ff00723e */ /* 0x001fc800000000ff */
[----:B------:R-:W-:Y:S01]  /*4350*/  PRMT R23, R0, 0x7610, R23 ;  /* 0x0000761000177816 */ /* 0x000fe20000000017 */
[----:B------:R-:W-:Y:S06]  /*4360*/  BRA `(.L_x_2470) ;  /* 0x0000000000107947 */ /* 0x000fec0003800000 */
.L_x_2493:
[----:B------:R-:W2:Y:S02]  /*4370*/  LDG.E R4, desc[UR36][R4.64] ;  /* 0x0000002404047981 */ /* 0x000ea4000c1e1900 */
[----:B--2---:R-:W-:-:S04]  /*4380*/  I2FP.F32.U32 R0, R4 ;  /* 0x0000000400007245 */ /* 0x004fc80000201000 */
[----:B------:R-:W-:-:S04]  /*4390*/  F2FP.F16.F32.PACK_AB R0, RZ, R0 ;  /* 0x00000000ff00723e */ /* 0x000fc800000000ff */
[----:B------:R-:W-:-:S07]  /*43a0*/  PRMT R23, R0, 0x7610, R23 ;  /* 0x0000761000177816 */ /* 0x000fce0000000017 */
.L_x_2470:
[----:B------:R-:W-:-:S07]  /*43b0*/  VIADD R29, R29, 0x80 ;  /* 0x000000801d1d7836 */ /* 0x000fce0000000000 */
.L_x_2431:
[----:B------:R-:W-:Y:S05]  /*43c0*/  BSYNC B6 ;  /* 0x0000000000067941 */ /* 0x000fea0003800000 */
.L_x_2430:
[----:B------:R-:W-:Y:S01]  /*43d0*/  ISETP.GE.AND P0, PT, R29, R28, PT ;  /* 0x0000001c1d00720c */ /* 0x000fe20003f06270 */
[----:B------:R-:W-:Y:S01]  /*43e0*/  BSSY B6, `(.L_x_2498) ;  /* 0x0000219000067945 */ /* 0x000fe20003800000 */
[----:B------:R-:W-:Y:S02]  /*43f0*/  PRMT R24, RZ, 0x7610, R24 ;  /* 0x00007610ff187816 */ /* 0x000fe40000000018 */
[----:B------:R-:W-:Y:S02]  /*4400*/  PRMT R25, RZ, 0x7610, R25 ;  /* 0x00007610ff197816 */ /* 0x000fe40000000019 */
[----:B------:R-:W-:-:S07]  /*4410*/  PRMT R26, RZ, 0x7610, R26 ;  /* 0x00007610ff1a7816 */ /* 0x000fce000000001a */
        /* <DEDUP_REMOVED lines=23> */
.L_x_2503:
[----:B------:R-:W2:Y:S02]  /*4590*/  LDG.E.U8 R4, desc[UR36][R4.64] ;  /* 0x0000002404047981 */ /* 0x000ea4000c1e1100 */
[----:B--2---:R-:W-:-:S04]  /*45a0*/  I2FP.F32.U32 R0, R4 ;  /* 0x0000000400007245 */ /* 0x004fc80000201000 */
[----:B------:R-:W-:-:S04]  /*45b0*/  F2FP.F16.F32.PACK_AB R0, RZ, R0 ;  /* 0x00000000ff00723e */ /* 0x000fc800000000ff */
[----:B------:R-:W-:Y:S01]  /*45c0*/  PRMT R25, R0, 0x7610, R25 ;  /* 0x0000761000197816 */ /* 0x000fe20000000019 */
[----:B------:R-:W-:Y:S06]  /*45d0*/  BRA `(.L_x_2505) ;  /* 0x0000000c00bc7947 */ /* 0x000fec0003800000 */
.L_x_2502:
        /* <DEDUP_REMOVED lines=11> */
.L_x_2507:
[----:B------:R-:W2:Y:S02]  /*4690*/  LDG.E R4, desc[UR36][R4.64] ;  /* 0x0000002404047981 */ /* 0x000ea4000c1e1900 */
[----:B--2---:R-:W-:-:S04]  /*46a0*/  I2FP.F32.S32 R0, R4 ;  /* 0x0000000400007245 */ /* 0x004fc80000201400 */
[----:B------:R-:W-:-:S04]  /*46b0*/  F2FP.F16.F32.PACK_AB R0, RZ, R0 ;  /* 0x00000000ff00723e */ /* 0x000fc800000000ff */
[----:B------:R-:W-:Y:S01]  /*46c0*/  PRMT R25, R0, 0x7610, R25 ;  /* 0x0000761000197816 */ /* 0x000fe20000000019 */
[----:B------:R-:W-:Y:S06]  /*46d0*/  BRA `(.L_x_2505) ;  /* 0x0000000c007c7947 */ /* 0x000fec0003800000 */
.L_x_2506:
[----:B------:R-:W2:Y:S02]  /*46e0*/  LDG.E.U16 R4, desc[UR36][R4.64] ;  /* 0x0000002404047981 */ /* 0x000ea4000c1e1500 */
[----:B--2---:R-:W0:Y:S02]  /*46f0*/  I2F.S16 R0, R4 ;  /* 0x0000000400007306 */ /* 0x004e240000101400 */
[----:B0-----:R-:W-:-:S04]  /*4700*/  F2FP.F16.F32.PACK_AB R0, RZ, R0 ;  /* 0x00000000ff00723e */ /* 0x001fc800000000ff */
[----:B------:R-:W-:Y:S01]  /*4710*/  PRMT R25, R0, 0x7610, R25 ;  /* 0x0000761000197816 */ /* 0x000fe20000000019 */
[----:B------:R-:W-:Y:S06]  /*4720*/  BRA `(.L_x_2505) ;  /* 0x0000000c00687947 */ /* 0x000fec0003800000 */
.L_x_2501:
        /* <DEDUP_REMOVED lines=9> */
.L_x_2509:
[----:B------:R1:W5:Y:S01]  /*47c0*/  LDG.E.U16 R25, desc[UR36][R4.64] ;  /* 0x0000002404197981 */ /* 0x000362000c1e1500 */
[----:B------:R-:W-:Y:S05]  /*47d0*/  BRA `(.L_x_2505) ;  /* 0x0000000c003c7947 */ /* 0x000fea0003800000 */
.L_x_2508:
        /* <DEDUP_REMOVED lines=9> */
.L_x_2511:
[----:B------:R0:W5:Y:S01]  /*4870*/  LDG.E.U16 R25, desc[UR36][R4.64] ;  /* 0x0000002404197981 */ /* 0x000162000c1e1500 */
[----:B------:R-:W-:Y:S05]  /*4880*/  BRA `(.L_x_2505) ;  /* 0x0000000c00107947 */ /* 0x000fea0003800000 */
.L_x_2510:
        /* <DEDUP_REMOVED lines=9> */
.L_x_2500:
        /* <DEDUP_REMOVED lines=14> */
.L_x_2514:
        /* <DEDUP_REMOVED lines=9> */
.L_x_2513:
        /* <DEDUP_REMOVED lines=28> */
.L_x_2516:
        /* <DEDUP_REMOVED lines=15> */
.L_x_2515:
[----:B------:R-:W2:Y:S02]  /*4d40*/  LDG.E.U16 R0, desc[UR36][R4.64] ;  /* 0x0000002404007981 */ /* 0x000ea4000c1e1500 */
[----:B--2---:R-:W-:-:S05]  /*4d50*/  IMAD.U32 R0, R0, 0x10000, RZ ;  /* 0x0001000000007824 */ /* 0x004fca00078e00ff */
[----:B------:R-:W-:-:S04]  /*4d60*/  F2FP.F16.F32.PACK_AB R0, RZ, R0 ;  /* 0x00000000ff00723e */ /* 0x000fc800000000ff */
[----:B------:R-:W-:Y:S01]  /*4d70*/  PRMT R25, R0, 0x7610, R25 ;  /* 0x0000761000197816 */ /* 0x000fe20000000019 */
[----:B------:R-:W-:Y:S06]  /*4d80*/  BRA `(.L_x_2505) ;  /* 0x0000000400d07947 */ /* 0x000fec0003800000 */
.L_x_2512:
        /* <DEDUP_REMOVED lines=13> */
.L_x_2519:
        /* <DEDUP_REMOVED lines=21> */
.L_x_2523:
[----:B------:R-:W-:Y:S05]  /*4fb0*/  BSYNC B1 ;  /* 0x0000000000017941 */ /* 0x000fea0003800000 */
.L_x_2522:
[----:B------:R-:W-:Y:S01]  /*4fc0*/  LEA R5, R0, 0x3b800000, 0x17 ;  /* 0x3b80000000057811 */ /* 0x000fe200078eb8ff */
[----:B------:R-:W-:-:S05]  /*4fd0*/  IMAD.SHL.U32 R0, R3, 0x100000, RZ ;  /* 0x0010000003007824 */ /* 0x000fca00078e00ff */
[----:B------:R-:W-:-:S07]  /*4fe0*/  LOP3.LUT R0, R5, R0, R6, 0xfe, !PT ;  /* 0x0000000005007212 */ /* 0x000fce00078efe06 */
.L_x_2521:
[----:B------:R-:W-:Y:S05]  /*4ff0*/  BSYNC B0 ;  /* 0x0000000000007941 */ /* 0x000fea0003800000 */
.L_x_2520:
[----:B------:R-:W-:-:S04]  /*5000*/  F2FP.F16.F32.PACK_AB R0, RZ, R0 ;  /* 0x00000000ff00723e */ /* 0x000fc800000000ff */
[----:B------:R-:W-:Y:S01]  /*5010*/  PRMT R25, R0, 0x7610, R25 ;  /* 0x0000761000197816 */ /* 0x000fe20000000019 */
[----:B------:R-:W-:Y:S06]  /*5020*/  BRA `(.L_x_2505) ;  /* 0x0000000400287947 */ /* 0x000fec0003800000 */
.L_x_2518:
        /* <DEDUP_REMOVED lines=21> */
.L_x_2527:
[----:B------:R-:W-:Y:S05]  /*5180*/  BSYNC B1 ;  /* 0x0000000000017941 */ /* 0x000fea0003800000 */
.L_x_2526:
[----:B------:R-:W-:Y:S01]  /*5190*/  LEA R5, R0, 0x37800000, 0x17 ;  /* 0x3780000000057811 */ /* 0x000fe200078eb8ff */
[----:B------:R-:W-:-:S05]  /*51a0*/  IMAD.SHL.U32 R0, R3, 0x200000, RZ ;  /* 0x0020000003007824 */ /* 0x000fca00078e00ff */
[----:B------:R-:W-:-:S07]  /*51b0*/  LOP3.LUT R0, R5, R0, R6, 0xfe, !PT ;  /* 0x0000000005007212 */ /* 0x000fce00078efe06 */
.L_x_2525:
[----:B------:R-:W-:Y:S05]  /*51c0*/  BSYNC B0 ;  /* 0x0000000000007941 */ /* 0x000fea0003800000 */
.L_x_2524:
[----:B------:R-:W-:-:S04]  /*51d0*/  F2FP.F16.F32.PACK_AB R0, RZ, R0 ;  /* 0x00000000ff00723e */ /* 0x000fc800000000ff */
[----:B------:R-:W-:Y:S01]  /*51e0*/  PRMT R25, R0, 0x7610, R25 ;  /* 0x0000761000197816 */ /* 0x000fe20000000019 */
[----:B------:R-:W-:Y:S06]  /*51f0*/  BRA `(.L_x_2505) ;  /* 0x0000000000b47947 */ /* 0x000fec0003800000 */
.L_x_2517:
        /* <DEDUP_REMOVED lines=14> */
.L_x_2531:
[----:B------:R-:W-:Y:S05]  /*52e0*/  BSYNC B0 ;  /* 0x0000000000007941 */ /* 0x000fea0003800000 */
.L_x_2530:
[----:B------:R-:W-:-:S04]  /*52f0*/  F2FP.F16.F32.PACK_AB R0, RZ, R0 ;  /* 0x00000000ff00723e */ /* 0x000fc800000000ff */
[----:B------:R-:W-:Y:S01]  /*5300*/  PRMT R25, R0, 0x7610, R25 ;  /* 0x0000761000197816 */ /* 0x000fe20000000019 */
[----:B------:R-:W-:Y:S06]  /*5310*/  BRA `(.L_x_2505) ;  /* 0x00000000006c7947 */ /* 0x000fec0003800000 */
.L_x_2504:
        /* <DEDUP_REMOVED lines=16> */
.L_x_2532:
[----:B------:R-:W-:Y:S01]  /*5420*/  PRMT R25, RZ, 0x7610, R25 ;  /* 0x00007610ff197816 */ /* 0x000fe20000000019 */
[----:B------:R-:W-:Y:S06]  /*5430*/  BRA `(.L_x_2505) ;  /* 0x0000000000247947 */ /* 0x000fec0003800000 */
.L_x_2529:
[----:B------:R-:W2:Y:S02]  /*5440*/  LDG.E.64 R4, desc[UR36][R4.64] ;  /* 0x0000002404047981 */ /* 0x000ea4000c1e1b00 */
[----:B--2---:R-:W0:Y:S02]  /*5450*/  I2F.U64 R0, R4 ;  /* 0x0000000400007312 */ /* 0x004e240000301000 */
[----:B0-----:R-:W-:-:S04]  /*5460*/  F2FP.F16.F32.PACK_AB R0, RZ, R0 ;  /* 0x00000000ff00723e */ /* 0x001fc800000000ff */
[----:B------:R-:W-:Y:S01]  /*5470*/  PRMT R25, R0, 0x7610, R25 ;  /* 0x0000761000197816 */ /* 0x000fe20000000019 */
[----:B------:R-:W-:Y:S06]  /*5480*/  BRA `(.L_x_2505) ;  /* 0x0000000000107947 */ /* 0x000fec0003800000 */
.L_x_2528:
[----:B------:R-:W2:Y:S02]  /*5490*/  LDG.E R4, desc[UR36][R4.64] ;  /* 0x0000002404047981 */ /* 0x000ea4000c1e1900 */
[----:B--2---:R-:W-:-:S04]  /*54a0*/  I2FP.F32.U32 R0, R4 ;  /* 0x0000000400007245 */ /* 0x004fc80000201000 */
[----:B------:R-:W-:-:S04]  /*54b0*/  F2FP.F16.F32.PACK_AB R0, RZ, R0 ;  /* 0x00000000ff00723e */ /* 0x000fc800000000ff */
[----:B------:R-:W-:-:S07]  /*54c0*/  PRMT R25, R0, 0x7610, R25 ;  /* 0x0000761000197816 */ /* 0x000fce0000000019 */
.L_x_2505:
        /* <DEDUP_REMOVED lines=21> */
.L_x_2536:
[----:B------:R-:W2:Y:S02]  /*5620*/  LDG.E.U8 R4, desc[UR36][R4.64] ;  /* 0x0000002404047981 */ /* 0x000ea4000c1e1100 */
[----:B--2---:R-:W-:-:S04]  /*5630*/  I2FP.F32.U32 R0, R4 ;  /* 0x0000000400007245 */ /* 0x004fc80000201000 */
[----:B------:R-:W-:-:S04]  /*5640*/  F2FP.F16.F32.PACK_AB R0, RZ, R0 ;  /* 0x00000000ff00723e */ /* 0x000fc800000000ff */
[----:B------:R-:W-:Y:S01]  /*5650*/  PRMT R26, R0, 0x7610, R26 ;  /* 0x00007610001a7816 */ /* 0x000fe2000000001a */
[----:B------:R-:W-:Y:S06]  /*5660*/  BRA `(.L_x_2538) ;  /* 0x0000000c00bc7947 */ /* 0x000fec0003800000 */
.L_x_2535:
        /* <DEDUP_REMOVED lines=11> */
.L_x_2540:
[----:B------:R-:W2:Y:S02]  /*5720*/  LDG.E R4, desc[UR36][R4.64] ;  /* 0x0000002404047981 */ /* 0x000ea4000c1e1900 */
[----:B--2---:R-:W-:-:S04]  /*5730*/  I2FP.F32.S32 R0, R4 ;  /* 0x0000000400007245 */ /* 0x004fc80000201400 */
[----:B------:R-:W-:-:S04]  /*5740*/  F2FP.F16.F32.PACK_AB R0, RZ, R0 ;  /* 0x00000000ff00723e */ /* 0x000fc800000000ff */
[----:B------:R-:W-:Y:S01]  /*5750*/  PRMT R26, R0, 0x7610, R26 ;  /* 0x00007610001a7816 */ /* 0x000fe2000000001a */
[----:B------:R-:W-:Y:S06]  /*5760*/  BRA `(.L_x_2538) ;  /* 0x0000000c007c7947 */ /* 0x000fec0003800000 */
.L_x_2539:
[----:B------:R-:W2:Y:S02]  /*5770*/  LDG.E.U16 R4, desc[UR36][R4.64] ;  /* 0x0000002404047981 */ /* 0x000ea4000c1e1500 */
[----:B--2---:R-:W0:Y:S02]  /*5780*/  I2F.S16 R0, R4 ;  /* 0x0000000400007306 */ /* 0x004e240000101400 */
[----:B0-----:R-:W-:-:S04]  /*5790*/  F2FP.F16.F32.PACK_AB R0, RZ, R0 ;  /* 0x00000000ff00723e */ /* 0x001fc800000000ff */
[----:B------:R-:W-:Y:S01]  /*57a0*/  PRMT R26, R0, 0x7610, R26 ;  /* 0x00007610001a7816 */ /* 0x000fe2000000001a */
[----:B------:R-:W-:Y:S06]  /*57b0*/  BRA `(.L_x_2538) ;  /* 0x0000000c00687947 */ /* 0x000fec0003800000 */
.L_x_2534:
        /* <DEDUP_REMOVED lines=9> */
.L_x_2542:
[----:B------:R1:W5:Y:S01]  /*5850*/  LDG.E.U16 R26, desc[UR36][R4.64] ;  /* 0x00000024041a7981 */ /* 0x000362000c1e1500 */
[----:B------:R-:W-:Y:S05]  /*5860*/  BRA `(.L_x_2538) ;  /* 0x0000000c003c7947 */ /* 0x000fea0003800000 */
.L_x_2541:
        /* <DEDUP_REMOVED lines=9> */
.L_x_2544:
[----:B------:R0:W5:Y:S01]  /*5900*/  LDG.E.U16 R26, desc[UR36][R4.64] ;  /* 0x00000024041a7981 */ /* 0x000162000c1e1500 */
[----:B------:R-:W-:Y:S05]  /*5910*/  BRA `(.L_x_2538) ;  /* 0x0000000c00107947 */ /* 0x000fea0003800000 */
.L_x_2543:
        /* <DEDUP_REMOVED lines=9> */
.L_x_2533:
        /* <DEDUP_REMOVED lines=14> */
.L_x_2547:
        /* <DEDUP_REMOVED lines=9> */
.L_x_2546:
        /* <DEDUP_REMOVED lines=28> */
.L_x_2549:
        /* <DEDUP_REMOVED lines=15> */
.L_x_2548:
[----:B------:R-:W2:Y:S02]  /*5dd0*/  LDG.E.U16 R0, desc[UR36][R4.64] ;  /* 0x0000002404007981 */ /* 0x000ea4000c1e1500 */
[----:B--2---:R-:W-:-:S05]  /*5de0*/  IMAD.U32 R0, R0, 0x10000, RZ ;  /* 0x0001000000007824 */ /* 0x004fca00078e00ff */
[----:B------:R-:W-:-:S04]  /*5df0*/  F2FP.F16.F32.PACK_AB R0, RZ, R0 ;  /* 0x00000000ff00723e */ /* 0x000fc800000000ff */
[----:B------:R-:W-:Y:S01]  /*5e00*/  PRMT R26, R0, 0x7610, R26 ;  /* 0x00007610001a7816 */ /* 0x000fe2000000001a */
[----:B------:R-:W-:Y:S06]  /*5e10*/  BRA `(.L_x_2538) ;  /* 0x0000000400d07947 */ /* 0x000fec0003800000 */
.L_x_2545:
        /* <DEDUP_REMOVED lines=13> */
.L_x_2552:
        /* <DEDUP_REMOVED lines=21> */
.L_x_2556:
[----:B------:R-:W-:Y:S05]  /*6040*/  BSYNC B1 ;  /* 0x0000000000017941 */ /* 0x000fea0003800000 */
.L_x_2555:
[----:B------:R-:W-:Y:S01]  /*6050*/  LEA R5, R0, 0x3b800000, 0x17 ;  /* 0x3b80000000057811 */ /* 0x000fe200078eb8ff */
[----:B------:R-:W-:-:S05]  /*6060*/  IMAD.SHL.U32 R0, R3, 0x100000, RZ ;  /* 0x0010000003007824 */ /* 0x000fca00078e00ff */
[----:B------:R-:W-:-:S07]  /*6070*/  LOP3.LUT R0, R5, R0, R6, 0xfe, !PT ;  /* 0x0000000005007212 */ /* 0x000fce00078efe06 */
.L_x_2554:
[----:B------:R-:W-:Y:S05]  /*6080*/  BSYNC B0 ;  /* 0x0000000000007941 */ /* 0x000fea0003800000 */
.L_x_2553:
[----:B------:R-:W-:-:S04]  /*6090*/  F2FP.F16.F32.PACK_AB R0, RZ, R0 ;  /* 0x00000000ff00723e */ /* 0x000fc800000000ff */
[----:B------:R-:W-:Y:S01]  /*60a0*/  PRMT R26, R0, 0x7610, R26 ;  /* 0x00007610001a7816 */ /* 0x000fe2000000001a */
[----:B------:R-:W-:Y:S06]  /*60b0*/  BRA `(.L_x_2538) ;  /* 0x0000000400287947 */ /* 0x000fec0003800000 */
.L_x_2551:
        /* <DEDUP_REMOVED lines=21> */
.L_x_2560:
[----:B------:R-:W-:Y:S05]  /*6210*/  BSYNC B1 ;  /* 0x0000000000017941 */ /* 0x000fea0003800000 */
.L_x_2559:
[----:B------:R-:W-:Y:S01]  /*6220*/  LEA R5, R0, 0x37800000, 0x17 ;  /* 0x3780000000057811 */ /* 0x000fe200078eb8ff */
[----:B------:R-:W-:-:S05]  /*6230*/  IMAD.SHL.U32 R0, R3, 0x200000, RZ ;  /* 0x0020000003007824 */ /* 0x000fca00078e00ff */
[----:B------:R-:W-:-:S07]  /*6240*/  LOP3.LUT R0, R5, R0, R6, 0xfe, !PT ;  /* 0x0000000005007212 */ /* 0x000fce00078efe06 */
.L_x_2558:
[----:B------:R-:W-:Y:S05]  /*6250*/  BSYNC B0 ;  /* 0x0000000000007941 */ /* 0x000fea0003800000 */
.L_x_2557:
[----:B------:R-:W-:-:S04]  /*6260*/  F2FP.F16.F32.PACK_AB R0, RZ, R0 ;  /* 0x00000000ff00723e */ /* 0x000fc800000000ff */
[----:B------:R-:W-:Y:S01]  /*6270*/  PRMT R26, R0, 0x7610, R26 ;  /* 0x00007610001a7816 */ /* 0x000fe2000000001a */
[----:B------:R-:W-:Y:S06]  /*6280*/  BRA `(.L_x_2538) ;  /* 0x0000000000b47947 */ /* 0x000fec0003800000 */
.L_x_2550:
        /* <DEDUP_REMOVED lines=14> */
.L_x_2564:
[----:B------:R-:W-:Y:S05]  /*6370*/  BSYNC B0 ;  /* 0x0000000000007941 */ /* 0x000fea0003800000 */
.L_x_2563:
[----:B------:R-:W-:-:S04]  /*6380*/  F2FP.F16.F32.PACK_AB R0, RZ, R0 ;  /* 0x00000000ff00723e */ /* 0x000fc800000000ff */
[----:B------:R-:W-:Y:S01]  /*6390*/  PRMT R26, R0, 0x7610, R26 ;  /* 0x00007610001a7816 */ /* 0x000fe2000000001a */
[----:B------:R-:W-:Y:S06]  /*63a0*/  BRA `(.L_x_2538) ;  /* 0x00000000006c7947 */ /* 0x000fec0003800000 */
.L_x_2537:
        /* <DEDUP_REMOVED lines=16> */
.L_x_2565:
[----:B------:R-:W-:Y:S01]  /*64b0*/  PRMT R26, RZ, 0x7610, R26 ;  /* 0x00007610ff1a7816 */ /* 0x000fe2000000001a */
[----:B------:R-:W-:Y:S06]  /*64c0*/  BRA `(.L_x_2538) ;  /* 0x0000000000247947 */ /* 0x000fec0003800000 */
.L_x_2562:
[----:B------:R-:W2:Y:S02]  /*64d0*/  LDG.E.64 R4, desc[UR36][R4.64] ;  /* 0x0000002404047981 */ /* 0x000ea4000c1e1b00 */
[----:B--2---:R-:W0:Y:S02]  /*64e0*/  I2F.U64 R0, R4 ;  /* 0x0000000400007312 */ /* 0x004e240000301000 */
[----:B0-----:R-:W-:-:S04]  /*64f0*/  F2FP.F16.F32.PACK_AB R0, RZ, R0 ;  /* 0x00000000ff00723e */ /* 0x001fc800000000ff */
[----:B------:R-:W-:Y:S01]  /*6500*/  PRMT R26, R0, 0x7610, R26 ;  /* 0x00007610001a7816 */ /* 0x000fe2000000001a */
[----:B------:R-:W-:Y:S06]  /*6510*/  BRA `(.L_x_2538) ;  /* 0x0000000000107947 */ /* 0x000fec0003800000 */
.L_x_2561:
[----:B------:R-:W2:Y:S02]  /*6520*/  LDG.E R4, desc[UR36][R4.64] ;  /* 0x0000002404047981 */ /* 0x000ea4000c1e1900 */
[----:B--2---:R-:W-:-:S04]  /*6530*/  I2FP.F32.U32 R0, R4 ;  /* 0x0000000400007245 */ /* 0x004fc80000201000 */
[----:B------:R-:W-:-:S04]  /*6540*/  F2FP.F16.F32.PACK_AB R0, RZ, R0 ;  /* 0x00000000ff00723e */ /* 0x000fc800000000ff */
[----:B------:R-:W-:-:S07]  /*6550*/  PRMT R26, R0, 0x7610, R26 ;  /* 0x00007610001a7816 */ /* 0x000fce000000001a */
.L_x_2538:
[----:B------:R-:W-:-:S07]  /*6560*/  VIADD R29, R29, 0x80 ;  /* 0x000000801d1d7836 */ /* 0x000fce0000000000 */
.L_x_2499:
[----:B------:R-:W-:Y:S05]  /*6570*/  BSYNC B6 ;  /* 0x0000000000067941 */ /* 0x000fea0003800000 */
.L_x_2498:
        /* <DEDUP_REMOVED lines=26> */
.L_x_2571:
[----:B------:R-:W2:Y:S02]  /*6720*/  LDG.E.U8 R4, desc[UR36][R4.64] ;  /* 0x0000002404047981 */ /* 0x000ea4000c1e1100 */
[----:B--2---:R-:W-:-:S04]  /*6730*/  I2FP.F32.U32 R0, R4 ;  /* 0x0000000400007245 */ /* 0x004fc80000201000 */
[----:B------:R-:W-:-:S04]  /*6740*/  F2FP.F16.F32.PACK_AB R0, RZ, R0 ;  /* 0x00000000ff00723e */ /* 0x000fc800000000ff */
[----:B------:R-:W-:Y:S01]  /*6750*/  PRMT R24, R0, 0x7610, R24 ;  /* 0x0000761000187816 */ /* 0x000fe20000000018 */
[----:B------:R-:W-:Y:S06]  /*6760*/  BRA `(.L_x_2573) ;  /* 0x0000000c00bc7947 */ /* 0x000fec0003800000 */
.L_x_2570:
        /* <DEDUP_REMOVED lines=11> */
.L_x_2575:
[----:B------:R-:W2:Y:S02]  /*6820*/  LDG.E R4, desc[UR36][R4.64] ;  /* 0x0000002404047981 */ /* 0x000ea4000c1e1900 */
[----:B--2---:R-:W-:-:S04]  /*6830*/  I2FP.F32.S32 R0, R4 ;  /* 0x0000000400007245 */ /* 0x004fc80000201400 */
[----:B------:R-:W-:-:S04]  /*6840*/  F2FP.F16.F32.PACK_AB R0, RZ, R0 ;  /* 0x00000000ff00723e */ /* 0x000fc800000000ff */
[----:B------:R-:W-:Y:S01]  /*6850*/  PRMT R24, R0, 0x7610, R24 ;  /* 0x0000761000187816 */ /* 0x000fe20000000018 */
[----:B------:R-:W-:Y:S06]  /*6860*/  BRA `(.L_x_2573) ;  /* 0x0000000c007c7947 */ /* 0x000fec0003800000 */
.L_x_2574:
[----:B------:R-:W2:Y:S02]  /*6870*/  LDG.E.U16 R4, desc[UR36][R4.64] ;  /* 0x0000002404047981 */ /* 0x000ea4000c1e1500 */
[----:B--2---:R-:W0:Y:S02]  /*6880*/  I2F.S16 R0, R4 ;  /* 0x0000000400007306 */ /* 0x004e240000101400 */
[----:B0-----:R-:W-:-:S04]  /*6890*/  F2FP.F16.F32.PACK_AB R0, RZ, R0 ;  /* 0x00000000ff00723e */ /* 0x001fc800000000ff */
[----:B------:R-:W-:Y:S01]  /*68a0*/  PRMT R24, R0, 0x7610, R24 ;  /* 0x0000761000187816 */ /* 0x000fe20000000018 */
[----:B------:R-:W-:Y:S06]  /*68b0*/  BRA `(.L_x_2573) ;  /* 0x0000000c00687947 */ /* 0x000fec0003800000 */
.L_x_2569:
        /* <DEDUP_REMOVED lines=9> */
.L_x_2577:
[----:B------:R0:W5:Y:S01]  /*6950*/  LDG.E.U16 R24, desc[UR36][R4.64] ;  /* 0x0000002404187981 */ /* 0x000162000c1e1500 */
[----:B------:R-:W-:Y:S05]  /*6960*/  BRA `(.L_x_2573) ;  /* 0x0000000c003c7947 */ /* 0x000fea0003800000 */
.L_x_2576:
        /* <DEDUP_REMOVED lines=9> */
.L_x_2579:
[----:B------:R1:W5:Y:S01]  /*6a00*/  LDG.E.U16 R24, desc[UR36][R4.64] ;  /* 0x0000002404187981 */ /* 0x000362000c1e1500 */
[----:B------:R-:W-:Y:S05]  /*6a10*/  BRA `(.L_x_2573) ;  /* 0x0000000c00107947 */ /* 0x000fea0003800000 */
.L_x_2578:
        /* <DEDUP_REMOVED lines=9> */
.L_x_2568:
        /* <DEDUP_REMOVED lines=14> */
.L_x_2582:
        /* <DEDUP_REMOVED lines=9> */
.L_x_2581:
        /* <DEDUP_REMOVED lines=28> */
.L_x_2584:
        /* <DEDUP_REMOVED lines=15> */
.L_x_2583:
[----:B------:R-:W2:Y:S02]  /*6ed0*/  LDG.E.U16 R0, desc[UR36][R4.64] ;  /* 0x0000002404007981 */ /* 0x000ea4000c1e1500 */
[----:B--2---:R-:W-:-:S05]  /*6ee0*/  IMAD.U32 R0, R0, 0x10000, RZ ;  /* 0x0001000000007824 */ /* 0x004fca00078e00ff */
[----:B------:R-:W-:-:S04]  /*6ef0*/  F2FP.F16.F32.PACK_AB R0, RZ, R0 ;  /* 0x00000000ff00723e */ /* 0x000fc800000000ff */
[----:B------:R-:W-:Y:S01]  /*6f00*/  PRMT R24, R0, 0x7610, R24 ;  /* 0x0000761000187816 */ /* 0x000fe20000000018 */
[----:B------:R-:W-:Y:S06]  /*6f10*/  BRA `(.L_x_2573) ;  /* 0x0000000400d07947 */ /* 0x000fec0003800000 */
.L_x_2580:
        /* <DEDUP_REMOVED lines=13> */
.L_x_2587:
        /* <DEDUP_REMOVED lines=21> */
.L_x_2591:
[----:B------:R-:W-:Y:S05]  /*7140*/  BSYNC B1 ;  /* 0x0000000000017941 */ /* 0x000fea0003800000 */
.L_x_2590:
[----:B------:R-:W-:Y:S01]  /*7150*/  LEA R5, R0, 0x3b800000, 0x17 ;  /* 0x3b80000000057811 */ /* 0x000fe200078eb8ff */
[----:B------:R-:W-:-:S05]  /*7160*/  IMAD.SHL.U32 R0, R3, 0x100000, RZ ;  /* 0x0010000003007824 */ /* 0x000fca00078e00ff */
[----:B------:R-:W-:-:S07]  /*7170*/  LOP3.LUT R0, R5, R0, R6, 0xfe, !PT ;  /* 0x0000000005007212 */ /* 0x000fce00078efe06 */
.L_x_2589:
[----:B------:R-:W-:Y:S05]  /*7180*/  BSYNC B0 ;  /* 0x0000000000007941 */ /* 0x000fea0003800000 */
.L_x_2588:
[----:B------:R-:W-:-:S04]  /*7190*/  F2FP.F16.F32.PACK_AB R0, RZ, R0 ;  /* 0x00000000ff00723e */ /* 0x000fc800000000ff */
[----:B------:R-:W-:Y:S01]  /*71a0*/  PRMT R24, R0, 0x7610, R24 ;  /* 0x0000761000187816 */ /* 0x000fe20000000018 */
[----:B------:R-:W-:Y:S06]  /*71b0*/  BRA `(.L_x_2573) ;  /* 0x0000000400287947 */ /* 0x000fec0003800000 */
.L_x_2586:
        /* <DEDUP_REMOVED lines=21> */
.L_x_2595:
[----:B------:R-:W-:Y:S05]  /*7310*/  BSYNC B1 ;  /* 0x0000000000017941 */ /* 0x000fea0003800000 */
.L_x_2594:
[----:B------:R-:W-:Y:S01]  /*7320*/  LEA R5, R0, 0x37800000, 0x17 ;  /* 0x3780000000057811 */ /* 0x000fe200078eb8ff */
[----:B------:R-:W-:-:S05]  /*7330*/  IMAD.SHL.U32 R0, R3, 0x200000, RZ ;  /* 0x0020000003007824 */ /* 0x000fca00078e00ff */
[----:B------:R-:W-:-:S07]  /*7340*/  LOP3.LUT R0, R5, R0, R6, 0xfe, !PT ;  /* 0x0000000005007212 */ /* 0x000fce00078efe06 */
.L_x_2593:
[----:B------:R-:W-:Y:S05]  /*7350*/  BSYNC B0 ;  /* 0x0000000000007941 */ /* 0x000fea0003800000 */
.L_x_2592:
[----:B------:R-:W-:-:S04]  /*7360*/  F2FP.F16.F32.PACK_AB R0, RZ, R0 ;  /* 0x00000000ff00723e */ /* 0x000fc800000000ff */
[----:B------:R-:W-:Y:S01]  /*7370*/  PRMT R24, R0, 0x7610, R24 ;  /* 0x0000761000187816 */ /* 0x000fe20000000018 */
[----:B------:R-:W-:Y:S06]  /*7380*/  BRA `(.L_x_2573) ;  /* 0x0000000000b47947 */ /* 0x000fec0003800000 */
.L_x_2585:
        /* <DEDUP_REMOVED lines=14> */
.L_x_2599:
[----:B------:R-:W-:Y:S05]  /*7470*/  BSYNC B0 ;  /* 0x0000000000007941 */ /* 0x000fea0003800000 */
.L_x_2598:
[----:B------:R-:W-:-:S04]  /*7480*/  F2FP.F16.F32.PACK_AB R0, RZ, R0 ;  /* 0x00000000ff00723e */ /* 0x000fc800000000ff */
[----:B------:R-:W-:Y:S01]  /*7490*/  PRMT R24, R0, 0x7610, R24 ;  /* 0x0000761000187816 */ /* 0x000fe20000000018 */
[----:B------:R-:W-:Y:S06]  /*74a0*/  BRA `(.L_x_2573) ;  /* 0x00000000006c7947 */ /* 0x000fec0003800000 */
.L_x_2572:
        /* <DEDUP_REMOVED lines=16> */
.L_x_2600:
[----:B------:R-:W-:Y:S01]  /*75b0*/  PRMT R24, RZ, 0x7610, R24 ;  /* 0x00007610ff187816 */ /* 0x000fe20000000018 */
[----:B------:R-:W-:Y:S06]  /*75c0*/  BRA `(.L_x_2573) ;  /* 0x0000000000247947 */ /* 0x000fec0003800000 */
.L_x_2597:
[----:B------:R-:W2:Y:S02]  /*75d0*/  LDG.E.64 R4, desc[UR36][R4.64] ;  /* 0x0000002404047981 */ /* 0x000ea4000c1e1b00 */
[----:B--2---:R-:W0:Y:S02]  /*75e0*/  I2F.U64 R0, R4 ;  /* 0x0000000400007312 */ /* 0x004e240000301000 */
[----:B0-----:R-:W-:-:S04]  /*75f0*/  F2FP.F16.F32.PACK_AB R0, RZ, R0 ;  /* 0x00000000ff00723e */ /* 0x001fc800000000ff */
[----:B------:R-:W-:Y:S01]  /*7600*/  PRMT R24, R0, 0x7610, R24 ;  /* 0x0000761000187816 */ /* 0x000fe20000000018 */
[----:B------:R-:W-:Y:S06]  /*7610*/  BRA `(.L_x_2573) ;  /* 0x0000000000107947 */ /* 0x000fec0003800000 */
.L_x_2596:
[----:B------:R-:W2:Y:S02]  /*7620*/  LDG.E R4, desc[UR36][R4.64] ;  /* 0x0000002404047981 */ /* 0x000ea4000c1e1900 */
[----:B--2---:R-:W-:-:S04]  /*7630*/  I2FP.F32.U32 R0, R4 ;  /* 0x0000000400007245 */ /* 0x004fc80000201000 */
[----:B------:R-:W-:-:S04]  /*7640*/  F2FP.F16.F32.PACK_AB R0, RZ, R0 ;  /* 0x00000000ff00723e */ /* 0x000fc800000000ff */
[----:B------:R-:W-:-:S07]  /*7650*/  PRMT R24, R0, 0x7610, R24 ;  /* 0x0000761000187816 */ /* 0x000fce0000000018 */
.L_x_2573:
        /* <DEDUP_REMOVED lines=21> */
.L_x_2604:
[----:B------:R-:W2:Y:S02]  /*77b0*/  LDG.E.U8 R4, desc[UR36][R4.64] ;  /* 0x0000002404047981 */ /* 0x000ea4000c1e1100 */
[----:B--2---:R-:W-:-:S04]  /*77c0*/  I2FP.F32.U32 R0, R4 ;  /* 0x0000000400007245 */ /* 0x004fc80000201000 */
[----:B------:R-:W-:-:S04]  /*77d0*/  F2FP.F16.F32.PACK_AB R0, RZ, R0 ;  /* 0x00000000ff00723e */ /* 0x000fc800000000ff */
[----:B------:R-:W-:Y:S01]  /*77e0*/  PRMT R27, R0, 0x7610, R27 ;  /* 0x00007610001b7816 */ /* 0x000fe2000000001b */
[----:B------:R-:W-:Y:S06]  /*77f0*/  BRA `(.L_x_2567) ;  /* 0x0000000c00bc7947 */ /* 0x000fec0003800000 */
.L_x_2603:
        /* <DEDUP_REMOVED lines=11> */
.L_x_2607:
[----:B------:R-:W2:Y:S02]  /*78b0*/  LDG.E R4, desc[UR36][R4.64] ;  /* 0x0000002404047981 */ /* 0x000ea4000c1e1900 */
[----:B--2---:R-:W-:-:S04]  /*78c0*/  I2FP.F32.S32 R0, R4 ;  /* 0x0000000400007245 */ /* 0x004fc80000201400 */
[----:B------:R-:W-:-:S04]  /*78d0*/  F2FP.F16.F32.PACK_AB R0, RZ, R0 ;  /* 0x00000000ff00723e */ /* 0x000fc800000000ff */
[----:B------:R-:W-:Y:S01]  /*78e0*/  PRMT R27, R0, 0x7610, R27 ;  /* 0x00007610001b7816 */ /* 0x000fe2000000001b */
[----:B------:R-:W-:Y:S06]  /*78f0*/  BRA `(.L_x_2567) ;  /* 0x0000000c007c7947 */ /* 0x000fec0003800000 */
.L_x_2606:
[----:B------:R-:W2:Y:S02]  /*7900*/  LDG.E.U16 R4, desc[UR36][R4.64] ;  /* 0x0000002404047981 */ /* 0x000ea4000c1e1500 */
[----:B--2---:R-:W0:Y:S02]  /*7910*/  I2F.S16 R0, R4 ;  /* 0x0000000400007306 */ /* 0x004e240000101400 */
[----:B0-----:R-:W-:-:S04]  /*7920*/  F2FP.F16.F32.PACK_AB R0, RZ, R0 ;  /* 0x00000000ff00723e */ /* 0x001fc800000000ff */
[----:B------:R-:W-:Y:S01]  /*7930*/  PRMT R27, R0, 0x7610, R27 ;  /* 0x00007610001b7816 */ /* 0x000fe2000000001b */
[----:B------:R-:W-:Y:S06]  /*7940*/  BRA `(.L_x_2567) ;  /* 0x0000000c00687947 */ /* 0x000fec0003800000 */
.L_x_2602:
        /* <DEDUP_REMOVED lines=9> */
.L_x_2609:
[----:B------:R2:W5:Y:S01]  /*79e0*/  LDG.E.U16 R27, desc[UR36][R4.64] ;  /* 0x00000024041b7981 */ /* 0x000562000c1e1500 */
[----:B------:R-:W-:Y:S05]  /*79f0*/  BRA `(.L_x_2567) ;  /* 0x0000000c003c7947 */ /* 0x000fea0003800000 */
.L_x_2608:
        /* <DEDUP_REMOVED lines=9> */
.L_x_2611:
[----:B------:R3:W5:Y:S01]  /*7a90*/  LDG.E.U16 R27, desc[UR36][R4.64] ;  /* 0x00000024041b7981 */ /* 0x000762000c1e1500 */
[----:B------:R-:W-:Y:S05]  /*7aa0*/  BRA `(.L_x_2567) ;  /* 0x0000000c00107947 */ /* 0x000fea0003800000 */
.L_x_2610:
        /* <DEDUP_REMOVED lines=9> */
.L_x_2601:
        /* <DEDUP_REMOVED lines=14> */
.L_x_2614:
        /* <DEDUP_REMOVED lines=9> */
.L_x_2613:
        /* <DEDUP_REMOVED lines=28> */
.L_x_2616:
        /* <DEDUP_REMOVED lines=15> */
.L_x_2615:
[----:B------:R-:W2:Y:S02]  /*7f60*/  LDG.E.U16 R0, desc[UR36][R4.64] ;  /* 0x0000002404007981 */ /* 0x000ea4000c1e1500 */
[----:B--2---:R-:W-:-:S05]  /*7f70*/  IMAD.U32 R0, R0, 0x10000, RZ ;  /* 0x0001000000007824 */ /* 0x004fca00078e00ff */
[----:B------:R-:W-:-:S04]  /*7f80*/  F2FP.F16.F32.PACK_AB R0, RZ, R0 ;  /* 0x00000000ff00723e */ /* 0x000fc800000000ff */
[----:B------:R-:W-:Y:S01]  /*7f90*/  PRMT R27, R0, 0x7610, R27 ;  /* 0x00007610001b7816 */ /* 0x000fe2000000001b */
[----:B------:R-:W-:Y:S06]  /*7fa0*/  BRA `(.L_x_2567) ;  /* 0x0000000400d07947 */ /* 0x000fec0003800000 */
.L_x_2612:
        /* <DEDUP_REMOVED lines=13> */
.L_x_2619:
        /* <DEDUP_REMOVED lines=21> */
.L_x_2623:
[----:B------:R-:W-:Y:S05]  /*81d0*/  BSYNC B1 ;  /* 0x0000000000017941 */ /* 0x000fea0003800000 */
.L_x_2622:
[----:B------:R-:W-:Y:S01]  /*81e0*/  LEA R5, R0, 0x3b800000, 0x17 ;  /* 0x3b80000000057811 */ /* 0x000fe200078eb8ff */
[----:B------:R-:W-:-:S05]  /*81f0*/  IMAD.SHL.U32 R0, R3, 0x100000, RZ ;  /* 0x0010000003007824 */ /* 0x000fca00078e00ff */
[----:B------:R-:W-:-:S07]  /*8200*/  LOP3.LUT R0, R5, R0, R6, 0xfe, !PT ;  /* 0x0000000005007212 */ /* 0x000fce00078efe06 */
.L_x_2621:
[----:B------:R-:W-:Y:S05]  /*8210*/  BSYNC B0 ;  /* 0x0000000000007941 */ /* 0x000fea0003800000 */
.L_x_2620:
[----:B------:R-:W-:-:S04]  /*8220*/  F2FP.F16.F32.PACK_AB R0, RZ, R0 ;  /* 0x00000000ff00723e */ /* 0x000fc800000000ff */
[----:B------:R-:W-:Y:S01]  /*8230*/  PRMT R27, R0, 0x7610, R27 ;  /* 0x00007610001b7816 */ /* 0x000fe2000000001b */
[----:B------:R-:W-:Y:S06]  /*8240*/  BRA `(.L_x_2567) ;  /* 0x0000000400287947 */ /* 0x000fec0003800000 */
.L_x_2618:
        /* <DEDUP_REMOVED lines=21> */
.L_x_2627:
[----:B------:R-:W-:Y:S05]  /*83a0*/  BSYNC B1 ;  /* 0x0000000000017941 */ /* 0x000fea0003800000 */
.L_x_2626:
[----:B------:R-:W-:Y:S01]  /*83b0*/  LEA R5, R0, 0x37800000, 0x17 ;  /* 0x3780000000057811 */ /* 0x000fe200078eb8ff */
[----:B------:R-:W-:-:S05]  /*83c0*/  IMAD.SHL.U32 R0, R3, 0x200000, RZ ;  /* 0x0020000003007824 */ /* 0x000fca00078e00ff */
[----:B------:R-:W-:-:S07]  /*83d0*/  LOP3.LUT R0, R5, R0, R6, 0xfe, !PT ;  /* 0x0000000005007212 */ /* 0x000fce00078efe06 */
.L_x_2625:
[----:B------:R-:W-:Y:S05]  /*83e0*/  BSYNC B0 ;  /* 0x0000000000007941 */ /* 0x000fea0003800000 */
.L_x_2624:
[----:B------:R-:W-:-:S04]  /*83f0*/  F2FP.F16.F32.PACK_AB R0, RZ, R0 ;  /* 0x00000000ff00723e */ /* 0x000fc800000000ff */
[----:B------:R-:W-:Y:S01]  /*8400*/  PRMT R27, R0, 0x7610, R27 ;  /* 0x00007610001b7816 */ /* 0x000fe2000000001b */
[----:B------:R-:W-:Y:S06]  /*8410*/  BRA `(.L_x_2567) ;  /* 0x0000000000b47947 */ /* 0x000fec0003800000 */
.L_x_2617:
        /* <DEDUP_REMOVED lines=14> */
.L_x_2631:
[----:B------:R-:W-:Y:S05]  /*8500*/  BSYNC B0 ;  /* 0x0000000000007941 */ /* 0x000fea0003800000 */
.L_x_2630:
[----:B------:R-:W-:-:S04]  /*8510*/  F2FP.F16.F32.PACK_AB R0, RZ, R0 ;  /* 0x00000000ff00723e */ /* 0x000fc800000000ff */
[----:B------:R-:W-:Y:S01]  /*8520*/  PRMT R27, R0, 0x7610, R27 ;  /* 0x00007610001b7816 */ /* 0x000fe2000000001b */
[----:B------:R-:W-:Y:S06]  /*8530*/  BRA `(.L_x_2567) ;  /* 0x00000000006c7947 */ /* 0x000fec0003800000 */
.L_x_2605:
        /* <DEDUP_REMOVED lines=16> */
.L_x_2632:
[----:B------:R-:W-:Y:S01]  /*8640*/  PRMT R27, RZ, 0x7610, R27 ;  /* 0x00007610ff1b7816 */ /* 0x000fe2000000001b */
[----:B------:R-:W-:Y:S06]  /*8650*/  BRA `(.L_x_2567) ;  /* 0x0000000000247947 */ /* 0x000fec0003800000 */
.L_x_2629:
[----:B------:R-:W2:Y:S02]  /*8660*/  LDG.E.64 R4, desc[UR36][R4.64] ;  /* 0x0000002404047981 */ /* 0x000ea4000c1e1b00 */
[----:B--2---:R-:W0:Y:S02]  /*8670*/  I2F.U64 R0, R4 ;  /* 0x0000000400007312 */ /* 0x004e240000301000 */
[----:B0-----:R-:W-:-:S04]  /*8680*/  F2FP.F16.F32.PACK_AB R0, RZ, R0 ;  /* 0x00000000ff00723e */ /* 0x001fc800000000ff */
[----:B------:R-:W-:Y:S01]  /*8690*/  PRMT R27, R0, 0x7610, R27 ;  /* 0x00007610001b7816 */ /* 0x000fe2000000001b */
[----:B------:R-:W-:Y:S06]  /*86a0*/  BRA `(.L_x_2567) ;  /* 0x0000000000107947 */ /* 0x000fec0003800000 */
.L_x_2628:
[----:B------:R-:W2:Y:S02]  /*86b0*/  LDG.E R4, desc[UR36][R4.64] ;  /* 0x0000002404047981 */ /* 0x000ea4000c1e1900 */
[----:B--2---:R-:W-:-:S04]  /*86c0*/  I2FP.F32.U32 R0, R4 ;  /* 0x0000000400007245 */ /* 0x004fc80000201000 */
[----:B------:R-:W-:-:S04]  /*86d0*/  F2FP.F16.F32.PACK_AB R0, RZ, R0 ;  /* 0x00000000ff00723e */ /* 0x000fc800000000ff */
[----:B------:R-:W-:-:S07]  /*86e0*/  PRMT R27, R0, 0x7610, R27 ;  /* 0x00007610001b7816 */ /* 0x000fce000000001b */
.L_x_2567:
[----:B------:R-:W-:Y:S05]  /*86f0*/  BSYNC B6 ;  /* 0x0000000000067941 */ /* 0x000fea0003800000 */
.L_x_2566:
[----:B------:R-:W4:Y:S01]  /*8700*/  S2R R17, SR_TID.X ;  /* 0x0000000000117919 */ /* 0x000f220000002100 */
[----:B------:R-:W-:Y:S01]  /*8710*/  BSSY B7, `(.L_x_2633) ;  /* 0x0000069000077945 */ /* 0x000fe20003800000 */
[----:B----4-:R-:W-:-:S04]  /*8720*/  ISETP.GE.AND P0, PT, R17, R28, PT ;  /* 0x0000001c1100720c */ /* 0x010fc80003f06270 */
[----:B------:R-:W-:-:S09]  /*8730*/  P2R R16, PR, RZ, 0x1 ;  /* 0x00000001ff107803 */ /* 0x000fd20000000000 */
[----:B------:R-:W-:Y:S05]  /*8740*/  @P0 BRA `(.L_x_2634) ;  /* 0x0000000400940947 */ /* 0x000fea0003800000 */
[----:B-----5:R-:W-:Y:S01]  /*8750*/  HADD2.F32 R0, -RZ, R19.H0_H0 ;  /* 0x20000013ff007230 */ /* 0x020fe20000004100 */
[----:B------:R-:W-:Y:S04]  /*8760*/  BSSY B6, `(.L_x_2635) ;  /* 0x0000014000067945 */ /* 0x000fe80003800000 */
[C---:B------:R-:W-:Y:S02]  /*8770*/  FSETP.GE.FTZ.AND P1, PT, R0.reuse, RZ, PT ;  /* 0x000000ff0000720b */ /* 0x040fe40003f36000 */
[----:B------:R-:W-:-:S13]  /*8780*/  FSETP.GTU.FTZ.AND P0, PT, R0, 1, PT ;  /* 0x3f8000000000780b */ /* 0x000fda0003f1c000 */
[----:B------:R-:W-:Y:S05]  /*8790*/  @!P0 BRA P1, `(.L_x_2636) ;  /* 0x0000000000408947 */ /* 0x000fea0000800000 */
[----:B------:R-:W-:Y:S01]  /*87a0*/  MOV R14, 0x0 ;  /* 0x00000000000e7802 */ /* 0x000fe20000000f00 */
[----:B------:R-:W-:Y:S01]  /*87b0*/  ULDC.64 UR4, c[0x4][0x300] ;  /* 0x0100c00000047ab9 */ /* 0x000fe20000000a00 */
[----:B------:R-:W-:Y:S01]  /*87c0*/  ULDC.64 UR6, c[0x4][0x18] ;  /* 0x0100060000067ab9 */ /* 0x000fe20000000a00 */
[----:B0123--:R-:W-:Y:S02]  /*87d0*/  IMAD.U32 R4, RZ, RZ, UR4 ;  /* 0x00000004ff047e24 */ /* 0x00ffe4000f8e00ff */
        /* <DEDUP_REMOVED lines=12> */
.L_x_2636:
[----:B------:R-:W-:Y:S05]  /*88a0*/  BSYNC B6 ;  /* 0x0000000000067941 */ /* 0x000fea0003800000 */
.L_x_2635:
[----:B------:R-:W-:Y:S01]  /*88b0*/  HADD2.F32 R0, -RZ, R22.H0_H0 ;  /* 0x20000016ff007230 */ /* 0x000fe20000004100 */
        /* <DEDUP_REMOVED lines=20> */
.L_x_2638:
[----:B------:R-:W-:Y:S05]  /*8a00*/  BSYNC B6 ;  /* 0x0000000000067941 */ /* 0x000fea0003800000 */
.L_x_2637:
[--C-:B------:R-:W-:Y:S01]  /*8a10*/  HADD2.F32 R0, -RZ, -R19.reuse.H0_H0 ;  /* 0xa0000013ff007230 */ /* 0x100fe20000004100 */
[----:B------:R-:W-:Y:S01]  /*8a20*/  BSSY B0, `(.L_x_2639) ;  /* 0x0000022000007945 */ /* 0x000fe20003800000 */
[----:B------:R-:W-:Y:S02]  /*8a30*/  IMAD.MOV.U32 R6, RZ, RZ, 0x3e800000 ;  /* 0x3e800000ff067424 */ /* 0x000fe400078e00ff */
[----:B------:R-:W-:Y:S02]  /*8a40*/  HADD2.F32 R19, -RZ, R19.H0_H0 ;  /* 0x20000013ff137230 */ /* 0x000fe40000004100 */
[C---:B------:R-:W-:Y:S01]  /*8a50*/  FADD.FTZ.RZ R3, R0.reuse, 1 ;  /* 0x3f80000000037421 */ /* 0x040fe2000001c000 */
[----:B------:R-:W-:-:S03]  /*8a60*/  ISETP.GE.U32.AND P0, PT, R0, 0x7f800000, PT ;  /* 0x7f8000000000780c */ /* 0x000fc60003f06070 */
[----:B------:R-:W-:-:S05]  /*8a70*/  VIADD R3, R3, 0xc0c00000 ;  /* 0xc0c0000003037836 */ /* 0x000fca0000000000 */
[----:B------:R-:W-:-:S04]  /*8a80*/  LOP3.LUT R3, R3, 0xff800000, RZ, 0xc0, !PT ;  /* 0xff80000003037812 */ /* 0x000fc800078ec0ff */
[----:B0123--:R-:W-:Y:S01]  /*8a90*/  IADD3 R5, -R3, 0x40800000, RZ ;  /* 0x4080000003057810 */ /* 0x00ffe20007ffe1ff */
        /* <DEDUP_REMOVED lines=26> */
.L_x_2640:
[----:B------:R-:W-:Y:S05]  /*8c40*/  BSYNC B0 ;  /* 0x0000000000007941 */ /* 0x000fea0003800000 */
.L_x_2639:
[----:B------:R-:W-:Y:S01]  /*8c50*/  PRMT R5, R4, 0x7610, R5 ;  /* 0x0000761004057816 */ /* 0x000fe20000000005 */
[----:B------:R-:W-:Y:S01]  /*8c60*/  HADD2.F32 R22, -RZ, R22.H0_H0 ;  /* 0x20000016ff167230 */ /* 0x000fe20000004100 */
[----:B------:R-:W-:-:S03]  /*8c70*/  F2FP.F16.F32.PACK_AB R0, RZ, R3 ;  /* 0x00000003ff00723e */ /* 0x000fc600000000ff */
[----:B------:R-:W-:Y:S02]  /*8c80*/  HADD2.F32 R4, -RZ, R5.H0_H0 ;  /* 0x20000005ff047230 */ /* 0x000fe40000004100 */
[----:B------:R-:W-:Y:S01]  /*8c90*/  FADD.FTZ R3, R22, -1 ;  /* 0xbf80000016037421 */ /* 0x000fe20000010000 */
[----:B------:R-:W-:Y:S02]  /*8ca0*/  HADD2.F32 R6, -RZ, R0.H0_H0 ;  /* 0x20000000ff067230 */ /* 0x000fe40000004100 */
[----:B------:R-:W-:-:S03]  /*8cb0*/  FSETP.GEU.FTZ.AND P0, PT, R4, -100, PT ;  /* 0xc2c800000400780b */ /* 0x000fc60003f1e000 */
[----:B------:R-:W-:Y:S02]  /*8cc0*/  FSETP.GEU.FTZ.AND P1, PT, R6, -100, PT ;  /* 0xc2c800000600780b */ /* 0x000fe40003f3e000 */
[----:B------:R-:W-:Y:S02]  /*8cd0*/  F2FP.F16.F32.PACK_AB R4, RZ, R3 ;  /* 0x00000003ff04723e */ /* 0x000fe400000000ff */
[----:B------:R-:W-:Y:S02]  /*8ce0*/  SEL R3, R5, 0xd640, P0 ;  /* 0x0000d64005037807 */ /* 0x000fe40000000000 */
[----:B------:R-:W-:Y:S01]  /*8cf0*/  SEL R0, R0, 0xd640, P1 ;  /* 0x0000d64000007807 */ /* 0x000fe20000800000 */
[----:B------:R-:W-:Y:S02]  /*8d00*/  HADD2.F32 R4, -RZ, R4.H0_H0 ;  /* 0x20000004ff047230 */ /* 0x000fe40000004100 */
[----:B------:R-:W-:Y:S02]  /*8d10*/  HADD2.F32 R5, -RZ, R3.H0_H0 ;  /* 0x20000003ff057230 */ /* 0x000fe40000004100 */
[----:B------:R-:W-:-:S03]  /*8d20*/  HADD2.F32 R3, -RZ, R0.H0_H0 ;  /* 0x20000000ff037230 */ /* 0x000fc60000004100 */
[----:B------:R-:W-:Y:S02]  /*8d30*/  FMUL.FTZ R0, R22, R5 ;  /* 0x0000000516007220 */ /* 0x000fe40000410000 */
[----:B------:R-:W-:-:S05]  /*8d40*/  FMUL.FTZ R3, R4, R3 ;  /* 0x0000000304037220 */ /* 0x000fca0000410000 */
[----:B------:R-:W-:-:S05]  /*8d50*/  F2FP.F16.F32.PACK_AB R3, R0, R3 ;  /* 0x000000030003723e */ /* 0x000fca00000000ff */
[--C-:B------:R-:W-:Y:S02]  /*8d60*/  HADD2.F32 R0, -RZ, R3.reuse.H0_H0 ;  /* 0x20000003ff007230 */ /* 0x100fe40000004100 */
[----:B------:R-:W-:-:S05]  /*8d70*/  HADD2.F32 R3, -RZ, R3.H1_H1 ;  /* 0x30000003ff037230 */ /* 0x000fca0000004100 */
[----:B------:R-:W-:-:S05]  /*8d80*/  FADD.FTZ R22, R0, -R3 ;  /* 0x8000000300167221 */ /* 0x000fca0000010000 */
[----:B------:R-:W-:-:S07]  /*8d90*/  F2FP.F16.F32.PACK_AB R22, RZ, R22 ;  /* 0x00000016ff16723e */ /* 0x000fce00000000ff */
.L_x_2634:
[----:B------:R-:W-:Y:S05]  /*8da0*/  BSYNC B7 ;  /* 0x0000000000077941 */ /* 0x000fea0003800000 */
.L_x_2633:
[----:B-----5:R-:W-:Y:S01]  /*8db0*/  VIADD R19, R17, 0x80 ;  /* 0x0000008011137836 */ /* 0x020fe20000000000 */
[----:B------:R-:W-:Y:S04]  /*8dc0*/  BSSY B7, `(.L_x_2641) ;  /* 0x0000068000077945 */ /* 0x000fe80003800000 */
[----:B------:R-:W-:-:S13]  /*8dd0*/  ISETP.GE.AND P0, PT, R19, R28, PT ;  /* 0x0000001c1300720c */ /* 0x000fda0003f06270 */
[----:B------:R-:W-:Y:S05]  /*8de0*/  @P0 BRA `(.L_x_2642) ;  /* 0x0000000400940947 */ /* 0x000fea0003800000 */
        /* <DEDUP_REMOVED lines=21> */
.L_x_2644:
[----:B------:R-:W-:Y:S05]  /*8f40*/  BSYNC B6 ;  /* 0x0000000000067941 */ /* 0x000fea0003800000 */
.L_x_2643:
        /* <DEDUP_REMOVED lines=21> */
.L_x_2646:
[----:B------:R-:W-:Y:S05]  /*90a0*/  BSYNC B6 ;  /* 0x0000000000067941 */ /* 0x000fea0003800000 */
.L_x_2645:
        /* <DEDUP_REMOVED lines=35> */
.L_x_2648:
[----:B------:R-:W-:Y:S05]  /*92e0*/  BSYNC B0 ;  /* 0x0000000000007941 */ /* 0x000fea0003800000 */
.L_x_2647:
        /* <DEDUP_REMOVED lines=21> */
.L_x_2642:
[----:B------:R-:W-:Y:S05]  /*9440*/  BSYNC B7 ;  /* 0x0000000000077941 */ /* 0x000fea0003800000 */
.L_x_2641:
[----:B------:R-:W-:Y:S01]  /*9450*/  VIADD R3, R17, 0x100 ;  /* 0x0000010011037836 */ /* 0x000fe20000000000 */
        /* <DEDUP_REMOVED lines=24> */
.L_x_2652:
[----:B------:R-:W-:Y:S05]  /*95e0*/  BSYNC B6 ;  /* 0x0000000000067941 */ /* 0x000fea0003800000 */
.L_x_2651:
        /* <DEDUP_REMOVED lines=21> */
.L_x_2654:
[----:B------:R-:W-:Y:S05]  /*9740*/  BSYNC B6 ;  /* 0x0000000000067941 */ /* 0x000fea0003800000 */
.L_x_2653:
[--C-:B------:R-:W-:Y:S01]  /*9750*/  HADD2.F32 R0, -RZ, -R25.reuse.H0_H0 ;  /* 0xa0000019ff007230 */ /* 0x100fe20000004100 */
[----:B------:R-:W-:Y:S01]  /*9760*/  BSSY B0, `(.L_x_2655) ;  /* 0x0000022000007945 */ /* 0x000fe20003800000 */
[----:B------:R-:W-:Y:S02]  /*9770*/  IMAD.MOV.U32 R7, RZ, RZ, 0x3e800000 ;  /* 0x3e800000ff077424 */ /* 0x000fe400078e00ff */
[----:B------:R-:W-:Y:S02]  /*9780*/  HADD2.F32 R25, -RZ, R25.H0_H0 ;  /* 0x20000019ff197230 */ /* 0x000fe40000004100 */
[C---:B------:R-:W-:Y:S01]  /*9790*/  FADD.FTZ.RZ R3, R0.reuse, 1 ;  /* 0x3f80000000037421 */ /* 0x040fe2000001c000 */
[----:B------:R-:W-:-:S03]  /*97a0*/  ISETP.GE.U32.AND P0, PT, R0, 0x7f800000, PT ;  /* 0x7f8000000000780c */ /* 0x000fc60003f06070 */
[----:B------:R-:W-:-:S05]  /*97b0*/  VIADD R3, R3, 0xc0c00000 ;  /* 0xc0c0000003037836 */ /* 0x000fca0000000000 */
[----:B0123--:R-:W-:-:S04]  /*97c0*/  LOP3.LUT R5, R3, 0xff800000, RZ, 0xc0, !PT ;  /* 0xff80000003057812 */ /* 0x00ffc800078ec0ff */
        /* <DEDUP_REMOVED lines=27> */
.L_x_2656:
[----:B------:R-:W-:Y:S05]  /*9980*/  BSYNC B0 ;  /* 0x0000000000007941 */ /* 0x000fea0003800000 */
.L_x_2655:
        /* <DEDUP_REMOVED lines=21> */
.L_x_2650:
[----:B------:R-:W-:Y:S05]  /*9ae0*/  BSYNC B7 ;  /* 0x0000000000077941 */ /* 0x000fea0003800000 */
.L_x_2649:
        /* <DEDUP_REMOVED lines=25> */
.L_x_2660:
[----:B------:R-:W-:Y:S05]  /*9c80*/  BSYNC B6 ;  /* 0x0000000000067941 */ /* 0x000fea0003800000 */
.L_x_2659:
        /* <DEDUP_REMOVED lines=21> */
.L_x_2662:
[----:B------:R-:W-:Y:S05]  /*9de0*/  BSYNC B6 ;  /* 0x0000000000067941 */ /* 0x000fea0003800000 */
.L_x_2661:
        /* <DEDUP_REMOVED lines=35> */
.L_x_2664:
[----:B------:R-:W-:Y:S05]  /*a020*/  BSYNC B0 ;  /* 0x0000000000007941 */ /* 0x000fea0003800000 */
.L_x_2663:
        /* <DEDUP_REMOVED lines=21> */
.L_x_2658:
[----:B------:R-:W-:Y:S05]  /*a180*/  BSYNC B7 ;  /* 0x0000000000077941 */ /* 0x000fea0003800000 */
.L_x_2657:
[----:B------:R-:W-:Y:S01]  /*a190*/  ISETP.NE.AND P0, PT, R16, RZ, PT ;  /* 0x000000ff1000720c */ /* 0x000fe20003f05270 */
[----:B------:R-:W-:Y:S01]  /*a1a0*/  BSSY B6, `(.L_x_2665) ;  /* 0x0000115000067945 */ /* 0x000fe20003800000 */
[----:B------:R-:W4:Y:S11]  /*a1b0*/  LDC.U8 R16, c[0x0][0x240] ;  /* 0x00009000ff107b82 */ /* 0x000f360000000000 */
[----:B------:R-:W-:Y:S05]  /*a1c0*/  @P0 BRA `(.L_x_2666) ;  /* 0x0000001000480947 */ /* 0x000fea0003800000 */
[----:B------:R-:W5:Y:S01]  /*a1d0*/  S2R R3, SR_TID.X ;  /* 0x0000000000037919 */ /* 0x000f620000002100 */
[----:B------:R-:W5:Y:S01]  /*a1e0*/  LDC.64 R8, c[0x0][0x218] ;  /* 0x00008600ff087b82 */ /* 0x000f620000000a00 */
[----:B01234-:R-:W-:Y:S01]  /*a1f0*/  PRMT R4, R16, 0x9910, RZ ;  /* 0x0000991010047816 */ /* 0x01ffe200000000ff */
[----:B------:R-:W-:Y:S01]  /*a200*/  ULDC UR4, c[0x0][0x244] ;  /* 0x0000910000047ab9 */ /* 0x000fe20000000800 */
[----:B-----5:R-:W-:-:S04]  /*a210*/  IMAD R0, R2, 0x200, R3 ;  /* 0x0000020002007824 */ /* 0x020fc800078e0203 */
[----:B------:R-:W-:Y:S02]  /*a220*/  IMAD R3, R0, UR4, RZ ;  /* 0x0000000400037c24 */ /* 0x000fe4000f8e02ff */
[----:B------:R-:W-:-:S03]  /*a230*/  IMAD.MOV.U32 R0, RZ, RZ, R4 ;  /* 0x000000ffff007224 */ /* 0x000fc600078e0004 */
[----:B------:R-:W-:Y:S02]  /*a240*/  IADD3 R8, P1, R3, R8, RZ ;  /* 0x0000000803087210 */ /* 0x000fe40007f3e0ff */
        /* <DEDUP_REMOVED lines=11> */
[----:B------:R-:W-:Y:S02]  /*a300*/  HADD2.F32 R22, -RZ, R22.H0_H0 ;  /* 0x20000016ff167230 */ /* 0x000fe40000004100 */
[----:B------:R-:W-:Y:S02]  /*a310*/  IMAD.MOV.U32 R17, RZ, RZ, R19 ;  /* 0x000000ffff117224 */ /* 0x000fe400078e0013 */
[----:B------:R-:W0:Y:S02]  /*a320*/  F2I.FTZ.TRUNC.NTZ R3, R22 ;  /* 0x0000001600037305 */ /* 0x000e24000021f100 */
[----:B0-----:R0:W-:Y:S01]  /*a330*/  STG.E.U8 desc[UR36][R8.64], R3 ;  /* 0x0000000308007986 */ /* 0x0011e2000c101124 */
[----:B------:R-:W-:Y:S05]  /*a340*/  BRA `(.L_x_2666) ;  /* 0x0000000c00e87947 */ /* 0x000fea0003800000 */
.L_x_2670:
[----:B------:R-:W-:Y:S02]  /*a350*/  HADD2.F32 R5, -RZ, R22.H0_H0 ;  /* 0x20000016ff057230 */ /* 0x000fe40000004100 */
[----:B------:R-:W-:-:S04]  /*a360*/  IMAD.MOV.U32 R17, RZ, RZ, R19 ;  /* 0x000000ffff117224 */ /* 0x000fc800078e0013 */
[----:B------:R-:W0:Y:S02]  /*a370*/  F2I.S64.TRUNC R4, R5 ;  /* 0x0000000500047311 */ /* 0x000e24000020d900 */
[----:B0-----:R0:W-:Y:S01]  /*a380*/  STG.E.U8 desc[UR36][R8.64], R4 ;  /* 0x0000000408007986 */ /* 0x0011e2000c101124 */
[----:B------:R-:W-:Y:S05]  /*a390*/  BRA `(.L_x_2666) ;  /* 0x0000000c00d47947 */ /* 0x000fea0003800000 */
.L_x_2669:
[----:B------:R-:W-:-:S13]  /*a3a0*/  ISETP.NE.AND P0, PT, R0, 0x2, PT ;  /* 0x000000020000780c */ /* 0x000fda0003f05270 */
[----:B------:R-:W-:Y:S05]  /*a3b0*/  @!P0 BRA `(.L_x_2672) ;  /* 0x0000000000388947 */ /* 0x000fea0003800000 */
[----:B------:R-:W-:-:S13]  /*a3c0*/  ISETP.NE.AND P0, PT, R0, 0x3, PT ;  /* 0x000000030000780c */ /* 0x000fda0003f05270 */
[----:B------:R-:W-:Y:S05]  /*a3d0*/  @!P0 BRA `(.L_x_2673) ;  /* 0x00000000001c8947 */ /* 0x000fea0003800000 */
[----:B------:R-:W-:-:S13]  /*a3e0*/  ISETP.NE.AND P0, PT, R0, 0x4, PT ;  /* 0x000000040000780c */ /* 0x000fda0003f05270 */
[----:B------:R-:W-:Y:S05]  /*a3f0*/  @P0 BRA `(.L_x_2671) ;  /* 0x0000000c00500947 */ /* 0x000fea0003800000 */
[----:B------:R-:W-:Y:S02]  /*a400*/  HADD2.F32 R4, -RZ, R22.H0_H0 ;  /* 0x20000016ff047230 */ /* 0x000fe40000004100 */
[----:B------:R-:W-:-:S04]  /*a410*/  IMAD.MOV.U32 R17, RZ, RZ, R19 ;  /* 0x000000ffff117224 */ /* 0x000fc800078e0013 */
[----:B------:R-:W0:Y:S02]  /*a420*/  F2I.S64.TRUNC R4, R4 ;  /* 0x0000000400047311 */ /* 0x000e24000020d900 */
[----:B0-----:R0:W-:Y:S01]  /*a430*/  STG.E.64 desc[UR36][R8.64], R4 ;  /* 0x0000000408007986 */ /* 0x0011e2000c101b24 */
[----:B------:R-:W-:Y:S05]  /*a440*/  BRA `(.L_x_2666) ;  /* 0x0000000c00a87947 */ /* 0x000fea0003800000 */
.L_x_2673:
[----:B------:R-:W-:Y:S02]  /*a450*/  HADD2.F32 R22, -RZ, R22.H0_H0 ;  /* 0x20000016ff167230 */ /* 0x000fe40000004100 */
[----:B------:R-:W-:Y:S02]  /*a460*/  IMAD.MOV.U32 R17, RZ, RZ, R19 ;  /* 0x000000ffff117224 */ /* 0x000fe400078e0013 */
[----:B------:R-:W0:Y:S02]  /*a470*/  F2I.FTZ.TRUNC.NTZ R3, R22 ;  /* 0x0000001600037305 */ /* 0x000e24000021f100 */
[----:B0-----:R0:W-:Y:S01]  /*a480*/  STG.E desc[UR36][R8.64], R3 ;  /* 0x0000000308007986 */ /* 0x0011e2000c101924 */
[----:B------:R-:W-:Y:S05]  /*a490*/  BRA `(.L_x_2666) ;  /* 0x0000000c00947947 */ /* 0x000fea0003800000 */
.L_x_2672:
[----:B------:R-:W-:Y:S02]  /*a4a0*/  HADD2.F32 R22, -RZ, R22.H0_H0 ;  /* 0x20000016ff167230 */ /* 0x000fe40000004100 */
[----:B------:R-:W-:Y:S02]  /*a4b0*/  IMAD.MOV.U32 R17, RZ, RZ, R19 ;  /* 0x000000ffff117224 */ /* 0x000fe400078e0013 */
[----:B------:R-:W0:Y:S02]  /*a4c0*/  F2I.FTZ.TRUNC.NTZ R3, R22 ;  /* 0x0000001600037305 */ /* 0x000e24000021f100 */
[----:B0-----:R0:W-:Y:S01]  /*a4d0*/  STG.E.U16 desc[UR36][R8.64], R3 ;  /* 0x0000000308007986 */ /* 0x0011e2000c101524 */
[----:B------:R-:W-:Y:S05]  /*a4e0*/  BRA `(.L_x_2666) ;  /* 0x0000000c00807947 */ /* 0x000fea0003800000 */
.L_x_2668:
[----:B------:R-:W-:-:S13]  /*a4f0*/  ISETP.GT.AND P0, PT, R0, 0x6, PT ;  /* 0x000000060000780c */ /* 0x000fda0003f04270 */
[----:B------:R-:W-:Y:S05]  /*a500*/  @P0 BRA `(.L_x_2674) ;  /* 0x00000000002c0947 */ /* 0x000fea0003800000 */
[----:B------:R-:W-:-:S13]  /*a510*/  ISETP.NE.AND P0, PT, R0, 0x5, PT ;  /* 0x000000050000780c */ /* 0x000fda0003f05270 */
[----:B------:R-:W-:Y:S05]  /*a520*/  @!P0 BRA `(.L_x_2675) ;  /* 0x0000000000188947 */ /* 0x000fea0003800000 */
[----:B------:R-:W-:-:S13]  /*a530*/  ISETP.NE.AND P0, PT, R0, 0x6, PT ;  /* 0x000000060000780c */ /* 0x000fda0003f05270 */
[----:B------:R-:W-:Y:S05]  /*a540*/  @P0 BRA `(.L_x_2671) ;  /* 0x0000000800fc0947 */ /* 0x000fea0003800000 */
[----:B------:R-:W-:Y:S02]  /*a550*/  HADD2.F32 R3, -RZ, R22.H0_H0 ;  /* 0x20000016ff037230 */ /* 0x000fe40000004100 */
[----:B------:R-:W-:-:S03]  /*a560*/  IMAD.MOV.U32 R17, RZ, RZ, R19 ;  /* 0x000000ffff117224 */ /* 0x000fc600078e0013 */
[----:B------:R0:W-:Y:S01]  /*a570*/  STG.E desc[UR36][R8.64], R3 ;  /* 0x0000000308007986 */ /* 0x0001e2000c101924 */
[----:B------:R-:W-:Y:S05]  /*a580*/  BRA `(.L_x_2666) ;  /* 0x0000000c00587947 */ /* 0x000fea0003800000 */
.L_x_2675:
[----:B------:R0:W-:Y:S01]  /*a590*/  STG.E.U16 desc[UR36][R8.64], R22 ;  /* 0x0000001608007986 */ /* 0x0001e2000c101524 */
[----:B------:R-:W-:Y:S01]  /*a5a0*/  IMAD.MOV.U32 R17, RZ, RZ, R19 ;  /* 0x000000ffff117224 */ /* 0x000fe200078e0013 */
[----:B------:R-:W-:Y:S06]  /*a5b0*/  BRA `(.L_x_2666) ;  /* 0x0000000c004c7947 */ /* 0x000fec0003800000 */
.L_x_2674:
[----:B------:R-:W-:-:S13]  /*a5c0*/  ISETP.NE.AND P0, PT, R0, 0x7, PT ;  /* 0x000000070000780c */ /* 0x000fda0003f05270 */
[----:B------:R-:W-:Y:S05]  /*a5d0*/  @!P0 BRA `(.L_x_2676) ;  /* 0x00000000003c8947 */ /* 0x000fea0003800000 */
[----:B------:R-:W-:-:S13]  /*a5e0*/  ISETP.NE.AND P0, PT, R0, 0x8, PT ;  /* 0x000000080000780c */ /* 0x000fda0003f05270 */
[----:B------:R-:W-:Y:S05]  /*a5f0*/  @!P0 BRA `(.L_x_2677) ;  /* 0x00000000001c8947 */ /* 0x000fea0003800000 */
[----:B------:R-:W-:-:S13]  /*a600*/  ISETP.NE.AND P0, PT, R0, 0x9, PT ;  /* 0x000000090000780c */ /* 0x000fda0003f05270 */
[----:B------:R-:W-:Y:S05]  /*a610*/  @P0 BRA `(.L_x_2671) ;  /* 0x0000000800c80947 */ /* 0x000fea0003800000 */
[----:B------:R-:W-:Y:S02]  /*a620*/  HADD2.F32 R4, -RZ, R22.H0_H0 ;  /* 0x20000016ff047230 */ /* 0x000fe40000004100 */
[----:B------:R-:W-:Y:S02]  /*a630*/  IMAD.MOV.U32 R5, RZ, RZ, RZ ;  /* 0x000000ffff057224 */ /* 0x000fe400078e00ff */
[----:B------:R-:W-:-:S03]  /*a640*/  IMAD.MOV.U32 R17, RZ, RZ, R19 ;  /* 0x000000ffff117224 */ /* 0x000fc600078e0013 */
[----:B------:R0:W-:Y:S01]  /*a650*/  STG.E.64 desc[UR36][R8.64], R4 ;  /* 0x0000000408007986 */ /* 0x0001e2000c101b24 */
[----:B------:R-:W-:Y:S05]  /*a660*/  BRA `(.L_x_2666) ;  /* 0x0000000c00207947 */ /* 0x000fea0003800000 */
.L_x_2677:
[----:B------:R-:W-:Y:S02]  /*a670*/  HADD2.F32 R0, -RZ, R22.H0_H0 ;  /* 0x20000016ff007230 */ /* 0x000fe40000004100 */
[----:B------:R-:W-:-:S03]  /*a680*/  IMAD.MOV.U32 R17, RZ, RZ, R19 ;  /* 0x000000ffff117224 */ /* 0x000fc600078e0013 */
[----:B------:R-:W-:-:S04]  /*a690*/  F2FP.F16.F32.PACK_AB R0, RZ, R0 ;  /* 0x00000000ff00723e */ /* 0x000fc800000000ff */
[----:B------:R-:W-:-:S05]  /*a6a0*/  PRMT R0, R0, 0x5410, RZ ;  /* 0x0000541000007816 */ /* 0x000fca00000000ff */
[----:B------:R0:W-:Y:S01]  /*a6b0*/  STG.E desc[UR36][R8.64], R0 ;  /* 0x0000000008007986 */ /* 0x0001e2000c101924 */
[----:B------:R-:W-:Y:S05]  /*a6c0*/  BRA `(.L_x_2666) ;  /* 0x0000000c00087947 */ /* 0x000fea0003800000 */
.L_x_2676:
[----:B------:R-:W-:Y:S02]  /*a6d0*/  HADD2.F32 R4, -RZ, R22.H0_H0 ;  /* 0x20000016ff047230 */ /* 0x000fe40000004100 */
[----:B------:R-:W-:-:S03]  /*a6e0*/  IMAD.MOV.U32 R17, RZ, RZ, R19 ;  /* 0x000000ffff117224 */ /* 0x000fc600078e0013 */
[----:B------:R-:W-:-:S06]  /*a6f0*/  FMUL.FTZ R4, R4, 1 ;  /* 0x3f80000004047820 */ /* 0x000fcc0000410000 */
[----:B------:R-:W0:Y:S02]  /*a700*/  F2F.F64.F32 R4, R4 ;  /* 0x0000000400047310 */ /* 0x000e240000201800 */
[----:B0-----:R0:W-:Y:S01]  /*a710*/  STG.E.64 desc[UR36][R8.64], R4 ;  /* 0x0000000408007986 */ /* 0x0011e2000c101b24 */
[----:B------:R-:W-:Y:S05]  /*a720*/  BRA `(.L_x_2666) ;  /* 0x0000000800f07947 */ /* 0x000fea0003800000 */
.L_x_2667:
        /* <DEDUP_REMOVED lines=10> */
[----:B------:R-:W-:-:S04]  /*a7d0*/  FSETP.NEU.FTZ.AND P0, PT, R22, RZ, PT ;  /* 0x000000ff1600720b */ /* 0x000fc80003f1d000 */
[----:B------:R-:W-:-:S05]  /*a7e0*/  SEL R3, RZ, 0x1, !P0 ;  /* 0x00000001ff037807 */ /* 0x000fca0004000000 */
[----:B------:R0:W-:Y:S01]  /*a7f0*/  STG.E.U8 desc[UR36][R8.64], R3 ;  /* 0x0000000308007986 */ /* 0x0001e2000c101124 */
[----:B------:R-:W-:Y:S05]  /*a800*/  BRA `(.L_x_2666) ;  /* 0x0000000800b87947 */ /* 0x000fea0003800000 */
.L_x_2680:
[----:B------:R-:W-:Y:S01]  /*a810*/  HADD2.F32 R22, -RZ, R22.H0_H0 ;  /* 0x20000016ff167230 */ /* 0x000fe20000004100 */
[----:B------:R-:W-:Y:S01]  /*a820*/  CS2R R6, SRZ ;  /* 0x0000000000067805 */ /* 0x000fe2000001ff00 */
[----:B------:R-:W-:-:S03]  /*a830*/  IMAD.MOV.U32 R17, RZ, RZ, R19 ;  /* 0x000000ffff117224 */ /* 0x000fc600078e0013 */
[----:B------:R-:W-:-:S06]  /*a840*/  FMUL.FTZ R4, R22, 1 ;  /* 0x3f80000016047820 */ /* 0x000fcc0000410000 */
[----:B------:R-:W0:Y:S02]  /*a850*/  F2F.F64.F32 R4, R4 ;  /* 0x0000000400047310 */ /* 0x000e240000201800 */
[----:B0-----:R0:W-:Y:S01]  /*a860*/  STG.E.128 desc[UR36][R8.64], R4 ;  /* 0x0000000408007986 */ /* 0x0011e2000c101d24 */
[----:B------:R-:W-:Y:S05]  /*a870*/  BRA `(.L_x_2666) ;  /* 0x00000008009c7947 */ /* 0x000fea0003800000 */
.L_x_2679:
        /* <DEDUP_REMOVED lines=21> */
.L_x_2684:
[----:B------:R-:W-:Y:S05]  /*a9d0*/  BSYNC B0 ;  /* 0x0000000000007941 */ /* 0x000fea0003800000 */
.L_x_2683:
[----:B------:R-:W-:Y:S01]  /*a9e0*/  LOP3.LUT R5, R0, R5, RZ, 0xfc, !PT ;  /* 0x0000000500057212 */ /* 0x000fe200078efcff */
[----:B------:R-:W-:-:S04]  /*a9f0*/  IMAD.MOV.U32 R17, RZ, RZ, R19 ;  /* 0x000000ffff117224 */ /* 0x000fc800078e0013 */
[----:B------:R0:W-:Y:S01]  /*aa00*/  STG.E.U8 desc[UR36][R8.64], R5 ;  /* 0x0000000508007986 */ /* 0x0001e2000c101124 */
[----:B------:R-:W-:Y:S05]  /*aa10*/  BRA `(.L_x_2666) ;  /* 0x0000000800347947 */ /* 0x000fea0003800000 */
.L_x_2682:
        /* <DEDUP_REMOVED lines=13> */
.L_x_2686:
[----:B------:R-:W-:Y:S01]  /*aaf0*/  IMAD.MOV.U32 R0, RZ, RZ, 0x7f ;  /* 0x0000007fff007424 */ /* 0x000fe200078e00ff */
[----:B------:R-:W-:-:S04]  /*ab00*/  ISETP.GT.U32.AND P0, PT, R3, 0x7f800000, PT ;  /* 0x7f8000000300780c */ /* 0x000fc80003f04070 */
[----:B------:R-:W-:-:S09]  /*ab10*/  SEL R0, R0, 0x7c, P0 ;  /* 0x0000007c00007807 */ /* 0x000fd20000000000 */
.L_x_2687:
[----:B------:R-:W-:Y:S05]  /*ab20*/  BSYNC B0 ;  /* 0x0000000000007941 */ /* 0x000fea0003800000 */
.L_x_2685:
[----:B------:R-:W-:Y:S01]  /*ab30*/  LOP3.LUT R3, R5, 0x80000000, RZ, 0xc0, !PT ;  /* 0x8000000005037812 */ /* 0x000fe200078ec0ff */
[----:B------:R-:W-:-:S03]  /*ab40*/  IMAD.MOV.U32 R17, RZ, RZ, R19 ;  /* 0x000000ffff117224 */ /* 0x000fc600078e0013 */
[----:B------:R-:W-:-:S04]  /*ab50*/  SHF.R.U32.HI R3, RZ, 0x18, R3 ;  /* 0x00000018ff037819 */ /* 0x000fc80000011603 */
[----:B------:R-:W-:-:S05]  /*ab60*/  LOP3.LUT R3, R0, R3, RZ, 0xfc, !PT ;  /* 0x0000000300037212 */ /* 0x000fca00078efcff */
[----:B------:R0:W-:Y:S01]  /*ab70*/  STG.E.U8 desc[UR36][R8.64], R3 ;  /* 0x0000000308007986 */ /* 0x0001e2000c101124 */
[----:B------:R-:W-:Y:S05]  /*ab80*/  BRA `(.L_x_2666) ;  /* 0x0000000400d87947 */ /* 0x000fea0003800000 */
.L_x_2681:
[----:B------:R-:W-:Y:S02]  /*ab90*/  HADD2.F32 R0, -RZ, R22.H0_H0 ;  /* 0x20000016ff007230 */ /* 0x000fe40000004100 */
[----:B------:R-:W-:-:S03]  /*aba0*/  IMAD.MOV.U32 R17, RZ, RZ, R19 ;  /* 0x000000ffff117224 */ /* 0x000fc600078e0013 */
[----:B------:R-:W-:-:S05]  /*abb0*/  F2FP.BF16.F32.PACK_AB R0, RZ, R0 ;  /* 0x00000000ff00723e */ /* 0x000fca00000010ff */
[----:B------:R0:W-:Y:S01]  /*abc0*/  STG.E.U16 desc[UR36][R8.64], R0 ;  /* 0x0000000008007986 */ /* 0x0001e2000c101524 */
[----:B------:R-:W-:Y:S05]  /*abd0*/  BRA `(.L_x_2666) ;  /* 0x0000000400c47947 */ /* 0x000fea0003800000 */
.L_x_2678:
        /* <DEDUP_REMOVED lines=10> */
[----:B------:R-:W0:Y:S02]  /*ac80*/  F2I.FTZ.U32.TRUNC.NTZ R3, R3 ;  /* 0x0000000300037305 */ /* 0x000e24000021f000 */
[----:B0-----:R0:W-:Y:S01]  /*ac90*/  STG.E.U16 desc[UR36][R8.64], R3 ;  /* 0x0000000308007986 */ /* 0x0011e2000c101524 */
[----:B------:R-:W-:Y:S05]  /*aca0*/  BRA `(.L_x_2666) ;  /* 0x0000000400907947 */ /* 0x000fea0003800000 */
.L_x_2690:
        /* <DEDUP_REMOVED lines=17> */
.L_x_2693:
[----:B------:R-:W-:-:S04]  /*adc0*/  LOP3.LUT R3, R5, 0x80000000, RZ, 0xc0, !PT ;  /* 0x8000000005037812 */ /* 0x000fc800078ec0ff */
[----:B------:R-:W-:-:S04]  /*add0*/  SHF.R.U32.HI R3, RZ, 0x18, R3 ;  /* 0x00000018ff037819 */ /* 0x000fc80000011603 */
[----:B------:R-:W-:-:S04]  /*ade0*/  LOP3.LUT R0, R0, R3, RZ, 0xfc, !PT ;  /* 0x0000000300007212 */ /* 0x000fc800078efcff */
[----:B------:R-:W-:-:S07]  /*adf0*/  PRMT R4, R0, 0x7610, R4 ;  /* 0x0000761000047816 */ /* 0x000fce0000000004 */
.L_x_2692:
[----:B------:R-:W-:Y:S05]  /*ae00*/  BSYNC B0 ;  /* 0x0000000000007941 */ /* 0x000fea0003800000 */
.L_x_2691:
[----:B------:R0:W-:Y:S01]  /*ae10*/  STG.E.U8 desc[UR36][R8.64], R4 ;  /* 0x0000000408007986 */ /* 0x0001e2000c101124 */
[----:B------:R-:W-:Y:S01]  /*ae20*/  IMAD.MOV.U32 R17, RZ, RZ, R19 ;  /* 0x000000ffff117224 */ /* 0x000fe200078e0013 */
[----:B------:R-:W-:Y:S06]  /*ae30*/  BRA `(.L_x_2666) ;  /* 0x00000004002c7947 */ /* 0x000fec0003800000 */
.L_x_2689:
        /* <DEDUP_REMOVED lines=17> */
.L_x_2696:
[----:B------:R-:W-:-:S04]  /*af50*/  LOP3.LUT R3, R5, 0x80000000, RZ, 0xc0, !PT ;  /* 0x8000000005037812 */ /* 0x000fc800078ec0ff */
[----:B------:R-:W-:-:S04]  /*af60*/  SHF.R.U32.HI R3, RZ, 0x18, R3 ;  /* 0x00000018ff037819 */ /* 0x000fc80000011603 */
[----:B------:R-:W-:-:S04]  /*af70*/  LOP3.LUT R0, R0, R3, RZ, 0xfc, !PT ;  /* 0x0000000300007212 */ /* 0x000fc800078efcff */
[----:B------:R-:W-:-:S07]  /*af80*/  PRMT R4, R0, 0x7610, R4 ;  /* 0x0000761000047816 */ /* 0x000fce0000000004 */
.L_x_2695:
[----:B------:R-:W-:Y:S05]  /*af90*/  BSYNC B0 ;  /* 0x0000000000007941 */ /* 0x000fea0003800000 */
.L_x_2694:
[----:B------:R0:W-:Y:S01]  /*afa0*/  STG.E.U8 desc[UR36][R8.64], R4 ;  /* 0x0000000408007986 */ /* 0x0001e2000c101124 */
[----:B------:R-:W-:Y:S01]  /*afb0*/  IMAD.MOV.U32 R17, RZ, RZ, R19 ;  /* 0x000000ffff117224 */ /* 0x000fe200078e0013 */
[----:B------:R-:W-:Y:S06]  /*afc0*/  BRA `(.L_x_2666) ;  /* 0x0000000000c87947 */ /* 0x000fec0003800000 */
.L_x_2688:
[----:B------:R-:W-:-:S13]  /*afd0*/  ISETP.NE.AND P0, PT, R0, 0x1c, PT ;  /* 0x0000001c0000780c */ /* 0x000fda0003f05270 */
[----:B------:R-:W-:Y:S05]  /*afe0*/  @!P0 BRA `(.L_x_2697) ;  /* 0x0000000000b08947 */ /* 0x000fea0003800000 */
[----:B------:R-:W-:-:S13]  /*aff0*/  ISETP.NE.AND P0, PT, R0, 0x1d, PT ;  /* 0x0000001d0000780c */ /* 0x000fda0003f05270 */
[----:B------:R-:W-:Y:S05]  /*b000*/  @!P0 BRA `(.L_x_2698) ;  /* 0x0000000000948947 */ /* 0x000fea0003800000 */
[----:B------:R-:W-:-:S13]  /*b010*/  ISETP.NE.AND P0, PT, R0, 0x2c, PT ;  /* 0x0000002c0000780c */ /* 0x000fda0003f05270 */
[----:B------:R-:W-:Y:S05]  /*b020*/  @P0 BRA `(.L_x_2671) ;  /* 0x0000000000440947 */ /* 0x000fea0003800000 */
[----:B------:R-:W-:Y:S02]  /*b030*/  HADD2.F32 R22, -RZ, R22.H0_H0 ;  /* 0x20000016ff167230 */ /* 0x000fe40000004100 */
        /* <DEDUP_REMOVED lines=16> */
.L_x_2671:
        /* <DEDUP_REMOVED lines=16> */
.L_x_2699:
[----:B------:R-:W-:Y:S01]  /*b240*/  IMAD.MOV.U32 R17, RZ, RZ, R19 ;  /* 0x000000ffff117224 */ /* 0x000fe200078e0013 */
[----:B------:R-:W-:Y:S06]  /*b250*/  BRA `(.L_x_2666) ;  /* 0x0000000000247947 */ /* 0x000fec0003800000 */
.L_x_2698:
[----:B------:R-:W-:Y:S02]  /*b260*/  HADD2.F32 R4, -RZ, R22.H0_H0 ;  /* 0x20000016ff047230 */ /* 0x000fe40000004100 */
[----:B------:R-:W-:-:S04]  /*b270*/  IMAD.MOV.U32 R17, RZ, RZ, R19 ;  /* 0x000000ffff117224 */ /* 0x000fc800078e0013 */
[----:B------:R-:W0:Y:S02]  /*b280*/  F2I.U64.TRUNC R4, R4 ;  /* 0x0000000400047311 */ /* 0x000e24000020d800 */
[----:B0-----:R0:W-:Y:S01]  /*b290*/  STG.E.64 desc[UR36][R8.64], R4 ;  /* 0x0000000408007986 */ /* 0x0011e2000c101b24 */
[----:B------:R-:W-:Y:S05]  /*b2a0*/  BRA `(.L_x_2666) ;  /* 0x0000000000107947 */ /* 0x000fea0003800000 */
.L_x_2697:
[----:B------:R-:W-:Y:S02]  /*b2b0*/  HADD2.F32 R22, -RZ, R22.H0_H0 ;  /* 0x20000016ff167230 */ /* 0x000fe40000004100 */
[----:B------:R-:W-:Y:S02]  /*b2c0*/  IMAD.MOV.U32 R17, RZ, RZ, R19 ;  /* 0x000000ffff117224 */ /* 0x000fe400078e0013 */
[----:B------:R-:W0:Y:S02]  /*b2d0*/  F2I.FTZ.U32.TRUNC.NTZ R3, R22 ;  /* 0x0000001600037305 */ /* 0x000e24000021f000 */
[----:B0-----:R0:W-:Y:S03]  /*b2e0*/  STG.E desc[UR36][R8.64], R3 ;  /* 0x0000000308007986 */ /* 0x0011e6000c101924 */
.L_x_2666:
[----:B------:R-:W-:Y:S05]  /*b2f0*/  BSYNC B6 ;  /* 0x0000000000067941 */ /* 0x000fea0003800000 */
.L_x_2665:
[----:B------:R-:W-:Y:S01]  /*b300*/  ISETP.GE.AND P0, PT, R17, R28, PT ;  /* 0x0000001c1100720c */ /* 0x000fe20003f06270 */
[----:B------:R-:W-:-:S12]  /*b310*/  BSSY B6, `(.L_x_2700) ;  /* 0x00001fc000067945 */ /* 0x000fd80003800000 */
[----:B------:R-:W-:Y:S05]  /*b320*/  @P0 BRA `(.L_x_2701) ;  /* 0x0000001c00e80947 */ /* 0x000fea0003800000 */
[----:B0-----:R-:W0:Y:S01]  /*b330*/  LDC.64 R8, c[0x0][0x218] ;  /* 0x00008600ff087b82 */ /* 0x001e220000000a00 */
[----:B------:R-:W-:Y:S01]  /*b340*/  IMAD R0, R2, 0x200, R17 ;  /* 0x0000020002007824 */ /* 0x000fe200078e0211 */
[----:B-1234-:R-:W-:Y:S01]  /*b350*/  PRMT R4, R16, 0x9910, RZ ;  /* 0x0000991010047816 */ /* 0x01efe200000000ff */
        /* <DEDUP_REMOVED lines=19> */
.L_x_2705:
[----:B------:R-:W-:-:S06]  /*b490*/  HADD2.F32 R5, -RZ, R18.H0_H0 ;  /* 0x20000012ff057230 */ /* 0x000fcc0000004100 */
[----:B------:R-:W0:Y:S02]  /*b4a0*/  F2I.S64.TRUNC R4, R5 ;  /* 0x0000000500047311 */ /* 0x000e24000020d900 */
[----:B0-----:R0:W-:Y:S01]  /*b4b0*/  STG.E.U8 desc[UR36][R8.64], R4 ;  /* 0x0000000408007986 */ /* 0x0011e2000c101124 */
[----:B------:R-:W-:Y:S05]  /*b4c0*/  BRA `(.L_x_2707) ;  /* 0x0000000c00847947 */ /* 0x000fea0003800000 */
.L_x_2704:
        /* <DEDUP_REMOVED lines=10> */
.L_x_2709:
[----:B------:R-:W-:-:S04]  /*b570*/  HADD2.F32 R18, -RZ, R18.H0_H0 ;  /* 0x20000012ff127230 */ /* 0x000fc80000004100 */
[----:B------:R-:W0:Y:S02]  /*b580*/  F2I.FTZ.TRUNC.NTZ R3, R18 ;  /* 0x0000001200037305 */ /* 0x000e24000021f100 */
[----:B0-----:R0:W-:Y:S01]  /*b590*/  STG.E desc[UR36][R8.64], R3 ;  /* 0x0000000308007986 */ /* 0x0011e2000c101924 */
[----:B------:R-:W-:Y:S05]  /*b5a0*/  BRA `(.L_x_2707) ;  /* 0x0000000c004c7947 */ /* 0x000fea0003800000 */
.L_x_2708:
[----:B------:R-:W-:-:S04]  /*b5b0*/  HADD2.F32 R18, -RZ, R18.H0_H0 ;  /* 0x20000012ff127230 */ /* 0x000fc80000004100 */
[----:B------:R-:W0:Y:S02]  /*b5c0*/  F2I.FTZ.TRUNC.NTZ R3, R18 ;  /* 0x0000001200037305 */ /* 0x000e24000021f100 */
[----:B0-----:R0:W-:Y:S01]  /*b5d0*/  STG.E.U16 desc[UR36][R8.64], R3 ;  /* 0x0000000308007986 */ /* 0x0011e2000c101524 */
[----:B------:R-:W-:Y:S05]  /*b5e0*/  BRA `(.L_x_2707) ;  /* 0x0000000c003c7947 */ /* 0x000fea0003800000 */
.L_x_2703:
        /* <DEDUP_REMOVED lines=9> */
.L_x_2711:
[----:B------:R0:W-:Y:S01]  /*b680*/  STG.E.U16 desc[UR36][R8.64], R18 ;  /* 0x0000001208007986 */ /* 0x0001e2000c101524 */
[----:B------:R-:W-:Y:S05]  /*b690*/  BRA `(.L_x_2707) ;  /* 0x0000000c00107947 */ /* 0x000fea0003800000 */
.L_x_2710:
        /* <DEDUP_REMOVED lines=10> */
.L_x_2713:
[----:B------:R-:W-:-:S05]  /*b740*/  HADD2.F32 R0, -RZ, R18.H0_H0 ;  /* 0x20000012ff007230 */ /* 0x000fca0000004100 */
[----:B------:R-:W-:-:S04]  /*b750*/  F2FP.F16.F32.PACK_AB R0, RZ, R0 ;  /* 0x00000000ff00723e */ /* 0x000fc800000000ff */
[----:B------:R-:W-:-:S05]  /*b760*/  PRMT R0, R0, 0x5410, RZ ;  /* 0x0000541000007816 */ /* 0x000fca00000000ff */
[----:B------:R3:W-:Y:S01]  /*b770*/  STG.E desc[UR36][R8.64], R0 ;  /* 0x0000000008007986 */ /* 0x0007e2000c101924 */
[----:B------:R-:W-:Y:S05]  /*b780*/  BRA `(.L_x_2707) ;  /* 0x0000000800d47947 */ /* 0x000fea0003800000 */
.L_x_2712:
[----:B------:R-:W-:-:S05]  /*b790*/  HADD2.F32 R4, -RZ, R18.H0_H0 ;  /* 0x20000012ff047230 */ /* 0x000fca0000004100 */
[----:B------:R-:W-:-:S06]  /*b7a0*/  FMUL.FTZ R4, R4, 1 ;  /* 0x3f80000004047820 */ /* 0x000fcc0000410000 */
[----:B------:R-:W0:Y:S02]  /*b7b0*/  F2F.F64.F32 R4, R4 ;  /* 0x0000000400047310 */ /* 0x000e240000201800 */
[----:B0-----:R4:W-:Y:S01]  /*b7c0*/  STG.E.64 desc[UR36][R8.64], R4 ;  /* 0x0000000408007986 */ /* 0x0019e2000c101b24 */
[----:B------:R-:W-:Y:S05]  /*b7d0*/  BRA `(.L_x_2707) ;  /* 0x0000000800c07947 */ /* 0x000fea0003800000 */
.L_x_2702:
        /* <DEDUP_REMOVED lines=13> */
.L_x_2716:
[----:B------:R-:W-:Y:S01]  /*b8b0*/  HADD2.F32 R18, -RZ, R18.H0_H0 ;  /* 0x20000012ff127230 */ /* 0x000fe20000004100 */
[----:B------:R-:W-:-:S04]  /*b8c0*/  CS2R R6, SRZ ;  /* 0x0000000000067805 */ /* 0x000fc8000001ff00 */
[----:B------:R-:W-:-:S06]  /*b8d0*/  FMUL.FTZ R4, R18, 1 ;  /* 0x3f80000012047820 */ /* 0x000fcc0000410000 */
[----:B------:R-:W0:Y:S02]  /*b8e0*/  F2F.F64.F32 R4, R4 ;  /* 0x0000000400047310 */ /* 0x000e240000201800 */
[----:B0-----:R0:W-:Y:S01]  /*b8f0*/  STG.E.128 desc[UR36][R8.64], R4 ;  /* 0x0000000408007986 */ /* 0x0011e2000c101d24 */
[----:B------:R-:W-:Y:S05]  /*b900*/  BRA `(.L_x_2707) ;  /* 0x0000000800747947 */ /* 0x000fea0003800000 */
.L_x_2715:
        /* <DEDUP_REMOVED lines=21> */
.L_x_2720:
[----:B------:R-:W-:Y:S05]  /*ba60*/  BSYNC B0 ;  /* 0x0000000000007941 */ /* 0x000fea0003800000 */
.L_x_2719:
[----:B------:R-:W-:-:S05]  /*ba70*/  LOP3.LUT R5, R0, R5, RZ, 0xfc, !PT ;  /* 0x0000000500057212 */ /* 0x000fca00078efcff */
[----:B------:R0:W-:Y:S01]  /*ba80*/  STG.E.U8 desc[UR36][R8.64], R5 ;  /* 0x0000000508007986 */ /* 0x0001e2000c101124 */
[----:B------:R-:W-:Y:S05]  /*ba90*/  BRA `(.L_x_2707) ;  /* 0x0000000800107947 */ /* 0x000fea0003800000 */
.L_x_2718:
        /* <DEDUP_REMOVED lines=13> */
.L_x_2722:
[----:B------:R-:W-:Y:S01]  /*bb70*/  IMAD.MOV.U32 R0, RZ, RZ, 0x7f ;  /* 0x0000007fff007424 */ /* 0x000fe200078e00ff */
[----:B------:R-:W-:-:S04]  /*bb80*/  ISETP.GT.U32.AND P0, PT, R3, 0x7f800000, PT ;  /* 0x7f8000000300780c */ /* 0x000fc80003f04070 */
[----:B------:R-:W-:-:S09]  /*bb90*/  SEL R0, R0, 0x7c, P0 ;  /* 0x0000007c00007807 */ /* 0x000fd20000000000 */
.L_x_2723:
[----:B------:R-:W-:Y:S05]  /*bba0*/  BSYNC B0 ;  /* 0x0000000000007941 */ /* 0x000fea0003800000 */
.L_x_2721:
[----:B------:R-:W-:-:S04]  /*bbb0*/  LOP3.LUT R3, R5, 0x80000000, RZ, 0xc0, !PT ;  /* 0x8000000005037812 */ /* 0x000fc800078ec0ff */
[----:B------:R-:W-:-:S04]  /*bbc0*/  SHF.R.U32.HI R3, RZ, 0x18, R3 ;  /* 0x00000018ff037819 */ /* 0x000fc80000011603 */
[----:B------:R-:W-:-:S05]  /*bbd0*/  LOP3.LUT R3, R0, R3, RZ, 0xfc, !PT ;  /* 0x0000000300037212 */ /* 0x000fca00078efcff */
[----:B------:R0:W-:Y:S01]  /*bbe0*/  STG.E.U8 desc[UR36][R8.64], R3 ;  /* 0x0000000308007986 */ /* 0x0001e2000c101124 */
[----:B------:R-:W-:Y:S05]  /*bbf0*/  BRA `(.L_x_2707) ;  /* 0x0000000400b87947 */ /* 0x000fea0003800000 */
.L_x_2717:
[----:B------:R-:W-:-:S05]  /*bc00*/  HADD2.F32 R0, -RZ, R18.H0_H0 ;  /* 0x20000012ff007230 */ /* 0x000fca0000004100 */
[----:B------:R-:W-:-:S05]  /*bc10*/  F2FP.BF16.F32.PACK_AB R0, RZ, R0 ;  /* 0x00000000ff00723e */ /* 0x000fca00000010ff */
[----:B------:R0:W-:Y:S01]  /*bc20*/  STG.E.U16 desc[UR36][R8.64], R0 ;  /* 0x0000000008007986 */ /* 0x0001e2000c101524 */
[----:B------:R-:W-:Y:S05]  /*bc30*/  BRA `(.L_x_2707) ;  /* 0x0000000400a87947 */ /* 0x000fea0003800000 */
.L_x_2714:
        /* <DEDUP_REMOVED lines=12> */
.L_x_2726:
        /* <DEDUP_REMOVED lines=17> */
.L_x_2729:
[----:B------:R-:W-:-:S04]  /*be10*/  LOP3.LUT R3, R5, 0x80000000, RZ, 0xc0, !PT ;  /* 0x8000000005037812 */ /* 0x000fc800078ec0ff */
[----:B------:R-:W-:-:S04]  /*be20*/  SHF.R.U32.HI R3, RZ, 0x18, R3 ;  /* 0x00000018ff037819 */ /* 0x000fc80000011603 */
[----:B------:R-:W-:-:S04]  /*be30*/  LOP3.LUT R0, R0, R3, RZ, 0xfc, !PT ;  /* 0x0000000300007212 */ /* 0x000fc800078efcff */
[----:B------:R-:W-:-:S07]  /*be40*/  PRMT R4, R0, 0x7610, R4 ;  /* 0x0000761000047816 */ /* 0x000fce0000000004 */
.L_x_2728:
[----:B------:R-:W-:Y:S05]  /*be50*/  BSYNC B0 ;  /* 0x0000000000007941 */ /* 0x000fea0003800000 */
.L_x_2727:
[----:B------:R0:W-:Y:S01]  /*be60*/  STG.E.U8 desc[UR36][R8.64], R4 ;  /* 0x0000000408007986 */ /* 0x0001e2000c101124 */
[----:B------:R-:W-:Y:S05]  /*be70*/  BRA `(.L_x_2707) ;  /* 0x0000000400187947 */ /* 0x000fea0003800000 */
.L_x_2725:
        /* <DEDUP_REMOVED lines=17> */
.L_x_2732:
[----:B------:R-:W-:-:S04]  /*bf90*/  LOP3.LUT R3, R5, 0x80000000, RZ, 0xc0, !PT ;  /* 0x8000000005037812 */ /* 0x000fc800078ec0ff */
[----:B------:R-:W-:-:S04]  /*bfa0*/  SHF.R.U32.HI R3, RZ, 0x18, R3 ;  /* 0x00000018ff037819 */ /* 0x000fc80000011603 */
[----:B------:R-:W-:-:S04]  /*bfb0*/  LOP3.LUT R0, R0, R3, RZ, 0xfc, !PT ;  /* 0x0000000300007212 */ /* 0x000fc800078efcff */
[----:B------:R-:W-:-:S07]  /*bfc0*/  PRMT R4, R0, 0x7610, R4 ;  /* 0x0000761000047816 */ /* 0x000fce0000000004 */
.L_x_2731:
[----:B------:R-:W-:Y:S05]  /*bfd0*/  BSYNC B0 ;  /* 0x0000000000007941 */ /* 0x000fea0003800000 */
.L_x_2730:
[----:B------:R0:W-:Y:S01]  /*bfe0*/  STG.E.U8 desc[UR36][R8.64], R4 ;  /* 0x0000000408007986 */ /* 0x0001e2000c101124 */
[----:B------:R-:W-:Y:S05]  /*bff0*/  BRA `(.L_x_2707) ;  /* 0x0000000000b87947 */ /* 0x000fea0003800000 */
.L_x_2724:
        /* <DEDUP_REMOVED lines=22> */
.L_x_2706:
        /* <DEDUP_REMOVED lines=16> */
.L_x_2735:
[----:B------:R-:W-:Y:S05]  /*c260*/  BRA `(.L_x_2707) ;  /* 0x00000000001c7947 */ /* 0x000fea0003800000 */
.L_x_2734:
[----:B------:R-:W-:-:S06]  /*c270*/  HADD2.F32 R4, -RZ, R18.H0_H0 ;  /* 0x20000012ff047230 */ /* 0x000fcc0000004100 */
[----:B------:R-:W0:Y:S02]  /*c280*/  F2I.U64.TRUNC R4, R4 ;  /* 0x0000000400047311 */ /* 0x000e24000020d800 */
[----:B0-----:R0:W-:Y:S01]  /*c290*/  STG.E.64 desc[UR36][R8.64], R4 ;  /* 0x0000000408007986 */ /* 0x0011e2000c101b24 */
[----:B------:R-:W-:Y:S05]  /*c2a0*/  BRA `(.L_x_2707) ;  /* 0x00000000000c7947 */ /* 0x000fea0003800000 */
.L_x_2733:
[----:B------:R-:W-:-:S04]  /*c2b0*/  HADD2.F32 R18, -RZ, R18.H0_H0 ;  /* 0x20000012ff127230 */ /* 0x000fc80000004100 */
[----:B------:R-:W0:Y:S02]  /*c2c0*/  F2I.FTZ.U32.TRUNC.NTZ R3, R18 ;  /* 0x0000001200037305 */ /* 0x000e24000021f000 */
[----:B0-----:R0:W-:Y:S02]  /*c2d0*/  STG.E desc[UR36][R8.64], R3 ;  /* 0x0000000308007986 */ /* 0x0011e4000c101924 */
.L_x_2707:
[----:B------:R-:W-:-:S05]  /*c2e0*/  VIADD R17, R17, 0x80 ;  /* 0x0000008011117836 */ /* 0x000fca0000000000 */
[----:B------:R-:W-:-:S13]  /*c2f0*/  ISETP.GE.AND P0, PT, R17, R28, PT ;  /* 0x0000001c1100720c */ /* 0x000fda0003f06270 */
[----:B------:R-:W-:Y:S05]  /*c300*/  @P0 BRA `(.L_x_2701) ;  /* 0x0000000c00f00947 */ /* 0x000fea0003800000 */
[----:B01234-:R-:W0:Y:S01]  /*c310*/  LDC.64 R8, c[0x0][0x218] ;  /* 0x00008600ff087b82 */ /* 0x01fe220000000a00 */
        /* <DEDUP_REMOVED lines=17> */
[----:B------:R-:W-:-:S06]  /*c430*/  HADD2.F32 R23, -RZ, R23.H0_H0 ;  /* 0x20000017ff177230 */ /* 0x000fcc0000004100 */
[----:B------:R-:W0:Y:S02]  /*c440*/  F2I.FTZ.TRUNC.NTZ R23, R23 ;  /* 0x0000001700177305 */ /* 0x000e24000021f100 */
[----:B0-----:R0:W-:Y:S01]  /*c450*/  STG.E.U8 desc[UR36][R8.64], R23 ;  /* 0x0000001708007986 */ /* 0x0011e2000c101124 */
[----:B------:R-:W-:Y:S05]  /*c460*/  BRA `(.L_x_2741) ;  /* 0x0000000c00947947 */ /* 0x000fea0003800000 */
.L_x_2739:
[----:B------:R-:W-:-:S06]  /*c470*/  HADD2.F32 R5, -RZ, R23.H0_H0 ;  /* 0x20000017ff057230 */ /* 0x000fcc0000004100 */
[----:B------:R-:W0:Y:S02]  /*c480*/  F2I.S64.TRUNC R4, R5 ;  /* 0x0000000500047311 */ /* 0x000e24000020d900 */
[----:B0-----:R0:W-:Y:S01]  /*c490*/  STG.E.U8 desc[UR36][R8.64], R4 ;  /* 0x0000000408007986 */ /* 0x0011e2000c101124 */
[----:B------:R-:W-:Y:S05]  /*c4a0*/  BRA `(.L_x_2741) ;  /* 0x0000000c00847947 */ /* 0x000fea0003800000 */
.L_x_2738:
        /* <DEDUP_REMOVED lines=10> */
.L_x_2743:
[----:B------:R-:W-:-:S06]  /*c550*/  HADD2.F32 R23, -RZ, R23.H0_H0 ;  /* 0x20000017ff177230 */ /* 0x000fcc0000004100 */
[----:B------:R-:W0:Y:S02]  /*c560*/  F2I.FTZ.TRUNC.NTZ R23, R23 ;  /* 0x0000001700177305 */ /* 0x000e24000021f100 */
[----:B0-----:R0:W-:Y:S01]  /*c570*/  STG.E desc[UR36][R8.64], R23 ;  /* 0x0000001708007986 */ /* 0x0011e2000c101924 */
[----:B------:R-:W-:Y:S05]  /*c580*/  BRA `(.L_x_2741) ;  /* 0x0000000c004c7947 */ /* 0x000fea0003800000 */
.L_x_2742:
[----:B------:R-:W-:-:S06]  /*c590*/  HADD2.F32 R23, -RZ, R23.H0_H0 ;  /* 0x20000017ff177230 */ /* 0x000fcc0000004100 */
[----:B------:R-:W0:Y:S02]  /*c5a0*/  F2I.FTZ.TRUNC.NTZ R23, R23 ;  /* 0x0000001700177305 */ /* 0x000e24000021f100 */
[----:B0-----:R0:W-:Y:S01]  /*c5b0*/  STG.E.U16 desc[UR36][R8.64], R23 ;  /* 0x0000001708007986 */ /* 0x0011e2000c101524 */
[----:B------:R-:W-:Y:S05]  /*c5c0*/  BRA `(.L_x_2741) ;  /* 0x0000000c003c7947 */ /* 0x000fea0003800000 */
.L_x_2737:
        /* <DEDUP_REMOVED lines=9> */
.L_x_2745:
[----:B------:R0:W-:Y:S01]  /*c660*/  STG.E.U16 desc[UR36][R8.64], R23 ;  /* 0x0000001708007986 */ /* 0x0001e2000c101524 */
[----:B------:R-:W-:Y:S05]  /*c670*/  BRA `(.L_x_2741) ;  /* 0x0000000c00107947 */ /* 0x000fea0003800000 */
.L_x_2744:
        /* <DEDUP_REMOVED lines=10> */
.L_x_2747:
[----:B------:R-:W-:-:S05]  /*c720*/  HADD2.F32 R0, -RZ, R23.H0_H0 ;  /* 0x20000017ff007230 */ /* 0x000fca0000004100 */
[----:B------:R-:W-:-:S04]  /*c730*/  F2FP.F16.F32.PACK_AB R0, RZ, R0 ;  /* 0x00000000ff00723e */ /* 0x000fc800000000ff */
[----:B------:R-:W-:-:S05]  /*c740*/  PRMT R0, R0, 0x5410, RZ ;  /* 0x0000541000007816 */ /* 0x000fca00000000ff */
[----:B------:R0:W-:Y:S01]  /*c750*/  STG.E desc[UR36][R8.64], R0 ;  /* 0x0000000008007986 */ /* 0x0001e2000c101924 */
[----:B------:R-:W-:Y:S05]  /*c760*/  BRA `(.L_x_2741) ;  /* 0x0000000800d47947 */ /* 0x000fea0003800000 */
.L_x_2746:
[----:B------:R-:W-:-:S05]  /*c770*/  HADD2.F32 R4, -RZ, R23.H0_H0 ;  /* 0x20000017ff047230 */ /* 0x000fca0000004100 */
[----:B------:R-:W-:-:S06]  /*c780*/  FMUL.FTZ R4, R4, 1 ;  /* 0x3f80000004047820 */ /* 0x000fcc0000410000 */
[----:B------:R-:W0:Y:S02]  /*c790*/  F2F.F64.F32 R4, R4 ;  /* 0x0000000400047310 */ /* 0x000e240000201800 */
[----:B0-----:R0:W-:Y:S01]  /*c7a0*/  STG.E.64 desc[UR36][R8.64], R4 ;  /* 0x0000000408007986 */ /* 0x0011e2000c101b24 */
[----:B------:R-:W-:Y:S05]  /*c7b0*/  BRA `(.L_x_2741) ;  /* 0x0000000800c07947 */ /* 0x000fea0003800000 */
.L_x_2736:
        /* <DEDUP_REMOVED lines=13> */
.L_x_2750:
[----:B------:R-:W-:Y:S01]  /*c890*/  HADD2.F32 R23, -RZ, R23.H0_H0 ;  /* 0x20000017ff177230 */ /* 0x000fe20000004100 */
[----:B------:R-:W-:-:S04]  /*c8a0*/  CS2R R6, SRZ ;  /* 0x0000000000067805 */ /* 0x000fc8000001ff00 */
[----:B------:R-:W-:-:S06]  /*c8b0*/  FMUL.FTZ R4, R23, 1 ;  /* 0x3f80000017047820 */ /* 0x000fcc0000410000 */
[----:B------:R-:W0:Y:S02]  /*c8c0*/  F2F.F64.F32 R4, R4 ;  /* 0x0000000400047310 */ /* 0x000e240000201800 */
[----:B0-----:R0:W-:Y:S01]  /*c8d0*/  STG.E.128 desc[UR36][R8.64], R4 ;  /* 0x0000000408007986 */ /* 0x0011e2000c101d24 */
[----:B------:R-:W-:Y:S05]  /*c8e0*/  BRA `(.L_x_2741) ;  /* 0x0000000800747947 */ /* 0x000fea0003800000 */
.L_x_2749:
        /* <DEDUP_REMOVED lines=21> */
.L_x_2754:
[----:B------:R-:W-:Y:S05]  /*ca40*/  BSYNC B0 ;  /* 0x0000000000007941 */ /* 0x000fea0003800000 */
.L_x_2753:
[----:B------:R-:W-:-:S05]  /*ca50*/  LOP3.LUT R5, R0, R5, RZ, 0xfc, !PT ;  /* 0x0000000500057212 */ /* 0x000fca00078efcff */
[----:B------:R0:W-:Y:S01]  /*ca60*/  STG.E.U8 desc[UR36][R8.64], R5 ;  /* 0x0000000508007986 */ /* 0x0001e2000c101124 */
[----:B------:R-:W-:Y:S05]  /*ca70*/  BRA `(.L_x_2741) ;  /* 0x0000000800107947 */ /* 0x000fea0003800000 */
.L_x_2752:
        /* <DEDUP_REMOVED lines=13> */
.L_x_2756:
[----:B------:R-:W-:Y:S01]  /*cb50*/  IMAD.MOV.U32 R0, RZ, RZ, 0x7f ;  /* 0x0000007fff007424 */ /* 0x000fe200078e00ff */
[----:B------:R-:W-:-:S04]  /*cb60*/  ISETP.GT.U32.AND P0, PT, R3, 0x7f800000, PT ;  /* 0x7f8000000300780c */ /* 0x000fc80003f04070 */
[----:B------:R-:W-:-:S09]  /*cb70*/  SEL R0, R0, 0x7c, P0 ;  /* 0x0000007c00007807 */ /* 0x000fd20000000000 */
.L_x_2757:
[----:B------:R-:W-:Y:S05]  /*cb80*/  BSYNC B0 ;  /* 0x0000000000007941 */ /* 0x000fea0003800000 */
.L_x_2755:
[----:B------:R-:W-:-:S04]  /*cb90*/  LOP3.LUT R3, R23, 0x80000000, RZ, 0xc0, !PT ;  /* 0x8000000017037812 */ /* 0x000fc800078ec0ff */
[----:B------:R-:W-:-:S04]  /*cba0*/  SHF.R.U32.HI R3, RZ, 0x18, R3 ;  /* 0x00000018ff037819 */ /* 0x000fc80000011603 */
[----:B------:R-:W-:-:S05]  /*cbb0*/  LOP3.LUT R3, R0, R3, RZ, 0xfc, !PT ;  /* 0x0000000300037212 */ /* 0x000fca00078efcff */
[----:B------:R0:W-:Y:S01]  /*cbc0*/  STG.E.U8 desc[UR36][R8.64], R3 ;  /* 0x0000000308007986 */ /* 0x0001e2000c101124 */
[----:B------:R-:W-:Y:S05]  /*cbd0*/  BRA `(.L_x_2741) ;  /* 0x0000000400b87947 */ /* 0x000fea0003800000 */
.L_x_2751:
[----:B------:R-:W-:-:S05]  /*cbe0*/  HADD2.F32 R0, -RZ, R23.H0_H0 ;  /* 0x20000017ff007230 */ /* 0x000fca0000004100 */
[----:B------:R-:W-:-:S05]  /*cbf0*/  F2FP.BF16.F32.PACK_AB R0, RZ, R0 ;  /* 0x00000000ff00723e */ /* 0x000fca00000010ff */
[----:B------:R0:W-:Y:S01]  /*cc00*/  STG.E.U16 desc[UR36][R8.64], R0 ;  /* 0x0000000008007986 */ /* 0x0001e2000c101524 */
[----:B------:R-:W-:Y:S05]  /*cc10*/  BRA `(.L_x_2741) ;  /* 0x0000000400a87947 */ /* 0x000fea0003800000 */
.L_x_2748:
        /* <DEDUP_REMOVED lines=12> */
.L_x_2760:
        /* <DEDUP_REMOVED lines=17> */
.L_x_2763:
[----:B------:R-:W-:-:S04]  /*cdf0*/  LOP3.LUT R3, R23, 0x80000000, RZ, 0xc0, !PT ;  /* 0x8000000017037812 */ /* 0x000fc800078ec0ff */
[----:B------:R-:W-:-:S04]  /*ce00*/  SHF.R.U32.HI R3, RZ, 0x18, R3 ;  /* 0x00000018ff037819 */ /* 0x000fc80000011603 */
[----:B------:R-:W-:-:S04]  /*ce10*/  LOP3.LUT R0, R0, R3, RZ, 0xfc, !PT ;  /* 0x0000000300007212 */ /* 0x000fc800078efcff */
[----:B------:R-:W-:-:S07]  /*ce20*/  PRMT R4, R0, 0x7610, R4 ;  /* 0x0000761000047816 */ /* 0x000fce0000000004 */
.L_x_2762:
[----:B------:R-:W-:Y:S05]  /*ce30*/  BSYNC B0 ;  /* 0x0000000000007941 */ /* 0x000fea0003800000 */
.L_x_2761:
[----:B------:R0:W-:Y:S01]  /*ce40*/  STG.E.U8 desc[UR36][R8.64], R4 ;  /* 0x0000000408007986 */ /* 0x0001e2000c101124 */
[----:B------:R-:W-:Y:S05]  /*ce50*/  BRA `(.L_x_2741) ;  /* 0x0000000400187947 */ /* 0x000fea0003800000 */
.L_x_2759:
        /* <DEDUP_REMOVED lines=17> */
.L_x_2766:
[----:B------:R-:W-:-:S04]  /*cf70*/  LOP3.LUT R3, R23, 0x80000000, RZ, 0xc0, !PT ;  /* 0x8000000017037812 */ /* 0x000fc800078ec0ff */
[----:B------:R-:W-:-:S04]  /*cf80*/  SHF.R.U32.HI R3, RZ, 0x18, R3 ;  /* 0x00000018ff037819 */ /* 0x000fc80000011603 */
[----:B------:R-:W-:-:S04]  /*cf90*/  LOP3.LUT R0, R0, R3, RZ, 0xfc, !PT ;  /* 0x0000000300007212 */ /* 0x000fc800078efcff */
[----:B------:R-:W-:-:S07]  /*cfa0*/  PRMT R4, R0, 0x7610, R4 ;  /* 0x0000761000047816 */ /* 0x000fce0000000004 */
.L_x_2765:
[----:B------:R-:W-:Y:S05]  /*cfb0*/  BSYNC B0 ;  /* 0x0000000000007941 */ /* 0x000fea0003800000 */
.L_x_2764:
[----:B------:R3:W-:Y:S01]  /*cfc0*/  STG.E.U8 desc[UR36][R8.64], R4 ;  /* 0x0000000408007986 */ /* 0x0007e2000c101124 */
[----:B------:R-:W-:Y:S05]  /*cfd0*/  BRA `(.L_x_2741) ;  /* 0x0000000000b87947 */ /* 0x000fea0003800000 */
.L_x_2758:
        /* <DEDUP_REMOVED lines=22> */
.L_x_2740:
        /* <DEDUP_REMOVED lines=16> */
.L_x_2769:
[----:B------:R-:W-:Y:S05]  /*d240*/  BRA `(.L_x_2741) ;  /* 0x00000000001c7947 */ /* 0x000fea0003800000 */
.L_x_2768:
[----:B------:R-:W-:-:S06]  /*d250*/  HADD2.F32 R4, -RZ, R23.H0_H0 ;  /* 0x20000017ff047230 */ /* 0x000fcc0000004100 */
[----:B------:R-:W0:Y:S02]  /*d260*/  F2I.U64.TRUNC R4, R4 ;  /* 0x0000000400047311 */ /* 0x000e24000020d800 */
[----:B0-----:R1:W-:Y:S01]  /*d270*/  STG.E.64 desc[UR36][R8.64], R4 ;  /* 0x0000000408007986 */ /* 0x0013e2000c101b24 */
[----:B------:R-:W-:Y:S05]  /*d280*/  BRA `(.L_x_2741) ;  /* 0x00000000000c7947 */ /* 0x000fea0003800000 */
.L_x_2767:
[----:B------:R-:W-:-:S06]  /*d290*/  HADD2.F32 R23, -RZ, R23.H0_H0 ;  /* 0x20000017ff177230 */ /* 0x000fcc0000004100 */
[----:B------:R-:W0:Y:S02]  /*d2a0*/  F2I.FTZ.U32.TRUNC.NTZ R23, R23 ;  /* 0x0000001700177305 */ /* 0x000e24000021f000 */
[----:B0-----:R0:W-:Y:S02]  /*d2b0*/  STG.E desc[UR36][R8.64], R23 ;  /* 0x0000001708007986 */ /* 0x0011e4000c101924 */
.L_x_2741:
[----:B------:R-:W-:-:S07]  /*d2c0*/  VIADD R17, R17, 0x80 ;  /* 0x0000008011117836 */ /* 0x000fce0000000000 */
.L_x_2701:
[----:B------:R-:W-:Y:S05]  /*d2d0*/  BSYNC B6 ;  /* 0x0000000000067941 */ /* 0x000fea0003800000 */
.L_x_2700:
[----:B------:R-:W-:-:S13]  /*d2e0*/  ISETP.GE.AND P0, PT, R17, R28, PT ;  /* 0x0000001c1100720c */ /* 0x000fda0003f06270 */
[----:B------:R-:W-:Y:S05]  /*d2f0*/  @P0 EXIT ;  /* 0x000000000000094d */ /* 0x000fea0003800000 */
[----:B01234-:R-:W0:Y:S01]  /*d300*/  LDC.64 R4, c[0x0][0x218] ;  /* 0x00008600ff047b82 */ /* 0x01fe220000000a00 */
        /* <DEDUP_REMOVED lines=20> */
.L_x_2773:
[----:B------:R-:W-:-:S06]  /*d450*/  HADD2.F32 R5, -RZ, R24.H0_H0 ;  /* 0x20000018ff057230 */ /* 0x000fcc0000004100 */
[----:B------:R-:W0:Y:S02]  /*d460*/  F2I.S64.TRUNC R4, R5 ;  /* 0x0000000500047311 */ /* 0x000e24000020d900 */
[----:B0-----:R-:W-:Y:S01]  /*d470*/  STG.E.U8 desc[UR36][R2.64], R4 ;  /* 0x0000000402007986 */ /* 0x001fe2000c101124 */
[----:B------:R-:W-:Y:S05]  /*d480*/  EXIT ;  /* 0x000000000000794d */ /* 0x000fea0003800000 */
.L_x_2772:
        /* <DEDUP_REMOVED lines=10> */
.L_x_2776:
[----:B------:R-:W-:-:S04]  /*d530*/  HADD2.F32 R24, -RZ, R24.H0_H0 ;  /* 0x20000018ff187230 */ /* 0x000fc80000004100 */
[----:B------:R-:W0:Y:S02]  /*d540*/  F2I.FTZ.TRUNC.NTZ R5, R24 ;  /* 0x0000001800057305 */ /* 0x000e24000021f100 */
[----:B0-----:R-:W-:Y:S01]  /*d550*/  STG.E desc[UR36][R2.64], R5 ;  /* 0x0000000502007986 */ /* 0x001fe2000c101924 */
[----:B------:R-:W-:Y:S05]  /*d560*/  EXIT ;  /* 0x000000000000794d */ /* 0x000fea0003800000 */
.L_x_2775:
[----:B------:R-:W-:-:S04]  /*d570*/  HADD2.F32 R24, -RZ, R24.H0_H0 ;  /* 0x20000018ff187230 */ /* 0x000fc80000004100 */
[----:B------:R-:W0:Y:S02]  /*d580*/  F2I.FTZ.TRUNC.NTZ R5, R24 ;  /* 0x0000001800057305 */ /* 0x000e24000021f100 */
[----:B0-----:R-:W-:Y:S01]  /*d590*/  STG.E.U16 desc[UR36][R2.64], R5 ;  /* 0x0000000502007986 */ /* 0x001fe2000c101524 */
[----:B------:R-:W-:Y:S05]  /*d5a0*/  EXIT ;  /* 0x000000000000794d */ /* 0x000fea0003800000 */
.L_x_2771:
        /* <DEDUP_REMOVED lines=9> */
.L_x_2778:
[----:B------:R-:W-:Y:S01]  /*d640*/  STG.E.U16 desc[UR36][R2.64], R24 ;  /* 0x0000001802007986 */ /* 0x000fe2000c101524 */
[----:B------:R-:W-:Y:S05]  /*d650*/  EXIT ;  /* 0x000000000000794d */ /* 0x000fea0003800000 */
.L_x_2777:
        /* <DEDUP_REMOVED lines=10> */
.L_x_2780:
[----:B------:R-:W-:-:S05]  /*d700*/  HADD2.F32 R0, -RZ, R24.H0_H0 ;  /* 0x20000018ff007230 */ /* 0x000fca0000004100 */
[----:B------:R-:W-:-:S04]  /*d710*/  F2FP.F16.F32.PACK_AB R0, RZ, R0 ;  /* 0x00000000ff00723e */ /* 0x000fc800000000ff */
[----:B------:R-:W-:-:S05]  /*d720*/  PRMT R0, R0, 0x5410, RZ ;  /* 0x0000541000007816 */ /* 0x000fca00000000ff */
[----:B------:R-:W-:Y:S01]  /*d730*/  STG.E desc[UR36][R2.64], R0 ;  /* 0x0000000002007986 */ /* 0x000fe2000c101924 */
[----:B------:R-:W-:Y:S05]  /*d740*/  EXIT ;  /* 0x000000000000794d */ /* 0x000fea0003800000 */
.L_x_2779:
[----:B------:R-:W-:-:S05]  /*d750*/  HADD2.F32 R4, -RZ, R24.H0_H0 ;  /* 0x20000018ff047230 */ /* 0x000fca0000004100 */
[----:B------:R-:W-:-:S06]  /*d760*/  FMUL.FTZ R4, R4, 1 ;  /* 0x3f80000004047820 */ /* 0x000fcc0000410000 */
[----:B------:R-:W0:Y:S02]  /*d770*/  F2F.F64.F32 R4, R4 ;  /* 0x0000000400047310 */ /* 0x000e240000201800 */
[----:B0-----:R-:W-:Y:S01]  /*d780*/  STG.E.64 desc[UR36][R2.64], R4 ;  /* 0x0000000402007986 */ /* 0x001fe2000c101b24 */
[----:B------:R-:W-:Y:S05]  /*d790*/  EXIT ;  /* 0x000000000000794d */ /* 0x000fea0003800000 */
.L_x_2770:
        /* <DEDUP_REMOVED lines=13> */
.L_x_2783:
[----:B------:R-:W-:Y:S01]  /*d870*/  HADD2.F32 R24, -RZ, R24.H0_H0 ;  /* 0x20000018ff187230 */ /* 0x000fe20000004100 */
[----:B------:R-:W-:-:S04]  /*d880*/  CS2R R6, SRZ ;  /* 0x0000000000067805 */ /* 0x000fc8000001ff00 */
[----:B------:R-:W-:-:S06]  /*d890*/  FMUL.FTZ R4, R24, 1 ;  /* 0x3f80000018047820 */ /* 0x000fcc0000410000 */
[----:B------:R-:W0:Y:S02]  /*d8a0*/  F2F.F64.F32 R4, R4 ;  /* 0x0000000400047310 */ /* 0x000e240000201800 */
[----:B0-----:R-:W-:Y:S01]  /*d8b0*/  STG.E.128 desc[UR36][R2.64], R4 ;  /* 0x0000000402007986 */ /* 0x001fe2000c101d24 */
[----:B------:R-:W-:Y:S05]  /*d8c0*/  EXIT ;  /* 0x000000000000794d */ /* 0x000fea0003800000 */
.L_x_2782:
        /* <DEDUP_REMOVED lines=21> */
.L_x_2787:
[----:B------:R-:W-:Y:S05]  /*da20*/  BSYNC B0 ;  /* 0x0000000000007941 */ /* 0x000fea0003800000 */
.L_x_2786:
[----:B------:R-:W-:-:S05]  /*da30*/  LOP3.LUT R5, R0, R5, RZ, 0xfc, !PT ;  /* 0x0000000500057212 */ /* 0x000fca00078efcff */
[----:B------:R-:W-:Y:S01]  /*da40*/  STG.E.U8 desc[UR36][R2.64], R5 ;  /* 0x0000000502007986 */ /* 0x000fe2000c101124 */
[----:B------:R-:W-:Y:S05]  /*da50*/  EXIT ;  /* 0x000000000000794d */ /* 0x000fea0003800000 */
.L_x_2785:
        /* <DEDUP_REMOVED lines=13> */
.L_x_2789:
[----:B------:R-:W-:Y:S01]  /*db30*/  IMAD.MOV.U32 R0, RZ, RZ, 0x7f ;  /* 0x0000007fff007424 */ /* 0x000fe200078e00ff */
[----:B------:R-:W-:-:S04]  /*db40*/  ISETP.GT.U32.AND P0, PT, R4, 0x7f800000, PT ;  /* 0x7f8000000400780c */ /* 0x000fc80003f04070 */
[----:B------:R-:W-:-:S09]  /*db50*/  SEL R0, R0, 0x7c, P0 ;  /* 0x0000007c00007807 */ /* 0x000fd20000000000 */
.L_x_2790:
[----:B------:R-:W-:Y:S05]  /*db60*/  BSYNC B0 ;  /* 0x0000000000007941 */ /* 0x000fea0003800000 */
.L_x_2788:
[----:B------:R-:W-:-:S04]  /*db70*/  LOP3.LUT R4, R5, 0x80000000, RZ, 0xc0, !PT ;  /* 0x8000000005047812 */ /* 0x000fc800078ec0ff */
[----:B------:R-:W-:-:S04]  /*db80*/  SHF.R.U32.HI R5, RZ, 0x18, R4 ;  /* 0x00000018ff057819 */ /* 0x000fc80000011604 */
[----:B------:R-:W-:-:S05]  /*db90*/  LOP3.LUT R5, R0, R5, RZ, 0xfc, !PT ;  /* 0x0000000500057212 */ /* 0x000fca00078efcff */
[----:B------:R-:W-:Y:S01]  /*dba0*/  STG.E.U8 desc[UR36][R2.64], R5 ;  /* 0x0000000502007986 */ /* 0x000fe2000c101124 */
[----:B------:R-:W-:Y:S05]  /*dbb0*/  EXIT ;  /* 0x000000000000794d */ /* 0x000fea0003800000 */
.L_x_2784:
[----:B------:R-:W-:-:S05]  /*dbc0*/  HADD2.F32 R0, -RZ, R24.H0_H0 ;  /* 0x20000018ff007230 */ /* 0x000fca0000004100 */
[----:B------:R-:W-:-:S05]  /*dbd0*/  F2FP.BF16.F32.PACK_AB R0, RZ, R0 ;  /* 0x00000000ff00723e */ /* 0x000fca00000010ff */
[----:B------:R-:W-:Y:S01]  /*dbe0*/  STG.E.U16 desc[UR36][R2.64], R0 ;  /* 0x0000000002007986 */ /* 0x000fe2000c101524 */
[----:B------:R-:W-:Y:S05]  /*dbf0*/  EXIT ;  /* 0x000000000000794d */ /* 0x000fea0003800000 */
.L_x_2781:
        /* <DEDUP_REMOVED lines=12> */
.L_x_2793:
        /* <DEDUP_REMOVED lines=17> */
.L_x_2796:
[----:B------:R-:W-:-:S04]  /*ddd0*/  LOP3.LUT R0, R7, 0x80000000, RZ, 0xc0, !PT ;  /* 0x8000000007007812 */ /* 0x000fc800078ec0ff */
[----:B------:R-:W-:-:S04]  /*dde0*/  SHF.R.U32.HI R5, RZ, 0x18, R0 ;  /* 0x00000018ff057819 */ /* 0x000fc80000011600 */
[----:B------:R-:W-:-:S04]  /*ddf0*/  LOP3.LUT R4, R4, R5, RZ, 0xfc, !PT ;  /* 0x0000000504047212 */ /* 0x000fc800078efcff */
[----:B------:R-:W-:-:S07]  /*de00*/  PRMT R0, R4, 0x7610, R0 ;  /* 0x0000761004007816 */ /* 0x000fce0000000000 */
.L_x_2795:
[----:B------:R-:W-:Y:S05]  /*de10*/  BSYNC B0 ;  /* 0x0000000000007941 */ /* 0x000fea0003800000 */
.L_x_2794:
[----:B------:R-:W-:Y:S01]  /*de20*/  STG.E.U8 desc[UR36][R2.64], R0 ;  /* 0x0000000002007986 */ /* 0x000fe2000c101124 */
[----:B------:R-:W-:Y:S05]  /*de30*/  EXIT ;  /* 0x000000000000794d */ /* 0x000fea0003800000 */
.L_x_2792:
        /* <DEDUP_REMOVED lines=17> */
.L_x_2799:
[----:B------:R-:W-:-:S04]  /*df50*/  LOP3.LUT R0, R7, 0x80000000, RZ, 0xc0, !PT ;  /* 0x8000000007007812 */ /* 0x000fc800078ec0ff */
[----:B------:R-:W-:-:S04]  /*df60*/  SHF.R.U32.HI R5, RZ, 0x18, R0 ;  /* 0x00000018ff057819 */ /* 0x000fc80000011600 */
[----:B------:R-:W-:-:S04]  /*df70*/  LOP3.LUT R4, R4, R5, RZ, 0xfc, !PT ;  /* 0x0000000504047212 */ /* 0x000fc800078efcff */
[----:B------:R-:W-:-:S07]  /*df80*/  PRMT R0, R4, 0x7610, R0 ;  /* 0x0000761004007816 */ /* 0x000fce0000000000 */
.L_x_2798:
[----:B------:R-:W-:Y:S05]  /*df90*/  BSYNC B0 ;  /* 0x0000000000007941 */ /* 0x000fea0003800000 */
.L_x_2797:
[----:B------:R-:W-:Y:S01]  /*dfa0*/  STG.E.U8 desc[UR36][R2.64], R0 ;  /* 0x0000000002007986 */ /* 0x000fe2000c101124 */
[----:B------:R-:W-:Y:S05]  /*dfb0*/  EXIT ;  /* 0x000000000000794d */ /* 0x000fea0003800000 */
.L_x_2791:
        /* <DEDUP_REMOVED lines=22> */
.L_x_2774:
        /* <DEDUP_REMOVED lines=16> */
.L_x_2802:
[----:B------:R-:W-:Y:S05]  /*e220*/  EXIT ;  /* 0x000000000000794d */ /* 0x000fea0003800000 */
.L_x_2801:
[----:B------:R-:W-:-:S06]  /*e230*/  HADD2.F32 R4, -RZ, R24.H0_H0 ;  /* 0x20000018ff047230 */ /* 0x000fcc0000004100 */
[----:B------:R-:W0:Y:S02]  /*e240*/  F2I.U64.TRUNC R4, R4 ;  /* 0x0000000400047311 */ /* 0x000e24000020d800 */
[----:B0-----:R-:W-:Y:S01]  /*e250*/  STG.E.64 desc[UR36][R2.64], R4 ;  /* 0x0000000402007986 */ /* 0x001fe2000c101b24 */
[----:B------:R-:W-:Y:S05]  /*e260*/  EXIT ;  /* 0x000000000000794d */ /* 0x000fea0003800000 */
.L_x_2800:
[----:B------:R-:W-:-:S04]  /*e270*/  HADD2.F32 R24, -RZ, R24.H0_H0 ;  /* 0x20000018ff187230 */ /* 0x000fc80000004100 */
[----:B------:R-:W0:Y:S02]  /*e280*/  F2I.FTZ.U32.TRUNC.NTZ R5, R24 ;  /* 0x0000001800057305 */ /* 0x000e24000021f000 */
[----:B0-----:R-:W-:Y:S01]  /*e290*/  STG.E desc[UR36][R2.64], R5 ;  /* 0x0000000502007986 */ /* 0x001fe2000c101924 */
[----:B------:R-:W-:Y:S05]  /*e2a0*/  EXIT ;  /* 0x000000000000794d */ /* 0x000fea0003800000 */
.L_x_2803:
        /* <DEDUP_REMOVED lines=13> */
.L_x_10819:


//--------------------- .text._ZN2at6native18elementwise_kernelILi128ELi4EZNS0_22gpu_kernel_impl_nocastIZZZNS0_29binary_cross_entropy_out_cudaERKNS_6TensorES5_RKSt8optionalIS3_ElRS3_ENKUlvE_clEvENKUlvE1_clEvEUlN3c104HalfESE_E_EEvRNS_18TensorIteratorBaseERKT_EUliE_EEviT1_ --------------------------
	.section	.text._ZN2at6native18elementwise_kernelILi128ELi4EZNS0_22gpu_kernel_impl_nocastIZZZNS0_29binary_cross_entropy_out_cudaERKNS_6TensorES5_RKSt8optionalIS3_ElRS3_ENKUlvE_clEvENKUlvE1_clEvEUlN3c104HalfESE_E_EEvRNS_18TensorIteratorBaseERKT_EUliE_EEviT1_,"ax",@progbits
	.align	128
        .global         _ZN2at6native18elementwise_kernelILi128ELi4EZNS0_22gpu_kernel_impl_nocastIZZZNS0_29binary_cross_entropy_out_cudaERKNS_6TensorES5_RKSt8optionalIS3_ElRS3_ENKUlvE_clEvENKUlvE1_clEvEUlN3c104HalfESE_E_EEvRNS_18TensorIteratorBaseERKT_EUliE_EEviT1_
        .type           _ZN2at6native18elementwise_kernelILi128ELi4EZNS0_22gpu_kernel_impl_nocastIZZZNS0_29binary_cross_entropy_out_cudaERKNS_6TensorES5_RKSt8optionalIS3_ElRS3_ENKUlvE_clEvENKUlvE1_clEvEUlN3c104HalfESE_E_EEvRNS_18TensorIteratorBaseERKT_EUliE_EEviT1_,@function
        .size           _ZN2at6native18elementwise_kernelILi128ELi4EZNS0_22gpu_kernel_impl_nocastIZZZNS0_29binary_cross_entropy_out_cudaERKNS_6TensorES5_RKSt8optionalIS3_ElRS3_ENKUlvE_clEvENKUlvE1_clEvEUlN3c104HalfESE_E_EEvRNS_18TensorIteratorBaseERKT_EUliE_EEviT1_,(.L_x_10820 - _ZN2at6native18elementwise_kernelILi128ELi4EZNS0_22gpu_kernel_impl_nocastIZZZNS0_29binary_cross_entropy_out_cudaERKNS_6TensorES5_RKSt8optionalIS3_ElRS3_ENKUlvE_clEvENKUlvE1_clEvEUlN3c104HalfESE_E_EEvRNS_18TensorIteratorBaseERKT_EUliE_EEviT1_)
        .other          _ZN2at6native18elementwise_kernelILi128ELi4EZNS0_22gpu_kernel_impl_nocastIZZZNS0_29binary_cross_entropy_out_cudaERKNS_6TensorES5_RKSt8optionalIS3_ElRS3_ENKUlvE_clEvENKUlvE1_clEvEUlN3c104HalfESE_E_EEvRNS_18TensorIteratorBaseERKT_EUliE_EEviT1_,@"STO_CUDA_ENTRY STV_DEFAULT"
_ZN2at6native18elementwise_kernelILi128ELi4EZNS0_22gpu_kernel_impl_nocastIZZZNS0_29binary_cross_entropy_out_cudaERKNS_6TensorES5_RKSt8optionalIS3_ElRS3_ENKUlvE_clEvENKUlvE1_clEvEUlN3c104HalfESE_E_EEvRNS_18TensorIteratorBaseERKT_EUliE_EEviT1_:
.text._ZN2at6native18elementwise_kernelILi128ELi4EZNS0_22gpu_kernel_impl_nocastIZZZNS0_29binary_cross_entropy_out_cudaERKNS_6TensorES5_RKSt8optionalIS3_ElRS3_ENKUlvE_clEvENKUlvE1_clEvEUlN3c104HalfESE_E_EEvRNS_18TensorIteratorBaseERKT_EUliE_EEviT1_:
        /* <DEDUP_REMOVED lines=363> */
.L_x_2806:
        /* <DEDUP_REMOVED lines=12> */
[----:B--2---:R-:W-:-:S05]  /*1770*/  HADD2.F32 R0, -RZ, R19.H0_H0 ;  /* 0x20000013ff007230 */ /* 0x004fca0000004100 */
        /* <DEDUP_REMOVED lines=12> */
[----:B------:R-:W-:Y:S02]  /*1840*/  MOV R6, UR4 ;  /* 0x0000000400067c02 */ /* 0x000fe40008000f00 */
[----:B------:R-:W-:-:S02]  /*1850*/  MOV R7, UR5 ;  /* 0x0000000500077c02 */ /* 0x000fc40008000f00 */
[----:B------:R-:W-:Y:S02]  /*1860*/  MOV R10, UR6 ;  /* 0x00000006000a7c02 */ /* 0x000fe40008000f00 */
[----:B------:R-:W-:Y:S02]  /*1870*/  MOV R11, UR7 ;  /* 0x00000007000b7c02 */ /* 0x000fe40008000f00 */
[----:B------:R-:W-:-:S07]  /*1880*/  MOV R12, 0x1 ;  /* 0x00000001000c7802 */ /* 0x000fce0000000f00 */
[----:B------:R-:W-:-:S07]  /*1890*/  LEPC R20, `(.L_x_2808) ;  /* 0x000000001014794e */ /* 0x000fce0000000000 */
[----:B0----5:R-:W-:Y:S05]  /*18a0*/  CALL.ABS.NOINC R2 ;  /* 0x0000000002007343 */ /* 0x021fea0003c00000 */
.L_x_2808:
[----:B------:R-:W-:Y:S05]  /*18b0*/  BSYNC B6 ;  /* 0x0000000000067941 */ /* 0x000fea0003800000 */
.L_x_2807:
        /* <DEDUP_REMOVED lines=20> */
[----:B0-----:R-:W-:Y:S05]  /*1a00*/  CALL.ABS.NOINC R2 ;  /* 0x0000000002007343 */ /* 0x001fea0003c00000 */
.L_x_2810:
[----:B------:R-:W-:Y:S05]  /*1a10*/  BSYNC B6 ;  /* 0x0000000000067941 */ /* 0x000fea0003800000 */
.L_x_2809:
[--C-:B------:R-:W-:Y:S01]  /*1a20*/  HADD2.F32 R0, -RZ, -R19.reuse.H0_H0 ;  /* 0xa0000013ff007230 */ /* 0x100fe20000004100 */
[----:B------:R-:W-:Y:S01]  /*1a30*/  MOV R5, 0x3e800000 ;  /* 0x3e80000000057802 */ /* 0x000fe20000000f00 */
[----:B------:R-:W-:Y:S01]  /*1a40*/  HADD2.F32 R19, -RZ, R19.H0_H0 ;  /* 0x20000013ff137230 */ /* 0x000fe20000004100 */
[----:B------:R-:W-:Y:S02]  /*1a50*/  BSSY B0, `(.L_x_2811) ;  /* 0x0000020000007945 */ /* 0x000fe40003800000 */
[C---:B------:R-:W-:Y:S01]  /*1a60*/  FADD.FTZ.RZ R2, R0.reuse, 1 ;  /* 0x3f80000000027421 */ /* 0x040fe2000001c000 */
[----:B------:R-:W-:-:S04]  /*1a70*/  ISETP.GE.U32.AND P0, PT, R0, 0x7f800000, PT ;  /* 0x7f8000000000780c */ /* 0x000fc80003f06070 */
[----:B------:R-:W-:-:S04]  /*1a80*/  IADD3 R2, R2, -0x3f400000, RZ ;  /* 0xc0c0000002027810 */ /* 0x000fc80007ffe0ff */
[----:B------:R-:W-:-:S04]  /*1a90*/  LOP3.LUT R3, R2, 0xff800000, RZ, 0xc0, !PT ;  /* 0xff80000002037812 */ /* 0x000fc800078ec0ff */
[----:B------:R-:W-:Y:S02]  /*1aa0*/  IADD3 R4, -R3, 0x40800000, RZ ;  /* 0x4080000003047810 */ /* 0x000fe40007ffe1ff */
[-C--:B------:R-:W-:Y:S02]  /*1ab0*/  IADD3 R2, R0, -R3.reuse, RZ ;  /* 0x8000000300027210 */ /* 0x080fe40007ffe0ff */
[----:B------:R-:W-:Y:S01]  /*1ac0*/  I2FP.F32.S32 R3, R3 ;  /* 0x0000000300037245 */ /* 0x000fe20000201400 */
[----:B------:R-:W-:Y:S01]  /*1ad0*/  FFMA.FTZ R5, R4, R5, -1 ;  /* 0xbf80000004057423 */ /* 0x000fe20000010005 */
[----:B------:R-:W-:-:S03]  /*1ae0*/  HFMA2.MMA R4, -RZ, RZ, 1.3056640625, -1.8671875 ;  /* 0x3d39bf78ff047435 */ /* 0x000fc600000001ff */
[----:B------:R-:W-:Y:S01]  /*1af0*/  FADD.FTZ R5, R2, R5 ;  /* 0x0000000502057221 */ /* 0x000fe20000010000 */
[----:B------:R-:W-:-:S06]  /*1b00*/  FMUL.FTZ R3, R3, 1.1920928955078125e-07 ;  /* 0x3400000003037820 */ /* 0x000fcc0000410000 */
        /* <DEDUP_REMOVED lines=17> */
[----:B------:R-:W-:-:S05]  /*1c20*/  @P0 MOV R5, 0x7f800000 ;  /* 0x7f80000000050802 */ /* 0x000fca0000000f00 */
[----:B------:R-:W-:-:S05]  /*1c30*/  @P0 FFMA.FTZ R3, R0, R5, +INF ;  /* 0x7f80000000030423 */ /* 0x000fca0000010005 */
[----:B------:R-:W-:-:S07]  /*1c40*/  FSEL R3, R3, -RZ, P1 ;  /* 0x800000ff03037208 */ /* 0x000fce0000800000 */
.L_x_2812:
[----:B------:R-:W-:Y:S05]  /*1c50*/  BSYNC B0 ;  /* 0x0000000000007941 */ /* 0x000fea0003800000 */
.L_x_2811:
[----:B------:R-:W-:Y:S01]  /*1c60*/  F2FP.F16.F32.PACK_AB R0, RZ, R3 ;  /* 0x00000003ff00723e */ /* 0x000fe200000000ff */
[----:B------:R-:W-:Y:S01]  /*1c70*/  HADD2.F32 R5, -RZ, R22.H0_H0 ;  /* 0x20000016ff057230 */ /* 0x000fe20000004100 */
[----:B------:R-:W-:Y:S02]  /*1c80*/  PRMT R4, R2, 0x7610, R4 ;  /* 0x0000761002047816 */ /* 0x000fe40000000004 */
[----:B------:R-:W-:Y:S01]  /*1c90*/  LEA R18, R23, R18, 0x9 ;  /* 0x0000001217127211 */ /* 0x000fe200078e48ff */
[----:B------:R-:W-:Y:S02]  /*1ca0*/  HADD2.F32 R6, -RZ, R0.H0_H0 ;  /* 0x20000000ff067230 */ /* 0x000fe40000004100 */
[----:B------:R-:W-:Y:S01]  /*1cb0*/  FADD.FTZ R2, R5, -1 ;  /* 0xbf80000005027421 */ /* 0x000fe20000010000 */
[----:B------:R-:W-:Y:S01]  /*1cc0*/  HADD2.F32 R3, -RZ, R4.H0_H0 ;  /* 0x20000004ff037230 */ /* 0x000fe20000004100 */
[----:B------:R-:W-:Y:S02]  /*1cd0*/  IADD3 R19, R18, 0x80, RZ ;  /* 0x0000008012137810 */ /* 0x000fe40007ffe0ff */
[----:B------:R-:W-:-:S02]  /*1ce0*/  FSETP.GEU.FTZ.AND P1, PT, R6, -100, PT ;  /* 0xc2c800000600780b */ /* 0x000fc40003f3e000 */
        /* <DEDUP_REMOVED lines=13> */
[----:B------:R-:W-:-:S05]  /*1dc0*/  F2FP.F16.F32.PACK_AB R2, RZ, R2 ;  /* 0x00000002ff02723e */ /* 0x000fca00000000ff */
[----:B------:R0:W-:Y:S02]  /*1dd0*/  STG.E.U16 desc[UR36][R16.64], R2 ;  /* 0x0000000210007986 */ /* 0x0001e4000c101524 */
.L_x_2805:
[----:B------:R-:W-:Y:S05]  /*1de0*/  BSYNC B7 ;  /* 0x0000000000077941 */ /* 0x000fea0003800000 */
.L_x_2804:
[----:B------:R-:W-:Y:S01]  /*1df0*/  ULDC UR4, c[0x0][0x210] ;  /* 0x0000840000047ab9 */ /* 0x000fe20000000800 */
[----:B------:R-:W-:Y:S01]  /*1e00*/  BSSY B7, `(.L_x_2813) ;  /* 0x00001d6000077945 */ /* 0x000fe20003800000 */
[----:B------:R-:W-:-:S13]  /*1e10*/  ISETP.GE.AND P0, PT, R19, UR4, PT ;  /* 0x0000000413007c0c */ /* 0x000fda000bf06270 */
[----:B------:R-:W-:Y:S05]  /*1e20*/  @P0 BRA `(.L_x_2814) ;  /* 0x0000001c004c0947 */ /* 0x000fea0003800000 */
[----:B------:R-:W1:Y:S01]  /*1e30*/  LDC R3, c[0x0][0x218] ;  /* 0x00008600ff037b82 */ /* 0x000e620000000800 */
[----:B0-----:R-:W-:Y:S01]  /*1e40*/  HFMA2.MMA R2, -RZ, RZ, 0, 0 ;  /* 0x00000000ff027435 */ /* 0x001fe200000001ff */
[----:B------:R-:W-:Y:S02]  /*1e50*/  MOV R0, RZ ;  /* 0x000000ff00007202 */ /* 0x000fe40000000f00 */
[----:B------:R-:W-:Y:S02]  /*1e60*/  MOV R17, RZ ;  /* 0x000000ff00117202 */ /* 0x000fe40000000f00 */
[----:B-1----:R-:W-:-:S13]  /*1e70*/  ISETP.NE.AND P0, PT, R3, RZ, PT ;  /* 0x000000ff0300720c */ /* 0x002fda0003f05270 */
        /* <DEDUP_REMOVED lines=348> */
.L_x_2815:
        /* <DEDUP_REMOVED lines=32> */
.L_x_2817:
[----:B------:R-:W-:Y:S05]  /*3640*/  BSYNC B6 ;  /* 0x0000000000067941 */ /* 0x000fea0003800000 */
.L_x_2816:
        /* <DEDUP_REMOVED lines=21> */
.L_x_2819:
[----:B------:R-:W-:Y:S05]  /*37a0*/  BSYNC B6 ;  /* 0x0000000000067941 */ /* 0x000fea0003800000 */
.L_x_2818:
        /* <DEDUP_REMOVED lines=35> */
.L_x_2821:
[----:B------:R-:W-:Y:S05]  /*39e0*/  BSYNC B0 ;  /* 0x0000000000007941 */ /* 0x000fea0003800000 */
.L_x_2820:
[----:B------:R-:W-:Y:S01]  /*39f0*/  F2FP.F16.F32.PACK_AB R0, RZ, R3 ;  /* 0x00000003ff00723e */ /* 0x000fe200000000ff */
[----:B------:R-:W-:Y:S01]  /*3a00*/  HADD2.F32 R5, -RZ, R22.H0_H0 ;  /* 0x20000016ff057230 */ /* 0x000fe20000004100 */
[----:B------:R-:W-:Y:S02]  /*3a10*/  PRMT R4, R2, 0x7610, R4 ;  /* 0x0000761002047816 */ /* 0x000fe40000000004 */
[----:B------:R-:W-:Y:S01]  /*3a20*/  IADD3 R19, R19, 0x80, RZ ;  /* 0x0000008013137810 */ /* 0x000fe20007ffe0ff */
        /* <DEDUP_REMOVED lines=19> */
.L_x_2814:
[----:B------:R-:W-:Y:S05]  /*3b60*/  BSYNC B7 ;  /* 0x0000000000077941 */ /* 0x000fea0003800000 */
.L_x_2813:
[----:B------:R-:W-:Y:S01]  /*3b70*/  ULDC UR4, c[0x0][0x210] ;  /* 0x0000840000047ab9 */ /* 0x000fe20000000800 */
[----:B------:R-:W-:Y:S01]  /*3b80*/  BSSY B7, `(.L_x_2822) ;  /* 0x00001d6000077945 */ /* 0x000fe20003800000 */
[----:B------:R-:W-:-:S13]  /*3b90*/  ISETP.GE.AND P0, PT, R19, UR4, PT ;  /* 0x0000000413007c0c */ /* 0x000fda000bf06270 */
[----:B------:R-:W-:Y:S05]  /*3ba0*/  @P0 BRA `(.L_x_2823) ;  /* 0x0000001c004c0947 */ /* 0x000fea0003800000 */
[----:B------:R-:W2:Y:S01]  /*3bb0*/  LDC R3, c[0x0][0x218] ;  /* 0x00008600ff037b82 */ /* 0x000ea20000000800 */
[----:B01----:R-:W-:Y:S01]  /*3bc0*/  HFMA2.MMA R2, -RZ, RZ, 0, 0 ;  /* 0x00000000ff027435 */ /* 0x003fe200000001ff */
[----:B------:R-:W-:Y:S02]  /*3bd0*/  MOV R0, RZ ;  /* 0x000000ff00007202 */ /* 0x000fe40000000f00 */
        /* <DEDUP_REMOVED lines=350> */
.L_x_2824:
        /* <DEDUP_REMOVED lines=32> */
.L_x_2826:
[----:B------:R-:W-:Y:S05]  /*53c0*/  BSYNC B6 ;  /* 0x0000000000067941 */ /* 0x000fea0003800000 */
.L_x_2825:
        /* <DEDUP_REMOVED lines=21> */
.L_x_2828:
[----:B------:R-:W-:Y:S05]  /*5520*/  BSYNC B6 ;  /* 0x0000000000067941 */ /* 0x000fea0003800000 */
.L_x_2827:
        /* <DEDUP_REMOVED lines=35> */
.L_x_2830:
[----:B------:R-:W-:Y:S05]  /*5760*/  BSYNC B0 ;  /* 0x0000000000007941 */ /* 0x000fea0003800000 */
.L_x_2829:
        /* <DEDUP_REMOVED lines=23> */
.L_x_2823:
[----:B------:R-:W-:Y:S05]  /*58e0*/  BSYNC B7 ;  /* 0x0000000000077941 */ /* 0x000fea0003800000 */
.L_x_2822:
[----:B------:R-:W-:Y:S02]  /*58f0*/  ULDC UR4, c[0x0][0x210] ;  /* 0x0000840000047ab9 */ /* 0x000fe40000000800 */
[----:B------:R-:W-:-:S13]  /*5900*/  ISETP.GE.AND P0, PT, R19, UR4, PT ;  /* 0x0000000413007c0c */ /* 0x000fda000bf06270 */
[----:B------:R-:W-:Y:S05]  /*5910*/  @P0 EXIT ;  /* 0x000000000000094d */ /* 0x000fea0003800000 */
[----:B------:R-:W3:Y:S01]  /*5920*/  LDC R3, c[0x0][0x218] ;  /* 0x00008600ff037b82 */ /* 0x000ee20000000800 */
[----:B012---:R-:W-:Y:S01]  /*5930*/  HFMA2.MMA R2, -RZ, RZ, 0, 0 ;  /* 0x00000000ff027435 */ /* 0x007fe200000001ff */
[----:B------:R-:W-:Y:S02]  /*5940*/  MOV R0, RZ ;  /* 0x000000ff00007202 */ /* 0x000fe40000000f00 */
        /* <DEDUP_REMOVED lines=350> */
.L_x_2831:
        /* <DEDUP_REMOVED lines=32> */
.L_x_2833:
[----:B------:R-:W-:Y:S05]  /*7130*/  BSYNC B6 ;  /* 0x0000000000067941 */ /* 0x000fea0003800000 */
.L_x_2832:
        /* <DEDUP_REMOVED lines=21> */
.L_x_2835:
[----:B------:R-:W-:Y:S05]  /*7290*/  BSYNC B6 ;  /* 0x0000000000067941 */ /* 0x000fea0003800000 */
.L_x_2834:
        /* <DEDUP_REMOVED lines=35> */
.L_x_2837:
[----:B------:R-:W-:Y:S05]  /*74d0*/  BSYNC B0 ;  /* 0x0000000000007941 */ /* 0x000fea0003800000 */
.L_x_2836:
[----:B------:R-:W-:Y:S01]  /*74e0*/  F2FP.F16.F32.PACK_AB R0, RZ, R3 ;  /* 0x00000003ff00723e */ /* 0x000fe200000000ff */
[----:B------:R-:W-:Y:S01]  /*74f0*/  HADD2.F32 R5, -RZ, R19.H0_H0 ;  /* 0x20000013ff057230 */ /* 0x000fe20000004100 */
[----:B------:R-:W-:-:S03]  /*7500*/  PRMT R4, R2, 0x7610, R4 ;  /* 0x0000761002047816 */ /* 0x000fc60000000004 */
        /* <DEDUP_REMOVED lines=18> */
[----:B------:R-:W-:Y:S01]  /*7630*/  STG.E.U16 desc[UR36][R16.64], R2 ;  /* 0x0000000210007986 */ /* 0x000fe2000c101524 */
[----:B------:R-:W-:Y:S05]  /*7640*/  EXIT ;  /* 0x000000000000794d */ /* 0x000fea0003800000 */
.L_x_2838:
        /* <DEDUP_REMOVED lines=11> */
.L_x_10820:


//--------------------- .text._ZN2at6native27unrolled_elementwise_kernelIZZZNS0_29binary_cross_entropy_out_cudaERKNS_6TensorES4_RKSt8optionalIS2_ElRS2_ENKUlvE_clEvENKUlvE1_clEvEUlN3c104HalfESD_E_St5arrayIPcLm3EELi4E23TrivialOffsetCalculatorILi2EjESI_ILi1EjENS0_6memory15LoadWithoutCastENSL_16StoreWithoutCastEEEviT_T0_T2_T3_T4_T5_ --------------------------
	.section	.text._ZN2at6native27unrolled_elementwise_kernelIZZZNS0_29binary_cross_entropy_out_cudaERKNS_6TensorES4_RKSt8optionalIS2_ElRS2_ENKUlvE_clEvENKUlvE1_clEvEUlN3c104HalfESD_E_St5arrayIPcLm3EELi4E23TrivialOffsetCalculatorILi2EjESI_ILi1EjENS0_6memory15LoadWithoutCastENSL_16StoreWithoutCastEEEviT_T0_T2_T3_T4_T5_,"ax",@progbits
	.align	128
        .global         _ZN2at6native27unrolled_elementwise_kernelIZZZNS0_29binary_cross_entropy_out_cudaERKNS_6TensorES4_RKSt8optionalIS2_ElRS2_ENKUlvE_clEvENKUlvE1_clEvEUlN3c104HalfESD_E_St5arrayIPcLm3EELi4E23TrivialOffsetCalculatorILi2EjESI_ILi1EjENS0_6memory15LoadWithoutCastENSL_16StoreWithoutCastEEEviT_T0_T2_T3_T4_T5_
        .type           _ZN2at6native27unrolled_elementwise_kernelIZZZNS0_29binary_cross_entropy_out_cudaERKNS_6TensorES4_RKSt8optionalIS2_ElRS2_ENKUlvE_clEvENKUlvE1_clEvEUlN3c104HalfESD_E_St5arrayIPcLm3EELi4E23TrivialOffsetCalculatorILi2EjESI_ILi1EjENS0_6memory15LoadWithoutCastENSL_16StoreWithoutCastEEEviT_T0_T2_T3_T4_T5_,@function
        .size           _ZN2at6native27unrolled_elementwise_kernelIZZZNS0_29binary_cross_entropy_out_cudaERKNS_6TensorES4_RKSt8optionalIS2_ElRS2_ENKUlvE_clEvENKUlvE1_clEvEUlN3c104HalfESD_E_St5arrayIPcLm3EELi4E23TrivialOffsetCalculatorILi2EjESI_ILi1EjENS0_6memory15LoadWithoutCastENSL_16StoreWithoutCastEEEviT_T0_T2_T3_T4_T5_,(.L_x_10821 - _ZN2at6native27unrolled_elementwise_kernelIZZZNS0_29binary_cross_entropy_out_cudaERKNS_6TensorES4_RKSt8optionalIS2_ElRS2_ENKUlvE_clEvENKUlvE1_clEvEUlN3c104HalfESD_E_St5arrayIPcLm3EELi4E23TrivialOffsetCalculatorILi2EjESI_ILi1EjENS0_6memory15LoadWithoutCastENSL_16StoreWithoutCastEEEviT_T0_T2_T3_T4_T5_)
        .other          _ZN2at6native27unrolled_elementwise_kernelIZZZNS0_29binary_cross_entropy_out_cudaERKNS_6TensorES4_RKSt8optionalIS2_ElRS2_ENKUlvE_clEvENKUlvE1_clEvEUlN3c104HalfESD_E_St5arrayIPcLm3EELi4E23TrivialOffsetCalculatorILi2EjESI_ILi1EjENS0_6memory15LoadWithoutCastENSL_16StoreWithoutCastEEEviT_T0_T2_T3_T4_T5_,@"STO_CUDA_ENTRY STV_DEFAULT"
_ZN2at6native27unrolled_elementwise_kernelIZZZNS0_29binary_cross_entropy_out_cudaERKNS_6TensorES4_RKSt8optionalIS2_ElRS2_ENKUlvE_clEvENKUlvE1_clEvEUlN3c104HalfESD_E_St5arrayIPcLm3EELi4E23TrivialOffsetCalculatorILi2EjESI_ILi1EjENS0_6memory15LoadWithoutCastENSL_16StoreWithoutCastEEEviT_T0_T2_T3_T4_T5_:
.text._ZN2at6native27unrolled_elementwise_kernelIZZZNS0_29binary_cross_entropy_out_cudaERKNS_6TensorES4_RKSt8optionalIS2_ElRS2_ENKUlvE_clEvENKUlvE1_clEvEUlN3c104HalfESD_E_St5arrayIPcLm3EELi4E23TrivialOffsetCalculatorILi2EjESI_ILi1EjENS0_6memory15LoadWithoutCastENSL_16StoreWithoutCastEEEviT_T0_T2_T3_T4_T5_:
        /* <DEDUP_REMOVED lines=59> */
[----:B--2---:R-:W-:Y:S01]  /*03b0*/  IMAD.U32 R4, RZ, RZ, UR4 ;  /* 0x00000004ff047e24 */ /* 0x004fe2000f8e00ff */
        /* <DEDUP_REMOVED lines=12> */
.L_x_2842:
[----:B------:R-:W-:Y:S05]  /*0480*/  BSYNC B6 ;  /* 0x0000000000067941 */ /* 0x000fea0003800000 */
.L_x_2841:
        /* <DEDUP_REMOVED lines=21> */
.L_x_2844:
[----:B------:R-:W-:Y:S05]  /*05e0*/  BSYNC B6 ;  /* 0x0000000000067941 */ /* 0x000fea0003800000 */
.L_x_2843:
[--C-:B------:R-:W-:Y:S01]  /*05f0*/  HADD2.F32 R0, -RZ, -R24.reuse.H0_H0 ;  /* 0xa0000018ff007230 */ /* 0x100fe20000004100 */
[----:B--2---:R-:W-:Y:S01]  /*0600*/  HFMA2.MMA R7, -RZ, RZ, 1.625, 0 ;  /* 0x3e800000ff077435 */ /* 0x004fe200000001ff */
[----:B------:R-:W-:Y:S01]  /*0610*/  HADD2.F32 R24, -RZ, R24.H0_H0 ;  /* 0x20000018ff187230 */ /* 0x000fe20000004100 */
[----:B------:R-:W-:Y:S02]  /*0620*/  BSSY B0, `(.L_x_2845) ;  /* 0x0000020000007945 */ /* 0x000fe40003800000 */
[C---:B------:R-:W-:Y:S01]  /*0630*/  FADD.FTZ.RZ R3, R0.reuse, 1 ;  /* 0x3f80000000037421 */ /* 0x040fe2000001c000 */
[----:B------:R-:W-:-:S03]  /*0640*/  ISETP.GE.U32.AND P0, PT, R0, 0x7f800000, PT ;  /* 0x7f8000000000780c */ /* 0x000fc60003f06070 */
[----:B------:R-:W-:-:S05]  /*0650*/  VIADD R3, R3, 0xc0c00000 ;  /* 0xc0c0000003037836 */ /* 0x000fca0000000000 */
[----:B------:R-:W-:-:S04]  /*0660*/  LOP3.LUT R5, R3, 0xff800000, RZ, 0xc0, !PT ;  /* 0xff80000003057812 */ /* 0x000fc800078ec0ff */
[----:B------:R-:W-:Y:S01]  /*0670*/  IADD3 R4, -R5, 0x40800000, RZ ;  /* 0x4080000005047810 */ /* 0x000fe20007ffe1ff */
[----:B------:R-:W-:Y:S01]  /*0680*/  IMAD.IADD R3, R0, 0x1, -R5 ;  /* 0x0000000100037824 */ /* 0x000fe200078e0a05 */
[----:B------:R-:W-:-:S03]  /*0690*/  I2FP.F32.S32 R5, R5 ;  /* 0x0000000500057245 */ /* 0x000fc60000201400 */
[----:B------:R-:W-:Y:S01]  /*06a0*/  FFMA.FTZ R4, R4, R7, -1 ;  /* 0xbf80000004047423 */ /* 0x000fe20000010007 */
[----:B------:R-:W-:Y:S01]  /*06b0*/  MOV R7, 0x3d39bf78 ;  /* 0x3d39bf7800077802 */ /* 0x000fe20000000f00 */
[----:B------:R-:W-:Y:S02]  /*06c0*/  FMUL.FTZ R5, R5, 1.1920928955078125e-07 ;  /* 0x3400000005057820 */ /* 0x000fe40000410000 */
        /* <DEDUP_REMOVED lines=21> */
.L_x_2846:
[----:B------:R-:W-:Y:S05]  /*0820*/  BSYNC B0 ;  /* 0x0000000000007941 */ /* 0x000fea0003800000 */
.L_x_2845:
        /* <DEDUP_REMOVED lines=21> */
.L_x_2840:
[----:B------:R-:W-:Y:S05]  /*0980*/  BSYNC B7 ;  /* 0x0000000000077941 */ /* 0x000fea0003800000 */
.L_x_2839:
[----:B-----5:R-:W0:Y:S01]  /*0990*/  S2R R24, SR_TID.X ;  /* 0x0000000000187919 */ /* 0x020e220000002100 */
[----:B------:R-:W-:Y:S01]  /*09a0*/  BSSY B7, `(.L_x_2847) ;  /* 0x0000069000077945 */ /* 0x000fe20003800000 */
[----:B0-----:R-:W-:-:S04]  /*09b0*/  IADD3 R0, R24, 0x80, RZ ;  /* 0x0000008018007810 */ /* 0x001fc80007ffe0ff */
        /* <DEDUP_REMOVED lines=23> */
.L_x_2850:
[----:B------:R-:W-:Y:S05]  /*0b30*/  BSYNC B6 ;  /* 0x0000000000067941 */ /* 0x000fea0003800000 */
.L_x_2849:
        /* <DEDUP_REMOVED lines=21> */
.L_x_2852:
[----:B------:R-:W-:Y:S05]  /*0c90*/  BSYNC B6 ;  /* 0x0000000000067941 */ /* 0x000fea0003800000 */
.L_x_2851:
        /* <DEDUP_REMOVED lines=8> */
[----:B------:R-:W-:Y:S02]  /*0d20*/  IADD3 R4, -R5, 0x40800000, RZ ;  /* 0x4080000005047810 */ /* 0x000fe40007ffe1ff */
[-C--:B------:R-:W-:Y:S02]  /*0d30*/  IADD3 R3, R0, -R5.reuse, RZ ;  /* 0x8000000500037210 */ /* 0x080fe40007ffe0ff */
[----:B------:R-:W-:Y:S01]  /*0d40*/  I2FP.F32.S32 R5, R5 ;  /* 0x0000000500057245 */ /* 0x000fe20000201400 */
[----:B------:R-:W-:Y:S01]  /*0d50*/  FFMA.FTZ R4, R4, R7, -1 ;  /* 0xbf80000004047423 */ /* 0x000fe20000010007 */
[----:B------:R-:W-:-:S03]  /*0d60*/  IMAD.MOV.U32 R7, RZ, RZ, 0x3d39bf78 ;  /* 0x3d39bf78ff077424 */ /* 0x000fc600078e00ff */
[----:B------:R-:W-:Y:S01]  /*0d70*/  FADD.FTZ R4, R3, R4 ;  /* 0x0000000403047221 */ /* 0x000fe20000010000 */
[----:B------:R-:W-:-:S03]  /*0d80*/  FMUL.FTZ R5, R5, 1.1920928955078125e-07 ;  /* 0x3400000005057820 */ /* 0x000fc60000410000 */
        /* <DEDUP_REMOVED lines=20> */
.L_x_2854:
[----:B------:R-:W-:Y:S05]  /*0ed0*/  BSYNC B0 ;  /* 0x0000000000007941 */ /* 0x000fea0003800000 */
.L_x_2853:
        /* <DEDUP_REMOVED lines=21> */
.L_x_2848:
[----:B------:R-:W-:Y:S05]  /*1030*/  BSYNC B7 ;  /* 0x0000000000077941 */ /* 0x000fea0003800000 */
.L_x_2847:
[----:B------:R-:W-:Y:S01]  /*1040*/  IADD3 R0, R24, 0x100, RZ ;  /* 0x0000010018007810 */ /* 0x000fe20007ffe0ff */
[----:B------:R-:W-:Y:S03]  /*1050*/  BSSY B7, `(.L_x_2855) ;  /* 0x0000068000077945 */ /* 0x000fe60003800000 */
        /* <DEDUP_REMOVED lines=23> */
.L_x_2858:
[----:B------:R-:W-:Y:S05]  /*11d0*/  BSYNC B6 ;  /* 0x0000000000067941 */ /* 0x000fea0003800000 */
.L_x_2857:
        /* <DEDUP_REMOVED lines=21> */
.L_x_2860:
[----:B------:R-:W-:Y:S05]  /*1330*/  BSYNC B6 ;  /* 0x0000000000067941 */ /* 0x000fea0003800000 */
.L_x_2859:
        /* <DEDUP_REMOVED lines=35> */
.L_x_2862:
[----:B------:R-:W-:Y:S05]  /*1570*/  BSYNC B0 ;  /* 0x0000000000007941 */ /* 0x000fea0003800000 */
.L_x_2861:
        /* <DEDUP_REMOVED lines=21> */
.L_x_2856:
[----:B------:R-:W-:Y:S05]  /*16d0*/  BSYNC B7 ;  /* 0x0000000000077941 */ /* 0x000fea0003800000 */
.L_x_2855:
        /* <DEDUP_REMOVED lines=25> */
.L_x_2866:
[----:B------:R-:W-:Y:S05]  /*1870*/  BSYNC B6 ;  /* 0x0000000000067941 */ /* 0x000fea0003800000 */
.L_x_2865:
        /* <DEDUP_REMOVED lines=21> */
.L_x_2868:
[----:B------:R-:W-:Y:S05]  /*19d0*/  BSYNC B6 ;  /* 0x0000000000067941 */ /* 0x000fea0003800000 */
.L_x_2867:
        /* <DEDUP_REMOVED lines=35> */
.L_x_2870:
[----:B------:R-:W-:Y:S05]  /*1c10*/  BSYNC B0 ;  /* 0x0000000000007941 */ /* 0x000fea0003800000 */
.L_x_2869:
        /* <DEDUP_REMOVED lines=21> */
.L_x_2864:
[----:B------:R-:W-:Y:S05]  /*1d70*/  BSYNC B7 ;  /* 0x0000000000077941 */ /* 0x000fea0003800000 */
.L_x_2863:
        /* <DEDUP_REMOVED lines=19> */
.L_x_2873:
[----:B------:R-:W-:Y:S05]  /*1eb0*/  BSYNC B1 ;  /* 0x0000000000017941 */ /* 0x000fea0003800000 */
.L_x_2872:
[----:B------:R-:W-:-:S13]  /*1ec0*/  ISETP.GE.AND P0, PT, R24, R25, PT ;  /* 0x000000191800720c */ /* 0x000fda0003f06270 */
[----:B0-----:R-:W0:Y:S01]  /*1ed0*/  @!P0 LDC.64 R2, c[0x0][0x218] ;  /* 0x00008600ff028b82 */ /* 0x001e220000000a00 */
[----:B--2---:R-:W-:Y:S01]  /*1ee0*/  @!P0 IMAD R5, R26, 0x200, R24 ;  /* 0x000002001a058824 */ /* 0x004fe200078e0218 */
[----:B------:R-:W-:-:S03]  /*1ef0*/  @!P0 IADD3 R24, R24, 0x80, RZ ;  /* 0x0000008018188810 */ /* 0x000fc60007ffe0ff */
[----:B0-----:R-:W-:-:S05]  /*1f00*/  @!P0 IMAD.WIDE.U32 R2, R5, 0x2, R2 ;  /* 0x0000000205028825 */ /* 0x001fca00078e0002 */
[----:B------:R1:W-:Y:S02]  /*1f10*/  @!P0 STG.E.U16 desc[UR36][R2.64], R17 ;  /* 0x0000001102008986 */ /* 0x0003e4000c101524 */
.L_x_2874:
[----:B------:R-:W-:Y:S05]  /*1f20*/  BSYNC B0 ;  /* 0x0000000000007941 */ /* 0x000fea0003800000 */
.L_x_2871:
[----:B------:R-:W-:-:S13]  /*1f30*/  ISETP.GE.AND P0, PT, R24, R25, PT ;  /* 0x000000191800720c */ /* 0x000fda0003f06270 */
[----:B------:R-:W-:Y:S05]  /*1f40*/  @P0 EXIT ;  /* 0x000000000000094d */ /* 0x000fea0003800000 */
[----:B01----:R-:W0:Y:S01]  /*1f50*/  LDC.64 R2, c[0x0][0x218] ;  /* 0x00008600ff027b82 */ /* 0x003e220000000a00 */
[----:B------:R-:W-:-:S05]  /*1f60*/  LEA R5, R26, R24, 0x9 ;  /* 0x000000181a057211 */ /* 0x000fca00078e48ff */
[----:B0-----:R-:W-:-:S05]  /*1f70*/  IMAD.WIDE.U32 R2, R5, 0x2, R2 ;  /* 0x0000000205027825 */ /* 0x001fca00078e0002 */
[----:B------:R-:W-:Y:S01]  /*1f80*/  STG.E.U16 desc[UR36][R2.64], R0 ;  /* 0x0000000002007986 */ /* 0x000fe2000c101524 */
[----:B------:R-:W-:Y:S05]  /*1f90*/  EXIT ;  /* 0x000000000000794d */ /* 0x000fea0003800000 */
.L_x_2875:
        /* <DEDUP_REMOVED lines=14> */
.L_x_10821:


//--------------------- .text._ZN2at6native29vectorized_elementwise_kernelILi2EZZZNS0_29binary_cross_entropy_out_cudaERKNS_6TensorES4_RKSt8optionalIS2_ElRS2_ENKUlvE_clEvENKUlvE1_clEvEUlN3c104HalfESD_E_St5arrayIPcLm3EEEEviT0_T1_ --------------------------
	.section	.text._ZN2at6native29vectorized_elementwise_kernelILi2EZZZNS0_29binary_cross_entropy_out_cudaERKNS_6TensorES4_RKSt8optionalIS2_ElRS2_ENKUlvE_clEvENKUlvE1_clEvEUlN3c104HalfESD_E_St5arrayIPcLm3EEEEviT0_T1_,"ax",@progbits
	.align	128
        .global         _ZN2at6native29vectorized_elementwise_kernelILi2EZZZNS0_29binary_cross_entropy_out_cudaERKNS_6TensorES4_RKSt8optionalIS2_ElRS2_ENKUlvE_clEvENKUlvE1_clEvEUlN3c104HalfESD_E_St5arrayIPcLm3EEEEviT0_T1_
        .type           _ZN2at6native29vectorized_elementwise_kernelILi2EZZZNS0_29binary_cross_entropy_out_cudaERKNS_6TensorES4_RKSt8optionalIS2_ElRS2_ENKUlvE_clEvENKUlvE1_clEvEUlN3c104HalfESD_E_St5arrayIPcLm3EEEEviT0_T1_,@function
        .size           _ZN2at6native29vectorized_elementwise_kernelILi2EZZZNS0_29binary_cross_entropy_out_cudaERKNS_6TensorES4_RKSt8optionalIS2_ElRS2_ENKUlvE_clEvENKUlvE1_clEvEUlN3c104HalfESD_E_St5arrayIPcLm3EEEEviT0_T1_,(.L_x_10822 - _ZN2at6native29vectorized_elementwise_kernelILi2EZZZNS0_29binary_cross_entropy_out_cudaERKNS_6TensorES4_RKSt8optionalIS2_ElRS2_ENKUlvE_clEvENKUlvE1_clEvEUlN3c104HalfESD_E_St5arrayIPcLm3EEEEviT0_T1_)
        .other          _ZN2at6native29vectorized_elementwise_kernelILi2EZZZNS0_29binary_cross_entropy_out_cudaERKNS_6TensorES4_RKSt8optionalIS2_ElRS2_ENKUlvE_clEvENKUlvE1_clEvEUlN3c104HalfESD_E_St5arrayIPcLm3EEEEviT0_T1_,@"STO_CUDA_ENTRY STV_DEFAULT"
_ZN2at6native29vectorized_elementwise_kernelILi2EZZZNS0_29binary_cross_entropy_out_cudaERKNS_6TensorES4_RKSt8optionalIS2_ElRS2_ENKUlvE_clEvENKUlvE1_clEvEUlN3c104HalfESD_E_St5arrayIPcLm3EEEEviT0_T1_:
.text._ZN2at6native29vectorized_elementwise_kernelILi2EZZZNS0_29binary_cross_entropy_out_cudaERKNS_6TensorES4_RKSt8optionalIS2_ElRS2_ENKUlvE_clEvENKUlvE1_clEvEUlN3c104HalfESD_E_St5arrayIPcLm3EEEEviT0_T1_:
        /* <DEDUP_REMOVED lines=24> */
[----:B---3--:R-:W-:-:S05]  /*0180*/  HADD2.F32 R0, -RZ, R17.H0_H0 ;  /* 0x20000011ff007230 */ /* 0x008fca0000004100 */
        /* <DEDUP_REMOVED lines=18> */
[----:B0----5:R-:W-:Y:S05]  /*02b0*/  CALL.ABS.NOINC R2 ;  /* 0x0000000002007343 */ /* 0x021fea0003c00000 */
.L_x_2878:
[----:B------:R-:W-:Y:S05]  /*02c0*/  BSYNC B6 ;  /* 0x0000000000067941 */ /* 0x000fea0003800000 */
.L_x_2877:
        /* <DEDUP_REMOVED lines=21> */
.L_x_2880:
[----:B------:R-:W-:Y:S05]  /*0420*/  BSYNC B6 ;  /* 0x0000000000067941 */ /* 0x000fea0003800000 */
.L_x_2879:
[--C-:B------:R-:W-:Y:S01]  /*0430*/  HADD2.F32 R0, -RZ, -R17.reuse.H0_H0 ;  /* 0xa0000011ff007230 */ /* 0x100fe20000004100 */
[----:B------:R-:W-:Y:S01]  /*0440*/  HFMA2.MMA R5, -RZ, RZ, 1.625, 0 ;  /* 0x3e800000ff057435 */ /* 0x000fe200000001ff */
        /* <DEDUP_REMOVED lines=33> */
.L_x_2882:
[----:B------:R-:W-:Y:S05]  /*0660*/  BSYNC B0 ;  /* 0x0000000000007941 */ /* 0x000fea0003800000 */
.L_x_2881:
[----:B------:R-:W-:Y:S01]  /*0670*/  PRMT R0, R2, 0x7610, R0 ;  /* 0x0000761002007816 */ /* 0x000fe20000000000 */
[----:B------:R-:W-:Y:S01]  /*0680*/  HADD2.F32 R5, -RZ, R23.H0_H0 ;  /* 0x20000017ff057230 */ /* 0x000fe20000004100 */
[----:B------:R-:W-:Y:S01]  /*0690*/  F2FP.F16.F32.PACK_AB R3, RZ, R3 ;  /* 0x00000003ff03723e */ /* 0x000fe200000000ff */
[----:B------:R-:W-:Y:S02]  /*06a0*/  BSSY B6, `(.L_x_2883) ;  /* 0x0000027000067945 */ /* 0x000fe40003800000 */
[----:B------:R-:W-:Y:S01]  /*06b0*/  HADD2.F32 R4, -RZ, R0.H0_H0 ;  /* 0x20000000ff047230 */ /* 0x000fe20000004100 */
[----:B------:R-:W-:Y:S01]  /*06c0*/  PRMT R2, R3, 0x7610, R2 ;  /* 0x0000761003027816 */ /* 0x000fe20000000002 */
[----:B------:R-:W-:-:S03]  /*06d0*/  FADD.FTZ R3, R5, -1 ;  /* 0xbf80000005037421 */ /* 0x000fc60000010000 */
[----:B------:R-:W-:Y:S01]  /*06e0*/  FSETP.GEU.FTZ.AND P0, PT, R4, -100, PT ;  /* 0xc2c800000400780b */ /* 0x000fe20003f1e000 */
[----:B------:R-:W-:Y:S01]  /*06f0*/  HADD2.F32 R6, -RZ, R2.H0_H0 ;  /* 0x20000002ff067230 */ /* 0x000fe20000004100 */
[----:B------:R-:W-:Y:S02]  /*0700*/  F2FP.F16.F32.PACK_AB R3, RZ, R3 ;  /* 0x00000003ff03723e */ /* 0x000fe400000000ff */
[----:B------:R-:W-:Y:S02]  /*0710*/  SEL R0, R0, 0xd640, P0 ;  /* 0x0000d64000007807 */ /* 0x000fe40000000000 */
[----:B------:R-:W-:Y:S01]  /*0720*/  FSETP.GEU.FTZ.AND P1, PT, R6, -100, PT ;  /* 0xc2c800000600780b */ /* 0x000fe20003f3e000 */
[----:B------:R-:W-:Y:S02]  /*0730*/  HADD2.F32 R3, -RZ, R3.H0_H0 ;  /* 0x20000003ff037230 */ /* 0x000fe40000004100 */
[----:B------:R-:W-:Y:S01]  /*0740*/  HADD2.F32 R0, -RZ, R0.H0_H0 ;  /* 0x20000000ff007230 */ /* 0x000fe20000004100 */
[----:B------:R-:W-:-:S04]  /*0750*/  SEL R2, R2, 0xd640, P1 ;  /* 0x0000d64002027807 */ /* 0x000fc80000800000 */
[----:B------:R-:W-:Y:S01]  /*0760*/  FMUL.FTZ R5, R5, R0 ;  /* 0x0000000005057220 */ /* 0x000fe20000410000 */
[----:B------:R-:W-:Y:S02]  /*0770*/  HADD2.F32 R2, -RZ, R2.H0_H0 ;  /* 0x20000002ff027230 */ /* 0x000fe40000004100 */
[----:B------:R-:W-:-:S03]  /*0780*/  HADD2.F32 R0, -RZ, R17.H1_H1 ;  /* 0x30000011ff007230 */ /* 0x000fc60000004100 */
[----:B------:R-:W-:Y:S02]  /*0790*/  FMUL.FTZ R2, R3, R2 ;  /* 0x0000000203027220 */ /* 0x000fe40000410000 */
[C---:B------:R-:W-:Y:S02]  /*07a0*/  FSETP.GE.FTZ.AND P1, PT, R0.reuse, RZ, PT ;  /* 0x000000ff0000720b */ /* 0x040fe40003f36000 */
[----:B------:R-:W-:Y:S02]  /*07b0*/  FSETP.GTU.FTZ.AND P0, PT, R0, 1, PT ;  /* 0x3f8000000000780b */ /* 0x000fe40003f1c000 */
[----:B------:R-:W-:-:S05]  /*07c0*/  F2FP.F16.F32.PACK_AB R2, R5, R2 ;  /* 0x000000020502723e */ /* 0x000fca00000000ff */
[--C-:B------:R-:W-:Y:S02]  /*07d0*/  HADD2.F32 R27, -RZ, R2.reuse.H0_H0 ;  /* 0x20000002ff1b7230 */ /* 0x100fe40000004100 */
[----:B------:R-:W-:-:S05]  /*07e0*/  HADD2.F32 R2, -RZ, R2.H1_H1 ;  /* 0x30000002ff027230 */ /* 0x000fca0000004100 */
[----:B------:R-:W-:Y:S01]  /*07f0*/  FADD.FTZ R27, R27, -R2 ;  /* 0x800000021b1b7221 */ /* 0x000fe20000010000 */
[----:B------:R-:W-:Y:S06]  /*0800*/  @!P0 BRA P1, `(.L_x_2884) ;  /* 0x0000000000408947 */ /* 0x000fec0000800000 */
        /* <DEDUP_REMOVED lines=16> */
.L_x_2884:
[----:B------:R-:W-:Y:S05]  /*0910*/  BSYNC B6 ;  /* 0x0000000000067941 */ /* 0x000fea0003800000 */
.L_x_2883:
[----:B------:R-:W-:Y:S01]  /*0920*/  HADD2.F32 R0, -RZ, R23.H1_H1 ;  /* 0x30000017ff007230 */ /* 0x000fe20000004100 */
[----:B------:R-:W-:Y:S04]  /*0930*/  BSSY B6, `(.L_x_2885) ;  /* 0x0000014000067945 */ /* 0x000fe80003800000 */
        /* <DEDUP_REMOVED lines=19> */
.L_x_2886:
[----:B------:R-:W-:Y:S05]  /*0a70*/  BSYNC B6 ;  /* 0x0000000000067941 */ /* 0x000fea0003800000 */
.L_x_2885:
[--C-:B------:R-:W-:Y:S01]  /*0a80*/  HADD2.F32 R0, -RZ, -R17.reuse.H1_H1 ;  /* 0xb0000011ff007230 */ /* 0x100fe20000004100 */
[----:B------:R-:W-:Y:S01]  /*0a90*/  BSSY B0, `(.L_x_2887) ;  /* 0x0000022000007945 */ /* 0x000fe20003800000 */
[----:B------:R-:W-:Y:S02]  /*0aa0*/  IMAD.MOV.U32 R5, RZ, RZ, 0x3e800000 ;  /* 0x3e800000ff057424 */ /* 0x000fe400078e00ff */
[----:B------:R-:W-:Y:S02]  /*0ab0*/  HADD2.F32 R17, -RZ, R17.H1_H1 ;  /* 0x30000011ff117230 */ /* 0x000fe40000004100 */
        /* <DEDUP_REMOVED lines=31> */
.L_x_2888:
[----:B------:R-:W-:Y:S05]  /*0cb0*/  BSYNC B0 ;  /* 0x0000000000007941 */ /* 0x000fea0003800000 */
.L_x_2887:
[----:B------:R-:W-:Y:S01]  /*0cc0*/  PRMT R0, R2, 0x7610, R0 ;  /* 0x0000761002007816 */ /* 0x000fe20000000000 */
[----:B------:R-:W-:Y:S01]  /*0cd0*/  HADD2.F32 R5, -RZ, R23.H1_H1 ;  /* 0x30000017ff057230 */ /* 0x000fe20000004100 */
        /* <DEDUP_REMOVED lines=15> */
[----:B------:R-:W-:-:S03]  /*0dd0*/  HADD2.F32 R0, -RZ, R18.H0_H0 ;  /* 0x20000012ff007230 */ /* 0x000fc60000004100 */
        /* <DEDUP_REMOVED lines=24> */
.L_x_2890:
[----:B------:R-:W-:Y:S05]  /*0f60*/  BSYNC B6 ;  /* 0x0000000000067941 */ /* 0x000fea0003800000 */
.L_x_2889:
        /* <DEDUP_REMOVED lines=21> */
.L_x_2892:
[----:B------:R-:W-:Y:S05]  /*10c0*/  BSYNC B6 ;  /* 0x0000000000067941 */ /* 0x000fea0003800000 */
.L_x_2891:
        /* <DEDUP_REMOVED lines=35> */
.L_x_2894:
[----:B------:R-:W-:Y:S05]  /*1300*/  BSYNC B0 ;  /* 0x0000000000007941 */ /* 0x000fea0003800000 */
.L_x_2893:
        /* <DEDUP_REMOVED lines=42> */
.L_x_2896:
[----:B------:R-:W-:Y:S05]  /*15b0*/  BSYNC B6 ;  /* 0x0000000000067941 */ /* 0x000fea0003800000 */
.L_x_2895:
        /* <DEDUP_REMOVED lines=21> */
.L_x_2898:
[----:B------:R-:W-:Y:S05]  /*1710*/  BSYNC B6 ;  /* 0x0000000000067941 */ /* 0x000fea0003800000 */
.L_x_2897:
[--C-:B------:R-:W-:Y:S01]  /*1720*/  HADD2.F32 R0, -RZ, -R18.reuse.H1_H1 ;  /* 0xb0000012ff007230 */ /* 0x100fe20000004100 */
[----:B------:R-:W-:Y:S01]  /*1730*/  HFMA2.MMA R5, -RZ, RZ, 1.625, 0 ;  /* 0x3e800000ff057435 */ /* 0x000fe200000001ff */
[----:B------:R-:W-:Y:S01]  /*1740*/  HADD2.F32 R18, -RZ, R18.H1_H1 ;  /* 0x30000012ff127230 */ /* 0x000fe20000004100 */
        /* <DEDUP_REMOVED lines=32> */
.L_x_2900:
[----:B------:R-:W-:Y:S05]  /*1950*/  BSYNC B0 ;  /* 0x0000000000007941 */ /* 0x000fea0003800000 */
.L_x_2899:
        /* <DEDUP_REMOVED lines=42> */
.L_x_2902:
[----:B------:R-:W-:Y:S05]  /*1c00*/  BSYNC B6 ;  /* 0x0000000000067941 */ /* 0x000fea0003800000 */
.L_x_2901:
        /* <DEDUP_REMOVED lines=21> */
.L_x_2904:
[----:B------:R-:W-:Y:S05]  /*1d60*/  BSYNC B6 ;  /* 0x0000000000067941 */ /* 0x000fea0003800000 */
.L_x_2903:
[--C-:B------:R-:W-:Y:S01]  /*1d70*/  HADD2.F32 R0, -RZ, -R19.reuse.H0_H0 ;  /* 0xa0000013ff007230 */ /* 0x100fe20000004100 */
[----:B------:R-:W-:Y:S01]  /*1d80*/  BSSY B0, `(.L_x_2905) ;  /* 0x0000022000007945 */ /* 0x000fe20003800000 */
[----:B------:R-:W-:Y:S02]  /*1d90*/  IMAD.MOV.U32 R5, RZ, RZ, 0x3e800000 ;  /* 0x3e800000ff057424 */ /* 0x000fe400078e00ff */
[----:B------:R-:W-:Y:S02]  /*1da0*/  HADD2.F32 R6, -RZ, R19.H0_H0 ;  /* 0x20000013ff067230 */ /* 0x000fe40000004100 */
        /* <DEDUP_REMOVED lines=31> */
.L_x_2906:
[----:B------:R-:W-:Y:S05]  /*1fa0*/  BSYNC B0 ;  /* 0x0000000000007941 */ /* 0x000fea0003800000 */
.L_x_2905:
        /* <DEDUP_REMOVED lines=35> */
[----:B------:R-:W-:Y:S01]  /*21e0*/  IMAD.U32 R6, RZ, RZ, UR4 ;  /* 0x00000004ff067e24 */ /* 0x000fe2000f8e00ff */
[----:B------:R-:W-:Y:S01]  /*21f0*/  MOV R7, UR5 ;  /* 0x0000000500077c02 */ /* 0x000fe20008000f00 */
[----:B------:R-:W-:Y:S01]  /*2200*/  IMAD.U32 R11, RZ, RZ, UR7 ;  /* 0x00000007ff0b7e24 */ /* 0x000fe2000f8e00ff */
[----:B------:R-:W-:Y:S01]  /*2210*/  MOV R12, 0x1 ;  /* 0x00000001000c7802 */ /* 0x000fe20000000f00 */
[----:B------:R-:W-:-:S07]  /*2220*/  IMAD.MOV.U32 R13, RZ, RZ, RZ ;  /* 0x000000ffff0d7224 */ /* 0x000fce00078e00ff */
[----:B------:R-:W-:-:S07]  /*2230*/  LEPC R20, `(.L_x_2908) ;  /* 0x000000001014794e */ /* 0x000fce0000000000 */
[----:B0-----:R-:W-:Y:S05]  /*2240*/  CALL.ABS.NOINC R2 ;  /* 0x0000000002007343 */ /* 0x001fea0003c00000 */
.L_x_2908:
[----:B------:R-:W-:Y:S05]  /*2250*/  BSYNC B6 ;  /* 0x0000000000067941 */ /* 0x000fea0003800000 */
.L_x_2907:
        /* <DEDUP_REMOVED lines=21> */
.L_x_2910:
[----:B------:R-:W-:Y:S05]  /*23b0*/  BSYNC B6 ;  /* 0x0000000000067941 */ /* 0x000fea0003800000 */
.L_x_2909:
[--C-:B------:R-:W-:Y:S01]  /*23c0*/  HADD2.F32 R0, -RZ, -R19.reuse.H1_H1 ;  /* 0xb0000013ff007230 */ /* 0x100fe20000004100 */
[----:B------:R-:W-:Y:S01]  /*23d0*/  HFMA2.MMA R5, -RZ, RZ, 1.625, 0 ;  /* 0x3e800000ff057435 */ /* 0x000fe200000001ff */
[----:B------:R-:W-:Y:S01]  /*23e0*/  HADD2.F32 R19, -RZ, R19.H1_H1 ;  /* 0x30000013ff137230 */ /* 0x000fe20000004100 */
[----:B------:R-:W-:Y:S02]  /*23f0*/  BSSY B0, `(.L_x_2911) ;  /* 0x0000020000007945 */ /* 0x000fe40003800000 */
[C---:B------:R-:W-:Y:S01]  /*2400*/  FADD.FTZ.RZ R2, R0.reuse, 1 ;  /* 0x3f80000000027421 */ /* 0x040fe2000001c000 */
[----:B------:R-:W-:-:S04]  /*2410*/  ISETP.GE.U32.AND P0, PT, R0, 0x7f800000, PT ;  /* 0x7f8000000000780c */ /* 0x000fc80003f06070 */
[----:B------:R-:W-:-:S04]  /*2420*/  IADD3 R2, R2, -0x3f400000, RZ ;  /* 0xc0c0000002027810 */ /* 0x000fc80007ffe0ff */
        /* <DEDUP_REMOVED lines=28> */
.L_x_2912:
[----:B------:R-:W-:Y:S05]  /*25f0*/  BSYNC B0 ;  /* 0x0000000000007941 */ /* 0x000fea0003800000 */
.L_x_2911:
        /* <DEDUP_REMOVED lines=42> */
.L_x_2914:
[----:B------:R-:W-:Y:S05]  /*28a0*/  BSYNC B6 ;  /* 0x0000000000067941 */ /* 0x000fea0003800000 */
.L_x_2913:
        /* <DEDUP_REMOVED lines=21> */
.L_x_2916:
[----:B------:R-:W-:Y:S05]  /*2a00*/  BSYNC B6 ;  /* 0x0000000000067941 */ /* 0x000fea0003800000 */
.L_x_2915:
        /* <DEDUP_REMOVED lines=35> */
.L_x_2918:
[----:B------:R-:W-:Y:S05]  /*2c40*/  BSYNC B0 ;  /* 0x0000000000007941 */ /* 0x000fea0003800000 */
.L_x_2917:
        /* <DEDUP_REMOVED lines=42> */
.L_x_2920:
[----:B------:R-:W-:Y:S05]  /*2ef0*/  BSYNC B6 ;  /* 0x0000000000067941 */ /* 0x000fea0003800000 */
.L_x_2919:
        /* <DEDUP_REMOVED lines=21> */
.L_x_2922:
[----:B------:R-:W-:Y:S05]  /*3050*/  BSYNC B6 ;  /* 0x0000000000067941 */ /* 0x000fea0003800000 */
.L_x_2921:
        /* <DEDUP_REMOVED lines=35> */
.L_x_2924:
[----:B------:R-:W-:Y:S05]  /*3290*/  BSYNC B0 ;  /* 0x0000000000007941 */ /* 0x000fea0003800000 */
.L_x_2923:
[----:B------:R-:W-:Y:S01]  /*32a0*/  F2FP.F16.F32.PACK_AB R4, RZ, R3 ;  /* 0x00000003ff04723e */ /* 0x000fe200000000ff */
[----:B------:R-:W-:Y:S01]  /*32b0*/  HADD2.F32 R7, -RZ, R26.H1_H1 ;  /* 0x3000001aff077230 */ /* 0x000fe20000004100 */
[----:B------:R-:W-:Y:S02]  /*32c0*/  PRMT R0, R2, 0x7610, R0 ;  /* 0x0000761002007816 */ /* 0x000fe40000000000 */
[----:B------:R-:W-:Y:S01]  /*32d0*/  F2FP.F16.F32.PACK_AB R27, R28, R27 ;  /* 0x0000001b1c1b723e */ /* 0x000fe200000000ff */
[----:B------:R-:W-:Y:S02]  /*32e0*/  HADD2.F32 R5, -RZ, R4.H0_H0 ;  /* 0x20000004ff057230 */ /* 0x000fe40000004100 */
[----:B------:R-:W-:Y:S01]  /*32f0*/  FADD.FTZ R2, R7, -1 ;  /* 0xbf80000007027421 */ /* 0x000fe20000010000 */
[----:B------:R-:W-:Y:S01]  /*3300*/  HADD2.F32 R3, -RZ, R0.H0_H0 ;  /* 0x20000000ff037230 */ /* 0x000fe20000004100 */
[----:B------:R-:W-:Y:S02]  /*3310*/  F2FP.F16.F32.PACK_AB R17, R18, R17 ;  /* 0x000000111211723e */ /* 0x000fe400000000ff */
[----:B------:R-:W-:-:S02]  /*3320*/  FSETP.GEU.FTZ.AND P1, PT, R5, -100, PT ;  /* 0xc2c800000500780b */ /* 0x000fc40003f3e000 */
[----:B------:R-:W-:Y:S02]  /*3330*/  FSETP.GEU.FTZ.AND P0, PT, R3, -100, PT ;  /* 0xc2c800000300780b */ /* 0x000fe40003f1e000 */
[----:B------:R-:W-:Y:S02]  /*3340*/  F2FP.F16.F32.PACK_AB R5, RZ, R2 ;  /* 0x00000002ff05723e */ /* 0x000fe400000000ff */
[----:B------:R-:W0:Y:S01]  /*3350*/  LDC.64 R2, c[0x0][0x218] ;  /* 0x00008600ff027b82 */ /* 0x000e220000000a00 */
[----:B------:R-:W-:Y:S02]  /*3360*/  SEL R0, R0, 0xd640, P0 ;  /* 0x0000d64000007807 */ /* 0x000fe40000000000 */
[----:B------:R-:W-:Y:S01]  /*3370*/  SEL R4, R4, 0xd640, P1 ;  /* 0x0000d64004047807 */ /* 0x000fe20000800000 */
[----:B------:R-:W-:Y:S01]  /*3380*/  HADD2.F32 R5, -RZ, R5.H0_H0 ;  /* 0x20000005ff057230 */ /* 0x000fe20000004100 */
[----:B------:R-:W-:Y:S01]  /*3390*/  F2FP.F16.F32.PACK_AB R23, R24, R23 ;  /* 0x000000171817723e */ /* 0x000fe200000000ff */
[----:B------:R-:W-:-:S02]  /*33a0*/  HADD2.F32 R0, -RZ, R0.H0_H0 ;  /* 0x20000000ff007230 */ /* 0x000fc40000004100 */
[----:B------:R-:W-:-:S03]  /*33b0*/  HADD2.F32 R4, -RZ, R4.H0_H0 ;  /* 0x20000004ff047230 */ /* 0x000fc60000004100 */
[----:B------:R-:W-:Y:S02]  /*33c0*/  FMUL.FTZ R7, R7, R0 ;  /* 0x0000000007077220 */ /* 0x000fe40000410000 */
[----:B------:R-:W-:-:S05]  /*33d0*/  FMUL.FTZ R4, R5, R4 ;  /* 0x0000000405047220 */ /* 0x000fca0000410000 */
[----:B------:R-:W-:-:S05]  /*33e0*/  F2FP.F16.F32.PACK_AB R4, R7, R4 ;  /* 0x000000040704723e */ /* 0x000fca00000000ff */
[--C-:B------:R-:W-:Y:S02]  /*33f0*/  HADD2.F32 R0, -RZ, R4.reuse.H0_H0 ;  /* 0x20000004ff007230 */ /* 0x100fe40000004100 */
[----:B------:R-:W-:Y:S02]  /*3400*/  HADD2.F32 R5, -RZ, R4.H1_H1 ;  /* 0x30000004ff057230 */ /* 0x000fe40000004100 */
[----:B0-----:R-:W-:-:S04]  /*3410*/  IMAD.WIDE.U32 R2, R34, 0x2, R2 ;  /* 0x0000000222027825 */ /* 0x001fc800078e0002 */
[----:B------:R-:W-:Y:S01]  /*3420*/  FADD.FTZ R0, R0, -R5 ;  /* 0x8000000500007221 */ /* 0x000fe20000010000 */
[----:B------:R-:W-:-:S04]  /*3430*/  IMAD.WIDE R2, R16, 0x4, R2 ;  /* 0x0000000410027825 */ /* 0x000fc800078e0202 */
[----:B------:R-:W-:Y:S01]  /*3440*/  F2FP.F16.F32.PACK_AB R19, R0, R19 ;  /* 0x000000130013723e */ /* 0x000fe200000000ff */
[----:B------:R-:W-:Y:S04]  /*3450*/  STG.E desc[UR36][R2.64], R27 ;  /* 0x0000001b02007986 */ /* 0x000fe8000c101924 */
[----:B------:R-:W-:Y:S04]  /*3460*/  STG.E desc[UR36][R2.64+0x200], R17 ;  /* 0x0002001102007986 */ /* 0x000fe8000c101924 */
[----:B------:R-:W-:Y:S04]  /*3470*/  STG.E desc[UR36][R2.64+0x400], R23 ;  /* 0x0004001702007986 */ /* 0x000fe8000c101924 */
[----:B------:R-:W-:Y:S01]  /*3480*/  STG.E desc[UR36][R2.64+0x600], R19 ;  /* 0x0006001302007986 */ /* 0x000fe2000c101924 */
[----:B------:R-:W-:Y:S05]  /*3490*/  EXIT ;  /* 0x000000000000794d */ /* 0x000fea0003800000 */
.L_x_2876:
[----:B------:R-:W0:Y:S01]  /*34a0*/  S2R R0, SR_TID.X ;  /* 0x0000000000007919 */ /* 0x000e220000002100 */
[----:B------:R-:W-:Y:S02]  /*34b0*/  PRMT R32, RZ, 0x7610, R32 ;  /* 0x00007610ff207816 */ /* 0x000fe40000000020 */
[----:B------:R-:W-:Y:S02]  /*34c0*/  PRMT R31, RZ, 0x7610, R31 ;  /* 0x00007610ff1f7816 */ /* 0x000fe4000000001f */
[----:B0-----:R-:W-:-:S13]  /*34d0*/  ISETP.GE.AND P0, PT, R0, R33, PT ;  /* 0x000000210000720c */ /* 0x001fda0003f06270 */
[----:B------:R-:W-:Y:S01]  /*34e0*/  @!P0 IADD3 R7, R34, R0, RZ ;  /* 0x0000000022078210 */ /* 0x000fe20007ffe0ff */
[----:B------:R-:W0:Y:S01]  /*34f0*/  @!P0 LDC.64 R18, c[0x0][0x220] ;  /* 0x00008800ff128b82 */ /* 0x000e220000000a00 */
[----:B------:R-:W-:-:S04]  /*3500*/  @!P0 IADD3 R0, R0, 0x80, RZ ;  /* 0x0000008000008810 */ /* 0x000fc80007ffe0ff */
[----:B------:R-:W-:-:S03]  /*3510*/  ISETP.GE.AND P5, PT, R0, R33, PT ;  /* 0x000000210000720c */ /* 0x000fc60003fa6270 */
[----:B------:R-:W1:Y:S10]  /*3520*/  @!P0 LDC.64 R26, c[0x0][0x228] ;  /* 0x00008a00ff1a8b82 */ /* 0x000e740000000a00 */
[----:B------:R-:W-:Y:S01]  /*3530*/  @!P5 IMAD.IADD R21, R34, 0x1, R0 ;  /* 0x000000012215d824 */ /* 0x000fe200078e0200 */
[----:B------:R-:W-:Y:S01]  /*3540*/  @!P5 IADD3 R0, R0, 0x80, RZ ;  /* 0x000000800000d810 */ /* 0x000fe20007ffe0ff */
[----:B------:R-:W2:Y:S03]  /*3550*/  @!P5 LDC.64 R2, c[0x0][0x220] ;  /* 0x00008800ff02db82 */ /* 0x000ea60000000a00 */
[----:B------:R-:W-:Y:S01]  /*3560*/  ISETP.GE.AND P1, PT, R0, R33, PT ;  /* 0x000000210000720c */ /* 0x000fe20003f26270 */
[----:B0-----:R-:W-:-:S04]  /*3570*/  @!P0 IMAD.WIDE.U32 R18, R7, 0x2, R18 ;  /* 0x0000000207128825 */ /* 0x001fc800078e0012 */
[----:B------:R-:W0:Y:S01]  /*3580*/  @!P5 LDC.64 R22, c[0x0][0x228] ;  /* 0x00008a00ff16db82 */ /* 0x000e220000000a00 */
[----:B------:R3:W5:Y:S01]  /*3590*/  @!P0 LDG.E.U16 R32, desc[UR36][R18.64] ;  /* 0x0000002412208981 */ /* 0x000762000c1e1500 */
[----:B-1----:R-:W-:-:S06]  /*35a0*/  @!P0 IMAD.WIDE.U32 R26, R7, 0x2, R26 ;  /* 0x00000002071a8825 */ /* 0x002fcc00078e001a */
[----:B------:R-:W-:Y:S01]  /*35b0*/  @!P1 IADD3 R5, R34, R0, RZ ;  /* 0x0000000022059210 */ /* 0x000fe20007ffe0ff */
[----:B------:R-:W-:Y:S01]  /*35c0*/  @!P1 VIADD R0, R0, 0x80 ;  /* 0x0000008000009836 */ /* 0x000fe20000000000 */
[----:B------:R-:W1:Y:S01]  /*35d0*/  @!P1 LDC.64 R12, c[0x0][0x220] ;  /* 0x00008800ff0c9b82 */ /* 0x000e620000000a00 */
[----:B------:R-:W-:Y:S01]  /*35e0*/  PRMT R30, RZ, 0x7610, R30 ;  /* 0x00007610ff1e7816 */ /* 0x000fe2000000001e */
[----:B------:R4:W5:Y:S02]  /*35f0*/  @!P0 LDG.E.U16 R31, desc[UR36][R26.64] ;  /* 0x000000241a1f8981 */ /* 0x000964000c1e1500 */
[----:B------:R-:W-:-:S04]  /*3600*/  ISETP.GE.AND P2, PT, R0, R33, PT ;  /* 0x000000210000720c */ /* 0x000fc80003f46270 */
[----:B------:R-:W4:Y:S09]  /*3610*/  @!P1 LDC.64 R8, c[0x0][0x228] ;  /* 0x00008a00ff089b82 */ /* 0x000f320000000a00 */
[----:B------:R-:W-:Y:S01]  /*3620*/  @!P2 IADD3 R17, R34, R0, RZ ;  /* 0x000000002211a210 */ /* 0x000fe20007ffe0ff */
[----:B------:R-:W4:Y:S01]  /*3630*/  @!P2 LDC.64 R10, c[0x0][0x220] ;  /* 0x00008800ff0aab82 */ /* 0x000f220000000a00 */
[----:B------:R-:W-:-:S04]  /*3640*/  @!P2 IADD3 R0, R0, 0x80, RZ ;  /* 0x000000800000a810 */ /* 0x000fc80007ffe0ff */
[----:B------:R-:W-:-:S03]  /*3650*/  ISETP.GE.AND P3, PT, R0, R33, PT ;  /* 0x000000210000720c */ /* 0x000fc60003f66270 */
[----:B------:R-:W4:Y:S10]  /*3660*/  @!P2 LDC.64 R6, c[0x0][0x228] ;  /* 0x00008a00ff06ab82 */ /* 0x000f340000000a00 */
[----:B------:R-:W-:Y:S01]  /*3670*/  @!P3 IMAD.IADD R15, R34, 0x1, R0 ;  /* 0x00000001220fb824 */ /* 0x000fe200078e0200 */
[----:B------:R-:W-:-:S04]  /*3680*/  @!P3 IADD3 R0, R0, 0x80, RZ ;  /* 0x000000800000b810 */ /* 0x000fc80007ffe0ff */
[----:B------:R-:W-:Y:S01]  /*3690*/  ISETP.GE.AND P4, PT, R0, R33, PT ;  /* 0x000000210000720c */ /* 0x000fe20003f86270 */
[C---:B--2---:R-:W-:Y:S01]  /*36a0*/  @!P5 IMAD.WIDE.U32 R24, R21.reuse, 0x2, R2 ;  /* 0x000000021518d825 */ /* 0x044fe200078e0002 */
[----:B------:R-:W-:Y:S01]  /*36b0*/  PRMT R29, RZ, 0x7610, R29 ;  /* 0x00007610ff1d7816 */ /* 0x000fe2000000001d */
[----:B------:R-:W2:Y:S02]  /*36c0*/  @!P3 LDC.64 R2, c[0x0][0x228] ;  /* 0x00008a00ff02bb82 */ /* 0x000ea40000000a00 */
[----:B0-----:R-:W-:Y:S01]  /*36d0*/  @!P5 IMAD.WIDE.U32 R22, R21, 0x2, R22 ;  /* 0x000000021516d825 */ /* 0x001fe200078e0016 */
[----:B------:R0:W5:Y:S04]  /*36e0*/  @!P5 LDG.E.U16 R30, desc[UR36][R24.64] ;  /* 0x00000024181ed981 */ /* 0x000168000c1e1500 */
[----:B------:R-:W5:Y:S01]  /*36f0*/  @!P5 LDG.E.U16 R29, desc[UR36][R22.64] ;  /* 0x00000024161dd981 */ /* 0x000f62000c1e1500 */
[----:B------:R-:W2:Y:S02]  /*3700*/  @!P3 LDC.64 R20, c[0x0][0x220] ;  /* 0x00008800ff14bb82 */ /* 0x000ea40000000a00 */
[----:B---3--:R-:W-:Y:S01]  /*3710*/  @!P4 IADD3 R19, R34, R0, RZ ;  /* 0x000000002213c210 */ /* 0x008fe20007ffe0ff */
[----:B------:R-:W-:-:S02]  /*3720*/  @!P4 VIADD R0, R0, 0x80 ;  /* 0x000000800000c836 */ /* 0x000fc40000000000 */
        /* <DEDUP_REMOVED lines=9> */
[----:B------:R-:W-:Y:S01]  /*37c0*/  @!P5 IADD3 R17, R34, R0, RZ ;  /* 0x000000002211d210 */ /* 0x000fe20007ffe0ff */
[----:B------:R4:W5:Y:S01]  /*37d0*/  @!P1 LDG.E.U16 R27, desc[UR36][R8.64] ;  /* 0x00000024081b9981 */ /* 0x000962000c1e1500 */
[----:B------:R-:W-:-:S04]  /*37e0*/  @!P5 IADD3 R0, R0, 0x80, RZ ;  /* 0x000000800000d810 */ /* 0x000fc80007ffe0ff */
[----:B------:R-:W-:Y:S02]  /*37f0*/  ISETP.GE.AND P1, PT, R0, R33, PT ;  /* 0x000000210000720c */ /* 0x000fe40003f26270 */
[----:B------:R-:W-:Y:S02]  /*3800*/  PRMT R26, RZ, 0x7610, R26 ;  /* 0x00007610ff1a7816 */ /* 0x000fe4000000001a */
        /* <DEDUP_REMOVED lines=43> */
[----:B0-----:R-:W-:Y:S01]  /*3ac0*/  MOV R4, UR4 ;  /* 0x0000000400047c02 */ /* 0x001fe20008000f00 */
        /* <DEDUP_REMOVED lines=12> */
.L_x_2928:
[----:B------:R-:W-:Y:S05]  /*3b90*/  BSYNC B6 ;  /* 0x0000000000067941 */ /* 0x000fea0003800000 */
.L_x_2927:
        /* <DEDUP_REMOVED lines=21> */
.L_x_2930:
[----:B------:R-:W-:Y:S05]  /*3cf0*/  BSYNC B6 ;  /* 0x0000000000067941 */ /* 0x000fea0003800000 */
.L_x_2929:
[--C-:B------:R-:W-:Y:S01]  /*3d00*/  HADD2.F32 R0, -RZ, -R32.reuse.H0_H0 ;  /* 0xa0000020ff007230 */ /* 0x100fe20000004100 */
[----:B0-----:R-:W-:Y:S01]  /*3d10*/  HFMA2.MMA R7, -RZ, RZ, 1.625, 0 ;  /* 0x3e800000ff077435 */ /* 0x001fe200000001ff */
[----:B------:R-:W-:Y:S01]  /*3d20*/  HADD2.F32 R32, -RZ, R32.H0_H0 ;  /* 0x20000020ff207230 */ /* 0x000fe20000004100 */
        /* <DEDUP_REMOVED lines=32> */
.L_x_2932:
[----:B------:R-:W-:Y:S05]  /*3f30*/  BSYNC B0 ;  /* 0x0000000000007941 */ /* 0x000fea0003800000 */
.L_x_2931:
        /* <DEDUP_REMOVED lines=21> */
.L_x_2926:
[----:B------:R-:W-:Y:S05]  /*4090*/  BSYNC B7 ;  /* 0x0000000000077941 */ /* 0x000fea0003800000 */
.L_x_2925:
[----:B-----5:R-:W1:Y:S01]  /*40a0*/  S2R R32, SR_TID.X ;  /* 0x0000000000207919 */ /* 0x020e620000002100 */
[----:B------:R-:W-:Y:S01]  /*40b0*/  BSSY B7, `(.L_x_2933) ;  /* 0x0000069000077945 */ /* 0x000fe20003800000 */
[----:B-1----:R-:W-:-:S05]  /*40c0*/  VIADD R0, R32, 0x80 ;  /* 0x0000008020007836 */ /* 0x002fca0000000000 */
        /* <DEDUP_REMOVED lines=23> */
.L_x_2936:
[----:B------:R-:W-:Y:S05]  /*4240*/  BSYNC B6 ;  /* 0x0000000000067941 */ /* 0x000fea0003800000 */
.L_x_2935:
        /* <DEDUP_REMOVED lines=21> */
.L_x_2938:
[----:B------:R-:W-:Y:S05]  /*43a0*/  BSYNC B6 ;  /* 0x0000000000067941 */ /* 0x000fea0003800000 */
.L_x_2937:
        /* <DEDUP_REMOVED lines=35> */
.L_x_2940:
[----:B------:R-:W-:Y:S05]  /*45e0*/  BSYNC B0 ;  /* 0x0000000000007941 */ /* 0x000fea0003800000 */
.L_x_2939:
        /* <DEDUP_REMOVED lines=21> */
.L_x_2934:
[----:B------:R-:W-:Y:S05]  /*4740*/  BSYNC B7 ;  /* 0x0000000000077941 */ /* 0x000fea0003800000 */
.L_x_2933:
        /* <DEDUP_REMOVED lines=25> */
.L_x_2944:
[----:B------:R-:W-:Y:S05]  /*48e0*/  BSYNC B6 ;  /* 0x0000000000067941 */ /* 0x000fea0003800000 */
.L_x_2943:
        /* <DEDUP_REMOVED lines=21> */
.L_x_2946:
[----:B------:R-:W-:Y:S05]  /*4a40*/  BSYNC B6 ;  /* 0x0000000000067941 */ /* 0x000fea0003800000 */
.L_x_2945:
        /* <DEDUP_REMOVED lines=35> */
.L_x_2948:
[----:B------:R-:W-:Y:S05]  /*4c80*/  BSYNC B0 ;  /* 0x0000000000007941 */ /* 0x000fea0003800000 */
.L_x_2947:
        /* <DEDUP_REMOVED lines=21> */
.L_x_2942:
[----:B------:R-:W-:Y:S05]  /*4de0*/  BSYNC B7 ;  /* 0x0000000000077941 */ /* 0x000fea0003800000 */
.L_x_2941:
        /* <DEDUP_REMOVED lines=25> */
.L_x_2952:
[----:B------:R-:W-:Y:S05]  /*4f80*/  BSYNC B6 ;  /* 0x0000000000067941 */ /* 0x000fea0003800000 */
.L_x_2951:
        /* <DEDUP_REMOVED lines=21> */
.L_x_2954:
[----:B------:R-:W-:Y:S05]  /*50e0*/  BSYNC B6 ;  /* 0x0000000000067941 */ /* 0x000fea0003800000 */
.L_x_2953:
        /* <DEDUP_REMOVED lines=35> */
.L_x_2956:
[----:B------:R-:W-:Y:S05]  /*5320*/  BSYNC B0 ;  /* 0x0000000000007941 */ /* 0x000fea0003800000 */
.L_x_2955:
        /* <DEDUP_REMOVED lines=21> */
.L_x_2950:
[----:B------:R-:W-:Y:S05]  /*5480*/  BSYNC B7 ;  /* 0x0000000000077941 */ /* 0x000fea0003800000 */
.L_x_2949:
        /* <DEDUP_REMOVED lines=25> */
.L_x_2960:
[----:B------:R-:W-:Y:S05]  /*5620*/  BSYNC B6 ;  /* 0x0000000000067941 */ /* 0x000fea0003800000 */
.L_x_2959:
        /* <DEDUP_REMOVED lines=21> */
.L_x_2962:
[----:B------:R-:W-:Y:S05]  /*5780*/  BSYNC B6 ;  /* 0x0000000000067941 */ /* 0x000fea0003800000 */
.L_x_2961:
        /* <DEDUP_REMOVED lines=35> */
.L_x_2964:
[----:B------:R-:W-:Y:S05]  /*59c0*/  BSYNC B0 ;  /* 0x0000000000007941 */ /* 0x000fea0003800000 */
.L_x_2963:
        /* <DEDUP_REMOVED lines=21> */
.L_x_2958:
[----:B------:R-:W-:Y:S05]  /*5b20*/  BSYNC B7 ;  /* 0x0000000000077941 */ /* 0x000fea0003800000 */
.L_x_2957:
        /* <DEDUP_REMOVED lines=25> */
.L_x_2968:
[----:B------:R-:W-:Y:S05]  /*5cc0*/  BSYNC B6 ;  /* 0x0000000000067941 */ /* 0x000fea0003800000 */
.L_x_2967:
        /* <DEDUP_REMOVED lines=21> */
.L_x_2970:
[----:B------:R-:W-:Y:S05]  /*5e20*/  BSYNC B6 ;  /* 0x0000000000067941 */ /* 0x000fea0003800000 */
.L_x_2969:
        /* <DEDUP_REMOVED lines=35> */
.L_x_2972:
[----:B------:R-:W-:Y:S05]  /*6060*/  BSYNC B0 ;  /* 0x0000000000007941 */ /* 0x000fea0003800000 */
.L_x_2971:
        /* <DEDUP_REMOVED lines=21> */
.L_x_2966:
[----:B------:R-:W-:Y:S05]  /*61c0*/  BSYNC B7 ;  /* 0x0000000000077941 */ /* 0x000fea0003800000 */
.L_x_2965:
        /* <DEDUP_REMOVED lines=25> */
.L_x_2976:
[----:B------:R-:W-:Y:S05]  /*6360*/  BSYNC B6 ;  /* 0x0000000000067941 */ /* 0x000fea0003800000 */
.L_x_2975:
        /* <DEDUP_REMOVED lines=21> */
.L_x_2978:
[----:B------:R-:W-:Y:S05]  /*64c0*/  BSYNC B6 ;  /* 0x0000000000067941 */ /* 0x000fea0003800000 */
.L_x_2977:
        /* <DEDUP_REMOVED lines=35> */
.L_x_2980:
[----:B------:R-:W-:Y:S05]  /*6700*/  BSYNC B0 ;  /* 0x0000000000007941 */ /* 0x000fea0003800000 */
.L_x_2979:
        /* <DEDUP_REMOVED lines=21> */
.L_x_2974:
[----:B------:R-:W-:Y:S05]  /*6860*/  BSYNC B7 ;  /* 0x0000000000077941 */ /* 0x000fea0003800000 */
.L_x_2973:
        /* <DEDUP_REMOVED lines=25> */
.L_x_2984:
[----:B------:R-:W-:Y:S05]  /*6a00*/  BSYNC B6 ;  /* 0x0000000000067941 */ /* 0x000fea0003800000 */
.L_x_2983:
        /* <DEDUP_REMOVED lines=21> */
.L_x_2986:
[----:B------:R-:W-:Y:S05]  /*6b60*/  BSYNC B6 ;  /* 0x0000000000067941 */ /* 0x000fea0003800000 */
.L_x_2985:
        /* <DEDUP_REMOVED lines=35> */
.L_x_2988:
[----:B------:R-:W-:Y:S05]  /*6da0*/  BSYNC B0 ;  /* 0x0000000000007941 */ /* 0x000fea0003800000 */
.L_x_2987:
        /* <DEDUP_REMOVED lines=21> */
.L_x_2982:
[----:B------:R-:W-:Y:S05]  /*6f00*/  BSYNC B7 ;  /* 0x0000000000077941 */ /* 0x000fea0003800000 */
.L_x_2981:
        /* <DEDUP_REMOVED lines=18> */
.L_x_2991:
[----:B------:R-:W-:-:S13]  /*7030*/  ISETP.GE.AND P0, PT, R32, R33, PT ;  /* 0x000000212000720c */ /* 0x000fda0003f06270 */
[----:B------:R-:W-:Y:S05]  /*7040*/  @P0 BRA `(.L_x_2993) ;  /* 0x0000000000300947 */ /* 0x000fea0003800000 */
[----:B-1----:R-:W1:Y:S01]  /*7050*/  LDC.64 R2, c[0x0][0x218] ;  /* 0x00008600ff027b82 */ /* 0x002e620000000a00 */
[----:B0-----:R-:W-:Y:S02]  /*7060*/  IADD3 R5, R34, R32, RZ ;  /* 0x0000002022057210 */ /* 0x001fe40007ffe0ff */
[----:B------:R-:W-:-:S03]  /*7070*/  IADD3 R32, R32, 0x80, RZ ;  /* 0x0000008020207810 */ /* 0x000fc60007ffe0ff */
[----:B-1----:R-:W-:-:S05]  /*7080*/  IMAD.WIDE.U32 R2, R5, 0x2, R2 ;  /* 0x0000000205027825 */ /* 0x002fca00078e0002 */
[----:B------:R0:W-:Y:S02]  /*7090*/  STG.E.U16 desc[UR36][R2.64], R27 ;  /* 0x0000001b02007986 */ /* 0x0001e4000c101524 */
.L_x_2992:
[----:B------:R-:W-:-:S13]  /*70a0*/  ISETP.GE.AND P0, PT, R32, R33, PT ;  /* 0x000000212000720c */ /* 0x000fda0003f06270 */
[----:B------:R-:W-:Y:S05]  /*70b0*/  @P0 BRA `(.L_x_2994) ;  /* 0x0000000000300947 */ /* 0x000fea0003800000 */
[----:B0-----:R-:W0:Y:S01]  /*70c0*/  LDC.64 R2, c[0x0][0x218] ;  /* 0x00008600ff027b82 */ /* 0x001e220000000a00 */
[----:B------:R-:W-:Y:S01]  /*70d0*/  IMAD.IADD R5, R34, 0x1, R32 ;  /* 0x0000000122057824 */ /* 0x000fe200078e0220 */
[----:B------:R-:W-:-:S03]  /*70e0*/  IADD3 R32, R32, 0x80, RZ ;  /* 0x0000008020207810 */ /* 0x000fc60007ffe0ff */
[----:B0-----:R-:W-:-:S05]  /*70f0*/  IMAD.WIDE.U32 R2, R5, 0x2, R2 ;  /* 0x0000000205027825 */ /* 0x001fca00078e0002 */
[----:B------:R2:W-:Y:S02]  /*7100*/  STG.E.U16 desc[UR36][R2.64], R25 ;  /* 0x0000001902007986 */ /* 0x0005e4000c101524 */
.L_x_2993:
[----:B------:R-:W-:-:S13]  /*7110*/  ISETP.GE.AND P0, PT, R32, R33, PT ;  /* 0x000000212000720c */ /* 0x000fda0003f06270 */
[----:B------:R-:W-:Y:S05]  /*7120*/  @P0 BRA `(.L_x_2995) ;  /* 0x0000000000340947 */ /* 0x000fea0003800000 */
[----:B-12---:R-:W1:Y:S01]  /*7130*/  LDC.64 R2, c[0x0][0x218] ;  /* 0x00008600ff027b82 */ /* 0x006e620000000a00 */
[----:B0-----:R-:W-:Y:S01]  /*7140*/  IADD3 R5, R34, R32, RZ ;  /* 0x0000002022057210 */ /* 0x001fe20007ffe0ff */
[----:B------:R-:W-:-:S04]  /*7150*/  VIADD R32, R32, 0x80 ;  /* 0x0000008020207836 */ /* 0x000fc80000000000 */
[----:B-1----:R-:W-:-:S05]  /*7160*/  IMAD.WIDE.U32 R2, R5, 0x2, R2 ;  /* 0x0000000205027825 */ /* 0x002fca00078e0002 */
[----:B------:R1:W-:Y:S02]  /*7170*/  STG.E.U16 desc[UR36][R2.64], R23 ;  /* 0x0000001702007986 */ /* 0x0003e4000c101524 */
.L_x_2994:
        /* <DEDUP_REMOVED lines=8> */
.L_x_2995:
[----:B------:R-:W-:Y:S05]  /*7200*/  BSYNC B1 ;  /* 0x0000000000017941 */ /* 0x000fea0003800000 */
.L_x_2990:
[----:B------:R-:W-:-:S13]  /*7210*/  ISETP.GE.AND P0, PT, R32, R33, PT ;  /* 0x000000212000720c */ /* 0x000fda0003f06270 */
[----:B-123--:R-:W1:Y:S01]  /*7220*/  @!P0 LDC.64 R2, c[0x0][0x218] ;  /* 0x00008600ff028b82 */ /* 0x00ee620000000a00 */
[----:B0-----:R-:W-:Y:S01]  /*7230*/  @!P0 IMAD.IADD R5, R34, 0x1, R32 ;  /* 0x0000000122058824 */ /* 0x001fe200078e0220 */
[----:B------:R-:W-:-:S03]  /*7240*/  @!P0 IADD3 R32, R32, 0x80, RZ ;  /* 0x0000008020208810 */ /* 0x000fc60007ffe0ff */
[----:B-1----:R-:W-:-:S05]  /*7250*/  @!P0 IMAD.WIDE.U32 R2, R5, 0x2, R2 ;  /* 0x0000000205028825 */ /* 0x002fca00078e0002 */
[----:B------:R2:W-:Y:S02]  /*7260*/  @!P0 STG.E.U16 desc[UR36][R2.64], R17 ;  /* 0x0000001102008986 */ /* 0x0005e4000c101524 */
.L_x_2996:
[----:B------:R-:W-:Y:S05]  /*7270*/  BSYNC B0 ;  /* 0x0000000000007941 */ /* 0x000fea0003800000 */
.L_x_2989:
[----:B------:R-:W-:-:S13]  /*7280*/  ISETP.GE.AND P0, PT, R32, R33, PT ;  /* 0x000000212000720c */ /* 0x000fda0003f06270 */
[----:B------:R-:W-:Y:S05]  /*7290*/  @P0 EXIT ;  /* 0x000000000000094d */ /* 0x000fea0003800000 */
[----:B012---:R-:W0:Y:S01]  /*72a0*/  LDC.64 R2, c[0x0][0x218] ;  /* 0x00008600ff027b82 */ /* 0x007e220000000a00 */
[----:B------:R-:W-:-:S05]  /*72b0*/  IADD3 R5, R34, R32, RZ ;  /* 0x0000002022057210 */ /* 0x000fca0007ffe0ff */
[----:B0-----:R-:W-:-:S05]  /*72c0*/  IMAD.WIDE.U32 R2, R5, 0x2, R2 ;  /* 0x0000000205027825 */ /* 0x001fca00078e0002 */
[----:B------:R-:W-:Y:S01]  /*72d0*/  STG.E.U16 desc[UR36][R2.64], R0 ;  /* 0x0000000002007986 */ /* 0x000fe2000c101524 */
[----:B------:R-:W-:Y:S05]  /*72e0*/  EXIT ;  /* 0x000000000000794d */ /* 0x000fea0003800000 */
.L_x_2997:
        /* <DEDUP_REMOVED lines=9> */
.L_x_10822:


//--------------------- .text._ZN2at6native29vectorized_elementwise_kernelILi4EZZZNS0_29binary_cross_entropy_out_cudaERKNS_6TensorES4_RKSt8optionalIS2_ElRS2_ENKUlvE_clEvENKUlvE1_clEvEUlN3c104HalfESD_E_St5arrayIPcLm3EEEEviT0_T1_ --------------------------
	.section	.text._ZN2at6native29vectorized_elementwise_kernelILi4EZZZNS0_29binary_cross_entropy_out_cudaERKNS_6TensorES4_RKSt8optionalIS2_ElRS2_ENKUlvE_clEvENKUlvE1_clEvEUlN3c104HalfESD_E_St5arrayIPcLm3EEEEviT0_T1_,"ax",@progbits
	.align	128
        .global         _ZN2at6native29vectorized_elementwise_kernelILi4EZZZNS0_29binary_cross_entropy_out_cudaERKNS_6TensorES4_RKSt8optionalIS2_ElRS2_ENKUlvE_clEvENKUlvE1_clEvEUlN3c104HalfESD_E_St5arrayIPcLm3EEEEviT0_T1_
        .type           _ZN2at6native29vectorized_elementwise_kernelILi4EZZZNS0_29binary_cross_entropy_out_cudaERKNS_6TensorES4_RKSt8optionalIS2_ElRS2_ENKUlvE_clEvENKUlvE1_clEvEUlN3c104HalfESD_E_St5arrayIPcLm3EEEEviT0_T1_,@function
        .size           _ZN2at6native29vectorized_elementwise_kernelILi4EZZZNS0_29binary_cross_entropy_out_cudaERKNS_6TensorES4_RKSt8optionalIS2_ElRS2_ENKUlvE_clEvENKUlvE1_clEvEUlN3c104HalfESD_E_St5arrayIPcLm3EEEEviT0_T1_,(.L_x_10823 - _ZN2at6native29vectorized_elementwise_kernelILi4EZZZNS0_29binary_cross_entropy_out_cudaERKNS_6TensorES4_RKSt8optionalIS2_ElRS2_ENKUlvE_clEvENKUlvE1_clEvEUlN3c104HalfESD_E_St5arrayIPcLm3EEEEviT0_T1_)
        .other          _ZN2at6native29vectorized_elementwise_kernelILi4EZZZNS0_29binary_cross_entropy_out_cudaERKNS_6TensorES4_RKSt8optionalIS2_ElRS2_ENKUlvE_clEvENKUlvE1_clEvEUlN3c104HalfESD_E_St5arrayIPcLm3EEEEviT0_T1_,@"STO_CUDA_ENTRY STV_DEFAULT"
_ZN2at6native29vectorized_elementwise_kernelILi4EZZZNS0_29binary_cross_entropy_out_cudaERKNS_6TensorES4_RKSt8optionalIS2_ElRS2_ENKUlvE_clEvENKUlvE1_clEvEUlN3c104HalfESD_E_St5arrayIPcLm3EEEEviT0_T1_:
.text._ZN2at6native29vectorized_elementwise_kernelILi4EZZZNS0_29binary_cross_entropy_out_cudaERKNS_6TensorES4_RKSt8optionalIS2_ElRS2_ENKUlvE_clEvENKUlvE1_clEvEUlN3c104HalfESD_E_St5arrayIPcLm3EEEEviT0_T1_:
        /* <DEDUP_REMOVED lines=40> */
.L_x_3000:
[----:B------:R-:W-:Y:S05]  /*0280*/  BSYNC B6 ;  /* 0x0000000000067941 */ /* 0x000fea0003800000 */
.L_x_2999:
        /* <DEDUP_REMOVED lines=21> */
.L_x_3002:
[----:B------:R-:W-:Y:S05]  /*03e0*/  BSYNC B6 ;  /* 0x0000000000067941 */ /* 0x000fea0003800000 */
.L_x_3001:
        /* <DEDUP_REMOVED lines=35> */
.L_x_3004:
[----:B------:R-:W-:Y:S05]  /*0620*/  BSYNC B0 ;  /* 0x0000000000007941 */ /* 0x000fea0003800000 */
.L_x_3003:
        /* <DEDUP_REMOVED lines=42> */
.L_x_3006:
[----:B------:R-:W-:Y:S05]  /*08d0*/  BSYNC B6 ;  /* 0x0000000000067941 */ /* 0x000fea0003800000 */
.L_x_3005:
        /* <DEDUP_REMOVED lines=21> */
.L_x_3008:
[----:B------:R-:W-:Y:S05]  /*0a30*/  BSYNC B6 ;  /* 0x0000000000067941 */ /* 0x000fea0003800000 */
.L_x_3007:
        /* <DEDUP_REMOVED lines=35> */
.L_x_3010:
[----:B------:R-:W-:Y:S05]  /*0c70*/  BSYNC B0 ;  /* 0x0000000000007941 */ /* 0x000fea0003800000 */
.L_x_3009:
        /* <DEDUP_REMOVED lines=42> */
.L_x_3012:
[----:B------:R-:W-:Y:S05]  /*0f20*/  BSYNC B6 ;  /* 0x0000000000067941 */ /* 0x000fea0003800000 */
.L_x_3011:
        /* <DEDUP_REMOVED lines=21> */
.L_x_3014:
[----:B------:R-:W-:Y:S05]  /*1080*/  BSYNC B6 ;  /* 0x0000000000067941 */ /* 0x000fea0003800000 */
.L_x_3013:
        /* <DEDUP_REMOVED lines=35> */
.L_x_3016:
[----:B------:R-:W-:Y:S05]  /*12c0*/  BSYNC B0 ;  /* 0x0000000000007941 */ /* 0x000fea0003800000 */
.L_x_3015:
        /* <DEDUP_REMOVED lines=42> */
.L_x_3018:
[----:B------:R-:W-:Y:S05]  /*1570*/  BSYNC B6 ;  /* 0x0000000000067941 */ /* 0x000fea0003800000 */
.L_x_3017:
        /* <DEDUP_REMOVED lines=21> */
.L_x_3020:
[----:B------:R-:W-:Y:S05]  /*16d0*/  BSYNC B6 ;  /* 0x0000000000067941 */ /* 0x000fea0003800000 */
.L_x_3019:
        /* <DEDUP_REMOVED lines=35> */
.L_x_3022:
[----:B------:R-:W-:Y:S05]  /*1910*/  BSYNC B0 ;  /* 0x0000000000007941 */ /* 0x000fea0003800000 */
.L_x_3021:
        /* <DEDUP_REMOVED lines=42> */
.L_x_3024:
[----:B------:R-:W-:Y:S05]  /*1bc0*/  BSYNC B6 ;  /* 0x0000000000067941 */ /* 0x000fea0003800000 */
.L_x_3023:
        /* <DEDUP_REMOVED lines=21> */
.L_x_3026:
[----:B------:R-:W-:Y:S05]  /*1d20*/  BSYNC B6 ;  /* 0x0000000000067941 */ /* 0x000fea0003800000 */
.L_x_3025:
        /* <DEDUP_REMOVED lines=35> */
.L_x_3028:
[----:B------:R-:W-:Y:S05]  /*1f60*/  BSYNC B0 ;  /* 0x0000000000007941 */ /* 0x000fea0003800000 */
.L_x_3027:
        /* <DEDUP_REMOVED lines=42> */
.L_x_3030:
[----:B------:R-:W-:Y:S05]  /*2210*/  BSYNC B6 ;  /* 0x0000000000067941 */ /* 0x000fea0003800000 */
.L_x_3029:
        /* <DEDUP_REMOVED lines=21> */
.L_x_3032:
[----:B------:R-:W-:Y:S05]  /*2370*/  BSYNC B6 ;  /* 0x0000000000067941 */ /* 0x000fea0003800000 */
.L_x_3031:
        /* <DEDUP_REMOVED lines=35> */
.L_x_3034:
[----:B------:R-:W-:Y:S05]  /*25b0*/  BSYNC B0 ;  /* 0x0000000000007941 */ /* 0x000fea0003800000 */
.L_x_3033:
        /* <DEDUP_REMOVED lines=42> */
.L_x_3036:
[----:B------:R-:W-:Y:S05]  /*2860*/  BSYNC B6 ;  /* 0x0000000000067941 */ /* 0x000fea0003800000 */
.L_x_3035:
        /* <DEDUP_REMOVED lines=21> */
.L_x_3038:
[----:B------:R-:W-:Y:S05]  /*29c0*/  BSYNC B6 ;  /* 0x0000000000067941 */ /* 0x000fea0003800000 */
.L_x_3037:
        /* <DEDUP_REMOVED lines=35> */
.L_x_3040:
[----:B------:R-:W-:Y:S05]  /*2c00*/  BSYNC B0 ;  /* 0x0000000000007941 */ /* 0x000fea0003800000 */
.L_x_3039:
        /* <DEDUP_REMOVED lines=42> */
.L_x_3042:
[----:B------:R-:W-:Y:S05]  /*2eb0*/  BSYNC B6 ;  /* 0x0000000000067941 */ /* 0x000fea0003800000 */
.L_x_3041:
        /* <DEDUP_REMOVED lines=21> */
.L_x_3044:
[----:B------:R-:W-:Y:S05]  /*3010*/  BSYNC B6 ;  /* 0x0000000000067941 */ /* 0x000fea0003800000 */
.L_x_3043:
        /* <DEDUP_REMOVED lines=35> */
.L_x_3046:
[----:B------:R-:W-:Y:S05]  /*3250*/  BSYNC B0 ;  /* 0x0000000000007941 */ /* 0x000fea0003800000 */
.L_x_3045:
[----:B------:R-:W-:Y:S01]  /*3260*/  F2FP.F16.F32.PACK_AB R4, RZ, R3 ;  /* 0x00000003ff04723e */ /* 0x000fe200000000ff */
[----:B------:R-:W-:Y:S01]  /*3270*/  HADD2.F32 R7, -RZ, R19.H1_H1 ;  /* 0x30000013ff077230 */ /* 0x000fe20000004100 */
[----:B------:R-:W-:Y:S02]  /*3280*/  PRMT R0, R2, 0x7610, R0 ;  /* 0x0000761002007816 */ /* 0x000fe40000000000 */
[----:B------:R-:W-:Y:S01]  /*3290*/  F2FP.F16.F32.PACK_AB R26, R25, R26 ;  /* 0x0000001a191a723e */ /* 0x000fe200000000ff */
[----:B------:R-:W-:Y:S02]  /*32a0*/  HADD2.F32 R5, -RZ, R4.H0_H0 ;  /* 0x20000004ff057230 */ /* 0x000fe40000004100 */
[----:B------:R-:W-:Y:S01]  /*32b0*/  FADD.FTZ R2, R7, -1 ;  /* 0xbf80000007027421 */ /* 0x000fe20000010000 */
[----:B------:R-:W-:Y:S02]  /*32c0*/  HADD2.F32 R3, -RZ, R0.H0_H0 ;  /* 0x20000000ff037230 */ /* 0x000fe40000004100 */
[----:B------:R-:W-:-:S03]  /*32d0*/  FSETP.GEU.FTZ.AND P1, PT, R5, -100, PT ;  /* 0xc2c800000500780b */ /* 0x000fc60003f3e000 */
[----:B------:R-:W-:Y:S02]  /*32e0*/  FSETP.GEU.FTZ.AND P0, PT, R3, -100, PT ;  /* 0xc2c800000300780b */ /* 0x000fe40003f1e000 */
[----:B------:R-:W-:Y:S02]  /*32f0*/  F2FP.F16.F32.PACK_AB R5, RZ, R2 ;  /* 0x00000002ff05723e */ /* 0x000fe400000000ff */
[----:B------:R-:W0:Y:S01]  /*3300*/  LDC.64 R2, c[0x0][0x218] ;  /* 0x00008600ff027b82 */ /* 0x000e220000000a00 */
[----:B------:R-:W-:Y:S02]  /*3310*/  SEL R0, R0, 0xd640, P0 ;  /* 0x0000d64000007807 */ /* 0x000fe40000000000 */
[----:B------:R-:W-:Y:S01]  /*3320*/  SEL R4, R4, 0xd640, P1 ;  /* 0x0000d64004047807 */ /* 0x000fe20000800000 */
[----:B------:R-:W-:Y:S02]  /*3330*/  HADD2.F32 R5, -RZ, R5.H0_H0 ;  /* 0x20000005ff057230 */ /* 0x000fe40000004100 */
[----:B------:R-:W-:-:S02]  /*3340*/  HADD2.F32 R0, -RZ, R0.H0_H0 ;  /* 0x20000000ff007230 */ /* 0x000fc40000004100 */
[----:B------:R-:W-:-:S03]  /*3350*/  HADD2.F32 R4, -RZ, R4.H0_H0 ;  /* 0x20000004ff047230 */ /* 0x000fc60000004100 */
[----:B------:R-:W-:Y:S02]  /*3360*/  FMUL.FTZ R7, R7, R0 ;  /* 0x0000000007077220 */ /* 0x000fe40000410000 */
[----:B------:R-:W-:-:S05]  /*3370*/  FMUL.FTZ R4, R5, R4 ;  /* 0x0000000405047220 */ /* 0x000fca0000410000 */
[----:B------:R-:W-:-:S05]  /*3380*/  F2FP.F16.F32.PACK_AB R4, R7, R4 ;  /* 0x000000040704723e */ /* 0x000fca00000000ff */
[--C-:B------:R-:W-:Y:S02]  /*3390*/  HADD2.F32 R0, -RZ, R4.reuse.H0_H0 ;  /* 0x20000004ff007230 */ /* 0x100fe40000004100 */
[----:B------:R-:W-:Y:S01]  /*33a0*/  HADD2.F32 R5, -RZ, R4.H1_H1 ;  /* 0x30000004ff057230 */ /* 0x000fe20000004100 */
[----:B------:R-:W-:Y:S01]  /*33b0*/  F2FP.F16.F32.PACK_AB R4, R29, R16 ;  /* 0x000000101d04723e */ /* 0x000fe200000000ff */
[----:B0-----:R-:W-:-:S04]  /*33c0*/  IMAD.WIDE.U32 R2, R34, 0x2, R2 ;  /* 0x0000000222027825 */ /* 0x001fc800078e0002 */
[----:B------:R-:W-:Y:S01]  /*33d0*/  FADD.FTZ R5, R0, -R5 ;  /* 0x8000000500057221 */ /* 0x000fe20000010000 */
[----:B------:R-:W-:Y:S01]  /*33e0*/  IMAD.WIDE R2, R27, 0x8, R2 ;  /* 0x000000081b027825 */ /* 0x000fe200078e0202 */
[----:B------:R-:W-:-:S03]  /*33f0*/  F2FP.F16.F32.PACK_AB R27, R17, R24 ;  /* 0x00000018111b723e */ /* 0x000fc600000000ff */
[----:B------:R-:W-:Y:S02]  /*3400*/  F2FP.F16.F32.PACK_AB R5, R5, R18 ;  /* 0x000000120505723e */ /* 0x000fe400000000ff */
[----:B------:R-:W-:Y:S04]  /*3410*/  STG.E.64 desc[UR36][R2.64], R26 ;  /* 0x0000001a02007986 */ /* 0x000fe8000c101b24 */
[----:B------:R-:W-:Y:S01]  /*3420*/  STG.E.64 desc[UR36][R2.64+0x400], R4 ;  /* 0x0004000402007986 */ /* 0x000fe2000c101b24 */
[----:B------:R-:W-:Y:S05]  /*3430*/  EXIT ;  /* 0x000000000000794d */ /* 0x000fea0003800000 */
.L_x_2998:
        /* <DEDUP_REMOVED lines=111> */
.L_x_3050:
[----:B------:R-:W-:Y:S05]  /*3b30*/  BSYNC B6 ;  /* 0x0000000000067941 */ /* 0x000fea0003800000 */
.L_x_3049:
        /* <DEDUP_REMOVED lines=21> */
.L_x_3052:
[----:B------:R-:W-:Y:S05]  /*3c90*/  BSYNC B6 ;  /* 0x0000000000067941 */ /* 0x000fea0003800000 */
.L_x_3051:
        /* <DEDUP_REMOVED lines=35> */
.L_x_3054:
[----:B------:R-:W-:Y:S05]  /*3ed0*/  BSYNC B0 ;  /* 0x0000000000007941 */ /* 0x000fea0003800000 */
.L_x_3053:
        /* <DEDUP_REMOVED lines=21> */
.L_x_3048:
[----:B------:R-:W-:Y:S05]  /*4030*/  BSYNC B7 ;  /* 0x0000000000077941 */ /* 0x000fea0003800000 */
.L_x_3047:
        /* <DEDUP_REMOVED lines=26> */
.L_x_3058:
[----:B------:R-:W-:Y:S05]  /*41e0*/  BSYNC B6 ;  /* 0x0000000000067941 */ /* 0x000fea0003800000 */
.L_x_3057:
        /* <DEDUP_REMOVED lines=21> */
.L_x_3060:
[----:B------:R-:W-:Y:S05]  /*4340*/  BSYNC B6 ;  /* 0x0000000000067941 */ /* 0x000fea0003800000 */
.L_x_3059:
        /* <DEDUP_REMOVED lines=35> */
.L_x_3062:
[----:B------:R-:W-:Y:S05]  /*4580*/  BSYNC B0 ;  /* 0x0000000000007941 */ /* 0x000fea0003800000 */
.L_x_3061:
        /* <DEDUP_REMOVED lines=21> */
.L_x_3056:
[----:B------:R-:W-:Y:S05]  /*46e0*/  BSYNC B7 ;  /* 0x0000000000077941 */ /* 0x000fea0003800000 */
.L_x_3055:
        /* <DEDUP_REMOVED lines=25> */
.L_x_3066:
[----:B------:R-:W-:Y:S05]  /*4880*/  BSYNC B6 ;  /* 0x0000000000067941 */ /* 0x000fea0003800000 */
.L_x_3065:
        /* <DEDUP_REMOVED lines=21> */
.L_x_3068:
[----:B------:R-:W-:Y:S05]  /*49e0*/  BSYNC B6 ;  /* 0x0000000000067941 */ /* 0x000fea0003800000 */
.L_x_3067:
        /* <DEDUP_REMOVED lines=35> */
.L_x_3070:
[----:B------:R-:W-:Y:S05]  /*4c20*/  BSYNC B0 ;  /* 0x0000000000007941 */ /* 0x000fea0003800000 */
.L_x_3069:
        /* <DEDUP_REMOVED lines=21> */
.L_x_3064:
[----:B------:R-:W-:Y:S05]  /*4d80*/  BSYNC B7 ;  /* 0x0000000000077941 */ /* 0x000fea0003800000 */
.L_x_3063:
        /* <DEDUP_REMOVED lines=25> */
.L_x_3074:
[----:B------:R-:W-:Y:S05]  /*4f20*/  BSYNC B6 ;  /* 0x0000000000067941 */ /* 0x000fea0003800000 */
.L_x_3073:
        /* <DEDUP_REMOVED lines=21> */
.L_x_3076:
[----:B------:R-:W-:Y:S05]  /*5080*/  BSYNC B6 ;  /* 0x0000000000067941 */ /* 0x000fea0003800000 */
.L_x_3075:
        /* <DEDUP_REMOVED lines=35> */
.L_x_3078:
[----:B------:R-:W-:Y:S05]  /*52c0*/  BSYNC B0 ;  /* 0x0000000000007941 */ /* 0x000fea0003800000 */
.L_x_3077:
        /* <DEDUP_REMOVED lines=21> */
.L_x_3072:
[----:B------:R-:W-:Y:S05]  /*5420*/  BSYNC B7 ;  /* 0x0000000000077941 */ /* 0x000fea0003800000 */
.L_x_3071:
        /* <DEDUP_REMOVED lines=25> */
.L_x_3082:
[----:B------:R-:W-:Y:S05]  /*55c0*/  BSYNC B6 ;  /* 0x0000000000067941 */ /* 0x000fea0003800000 */
.L_x_3081:
        /* <DEDUP_REMOVED lines=21> */
.L_x_3084:
[----:B------:R-:W-:Y:S05]  /*5720*/  BSYNC B6 ;  /* 0x0000000000067941 */ /* 0x000fea0003800000 */
.L_x_3083:
        /* <DEDUP_REMOVED lines=35> */
.L_x_3086:
[----:B------:R-:W-:Y:S05]  /*5960*/  BSYNC B0 ;  /* 0x0000000000007941 */ /* 0x000fea0003800000 */
.L_x_3085:
        /* <DEDUP_REMOVED lines=21> */
.L_x_3080:
[----:B------:R-:W-:Y:S05]  /*5ac0*/  BSYNC B7 ;  /* 0x0000000000077941 */ /* 0x000fea0003800000 */
.L_x_3079:
        /* <DEDUP_REMOVED lines=25> */
.L_x_3090:
[----:B------:R-:W-:Y:S05]  /*5c60*/  BSYNC B6 ;  /* 0x0000000000067941 */ /* 0x000fea0003800000 */
.L_x_3089:
        /* <DEDUP_REMOVED lines=21> */
.L_x_3092:
[----:B------:R-:W-:Y:S05]  /*5dc0*/  BSYNC B6 ;  /* 0x0000000000067941 */ /* 0x000fea0003800000 */
.L_x_3091:
        /* <DEDUP_REMOVED lines=35> */
.L_x_3094:
[----:B------:R-:W-:Y:S05]  /*6000*/  BSYNC B0 ;  /* 0x0000000000007941 */ /* 0x000fea0003800000 */
.L_x_3093:
        /* <DEDUP_REMOVED lines=21> */
.L_x_3088:
[----:B------:R-:W-:Y:S05]  /*6160*/  BSYNC B7 ;  /* 0x0000000000077941 */ /* 0x000fea0003800000 */
.L_x_3087:
        /* <DEDUP_REMOVED lines=25> */
.L_x_3098:
[----:B------:R-:W-:Y:S05]  /*6300*/  BSYNC B6 ;  /* 0x0000000000067941 */ /* 0x000fea0003800000 */
.L_x_3097:
        /* <DEDUP_REMOVED lines=21> */
.L_x_3100:
[----:B------:R-:W-:Y:S05]  /*6460*/  BSYNC B6 ;  /* 0x0000000000067941 */ /* 0x000fea0003800000 */
.L_x_3099:
        /* <DEDUP_REMOVED lines=35> */
.L_x_3102:
[----:B------:R-:W-:Y:S05]  /*66a0*/  BSYNC B0 ;  /* 0x0000000000007941 */ /* 0x000fea0003800000 */
.L_x_3101:
        /* <DEDUP_REMOVED lines=21> */
.L_x_3096:
[----:B------:R-:W-:Y:S05]  /*6800*/  BSYNC B7 ;  /* 0x0000000000077941 */ /* 0x000fea0003800000 */
.L_x_3095:
        /* <DEDUP_REMOVED lines=25> */
.L_x_3106:
[----:B------:R-:W-:Y:S05]  /*69a0*/  BSYNC B6 ;  /* 0x0000000000067941 */ /* 0x000fea0003800000 */
.L_x_3105:
        /* <DEDUP_REMOVED lines=21> */
.L_x_3108:
[----:B------:R-:W-:Y:S05]  /*6b00*/  BSYNC B6 ;  /* 0x0000000000067941 */ /* 0x000fea0003800000 */
.L_x_3107:
        /* <DEDUP_REMOVED lines=35> */
.L_x_3110:
[----:B------:R-:W-:Y:S05]  /*6d40*/  BSYNC B0 ;  /* 0x0000000000007941 */ /* 0x000fea0003800000 */
.L_x_3109:
        /* <DEDUP_REMOVED lines=21> */
.L_x_3104:
[----:B------:R-:W-:Y:S05]  /*6ea0*/  BSYNC B7 ;  /* 0x0000000000077941 */ /* 0x000fea0003800000 */
.L_x_3103:
        /* <DEDUP_REMOVED lines=18> */
.L_x_3113:
[----:B------:R-:W-:-:S13]  /*6fd0*/  ISETP.GE.AND P0, PT, R32, R33, PT ;  /* 0x000000212000720c */ /* 0x000fda0003f06270 */
[----:B------:R-:W-:Y:S05]  /*6fe0*/  @P0 BRA `(.L_x_3115) ;  /* 0x0000000000300947 */ /* 0x000fea0003800000 */
[----:B-1----:R-:W1:Y:S01]  /*6ff0*/  LDC.64 R2, c[0x0][0x218] ;  /* 0x00008600ff027b82 */ /* 0x002e620000000a00 */
[----:B0-----:R-:W-:Y:S02]  /*7000*/  IADD3 R5, R34, R32, RZ ;  /* 0x0000002022057210 */ /* 0x001fe40007ffe0ff */
[----:B------:R-:W-:-:S03]  /*7010*/  IADD3 R32, R32, 0x80, RZ ;  /* 0x0000008020207810 */ /* 0x000fc60007ffe0ff */
[----:B-1----:R-:W-:-:S05]  /*7020*/  IMAD.WIDE.U32 R2, R5, 0x2, R2 ;  /* 0x0000000205027825 */ /* 0x002fca00078e0002 */
[----:B------:R0:W-:Y:S02]  /*7030*/  STG.E.U16 desc[UR36][R2.64], R27 ;  /* 0x0000001b02007986 */ /* 0x0001e4000c101524 */
.L_x_3114:
[----:B------:R-:W-:-:S13]  /*7040*/  ISETP.GE.AND P0, PT, R32, R33, PT ;  /* 0x000000212000720c */ /* 0x000fda0003f06270 */
[----:B------:R-:W-:Y:S05]  /*7050*/  @P0 BRA `(.L_x_3116) ;  /* 0x0000000000300947 */ /* 0x000fea0003800000 */
[----:B0-----:R-:W0:Y:S01]  /*7060*/  LDC.64 R2, c[0x0][0x218] ;  /* 0x00008600ff027b82 */ /* 0x001e220000000a00 */
[----:B------:R-:W-:Y:S01]  /*7070*/  IMAD.IADD R5, R34, 0x1, R32 ;  /* 0x0000000122057824 */ /* 0x000fe200078e0220 */
[----:B------:R-:W-:-:S03]  /*7080*/  IADD3 R32, R32, 0x80, RZ ;  /* 0x0000008020207810 */ /* 0x000fc60007ffe0ff */
[----:B0-----:R-:W-:-:S05]  /*7090*/  IMAD.WIDE.U32 R2, R5, 0x2, R2 ;  /* 0x0000000205027825 */ /* 0x001fca00078e0002 */
[----:B------:R2:W-:Y:S02]  /*70a0*/  STG.E.U16 desc[UR36][R2.64], R25 ;  /* 0x0000001902007986 */ /* 0x0005e4000c101524 */
.L_x_3115:
[----:B------:R-:W-:-:S13]  /*70b0*/  ISETP.GE.AND P0, PT, R32, R33, PT ;  /* 0x000000212000720c */ /* 0x000fda0003f06270 */
[----:B------:R-:W-:Y:S05]  /*70c0*/  @P0 BRA `(.L_x_3117) ;  /* 0x0000000000340947 */ /* 0x000fea0003800000 */
[----:B-12---:R-:W1:Y:S01]  /*70d0*/  LDC.64 R2, c[0x0][0x218] ;  /* 0x00008600ff027b82 */ /* 0x006e620000000a00 */
[----:B0-----:R-:W-:Y:S01]  /*70e0*/  IADD3 R5, R34, R32, RZ ;  /* 0x0000002022057210 */ /* 0x001fe20007ffe0ff */
[----:B------:R-:W-:-:S04]  /*70f0*/  VIADD R32, R32, 0x80 ;  /* 0x0000008020207836 */ /* 0x000fc80000000000 */
[----:B-1----:R-:W-:-:S05]  /*7100*/  IMAD.WIDE.U32 R2, R5, 0x2, R2 ;  /* 0x0000000205027825 */ /* 0x002fca00078e0002 */
[----:B------:R1:W-:Y:S02]  /*7110*/  STG.E.U16 desc[UR36][R2.64], R23 ;  /* 0x0000001702007986 */ /* 0x0003e4000c101524 */
.L_x_3116:
        /* <DEDUP_REMOVED lines=8> */
.L_x_3117:
[----:B------:R-:W-:Y:S05]  /*71a0*/  BSYNC B1 ;  /* 0x0000000000017941 */ /* 0x000fea0003800000 */
.L_x_3112:
[----:B------:R-:W-:-:S13]  /*71b0*/  ISETP.GE.AND P0, PT, R32, R33, PT ;  /* 0x000000212000720c */ /* 0x000fda0003f06270 */
[----:B-123--:R-:W1:Y:S01]  /*71c0*/  @!P0 LDC.64 R2, c[0x0][0x218] ;  /* 0x00008600ff028b82 */ /* 0x00ee620000000a00 */
[----:B0-----:R-:W-:Y:S01]  /*71d0*/  @!P0 IMAD.IADD R5, R34, 0x1, R32 ;  /* 0x0000000122058824 */ /* 0x001fe200078e0220 */
[----:B------:R-:W-:-:S03]  /*71e0*/  @!P0 IADD3 R32, R32, 0x80, RZ ;  /* 0x0000008020208810 */ /* 0x000fc60007ffe0ff */
[----:B-1----:R-:W-:-:S05]  /*71f0*/  @!P0 IMAD.WIDE.U32 R2, R5, 0x2, R2 ;  /* 0x0000000205028825 */ /* 0x002fca00078e0002 */
[----:B------:R2:W-:Y:S02]  /*7200*/  @!P0 STG.E.U16 desc[UR36][R2.64], R17 ;  /* 0x0000001102008986 */ /* 0x0005e4000c101524 */
.L_x_3118:
[----:B------:R-:W-:Y:S05]  /*7210*/  BSYNC B0 ;  /* 0x0000000000007941 */ /* 0x000fea0003800000 */
.L_x_3111:
[----:B------:R-:W-:-:S13]  /*7220*/  ISETP.GE.AND P0, PT, R32, R33, PT ;  /* 0x000000212000720c */ /* 0x000fda0003f06270 */
[----:B------:R-:W-:Y:S05]  /*7230*/  @P0 EXIT ;  /* 0x000000000000094d */ /* 0x000fea0003800000 */
[----:B012---:R-:W0:Y:S01]  /*7240*/  LDC.64 R2, c[0x0][0x218] ;  /* 0x00008600ff027b82 */ /* 0x007e220000000a00 */
[----:B------:R-:W-:-:S05]  /*7250*/  IADD3 R5, R34, R32, RZ ;  /* 0x0000002022057210 */ /* 0x000fca0007ffe0ff */
[----:B0-----:R-:W-:-:S05]  /*7260*/  IMAD.WIDE.U32 R2, R5, 0x2, R2 ;  /* 0x0000000205027825 */ /* 0x001fca00078e0002 */
[----:B------:R-:W-:Y:S01]  /*7270*/  STG.E.U16 desc[UR36][R2.64], R0 ;  /* 0x0000000002007986 */ /* 0x000fe2000c101524 */
[----:B------:R-:W-:Y:S05]  /*7280*/  EXIT ;  /* 0x000000000000794d */ /* 0x000fea0003800000 */
.L_x_3119:
        /* <DEDUP_REMOVED lines=15> */
.L_x_10823:


//--------------------- .text._ZN2at6native29vectorized_elementwise_kernelILi8EZZZNS0_29binary_cross_entropy_out_cudaERKNS_6TensorES4_RKSt8optionalIS2_ElRS2_ENKUlvE_clEvENKUlvE1_clEvEUlN3c104HalfESD_E_St5arrayIPcLm3EEEEviT0_T1_ --------------------------
	.section	.text._ZN2at6native29vectorized_elementwise_kernelILi8EZZZNS0_29binary_cross_entropy_out_cudaERKNS_6TensorES4_RKSt8optionalIS2_ElRS2_ENKUlvE_clEvENKUlvE1_clEvEUlN3c104HalfESD_E_St5arrayIPcLm3EEEEviT0_T1_,"ax",@progbits
	.align	128
        .global         _ZN2at6native29vectorized_elementwise_kernelILi8EZZZNS0_29binary_cross_entropy_out_cudaERKNS_6TensorES4_RKSt8optionalIS2_ElRS2_ENKUlvE_clEvENKUlvE1_clEvEUlN3c104HalfESD_E_St5arrayIPcLm3EEEEviT0_T1_
        .type           _ZN2at6native29vectorized_elementwise_kernelILi8EZZZNS0_29binary_cross_entropy_out_cudaERKNS_6TensorES4_RKSt8optionalIS2_ElRS2_ENKUlvE_clEvENKUlvE1_clEvEUlN3c104HalfESD_E_St5arrayIPcLm3EEEEviT0_T1_,@function
        .size           _ZN2at6native29vectorized_elementwise_kernelILi8EZZZNS0_29binary_cross_entropy_out_cudaERKNS_6TensorES4_RKSt8optionalIS2_ElRS2_ENKUlvE_clEvENKUlvE1_clEvEUlN3c104HalfESD_E_St5arrayIPcLm3EEEEviT0_T1_,(.L_x_10824 - _ZN2at6native29vectorized_elementwise_kernelILi8EZZZNS0_29binary_cross_entropy_out_cudaERKNS_6TensorES4_RKSt8optionalIS2_ElRS2_ENKUlvE_clEvENKUlvE1_clEvEUlN3c104HalfESD_E_St5arrayIPcLm3EEEEviT0_T1_)
        .other          _ZN2at6native29vectorized_elementwise_kernelILi8EZZZNS0_29binary_cross_entropy_out_cudaERKNS_6TensorES4_RKSt8optionalIS2_ElRS2_ENKUlvE_clEvENKUlvE1_clEvEUlN3c104HalfESD_E_St5arrayIPcLm3EEEEviT0_T1_,@"STO_CUDA_ENTRY STV_DEFAULT"
_ZN2at6native29vectorized_elementwise_kernelILi8EZZZNS0_29binary_cross_entropy_out_cudaERKNS_6TensorES4_RKSt8optionalIS2_ElRS2_ENKUlvE_clEvENKUlvE1_clEvEUlN3c104HalfESD_E_St5arrayIPcLm3EEEEviT0_T1_:
.text._ZN2at6native29vectorized_elementwise_kernelILi8EZZZNS0_29binary_cross_entropy_out_cudaERKNS_6TensorES4_RKSt8optionalIS2_ElRS2_ENKUlvE_clEvENKUlvE1_clEvEUlN3c104HalfESD_E_St5arrayIPcLm3EEEEviT0_T1_:
        /* <DEDUP_REMOVED lines=38> */
.L_x_3122:
[----:B------:R-:W-:Y:S05]  /*0260*/  BSYNC B6 ;  /* 0x0000000000067941 */ /* 0x000fea0003800000 */
.L_x_3121:
        /* <DEDUP_REMOVED lines=21> */
.L_x_3124:
[----:B------:R-:W-:Y:S05]  /*03c0*/  BSYNC B6 ;  /* 0x0000000000067941 */ /* 0x000fea0003800000 */
.L_x_3123:
        /* <DEDUP_REMOVED lines=35> */
.L_x_3126:
[----:B------:R-:W-:Y:S05]  /*0600*/  BSYNC B0 ;  /* 0x0000000000007941 */ /* 0x000fea0003800000 */
.L_x_3125:
        /* <DEDUP_REMOVED lines=42> */
.L_x_3128:
[----:B------:R-:W-:Y:S05]  /*08b0*/  BSYNC B6 ;  /* 0x0000000000067941 */ /* 0x000fea0003800000 */
.L_x_3127:
        /* <DEDUP_REMOVED lines=21> */
.L_x_3130:
[----:B------:R-:W-:Y:S05]  /*0a10*/  BSYNC B6 ;  /* 0x0000000000067941 */ /* 0x000fea0003800000 */
.L_x_3129:
        /* <DEDUP_REMOVED lines=35> */
.L_x_3132:
[----:B------:R-:W-:Y:S05]  /*0c50*/  BSYNC B0 ;  /* 0x0000000000007941 */ /* 0x000fea0003800000 */
.L_x_3131:
        /* <DEDUP_REMOVED lines=42> */
.L_x_3134:
[----:B------:R-:W-:Y:S05]  /*0f00*/  BSYNC B6 ;  /* 0x0000000000067941 */ /* 0x000fea0003800000 */
.L_x_3133:
        /* <DEDUP_REMOVED lines=21> */
.L_x_3136:
[----:B------:R-:W-:Y:S05]  /*1060*/  BSYNC B6 ;  /* 0x0000000000067941 */ /* 0x000fea0003800000 */
.L_x_3135:
        /* <DEDUP_REMOVED lines=35> */
.L_x_3138:
[----:B------:R-:W-:Y:S05]  /*12a0*/  BSYNC B0 ;  /* 0x0000000000007941 */ /* 0x000fea0003800000 */
.L_x_3137:
        /* <DEDUP_REMOVED lines=42> */
.L_x_3140:
[----:B------:R-:W-:Y:S05]  /*1550*/  BSYNC B6 ;  /* 0x0000000000067941 */ /* 0x000fea0003800000 */
.L_x_3139:
        /* <DEDUP_REMOVED lines=21> */
.L_x_3142:
[----:B------:R-:W-:Y:S05]  /*16b0*/  BSYNC B6 ;  /* 0x0000000000067941 */ /* 0x000fea0003800000 */
.L_x_3141:
        /* <DEDUP_REMOVED lines=35> */
.L_x_3144:
[----:B------:R-:W-:Y:S05]  /*18f0*/  BSYNC B0 ;  /* 0x0000000000007941 */ /* 0x000fea0003800000 */
.L_x_3143:
        /* <DEDUP_REMOVED lines=42> */
.L_x_3146:
[----:B------:R-:W-:Y:S05]  /*1ba0*/  BSYNC B6 ;  /* 0x0000000000067941 */ /* 0x000fea0003800000 */
.L_x_3145:
        /* <DEDUP_REMOVED lines=21> */
.L_x_3148:
[----:B------:R-:W-:Y:S05]  /*1d00*/  BSYNC B6 ;  /* 0x0000000000067941 */ /* 0x000fea0003800000 */
.L_x_3147:
        /* <DEDUP_REMOVED lines=35> */
.L_x_3150:
[----:B------:R-:W-:Y:S05]  /*1f40*/  BSYNC B0 ;  /* 0x0000000000007941 */ /* 0x000fea0003800000 */
.L_x_3149:
        /* <DEDUP_REMOVED lines=42> */
.L_x_3152:
[----:B------:R-:W-:Y:S05]  /*21f0*/  BSYNC B6 ;  /* 0x0000000000067941 */ /* 0x000fea0003800000 */
.L_x_3151:
        /* <DEDUP_REMOVED lines=21> */
.L_x_3154:
[----:B------:R-:W-:Y:S05]  /*2350*/  BSYNC B6 ;  /* 0x0000000000067941 */ /* 0x000fea0003800000 */
.L_x_3153:
        /* <DEDUP_REMOVED lines=35> */
.L_x_3156:
[----:B------:R-:W-:Y:S05]  /*2590*/  BSYNC B0 ;  /* 0x0000000000007941 */ /* 0x000fea0003800000 */
.L_x_3155:
        /* <DEDUP_REMOVED lines=42> */
.L_x_3158:
[----:B------:R-:W-:Y:S05]  /*2840*/  BSYNC B6 ;  /* 0x0000000000067941 */ /* 0x000fea0003800000 */
.L_x_3157:
        /* <DEDUP_REMOVED lines=21> */
.L_x_3160:
[----:B------:R-:W-:Y:S05]  /*29a0*/  BSYNC B6 ;  /* 0x0000000000067941 */ /* 0x000fea0003800000 */
.L_x_3159:
        /* <DEDUP_REMOVED lines=35> */
.L_x_3162:
[----:B------:R-:W-:Y:S05]  /*2be0*/  BSYNC B0 ;  /* 0x0000000000007941 */ /* 0x000fea0003800000 */
.L_x_3161:
        /* <DEDUP_REMOVED lines=42> */
.L_x_3164:
[----:B------:R-:W-:Y:S05]  /*2e90*/  BSYNC B6 ;  /* 0x0000000000067941 */ /* 0x000fea0003800000 */
.L_x_3163:
        /* <DEDUP_REMOVED lines=21> */
.L_x_3166:
[----:B------:R-:W-:Y:S05]  /*2ff0*/  BSYNC B6 ;  /* 0x0000000000067941 */ /* 0x000fea0003800000 */
.L_x_3165:
        /* <DEDUP_REMOVED lines=35> */
.L_x_3168:
[----:B------:R-:W-:Y:S05]  /*3230*/  BSYNC B0 ;  /* 0x0000000000007941 */ /* 0x000fea0003800000 */
.L_x_3167:
        /* <DEDUP_REMOVED lines=26> */
[----:B------:R-:W-:-:S05]  /*33e0*/  F2FP.F16.F32.PACK_AB R19, R5, R24 ;  /* 0x000000180513723e */ /* 0x000fca00000000ff */
[----:B------:R-:W-:Y:S01]  /*33f0*/  STG.E.128 desc[UR36][R2.64], R16 ;  /* 0x0000001002007986 */ /* 0x000fe2000c101d24 */
[----:B------:R-:W-:Y:S05]  /*3400*/  EXIT ;  /* 0x000000000000794d */ /* 0x000fea0003800000 */
.L_x_3120:
        /* <DEDUP_REMOVED lines=111> */
.L_x_3172:
[----:B------:R-:W-:Y:S05]  /*3b00*/  BSYNC B6 ;  /* 0x0000000000067941 */ /* 0x000fea0003800000 */
.L_x_3171:
        /* <DEDUP_REMOVED lines=21> */
.L_x_3174:
[----:B------:R-:W-:Y:S05]  /*3c60*/  BSYNC B6 ;  /* 0x0000000000067941 */ /* 0x000fea0003800000 */
.L_x_3173:
        /* <DEDUP_REMOVED lines=35> */
.L_x_3176:
[----:B------:R-:W-:Y:S05]  /*3ea0*/  BSYNC B0 ;  /* 0x0000000000007941 */ /* 0x000fea0003800000 */
.L_x_3175:
        /* <DEDUP_REMOVED lines=21> */
.L_x_3170:
[----:B------:R-:W-:Y:S05]  /*4000*/  BSYNC B7 ;  /* 0x0000000000077941 */ /* 0x000fea0003800000 */
.L_x_3169:
        /* <DEDUP_REMOVED lines=26> */
.L_x_3180:
[----:B------:R-:W-:Y:S05]  /*41b0*/  BSYNC B6 ;  /* 0x0000000000067941 */ /* 0x000fea0003800000 */
.L_x_3179:
        /* <DEDUP_REMOVED lines=21> */
.L_x_3182:
[----:B------:R-:W-:Y:S05]  /*4310*/  BSYNC B6 ;  /* 0x0000000000067941 */ /* 0x000fea0003800000 */
.L_x_3181:
        /* <DEDUP_REMOVED lines=35> */
.L_x_3184:
[----:B------:R-:W-:Y:S05]  /*4550*/  BSYNC B0 ;  /* 0x0000000000007941 */ /* 0x000fea0003800000 */
.L_x_3183:
        /* <DEDUP_REMOVED lines=21> */
.L_x_3178:
[----:B------:R-:W-:Y:S05]  /*46b0*/  BSYNC B7 ;  /* 0x0000000000077941 */ /* 0x000fea0003800000 */
.L_x_3177:
        /* <DEDUP_REMOVED lines=25> */
.L_x_3188:
[----:B------:R-:W-:Y:S05]  /*4850*/  BSYNC B6 ;  /* 0x0000000000067941 */ /* 0x000fea0003800000 */
.L_x_3187:
        /* <DEDUP_REMOVED lines=21> */
.L_x_3190:
[----:B------:R-:W-:Y:S05]  /*49b0*/  BSYNC B6 ;  /* 0x0000000000067941 */ /* 0x000fea0003800000 */
.L_x_3189:
        /* <DEDUP_REMOVED lines=35> */
.L_x_3192:
[----:B------:R-:W-:Y:S05]  /*4bf0*/  BSYNC B0 ;  /* 0x0000000000007941 */ /* 0x000fea0003800000 */
.L_x_3191:
        /* <DEDUP_REMOVED lines=21> */
.L_x_3186:
[----:B------:R-:W-:Y:S05]  /*4d50*/  BSYNC B7 ;  /* 0x0000000000077941 */ /* 0x000fea0003800000 */
.L_x_3185:
        /* <DEDUP_REMOVED lines=25> */
.L_x_3196:
[----:B------:R-:W-:Y:S05]  /*4ef0*/  BSYNC B6 ;  /* 0x0000000000067941 */ /* 0x000fea0003800000 */
.L_x_3195:
        /* <DEDUP_REMOVED lines=21> */
.L_x_3198:
[----:B------:R-:W-:Y:S05]  /*5050*/  BSYNC B6 ;  /* 0x0000000000067941 */ /* 0x000fea0003800000 */
.L_x_3197:
        /* <DEDUP_REMOVED lines=35> */
.L_x_3200:
[----:B------:R-:W-:Y:S05]  /*5290*/  BSYNC B0 ;  /* 0x0000000000007941 */ /* 0x000fea0003800000 */
.L_x_3199:
        /* <DEDUP_REMOVED lines=21> */
.L_x_3194:
[----:B------:R-:W-:Y:S05]  /*53f0*/  BSYNC B7 ;  /* 0x0000000000077941 */ /* 0x000fea0003800000 */
.L_x_3193:
        /* <DEDUP_REMOVED lines=25> */
.L_x_3204:
[----:B------:R-:W-:Y:S05]  /*5590*/  BSYNC B6 ;  /* 0x0000000000067941 */ /* 0x000fea0003800000 */
.L_x_3203:
        /* <DEDUP_REMOVED lines=21> */
.L_x_3206:
[----:B------:R-:W-:Y:S05]  /*56f0*/  BSYNC B6 ;  /* 0x0000000000067941 */ /* 0x000fea0003800000 */
.L_x_3205:
        /* <DEDUP_REMOVED lines=35> */
.L_x_3208:
[----:B------:R-:W-:Y:S05]  /*5930*/  BSYNC B0 ;  /* 0x0000000000007941 */ /* 0x000fea0003800000 */
.L_x_3207:
        /* <DEDUP_REMOVED lines=21> */
.L_x_3202:
[----:B------:R-:W-:Y:S05]  /*5a90*/  BSYNC B7 ;  /* 0x0000000000077941 */ /* 0x000fea0003800000 */
.L_x_3201:
        /* <DEDUP_REMOVED lines=25> */
.L_x_3212:
[----:B------:R-:W-:Y:S05]  /*5c30*/  BSYNC B6 ;  /* 0x0000000000067941 */ /* 0x000fea0003800000 */
.L_x_3211:
        /* <DEDUP_REMOVED lines=21> */
.L_x_3214:
[----:B------:R-:W-:Y:S05]  /*5d90*/  BSYNC B6 ;  /* 0x0000000000067941 */ /* 0x000fea0003800000 */
.L_x_3213:
        /* <DEDUP_REMOVED lines=35> */
.L_x_3216:
[----:B------:R-:W-:Y:S05]  /*5fd0*/  BSYNC B0 ;  /* 0x0000000000007941 */ /* 0x000fea0003800000 */
.L_x_3215:
        /* <DEDUP_REMOVED lines=21> */
.L_x_3210:
[----:B------:R-:W-:Y:S05]  /*6130*/  BSYNC B7 ;  /* 0x0000000000077941 */ /* 0x000fea0003800000 */
.L_x_3209:
        /* <DEDUP_REMOVED lines=25> */
.L_x_3220:
[----:B------:R-:W-:Y:S05]  /*62d0*/  BSYNC B6 ;  /* 0x0000000000067941 */ /* 0x000fea0003800000 */
.L_x_3219:
        /* <DEDUP_REMOVED lines=21> */
.L_x_3222:
[----:B------:R-:W-:Y:S05]  /*6430*/  BSYNC B6 ;  /* 0x0000000000067941 */ /* 0x000fea0003800000 */
.L_x_3221:
        /* <DEDUP_REMOVED lines=35> */
.L_x_3224:
[----:B------:R-:W-:Y:S05]  /*6670*/  BSYNC B0 ;  /* 0x0000000000007941 */ /* 0x000fea0003800000 */
.L_x_3223:
        /* <DEDUP_REMOVED lines=21> */
.L_x_3218:
[----:B------:R-:W-:Y:S05]  /*67d0*/  BSYNC B7 ;  /* 0x0000000000077941 */ /* 0x000fea0003800000 */
.L_x_3217:
        /* <DEDUP_REMOVED lines=25> */
.L_x_3228:
[----:B------:R-:W-:Y:S05]  /*6970*/  BSYNC B6 ;  /* 0x0000000000067941 */ /* 0x000fea0003800000 */
.L_x_3227:
        /* <DEDUP_REMOVED lines=21> */
.L_x_3230:
[----:B------:R-:W-:Y:S05]  /*6ad0*/  BSYNC B6 ;  /* 0x0000000000067941 */ /* 0x000fea0003800000 */
.L_x_3229:
        /* <DEDUP_REMOVED lines=35> */
.L_x_3232:
[----:B------:R-:W-:Y:S05]  /*6d10*/  BSYNC B0 ;  /* 0x0000000000007941 */ /* 0x000fea0003800000 */
.L_x_3231:
        /* <DEDUP_REMOVED lines=21> */
.L_x_3226:
[----:B------:R-:W-:Y:S05]  /*6e70*/  BSYNC B7 ;  /* 0x0000000000077941 */ /* 0x000fea0003800000 */
.L_x_3225:
        /* <DEDUP_REMOVED lines=18> */
.L_x_3235:
[----:B------:R-:W-:-:S13]  /*6fa0*/  ISETP.GE.AND P0, PT, R32, R33, PT ;  /* 0x000000212000720c */ /* 0x000fda0003f06270 */
[----:B------:R-:W-:Y:S05]  /*6fb0*/  @P0 BRA `(.L_x_3237) ;  /* 0x0000000000300947 */ /* 0x000fea0003800000 */
[----:B-1----:R-:W1:Y:S01]  /*6fc0*/  LDC.64 R2, c[0x0][0x218] ;  /* 0x00008600ff027b82 */ /* 0x002e620000000a00 */
[----:B0-----:R-:W-:Y:S02]  /*6fd0*/  IADD3 R5, R34, R32, RZ ;  /* 0x0000002022057210 */ /* 0x001fe40007ffe0ff */
[----:B------:R-:W-:-:S03]  /*6fe0*/  IADD3 R32, R32, 0x80, RZ ;  /* 0x0000008020207810 */ /* 0x000fc60007ffe0ff */
[----:B-1----:R-:W-:-:S05]  /*6ff0*/  IMAD.WIDE.U32 R2, R5, 0x2, R2 ;  /* 0x0000000205027825 */ /* 0x002fca00078e0002 */
[----:B------:R0:W-:Y:S02]  /*7000*/  STG.E.U16 desc[UR36][R2.64], R27 ;  /* 0x0000001b02007986 */ /* 0x0001e4000c101524 */
.L_x_3236:
[----:B------:R-:W-:-:S13]  /*7010*/  ISETP.GE.AND P0, PT, R32, R33, PT ;  /* 0x000000212000720c */ /* 0x000fda0003f06270 */
[----:B------:R-:W-:Y:S05]  /*7020*/  @P0 BRA `(.L_x_3238) ;  /* 0x0000000000300947 */ /* 0x000fea0003800000 */
[----:B0-----:R-:W0:Y:S01]  /*7030*/  LDC.64 R2, c[0x0][0x218] ;  /* 0x00008600ff027b82 */ /* 0x001e220000000a00 */
[----:B------:R-:W-:Y:S01]  /*7040*/  IMAD.IADD R5, R34, 0x1, R32 ;  /* 0x0000000122057824 */ /* 0x000fe200078e0220 */
[----:B------:R-:W-:-:S03]  /*7050*/  IADD3 R32, R32, 0x80, RZ ;  /* 0x0000008020207810 */ /* 0x000fc60007ffe0ff */
[----:B0-----:R-:W-:-:S05]  /*7060*/  IMAD.WIDE.U32 R2, R5, 0x2, R2 ;  /* 0x0000000205027825 */ /* 0x001fca00078e0002 */
[----:B------:R2:W-:Y:S02]  /*7070*/  STG.E.U16 desc[UR36][R2.64], R25 ;  /* 0x0000001902007986 */ /* 0x0005e4000c101524 */
.L_x_3237:
[----:B------:R-:W-:-:S13]  /*7080*/  ISETP.GE.AND P0, PT, R32, R33, PT ;  /* 0x000000212000720c */ /* 0x000fda0003f06270 */
[----:B------:R-:W-:Y:S05]  /*7090*/  @P0 BRA `(.L_x_3239) ;  /* 0x0000000000340947 */ /* 0x000fea0003800000 */
[----:B-12---:R-:W1:Y:S01]  /*70a0*/  LDC.64 R2, c[0x0][0x218] ;  /* 0x00008600ff027b82 */ /* 0x006e620000000a00 */
[----:B0-----:R-:W-:Y:S01]  /*70b0*/  IADD3 R5, R34, R32, RZ ;  /* 0x0000002022057210 */ /* 0x001fe20007ffe0ff */
[----:B------:R-:W-:-:S04]  /*70c0*/  VIADD R32, R32, 0x80 ;  /* 0x0000008020207836 */ /* 0x000fc80000000000 */
[----:B-1----:R-:W-:-:S05]  /*70d0*/  IMAD.WIDE.U32 R2, R5, 0x2, R2 ;  /* 0x0000000205027825 */ /* 0x002fca00078e0002 */
[----:B------:R1:W-:Y:S02]  /*70e0*/  STG.E.U16 desc[UR36][R2.64], R23 ;  /* 0x0000001702007986 */ /* 0x0003e4000c101524 */
.L_x_3238:
        /* <DEDUP_REMOVED lines=8> */
.L_x_3239:
[----:B------:R-:W-:Y:S05]  /*7170*/  BSYNC B1 ;  /* 0x0000000000017941 */ /* 0x000fea0003800000 */
.L_x_3234:
[----:B------:R-:W-:-:S13]  /*7180*/  ISETP.GE.AND P0, PT, R32, R33, PT ;  /* 0x000000212000720c */ /* 0x000fda0003f06270 */
[----:B-123--:R-:W1:Y:S01]  /*7190*/  @!P0 LDC.64 R2, c[0x0][0x218] ;  /* 0x00008600ff028b82 */ /* 0x00ee620000000a00 */
[----:B0-----:R-:W-:Y:S01]  /*71a0*/  @!P0 IMAD.IADD R5, R34, 0x1, R32 ;  /* 0x0000000122058824 */ /* 0x001fe200078e0220 */
[----:B------:R-:W-:-:S03]  /*71b0*/  @!P0 IADD3 R32, R32, 0x80, RZ ;  /* 0x0000008020208810 */ /* 0x000fc60007ffe0ff */
[----:B-1----:R-:W-:-:S05]  /*71c0*/  @!P0 IMAD.WIDE.U32 R2, R5, 0x2, R2 ;  /* 0x0000000205028825 */ /* 0x002fca00078e0002 */
[----:B------:R2:W-:Y:S02]  /*71d0*/  @!P0 STG.E.U16 desc[UR36][R2.64], R17 ;  /* 0x0000001102008986 */ /* 0x0005e4000c101524 */
.L_x_3240:
[----:B------:R-:W-:Y:S05]  /*71e0*/  BSYNC B0 ;  /* 0x0000000000007941 */ /* 0x000fea0003800000 */
.L_x_3233:
[----:B------:R-:W-:-:S13]  /*71f0*/  ISETP.GE.AND P0, PT, R32, R33, PT ;  /* 0x000000212000720c */ /* 0x000fda0003f06270 */
[----:B------:R-:W-:Y:S05]  /*7200*/  @P0 EXIT ;  /* 0x000000000000094d */ /* 0x000fea0003800000 */
[----:B012---:R-:W0:Y:S01]  /*7210*/  LDC.64 R2, c[0x0][0x218] ;  /* 0x00008600ff027b82 */ /* 0x007e220000000a00 */
[----:B------:R-:W-:-:S05]  /*7220*/  IADD3 R5, R34, R32, RZ ;  /* 0x0000002022057210 */ /* 0x000fca0007ffe0ff */
[----:B0-----:R-:W-:-:S05]  /*7230*/  IMAD.WIDE.U32 R2, R5, 0x2, R2 ;  /* 0x0000000205027825 */ /* 0x001fca00078e0002 */
[----:B------:R-:W-:Y:S01]  /*7240*/  STG.E.U16 desc[UR36][R2.64], R0 ;  /* 0x0000000002007986 */ /* 0x000fe2000c101524 */
[----:B------:R-:W-:Y:S05]  /*7250*/  EXIT ;  /* 0x000000000000794d */ /* 0x000fea0003800000 */
.L_x_3241:
        /* <DEDUP_REMOVED lines=10> */
.L_x_10824:


//--------------------- .text._ZN2at6native18elementwise_kernelILi128ELi4EZNS0_15gpu_kernel_implIZZZNS0_29binary_cross_entropy_out_cudaERKNS_6TensorES5_RKSt8optionalIS3_ElRS3_ENKUlvE_clEvENKUlvE0_clEvEUlffE_EEvRNS_18TensorIteratorBaseERKT_EUliE_EEviT1_ --------------------------
	.section	.text._ZN2at6native18elementwise_kernelILi128ELi4EZNS0_15gpu_kernel_implIZZZNS0_29binary_cross_entropy_out_cudaERKNS_6TensorES5_RKSt8optionalIS3_ElRS3_ENKUlvE_clEvENKUlvE0_clEvEUlffE_EEvRNS_18TensorIteratorBaseERKT_EUliE_EEviT1_,"ax",@progbits
	.align	128
        .global         _ZN2at6native18elementwise_kernelILi128ELi4EZNS0_15gpu_kernel_implIZZZNS0_29binary_cross_entropy_out_cudaERKNS_6TensorES5_RKSt8optionalIS3_ElRS3_ENKUlvE_clEvENKUlvE0_clEvEUlffE_EEvRNS_18TensorIteratorBaseERKT_EUliE_EEviT1_
        .type           _ZN2at6native18elementwise_kernelILi128ELi4EZNS0_15gpu_kernel_implIZZZNS0_29binary_cross_entropy_out_cudaERKNS_6TensorES5_RKSt8optionalIS3_ElRS3_ENKUlvE_clEvENKUlvE0_clEvEUlffE_EEvRNS_18TensorIteratorBaseERKT_EUliE_EEviT1_,@function
        .size           _ZN2at6native18elementwise_kernelILi128ELi4EZNS0_15gpu_kernel_implIZZZNS0_29binary_cross_entropy_out_cudaERKNS_6TensorES5_RKSt8optionalIS3_ElRS3_ENKUlvE_clEvENKUlvE0_clEvEUlffE_EEvRNS_18TensorIteratorBaseERKT_EUliE_EEviT1_,(.L_x_10825 - _ZN2at6native18elementwise_kernelILi128ELi4EZNS0_15gpu_kernel_implIZZZNS0_29binary_cross_entropy_out_cudaERKNS_6TensorES5_RKSt8optionalIS3_ElRS3_ENKUlvE_clEvENKUlvE0_clEvEUlffE_EEvRNS_18TensorIteratorBaseERKT_EUliE_EEviT1_)
        .other          _ZN2at6native18elementwise_kernelILi128ELi4EZNS0_15gpu_kernel_implIZZZNS0_29binary_cross_entropy_out_cudaERKNS_6TensorES5_RKSt8optionalIS3_ElRS3_ENKUlvE_clEvENKUlvE0_clEvEUlffE_EEvRNS_18TensorIteratorBaseERKT_EUliE_EEviT1_,@"STO_CUDA_ENTRY STV_DEFAULT"
_ZN2at6native18elementwise_kernelILi128ELi4EZNS0_15gpu_kernel_implIZZZNS0_29binary_cross_entropy_out_cudaERKNS_6TensorES5_RKSt8optionalIS3_ElRS3_ENKUlvE_clEvENKUlvE0_clEvEUlffE_EEvRNS_18TensorIteratorBaseERKT_EUliE_EEviT1_:
.text._ZN2at6native18elementwise_kernelILi128ELi4EZNS0_15gpu_kernel_implIZZZNS0_29binary_cross_entropy_out_cudaERKNS_6TensorES5_RKSt8optionalIS3_ElRS3_ENKUlvE_clEvENKUlvE0_clEvEUlffE_EEvRNS_18TensorIteratorBaseERKT_EUliE_EEviT1_:
        /* <DEDUP_REMOVED lines=363> */
.L_x_3244:
[----:B------:R-:W0:Y:S01]  /*16b0*/  LDC.U8 R5, c[0x0][0x492] ;  /* 0x00012480ff057b82 */ /* 0x000e220000000000 */
[----:B------:R-:W-:Y:S01]  /*16c0*/  ULDC.64 UR4, c[0x0][0x478] ;  /* 0x00011e0000047ab9 */ /* 0x000fe20000000a00 */
[----:B------:R-:W-:Y:S01]  /*16d0*/  ULDC.64 UR6, c[0x0][0x480] ;  /* 0x0001200000067ab9 */ /* 0x000fe20000000a00 */
[----:B------:R-:W-:Y:S01]  /*16e0*/  IADD3 R16, P1, R16, UR4, RZ ;  /* 0x0000000410107c10 */ /* 0x000fe2000ff3e0ff */
[----:B------:R-:W-:Y:S01]  /*16f0*/  BSSY B6, `(.L_x_3245) ;  /* 0x00000e0000067945 */ /* 0x000fe20003800000 */
        /* <DEDUP_REMOVED lines=15> */
[----:B--2---:R0:W1:Y:S01]  /*17f0*/  I2F.S16 R22, R2 ;  /* 0x0000000200167306 */ /* 0x0040620000101400 */
[----:B------:R-:W-:Y:S05]  /*1800*/  BRA `(.L_x_3251) ;  /* 0x0000000c00387947 */ /* 0x000fea0003800000 */
.L_x_3249:
[----:B------:R-:W2:Y:S02]  /*1810*/  LDG.E.U8 R2, desc[UR36][R2.64] ;  /* 0x0000002402027981 */ /* 0x000ea4000c1e1100 */
[----:B--2---:R-:W-:Y:S01]  /*1820*/  I2FP.F32.U32 R22, R2 ;  /* 0x0000000200167245 */ /* 0x004fe20000201000 */
[----:B------:R-:W-:Y:S06]  /*1830*/  BRA `(.L_x_3251) ;  /* 0x0000000c002c7947 */ /* 0x000fec0003800000 */
.L_x_3248:
[----:B------:R-:W-:-:S13]  /*1840*/  ISETP.NE.AND P0, PT, R4, 0x2, PT ;  /* 0x000000020400780c */ /* 0x000fda0003f05270 */
[----:B------:R-:W-:Y:S05]  /*1850*/  @!P0 BRA `(.L_x_3252) ;  /* 0x0000000000288947 */ /* 0x000fea0003800000 */
[----:B------:R-:W-:-:S13]  /*1860*/  ISETP.NE.AND P0, PT, R4, 0x3, PT ;  /* 0x000000030400780c */ /* 0x000fda0003f05270 */
[----:B------:R-:W-:Y:S05]  /*1870*/  @!P0 BRA `(.L_x_3253) ;  /* 0x0000000000148947 */ /* 0x000fea0003800000 */
[----:B------:R-:W-:-:S13]  /*1880*/  ISETP.NE.AND P0, PT, R4, 0x4, PT ;  /* 0x000000040400780c */ /* 0x000fda0003f05270 */
[----:B------:R-:W-:Y:S05]  /*1890*/  @P0 BRA `(.L_x_3250) ;  /* 0x0000000800b80947 */ /* 0x000fea0003800000 */
[----:B------:R-:W2:Y:S02]  /*18a0*/  LDG.E.64 R22, desc[UR36][R2.64] ;  /* 0x0000002402167981 */ /* 0x000ea4000c1e1b00 */
[----:B--2---:R4:W0:Y:S01]  /*18b0*/  I2F.S64 R22, R22 ;  /* 0x0000001600167312 */ /* 0x0048220000301400 */
[----:B------:R-:W-:Y:S05]  /*18c0*/  BRA `(.L_x_3251) ;  /* 0x0000000c00087947 */ /* 0x000fea0003800000 */
.L_x_3253:
[----:B------:R-:W2:Y:S02]  /*18d0*/  LDG.E R2, desc[UR36][R2.64] ;  /* 0x0000002402027981 */ /* 0x000ea4000c1e1900 */
[----:B--2---:R-:W-:Y:S01]  /*18e0*/  I2FP.F32.S32 R22, R2 ;  /* 0x0000000200167245 */ /* 0x004fe20000201400 */
[----:B------:R-:W-:Y:S06]  /*18f0*/  BRA `(.L_x_3251) ;  /* 0x0000000800fc7947 */ /* 0x000fec0003800000 */
.L_x_3252:
[----:B------:R-:W2:Y:S02]  /*1900*/  LDG.E.U16 R2, desc[UR36][R2.64] ;  /* 0x0000002402027981 */ /* 0x000ea4000c1e1500 */
[----:B--2---:R0:W1:Y:S01]  /*1910*/  I2F.S16 R22, R2 ;  /* 0x0000000200167306 */ /* 0x0040620000101400 */
[----:B------:R-:W-:Y:S05]  /*1920*/  BRA `(.L_x_3251) ;  /* 0x0000000800f07947 */ /* 0x000fea0003800000 */
.L_x_3247:
[----:B------:R-:W-:-:S13]  /*1930*/  ISETP.GT.AND P0, PT, R4, 0x6, PT ;  /* 0x000000060400780c */ /* 0x000fda0003f04270 */
[----:B------:R-:W-:Y:S05]  /*1940*/  @P0 BRA `(.L_x_3254) ;  /* 0x0000000000240947 */ /* 0x000fea0003800000 */
[----:B------:R-:W-:-:S13]  /*1950*/  ISETP.NE.AND P0, PT, R4, 0x5, PT ;  /* 0x000000050400780c */ /* 0x000fda0003f05270 */
[----:B------:R-:W-:Y:S05]  /*1960*/  @!P0 BRA `(.L_x_3255) ;  /* 0x0000000000108947 */ /* 0x000fea0003800000 */
[----:B------:R-:W-:-:S13]  /*1970*/  ISETP.NE.AND P0, PT, R4, 0x6, PT ;  /* 0x000000060400780c */ /* 0x000fda0003f05270 */
[----:B------:R-:W-:Y:S05]  /*1980*/  @P0 BRA `(.L_x_3250) ;  /* 0x00000008007c0947 */ /* 0x000fea0003800000 */
[----:B------:R2:W5:Y:S01]  /*1990*/  LDG.E R22, desc[UR36][R2.64] ;  /* 0x0000002402167981 */ /* 0x000562000c1e1900 */
[----:B------:R-:W-:Y:S05]  /*19a0*/  BRA `(.L_x_3251) ;  /* 0x0000000800d07947 */ /* 0x000fea0003800000 */
.L_x_3255:
[----:B------:R-:W2:Y:S02]  /*19b0*/  LDG.E.U16 R2, desc[UR36][R2.64] ;  /* 0x0000002402027981 */ /* 0x000ea4000c1e1500 */
[----:B--2---:R-:W-:Y:S01]  /*19c0*/  HADD2.F32 R22, -RZ, R2.H0_H0 ;  /* 0x20000002ff167230 */ /* 0x004fe20000004100 */
[----:B------:R-:W-:Y:S06]  /*19d0*/  BRA `(.L_x_3251) ;  /* 0x0000000800c47947 */ /* 0x000fec0003800000 */
.L_x_3254:
[----:B------:R-:W-:-:S13]  /*19e0*/  ISETP.NE.AND P0, PT, R4, 0x7, PT ;  /* 0x000000070400780c */ /* 0x000fda0003f05270 */
[----:B------:R-:W-:Y:S05]  /*19f0*/  @!P0 BRA `(.L_x_3256) ;  /* 0x0000000000248947 */ /* 0x000fea0003800000 */
[----:B------:R-:W-:-:S13]  /*1a00*/  ISETP.NE.AND P0, PT, R4, 0x8, PT ;  /* 0x000000080400780c */ /* 0x000fda0003f05270 */
[----:B------:R-:W-:Y:S05]  /*1a10*/  @!P0 BRA `(.L_x_3257) ;  /* 0x0000000000108947 */ /* 0x000fea0003800000 */
[----:B------:R-:W-:-:S13]  /*1a20*/  ISETP.NE.AND P0, PT, R4, 0x9, PT ;  /* 0x000000090400780c */ /* 0x000fda0003f05270 */
[----:B------:R-:W-:Y:S05]  /*1a30*/  @P0 BRA `(.L_x_3250) ;  /* 0x0000000800500947 */ /* 0x000fea0003800000 */
[----:B------:R3:W5:Y:S01]  /*1a40*/  LDG.E R22, desc[UR36][R2.64] ;  /* 0x0000002402167981 */ /* 0x000762000c1e1900 */
[----:B------:R-:W-:Y:S05]  /*1a50*/  BRA `(.L_x_3251) ;  /* 0x0000000800a47947 */ /* 0x000fea0003800000 */
.L_x_3257:
[----:B------:R-:W2:Y:S02]  /*1a60*/  LDG.E.U16 R2, desc[UR36][R2.64] ;  /* 0x0000002402027981 */ /* 0x000ea4000c1e1500 */
[----:B--2---:R-:W-:Y:S01]  /*1a70*/  HADD2.F32 R22, -RZ, R2.H0_H0 ;  /* 0x20000002ff167230 */ /* 0x004fe20000004100 */
[----:B------:R-:W-:Y:S06]  /*1a80*/  BRA `(.L_x_3251) ;  /* 0x0000000800987947 */ /* 0x000fec0003800000 */
.L_x_3256:
[----:B------:R-:W2:Y:S01]  /*1a90*/  LDG.E.64 R2, desc[UR36][R2.64] ;  /* 0x0000002402027981 */ /* 0x000ea2000c1e1b00 */
[----:B------:R-:W-:Y:S01]  /*1aa0*/  UMOV UR4, 0xf0000000 ;  /* 0xf000000000047882 */ /* 0x000fe20000000000 */
[----:B------:R-:W-:Y:S01]  /*1ab0*/  UMOV UR5, 0x380fffff ;  /* 0x380fffff00057882 */ /* 0x000fe20000000000 */
[----:B--2---:R-:W0:Y:S01]  /*1ac0*/  F2F.F32.F64 R22, R2 ;  /* 0x0000000200167310 */ /* 0x004e220000301000 */
[----:B------:R-:W-:-:S14]  /*1ad0*/  DSETP.GEU.AND P0, PT, |R2|, UR4, PT ;  /* 0x0000000402007e2a */ /* 0x000fdc000bf0e200 */
[----:B0-----:R-:W-:Y:S01]  /*1ae0*/  @!P0 FMUL R22, R22, 1.175494350822287508e-38 ;  /* 0x0080000016168820 */ /* 0x001fe20000400000 */
[----:B------:R-:W-:Y:S06]  /*1af0*/  BRA `(.L_x_3251) ;  /* 0x00000008007c7947 */ /* 0x000fec0003800000 */
.L_x_3246:
        /* <DEDUP_REMOVED lines=10> */
[----:B------:R-:W-:Y:S01]  /*1ba0*/  FSEL R22, RZ, 1, !P0 ;  /* 0x3f800000ff167808 */ /* 0x000fe20004000000 */
[----:B------:R-:W-:Y:S08]  /*1bb0*/  BRA `(.L_x_3251) ;  /* 0x00000008004c7947 */ /* 0x000ff00003800000 */
.L_x_3260:
[----:B------:R-:W2:Y:S01]  /*1bc0*/  LDG.E.64 R2, desc[UR36][R2.64] ;  /* 0x0000002402027981 */ /* 0x000ea2000c1e1b00 */
[----:B------:R-:W-:Y:S01]  /*1bd0*/  UMOV UR4, 0xf0000000 ;  /* 0xf000000000047882 */ /* 0x000fe20000000000 */
[----:B------:R-:W-:Y:S01]  /*1be0*/  UMOV UR5, 0x380fffff ;  /* 0x380fffff00057882 */ /* 0x000fe20000000000 */
[----:B--2---:R-:W0:Y:S01]  /*1bf0*/  F2F.F32.F64 R22, R2 ;  /* 0x0000000200167310 */ /* 0x004e220000301000 */
[----:B------:R-:W-:-:S14]  /*1c00*/  DSETP.GEU.AND P0, PT, |R2|, UR4, PT ;  /* 0x0000000402007e2a */ /* 0x000fdc000bf0e200 */
[----:B0-----:R-:W-:Y:S01]  /*1c10*/  @!P0 FMUL R22, R22, 1.175494350822287508e-38 ;  /* 0x0080000016168820 */ /* 0x001fe20000400000 */
[----:B------:R-:W-:Y:S06]  /*1c20*/  BRA `(.L_x_3251) ;  /* 0x0000000800307947 */ /* 0x000fec0003800000 */
.L_x_3259:
        /* <DEDUP_REMOVED lines=11> */
[----:B------:R-:W-:-:S05]  /*1ce0*/  VIADD R2, R0, 0xffffffff ;  /* 0xffffffff00027836 */ /* 0x000fca0000000000 */
[----:B------:R-:W-:Y:S02]  /*1cf0*/  SHF.R.S32.HI R2, RZ, 0x1f, R2 ;  /* 0x0000001fff027819 */ /* 0x000fe40000011402 */
[----:B0-----:R-:W-:-:S04]  /*1d00*/  IADD3 R4, -R4, 0x1f, RZ ;  /* 0x0000001f04047810 */ /* 0x001fc80007ffe1ff */
[C---:B------:R-:W-:Y:S01]  /*1d10*/  ISETP.GT.U32.AND P0, PT, R4.reuse, 0x4, PT ;  /* 0x000000040400780c */ /* 0x040fe20003f04070 */
[----:B------:R-:W-:-:S05]  /*1d20*/  VIADD R4, R4, 0xfffffffc ;  /* 0xfffffffc04047836 */ /* 0x000fca0000000000 */
[----:B------:R-:W-:Y:S01]  /*1d30*/  SEL R5, R4, RZ, P0 ;  /* 0x000000ff04057207 */ /* 0x000fe20000000000 */
[----:B------:R-:W-:-:S04]  /*1d40*/  VIADD R4, R0, 0x1000000 ;  /* 0x0100000000047836 */ /* 0x000fc80000000000 */
[----:B------:R-:W-:Y:S01]  /*1d50*/  IMAD R6, R5, R6, 0x3c000000 ;  /* 0x3c00000005067424 */ /* 0x000fe200078e0206 */
[----:B------:R-:W-:Y:S02]  /*1d60*/  SHF.L.U32 R5, R0, R5, RZ ;  /* 0x0000000500057219 */ /* 0x000fe400000006ff */
[----:B------:R-:W-:Y:S02]  /*1d70*/  SHF.R.S32.HI R4, RZ, 0x8, R4 ;  /* 0x00000008ff047819 */ /* 0x000fe40000011404 */
[----:B------:R-:W-:-:S04]  /*1d80*/  LEA.HI R5, R5, R6, RZ, 0x1c ;  /* 0x0000000605057211 */ /* 0x000fc800078fe0ff */
[----:B------:R-:W-:-:S04]  /*1d90*/  LOP3.LUT R5, R5, 0x7f800000, R4, 0xf8, !PT ;  /* 0x7f80000005057812 */ /* 0x000fc800078ef804 */
[----:B------:R-:W-:-:S04]  /*1da0*/  LOP3.LUT R5, R5, R2, RZ, 0x30, !PT ;  /* 0x0000000205057212 */ /* 0x000fc800078e30ff */
[----:B------:R-:W-:Y:S01]  /*1db0*/  LOP3.LUT R22, R5, 0x80000000, R22, 0xf8, !PT ;  /* 0x8000000005167812 */ /* 0x000fe200078ef816 */
[----:B------:R-:W-:Y:S06]  /*1dc0*/  BRA `(.L_x_3251) ;  /* 0x0000000400c87947 */ /* 0x000fec0003800000 */
.L_x_3262:
        /* <DEDUP_REMOVED lines=11> */
[----:B------:R-:W-:Y:S01]  /*1e80*/  LOP3.LUT R22, R22, 0x80000000, R5, 0xf8, !PT ;  /* 0x8000000016167812 */ /* 0x000fe200078ef805 */
[----:B------:R-:W-:Y:S06]  /*1e90*/  BRA `(.L_x_3251) ;  /* 0x0000000400947947 */ /* 0x000fec0003800000 */
.L_x_3261:
[----:B------:R-:W2:Y:S02]  /*1ea0*/  LDG.E.U16 R2, desc[UR36][R2.64] ;  /* 0x0000002402027981 */ /* 0x000ea4000c1e1500 */
[----:B--2---:R-:W-:Y:S01]  /*1eb0*/  IMAD.U32 R22, R2, 0x10000, RZ ;  /* 0x0001000002167824 */ /* 0x004fe200078e00ff */
[----:B------:R-:W-:Y:S06]  /*1ec0*/  BRA `(.L_x_3251) ;  /* 0x0000000400887947 */ /* 0x000fec0003800000 */
.L_x_3258:
        /* <DEDUP_REMOVED lines=9> */
[----:B--2---:R-:W-:Y:S01]  /*1f60*/  I2FP.F32.U32 R22, R2 ;  /* 0x0000000200167245 */ /* 0x004fe20000201000 */
[----:B------:R-:W-:Y:S06]  /*1f70*/  BRA `(.L_x_3251) ;  /* 0x00000004005c7947 */ /* 0x000fec0003800000 */
.L_x_3265:
[----:B------:R-:W2:Y:S01]  /*1f80*/  LDG.E.U8 R2, desc[UR36][R2.64] ;  /* 0x0000002402027981 */ /* 0x000ea2000c1e1100 */
        /* <DEDUP_REMOVED lines=19> */
.L_x_3267:
[----:B------:R-:W-:Y:S05]  /*20c0*/  BSYNC B0 ;  /* 0x0000000000007941 */ /* 0x000fea0003800000 */
.L_x_3266:
[----:B------:R-:W-:Y:S01]  /*20d0*/  IMAD.SHL.U32 R2, R2, 0x100000, RZ ;  /* 0x0010000002027824 */ /* 0x000fe200078e00ff */
[----:B------:R-:W-:-:S04]  /*20e0*/  LEA R3, R0, 0x3b800000, 0x17 ;  /* 0x3b80000000037811 */ /* 0x000fc800078eb8ff */
[----:B------:R-:W-:Y:S01]  /*20f0*/  LOP3.LUT R22, R3, R2, R22, 0xfe, !PT ;  /* 0x0000000203167212 */ /* 0x000fe200078efe16 */
[----:B------:R-:W-:Y:S06]  /*2100*/  BRA `(.L_x_3251) ;  /* 0x0000000000f87947 */ /* 0x000fec0003800000 */
.L_x_3264:
        /* <DEDUP_REMOVED lines=20> */
.L_x_3269:
[----:B------:R-:W-:Y:S05]  /*2250*/  BSYNC B0 ;  /* 0x0000000000007941 */ /* 0x000fea0003800000 */
.L_x_3268:
[----:B------:R-:W-:Y:S01]  /*2260*/  IMAD.SHL.U32 R2, R2, 0x200000, RZ ;  /* 0x0020000002027824 */ /* 0x000fe200078e00ff */
[----:B------:R-:W-:-:S04]  /*2270*/  LEA R3, R0, 0x37800000, 0x17 ;  /* 0x3780000000037811 */ /* 0x000fc800078eb8ff */
[----:B------:R-:W-:Y:S01]  /*2280*/  LOP3.LUT R22, R3, R2, R22, 0xfe, !PT ;  /* 0x0000000203167212 */ /* 0x000fe200078efe16 */
[----:B------:R-:W-:Y:S06]  /*2290*/  BRA `(.L_x_3251) ;  /* 0x0000000000947947 */ /* 0x000fec0003800000 */
.L_x_3263:
[----:B------:R-:W-:-:S13]  /*22a0*/  ISETP.NE.AND P0, PT, R4, 0x1c, PT ;  /* 0x0000001c0400780c */ /* 0x000fda0003f05270 */
[----:B------:R-:W-:Y:S05]  /*22b0*/  @!P0 BRA `(.L_x_3270) ;  /* 0x0000000000848947 */ /* 0x000fea0003800000 */
[----:B------:R-:W-:-:S13]  /*22c0*/  ISETP.NE.AND P0, PT, R4, 0x1d, PT ;  /* 0x0000001d0400780c */ /* 0x000fda0003f05270 */
[----:B------:R-:W-:Y:S05]  /*22d0*/  @!P0 BRA `(.L_x_3271) ;  /* 0x0000000000708947 */ /* 0x000fea0003800000 */
[----:B------:R-:W-:-:S13]  /*22e0*/  ISETP.NE.AND P0, PT, R4, 0x2c, PT ;  /* 0x0000002c0400780c */ /* 0x000fda0003f05270 */
[----:B------:R-:W-:Y:S05]  /*22f0*/  @P0 BRA `(.L_x_3250) ;  /* 0x0000000000200947 */ /* 0x000fea0003800000 */
[----:B------:R-:W2:Y:S01]  /*2300*/  LDG.E.U8 R2, desc[UR36][R2.64] ;  /* 0x0000002402027981 */ /* 0x000ea2000c1e1100 */
[----:B------:R-:W-:Y:S01]  /*2310*/  IMAD.MOV.U32 R22, RZ, RZ, 0x400000 ;  /* 0x00400000ff167424 */ /* 0x000fe200078e00ff */
[----:B--2---:R-:W-:-:S13]  /*2320*/  ISETP.NE.AND P0, PT, R2, RZ, PT ;  /* 0x000000ff0200720c */ /* 0x004fda0003f05270 */
[----:B------:R-:W-:Y:S05]  /*2330*/  @!P0 BRA `(.L_x_3251) ;  /* 0x00000000006c8947 */ /* 0x000fea0003800000 */
[----:B------:R-:W-:-:S13]  /*2340*/  ISETP.NE.AND P0, PT, R2, 0xff, PT ;  /* 0x000000ff0200780c */ /* 0x000fda0003f05270 */
[----:B------:R-:W-:Y:S02]  /*2350*/  @!P0 IMAD.MOV.U32 R22, RZ, RZ, 0x7f800001 ;  /* 0x7f800001ff168424 */ /* 0x000fe400078e00ff */
[----:B------:R-:W-:Y:S01]  /*2360*/  @P0 IMAD.SHL.U32 R22, R2, 0x800000, RZ ;  /* 0x0080000002160824 */ /* 0x000fe200078e00ff */
[----:B------:R-:W-:Y:S06]  /*2370*/  BRA `(.L_x_3251) ;  /* 0x00000000005c7947 */ /* 0x000fec0003800000 */
.L_x_3250:
        /* <DEDUP_REMOVED lines=16> */
.L_x_3272:
[----:B------:R-:W-:Y:S01]  /*2480*/  IMAD.MOV.U32 R22, RZ, RZ, RZ ;  /* 0x000000ffff167224 */ /* 0x000fe200078e00ff */
[----:B------:R-:W-:Y:S06]  /*2490*/  BRA `(.L_x_3251) ;  /* 0x0000000000147947 */ /* 0x000fec0003800000 */
.L_x_3271:
[----:B------:R-:W2:Y:S02]  /*24a0*/  LDG.E.64 R22, desc[UR36][R2.64] ;  /* 0x0000002402167981 */ /* 0x000ea4000c1e1b00 */
[----:B--2---:R0:W1:Y:S01]  /*24b0*/  I2F.U64 R22, R22 ;  /* 0x0000001600167312 */ /* 0x0040620000301000 */
[----:B------:R-:W-:Y:S05]  /*24c0*/  BRA `(.L_x_3251) ;  /* 0x0000000000087947 */ /* 0x000fea0003800000 */
.L_x_3270:
[----:B------:R-:W2:Y:S02]  /*24d0*/  LDG.E R2, desc[UR36][R2.64] ;  /* 0x0000002402027981 */ /* 0x000ea4000c1e1900 */
[----:B--2---:R-:W-:-:S07]  /*24e0*/  I2FP.F32.U32 R22, R2 ;  /* 0x0000000200167245 */ /* 0x004fce0000201000 */
.L_x_3251:
[----:B------:R-:W-:Y:S05]  /*24f0*/  BSYNC B6 ;  /* 0x0000000000067941 */ /* 0x000fea0003800000 */
.L_x_3245:
[----:B------:R-:W4:Y:S01]  /*2500*/  LDC.U8 R4, c[0x0][0x493] ;  /* 0x000124c0ff047b82 */ /* 0x000f220000000000 */
[----:B------:R-:W-:Y:S01]  /*2510*/  ULDC.64 UR4, c[0x0][0x488] ;  /* 0x0001220000047ab9 */ /* 0x000fe20000000a00 */
[----:B------:R-:W-:Y:S01]  /*2520*/  BSSY B6, `(.L_x_3273) ;  /* 0x00000df000067945 */ /* 0x000fe20003800000 */
[----:B0-23--:R-:W-:-:S05]  /*2530*/  IADD3 R2, P1, R24, UR4, RZ ;  /* 0x0000000418027c10 */ /* 0x00dfca000ff3e0ff */
[----:B------:R-:W-:Y:S01]  /*2540*/  IMAD.X R3, RZ, RZ, UR5, P1 ;  /* 0x00000005ff037e24 */ /* 0x000fe200088e06ff */
[----:B----4-:R-:W-:-:S04]  /*2550*/  PRMT R0, R4, 0x9910, RZ ;  /* 0x0000991004007816 */ /* 0x010fc800000000ff */
        /* <DEDUP_REMOVED lines=11> */
[----:B--2---:R0:W2:Y:S01]  /*2610*/  I2F.S16 R23, R2 ;  /* 0x0000000200177306 */ /* 0x0040a20000101400 */
[----:B------:R-:W-:Y:S05]  /*2620*/  BRA `(.L_x_3279) ;  /* 0x0000000c00387947 */ /* 0x000fea0003800000 */
.L_x_3277:
[----:B------:R-:W2:Y:S02]  /*2630*/  LDG.E.U8 R2, desc[UR36][R2.64] ;  /* 0x0000002402027981 */ /* 0x000ea4000c1e1100 */
[----:B--2---:R-:W-:Y:S01]  /*2640*/  I2FP.F32.U32 R23, R2 ;  /* 0x0000000200177245 */ /* 0x004fe20000201000 */
[----:B------:R-:W-:Y:S06]  /*2650*/  BRA `(.L_x_3279) ;  /* 0x0000000c002c7947 */ /* 0x000fec0003800000 */
.L_x_3276:
[----:B------:R-:W-:-:S13]  /*2660*/  ISETP.NE.AND P0, PT, R0, 0x2, PT ;  /* 0x000000020000780c */ /* 0x000fda0003f05270 */
[----:B------:R-:W-:Y:S05]  /*2670*/  @!P0 BRA `(.L_x_3280) ;  /* 0x0000000000288947 */ /* 0x000fea0003800000 */
[----:B------:R-:W-:-:S13]  /*2680*/  ISETP.NE.AND P0, PT, R0, 0x3, PT ;  /* 0x000000030000780c */ /* 0x000fda0003f05270 */
[----:B------:R-:W-:Y:S05]  /*2690*/  @!P0 BRA `(.L_x_3281) ;  /* 0x0000000000148947 */ /* 0x000fea0003800000 */
[----:B------:R-:W-:-:S13]  /*26a0*/  ISETP.NE.AND P0, PT, R0, 0x4, PT ;  /* 0x000000040000780c */ /* 0x000fda0003f05270 */
[----:B------:R-:W-:Y:S05]  /*26b0*/  @P0 BRA `(.L_x_3278) ;  /* 0x0000000800b80947 */ /* 0x000fea0003800000 */
[----:B------:R-:W2:Y:S02]  /*26c0*/  LDG.E.64 R2, desc[UR36][R2.64] ;  /* 0x0000002402027981 */ /* 0x000ea4000c1e1b00 */
[----:B--2---:R0:W2:Y:S01]  /*26d0*/  I2F.S64 R23, R2 ;  /* 0x0000000200177312 */ /* 0x0040a20000301400 */
[----:B------:R-:W-:Y:S05]  /*26e0*/  BRA `(.L_x_3279) ;  /* 0x0000000c00087947 */ /* 0x000fea0003800000 */
.L_x_3281:
[----:B------:R-:W2:Y:S02]  /*26f0*/  LDG.E R2, desc[UR36][R2.64] ;  /* 0x0000002402027981 */ /* 0x000ea4000c1e1900 */
[----:B--2---:R-:W-:Y:S01]  /*2700*/  I2FP.F32.S32 R23, R2 ;  /* 0x0000000200177245 */ /* 0x004fe20000201400 */
[----:B------:R-:W-:Y:S06]  /*2710*/  BRA `(.L_x_3279) ;  /* 0x0000000800fc7947 */ /* 0x000fec0003800000 */
.L_x_3280:
[----:B------:R-:W2:Y:S02]  /*2720*/  LDG.E.U16 R2, desc[UR36][R2.64] ;  /* 0x0000002402027981 */ /* 0x000ea4000c1e1500 */
[----:B--2---:R0:W2:Y:S01]  /*2730*/  I2F.S16 R23, R2 ;  /* 0x0000000200177306 */ /* 0x0040a20000101400 */
[----:B------:R-:W-:Y:S05]  /*2740*/  BRA `(.L_x_3279) ;  /* 0x0000000800f07947 */ /* 0x000fea0003800000 */
.L_x_3275:
        /* <DEDUP_REMOVED lines=8> */
.L_x_3283:
[----:B------:R-:W2:Y:S02]  /*27d0*/  LDG.E.U16 R2, desc[UR36][R2.64] ;  /* 0x0000002402027981 */ /* 0x000ea4000c1e1500 */
[----:B--2---:R-:W-:Y:S01]  /*27e0*/  HADD2.F32 R23, -RZ, R2.H0_H0 ;  /* 0x20000002ff177230 */ /* 0x004fe20000004100 */
[----:B------:R-:W-:Y:S06]  /*27f0*/  BRA `(.L_x_3279) ;  /* 0x0000000800c47947 */ /* 0x000fec0003800000 */
.L_x_3282:
        /* <DEDUP_REMOVED lines=8> */
.L_x_3285:
[----:B------:R-:W2:Y:S02]  /*2880*/  LDG.E.U16 R2, desc[UR36][R2.64] ;  /* 0x0000002402027981 */ /* 0x000ea4000c1e1500 */
[----:B--2---:R-:W-:Y:S01]  /*2890*/  HADD2.F32 R23, -RZ, R2.H0_H0 ;  /* 0x20000002ff177230 */ /* 0x004fe20000004100 */
[----:B------:R-:W-:Y:S06]  /*28a0*/  BRA `(.L_x_3279) ;  /* 0x0000000800987947 */ /* 0x000fec0003800000 */
.L_x_3284:
[----:B------:R-:W2:Y:S01]  /*28b0*/  LDG.E.64 R2, desc[UR36][R2.64] ;  /* 0x0000002402027981 */ /* 0x000ea2000c1e1b00 */
[----:B------:R-:W-:Y:S01]  /*28c0*/  UMOV UR4, 0xf0000000 ;  /* 0xf000000000047882 */ /* 0x000fe20000000000 */
[----:B------:R-:W-:Y:S01]  /*28d0*/  UMOV UR5, 0x380fffff ;  /* 0x380fffff00057882 */ /* 0x000fe20000000000 */
[----:B--2---:R-:W0:Y:S01]  /*28e0*/  F2F.F32.F64 R23, R2 ;  /* 0x0000000200177310 */ /* 0x004e220000301000 */
[----:B------:R-:W-:-:S14]  /*28f0*/  DSETP.GEU.AND P0, PT, |R2|, UR4, PT ;  /* 0x0000000402007e2a */ /* 0x000fdc000bf0e200 */
[----:B0-----:R-:W-:Y:S01]  /*2900*/  @!P0 FMUL R23, R23, 1.175494350822287508e-38 ;  /* 0x0080000017178820 */ /* 0x001fe20000400000 */
[----:B------:R-:W-:Y:S06]  /*2910*/  BRA `(.L_x_3279) ;  /* 0x00000008007c7947 */ /* 0x000fec0003800000 */
.L_x_3274:
        /* <DEDUP_REMOVED lines=12> */
.L_x_3288:
[----:B------:R-:W2:Y:S01]  /*29e0*/  LDG.E.64 R2, desc[UR36][R2.64] ;  /* 0x0000002402027981 */ /* 0x000ea2000c1e1b00 */
[----:B------:R-:W-:Y:S01]  /*29f0*/  UMOV UR4, 0xf0000000 ;  /* 0xf000000000047882 */ /* 0x000fe20000000000 */
[----:B------:R-:W-:Y:S01]  /*2a00*/  UMOV UR5, 0x380fffff ;  /* 0x380fffff00057882 */ /* 0x000fe20000000000 */
[----:B--2---:R-:W0:Y:S01]  /*2a10*/  F2F.F32.F64 R23, R2 ;  /* 0x0000000200177310 */ /* 0x004e220000301000 */
[----:B------:R-:W-:-:S14]  /*2a20*/  DSETP.GEU.AND P0, PT, |R2|, UR4, PT ;  /* 0x0000000402007e2a */ /* 0x000fdc000bf0e200 */
[----:B0-----:R-:W-:Y:S01]  /*2a30*/  @!P0 FMUL R23, R23, 1.175494350822287508e-38 ;  /* 0x0080000017178820 */ /* 0x001fe20000400000 */
[----:B------:R-:W-:Y:S06]  /*2a40*/  BRA `(.L_x_3279) ;  /* 0x0000000800307947 */ /* 0x000fec0003800000 */
.L_x_3287:
        /* <DEDUP_REMOVED lines=26> */
.L_x_3290:
        /* <DEDUP_REMOVED lines=11> */
[----:B------:R-:W-:Y:S01]  /*2ca0*/  LOP3.LUT R23, R23, 0x80000000, R0, 0xf8, !PT ;  /* 0x8000000017177812 */ /* 0x000fe200078ef800 */
[----:B------:R-:W-:Y:S06]  /*2cb0*/  BRA `(.L_x_3279) ;  /* 0x0000000400947947 */ /* 0x000fec0003800000 */
.L_x_3289:
[----:B------:R-:W2:Y:S02]  /*2cc0*/  LDG.E.U16 R2, desc[UR36][R2.64] ;  /* 0x0000002402027981 */ /* 0x000ea4000c1e1500 */
[----:B--2---:R-:W-:Y:S01]  /*2cd0*/  IMAD.U32 R23, R2, 0x10000, RZ ;  /* 0x0001000002177824 */ /* 0x004fe200078e00ff */
[----:B------:R-:W-:Y:S06]  /*2ce0*/  BRA `(.L_x_3279) ;  /* 0x0000000400887947 */ /* 0x000fec0003800000 */
.L_x_3286:
        /* <DEDUP_REMOVED lines=11> */
.L_x_3293:
        /* <DEDUP_REMOVED lines=20> */
.L_x_3295:
[----:B------:R-:W-:Y:S05]  /*2ee0*/  BSYNC B0 ;  /* 0x0000000000007941 */ /* 0x000fea0003800000 */
.L_x_3294:
[----:B------:R-:W-:Y:S01]  /*2ef0*/  IMAD.SHL.U32 R2, R2, 0x100000, RZ ;  /* 0x0010000002027824 */ /* 0x000fe200078e00ff */
[----:B------:R-:W-:-:S04]  /*2f00*/  LEA R0, R0, 0x3b800000, 0x17 ;  /* 0x3b80000000007811 */ /* 0x000fc800078eb8ff */
[----:B------:R-:W-:Y:S01]  /*2f10*/  LOP3.LUT R23, R0, R2, R23, 0xfe, !PT ;  /* 0x0000000200177212 */ /* 0x000fe200078efe17 */
[----:B------:R-:W-:Y:S06]  /*2f20*/  BRA `(.L_x_3279) ;  /* 0x0000000000f87947 */ /* 0x000fec0003800000 */
.L_x_3292:
        /* <DEDUP_REMOVED lines=20> */
.L_x_3297:
[----:B------:R-:W-:Y:S05]  /*3070*/  BSYNC B0 ;  /* 0x0000000000007941 */ /* 0x000fea0003800000 */
.L_x_3296:
[----:B------:R-:W-:Y:S01]  /*3080*/  IMAD.SHL.U32 R2, R2, 0x200000, RZ ;  /* 0x0020000002027824 */ /* 0x000fe200078e00ff */
[----:B------:R-:W-:-:S04]  /*3090*/  LEA R0, R0, 0x37800000, 0x17 ;  /* 0x3780000000007811 */ /* 0x000fc800078eb8ff */
[----:B------:R-:W-:Y:S01]  /*30a0*/  LOP3.LUT R23, R0, R2, R23, 0xfe, !PT ;  /* 0x0000000200177212 */ /* 0x000fe200078efe17 */
[----:B------:R-:W-:Y:S06]  /*30b0*/  BRA `(.L_x_3279) ;  /* 0x0000000000947947 */ /* 0x000fec0003800000 */
.L_x_3291:
        /* <DEDUP_REMOVED lines=14> */
.L_x_3278:
        /* <DEDUP_REMOVED lines=15> */
[----:B01---5:R-:W-:Y:S05]  /*3290*/  CALL.ABS.NOINC R2 ;  /* 0x0000000002007343 */ /* 0x023fea0003c00000 */
.L_x_3300:
[----:B------:R-:W-:Y:S01]  /*32a0*/  IMAD.MOV.U32 R23, RZ, RZ, RZ ;  /* 0x000000ffff177224 */ /* 0x000fe200078e00ff */
[----:B------:R-:W-:Y:S06]  /*32b0*/  BRA `(.L_x_3279) ;  /* 0x0000000000147947 */ /* 0x000fec0003800000 */
.L_x_3299:
[----:B------:R-:W2:Y:S02]  /*32c0*/  LDG.E.64 R2, desc[UR36][R2.64] ;  /* 0x0000002402027981 */ /* 0x000ea4000c1e1b00 */
[----:B--2---:R0:W2:Y:S01]  /*32d0*/  I2F.U64 R23, R2 ;  /* 0x0000000200177312 */ /* 0x0040a20000301000 */
[----:B------:R-:W-:Y:S05]  /*32e0*/  BRA `(.L_x_3279) ;  /* 0x0000000000087947 */ /* 0x000fea0003800000 */
.L_x_3298:
[----:B------:R-:W2:Y:S02]  /*32f0*/  LDG.E R2, desc[UR36][R2.64] ;  /* 0x0000002402027981 */ /* 0x000ea4000c1e1900 */
[----:B--2---:R-:W-:-:S07]  /*3300*/  I2FP.F32.U32 R23, R2 ;  /* 0x0000000200177245 */ /* 0x004fce0000201000 */
.L_x_3279:
[----:B------:R-:W-:Y:S05]  /*3310*/  BSYNC B6 ;  /* 0x0000000000067941 */ /* 0x000fea0003800000 */
.L_x_3273:
[C---:B-1---5:R-:W-:Y:S01]  /*3320*/  FSETP.GTU.FTZ.AND P1, PT, R22.reuse, 1, PT ;  /* 0x3f8000001600780b */ /* 0x062fe20003f3c000 */
[----:B------:R-:W-:Y:S01]  /*3330*/  BSSY B6, `(.L_x_3301) ;  /* 0x0000013000067945 */ /* 0x000fe20003800000 */
[----:B------:R-:W-:-:S13]  /*3340*/  FSETP.GE.FTZ.AND P0, PT, R22, RZ, PT ;  /* 0x000000ff1600720b */ /* 0x000fda0003f16000 */
[----:B------:R-:W-:Y:S05]  /*3350*/  @P0 BRA !P1, `(.L_x_3302) ;  /* 0x0000000000400947 */ /* 0x000fea0004800000 */
[----:B0--34-:R-:W-:Y:S01]  /*3360*/  MOV R2, 0x0 ;  /* 0x0000000000027802 */ /* 0x019fe20000000f00 */
        /* <DEDUP_REMOVED lines=14> */
[----:B0-2---:R-:W-:Y:S05]  /*3450*/  CALL.ABS.NOINC R2 ;  /* 0x0000000002007343 */ /* 0x005fea0003c00000 */
.L_x_3302:
[----:B------:R-:W-:Y:S05]  /*3460*/  BSYNC B6 ;  /* 0x0000000000067941 */ /* 0x000fea0003800000 */
.L_x_3301:
[C---:B--2---:R-:W-:Y:S01]  /*3470*/  FSETP.GE.FTZ.AND P0, PT, R23.reuse, RZ, PT ;  /* 0x000000ff1700720b */ /* 0x044fe20003f16000 */
[----:B------:R-:W-:Y:S01]  /*3480*/  BSSY B6, `(.L_x_3303) ;  /* 0x0000013000067945 */ /* 0x000fe20003800000 */
[----:B------:R-:W-:-:S13]  /*3490*/  FSETP.GTU.FTZ.AND P1, PT, R23, 1, PT ;  /* 0x3f8000001700780b */ /* 0x000fda0003f3c000 */
        /* <DEDUP_REMOVED lines=17> */
.L_x_3304:
[----:B------:R-:W-:Y:S05]  /*35b0*/  BSYNC B6 ;  /* 0x0000000000067941 */ /* 0x000fea0003800000 */
.L_x_3303:
[----:B------:R-:W-:Y:S01]  /*35c0*/  FADD.FTZ R0, -R22, -RZ ;  /* 0x800000ff16007221 */ /* 0x000fe20000010100 */
[----:B------:R-:W-:Y:S01]  /*35d0*/  IMAD.MOV.U32 R5, RZ, RZ, 0x3e800000 ;  /* 0x3e800000ff057424 */ /* 0x000fe200078e00ff */
[----:B------:R-:W1:Y:S01]  /*35e0*/  LDC.U8 R6, c[0x0][0x491] ;  /* 0x00012440ff067b82 */ /* 0x000e620000000000 */
[----:B------:R-:W-:Y:S02]  /*35f0*/  IMAD.MOV.U32 R7, RZ, RZ, 0x3d39bf78 ;  /* 0x3d39bf78ff077424 */ /* 0x000fe400078e00ff */
[C---:B0--34-:R-:W-:Y:S01]  /*3600*/  FADD.FTZ.RZ R2, R0.reuse, 1 ;  /* 0x3f80000000027421 */ /* 0x059fe2000001c000 */
[----:B------:R-:W-:Y:S01]  /*3610*/  ISETP.GE.U32.AND P1, PT, R0, 0x7f800000, PT ;  /* 0x7f8000000000780c */ /* 0x000fe20003f26070 */
[----:B------:R-:W-:Y:S02]  /*3620*/  BSSY B0, `(.L_x_3305) ;  /* 0x0000020000007945 */ /* 0x000fe40003800000 */
[----:B------:R-:W-:-:S05]  /*3630*/  VIADD R2, R2, 0xc0c00000 ;  /* 0xc0c0000002027836 */ /* 0x000fca0000000000 */
[----:B------:R-:W-:-:S04]  /*3640*/  LOP3.LUT R3, R2, 0xff800000, RZ, 0xc0, !PT ;  /* 0xff80000002037812 */ /* 0x000fc800078ec0ff */
[----:B------:R-:W-:Y:S01]  /*3650*/  IADD3 R4, -R3, 0x40800000, RZ ;  /* 0x4080000003047810 */ /* 0x000fe20007ffe1ff */
[----:B------:R-:W-:Y:S01]  /*3660*/  IMAD.IADD R2, R0, 0x1, -R3 ;  /* 0x0000000100027824 */ /* 0x000fe200078e0a03 */
[----:B------:R-:W-:-:S03]  /*3670*/  I2FP.F32.S32 R3, R3 ;  /* 0x0000000300037245 */ /* 0x000fc60000201400 */
[----:B------:R-:W-:Y:S02]  /*3680*/  FFMA.FTZ R5, R4, R5, -1 ;  /* 0xbf80000004057423 */ /* 0x000fe40000010005 */
[----:B------:R-:W0:Y:S01]  /*3690*/  MUFU.LG2 R4, R22 ;  /* 0x0000001600047308 */ /* 0x000e220000000c00 */
[----:B------:R-:W-:Y:S01]  /*36a0*/  FMUL.FTZ R3, R3, 1.1920928955078125e-07 ;  /* 0x3400000003037820 */ /* 0x000fe20000410000 */
[----:B------:R-:W-:-:S04]  /*36b0*/  FADD.FTZ R2, R2, R5 ;  /* 0x0000000502027221 */ /* 0x000fc80000010000 */
[----:B------:R-:W-:Y:S01]  /*36c0*/  FFMA.FTZ R5, R2, -R7, 0.10546888411045074463 ;  /* 0x3dd8001202057423 */ /* 0x000fe20000010807 */
[----:B-1----:R-:W-:-:S03]  /*36d0*/  PRMT R7, R6, 0x9910, RZ ;  /* 0x0000991006077816 */ /* 0x002fc600000000ff */
[----:B------:R-:W-:Y:S01]  /*36e0*/  FFMA.FTZ R5, R2, R5, -0.13229703903198242188 ;  /* 0xbe0778e002057423 */ /* 0x000fe20000010005 */
[----:B------:R-:W-:-:S03]  /*36f0*/  ISETP.GT.AND P0, PT, R7, 0x9, PT ;  /* 0x000000090700780c */ /* 0x000fc60003f04270 */
[----:B------:R-:W-:Y:S01]  /*3700*/  FFMA.FTZ R5, R2, R5, 0.14491446316242218018 ;  /* 0x3e14647502057423 */ /* 0x000fe20000010005 */
[----:B0-----:R-:W-:-:S03]  /*3710*/  FMUL.FTZ R4, R4, 0.69314718246459960938 ;  /* 0x3f31721804047820 */ /* 0x001fc60000410000 */
[----:B------:R-:W-:-:S04]  /*3720*/  FFMA.FTZ R5, R2, R5, -0.16641564667224884033 ;  /* 0xbe2a68dd02057423 */ /* 0x000fc80000010005 */
[----:B------:R-:W-:Y:S01]  /*3730*/  FFMA.FTZ R5, R2, R5, 0.19988867640495300293 ;  /* 0x3e4caf9e02057423 */ /* 0x000fe20000010005 */
[----:B------:R-:W-:-:S03]  /*3740*/  FMNMX.NAN R4, R4, -100, !PT ;  /* 0xc2c8000004047809 */ /* 0x000fc60007820000 */
[----:B------:R-:W-:-:S04]  /*3750*/  FFMA.FTZ R5, R2, R5, -0.25000196695327758789 ;  /* 0xbe80004202057423 */ /* 0x000fc80000010005 */
[----:B------:R-:W-:-:S04]  /*3760*/  FFMA.FTZ R5, R2, R5, 0.33333510160446166992 ;  /* 0x3eaaaae602057423 */ /* 0x000fc80000010005 */
[----:B------:R-:W-:-:S04]  /*3770*/  FFMA.FTZ R5, R2, R5, -0.5 ;  /* 0xbf00000002057423 */ /* 0x000fc80000010005 */
[----:B------:R-:W-:-:S04]  /*3780*/  FMUL.FTZ R5, R2, R5 ;  /* 0x0000000502057220 */ /* 0x000fc80000410000 */
[----:B------:R-:W-:Y:S01]  /*3790*/  FFMA.FTZ R2, R2, R5, R2 ;  /* 0x0000000502027223 */ /* 0x000fe20000010002 */
[----:B------:R-:W-:-:S03]  /*37a0*/  FMUL.FTZ R5, R4, R23 ;  /* 0x0000001704057220 */ /* 0x000fc60000410000 */
[----:B------:R-:W-:Y:S01]  /*37b0*/  FFMA.FTZ R2, R3, 0.69314718246459960938, R2 ;  /* 0x3f31721803027823 */ /* 0x000fe20000010002 */
[----:B------:R-:W-:Y:S06]  /*37c0*/  @!P1 BRA `(.L_x_3306) ;  /* 0x0000000000149947 */ /* 0x000fec0003800000 */
[----:B------:R-:W-:Y:S02]  /*37d0*/  ISETP.GE.AND P1, PT, R0, -0x407fffff, PT ;  /* 0xbf8000010000780c */ /* 0x000fe40003f26270 */
[----:B------:R-:W-:-:S11]  /*37e0*/  FSETP.NEU.FTZ.AND P2, PT, R22, RZ, PT ;  /* 0x000000ff1600720b */ /* 0x000fd60003f5d000 */
[----:B------:R-:W-:-:S04]  /*37f0*/  @P1 IMAD.MOV.U32 R3, RZ, RZ, 0x7f800000 ;  /* 0x7f800000ff031424 */ /* 0x000fc800078e00ff */
[----:B------:R-:W-:-:S05]  /*3800*/  @P1 FFMA.FTZ R2, -R22, R3, +INF ;  /* 0x7f80000016021423 */ /* 0x000fca0000010103 */
[----:B------:R-:W-:-:S07]  /*3810*/  FSEL R2, R2, -RZ, P2 ;  /* 0x800000ff02027208 */ /* 0x000fce0001000000 */
.L_x_3306:
[----:B------:R-:W-:Y:S05]  /*3820*/  BSYNC B0 ;  /* 0x0000000000007941 */ /* 0x000fea0003800000 */
.L_x_3305:
[----:B------:R-:W-:Y:S01]  /*3830*/  FMNMX.NAN R2, R2, -100, !PT ;  /* 0xc2c8000002027809 */ /* 0x000fe20007820000 */
[----:B------:R-:W-:-:S04]  /*3840*/  FADD.FTZ R23, R23, -1 ;  /* 0xbf80000017177421 */ /* 0x000fc80000010000 */
[----:B------:R-:W-:Y:S01]  /*3850*/  FFMA.FTZ R2, R2, R23, -R5 ;  /* 0x0000001702027223 */ /* 0x000fe20000010805 */
        /* <DEDUP_REMOVED lines=9> */
[----:B------:R-:W0:Y:S02]  /*38f0*/  F2I.FTZ.TRUNC.NTZ R3, R2 ;  /* 0x0000000200037305 */ /* 0x000e24000021f100 */
[----:B0-----:R0:W-:Y:S01]  /*3900*/  STG.E.U8 desc[UR36][R16.64], R3 ;  /* 0x0000000310007986 */ /* 0x0011e2000c101124 */
[----:B------:R-:W-:Y:S05]  /*3910*/  BRA `(.L_x_3312) ;  /* 0x0000000c00507947 */ /* 0x000fea0003800000 */
.L_x_3310:
[----:B------:R-:W0:Y:S02]  /*3920*/  F2I.S64.TRUNC R2, R2 ;  /* 0x0000000200027311 */ /* 0x000e24000020d900 */
[----:B0-----:R-:W-:-:S05]  /*3930*/  IMAD.MOV.U32 R5, RZ, RZ, R2 ;  /* 0x000000ffff057224 */ /* 0x001fca00078e0002 */
[----:B------:R0:W-:Y:S01]  /*3940*/  STG.E.U8 desc[UR36][R16.64], R5 ;  /* 0x0000000510007986 */ /* 0x0001e2000c101124 */
[----:B------:R-:W-:Y:S05]  /*3950*/  BRA `(.L_x_3312) ;  /* 0x0000000c00407947 */ /* 0x000fea0003800000 */
.L_x_3309:
[----:B------:R-:W-:-:S13]  /*3960*/  ISETP.NE.AND P0, PT, R7, 0x2, PT ;  /* 0x000000020700780c */ /* 0x000fda0003f05270 */
[----:B------:R-:W-:Y:S05]  /*3970*/  @!P0 BRA `(.L_x_3313) ;  /* 0x0000000000288947 */ /* 0x000fea0003800000 */
[----:B------:R-:W-:-:S13]  /*3980*/  ISETP.NE.AND P0, PT, R7, 0x3, PT ;  /* 0x000000030700780c */ /* 0x000fda0003f05270 */
[----:B------:R-:W-:Y:S05]  /*3990*/  @!P0 BRA `(.L_x_3314) ;  /* 0x0000000000148947 */ /* 0x000fea0003800000 */
[----:B------:R-:W-:-:S13]  /*39a0*/  ISETP.NE.AND P0, PT, R7, 0x4, PT ;  /* 0x000000040700780c */ /* 0x000fda0003f05270 */
[----:B------:R-:W-:Y:S05]  /*39b0*/  @P0 BRA `(.L_x_3311) ;  /* 0x0000000800d00947 */ /* 0x000fea0003800000 */
[----:B------:R-:W0:Y:S02]  /*39c0*/  F2I.S64.TRUNC R2, R2 ;  /* 0x0000000200027311 */ /* 0x000e24000020d900 */
[----:B0-----:R0:W-:Y:S01]  /*39d0*/  STG.E.64 desc[UR36][R16.64], R2 ;  /* 0x0000000210007986 */ /* 0x0011e2000c101b24 */
[----:B------:R-:W-:Y:S05]  /*39e0*/  BRA `(.L_x_3312) ;  /* 0x0000000c001c7947 */ /* 0x000fea0003800000 */
.L_x_3314:
[----:B------:R-:W0:Y:S02]  /*39f0*/  F2I.FTZ.TRUNC.NTZ R3, R2 ;  /* 0x0000000200037305 */ /* 0x000e24000021f100 */
[----:B0-----:R0:W-:Y:S01]  /*3a00*/  STG.E desc[UR36][R16.64], R3 ;  /* 0x0000000310007986 */ /* 0x0011e2000c101924 */
[----:B------:R-:W-:Y:S05]  /*3a10*/  BRA `(.L_x_3312) ;  /* 0x0000000c00107947 */ /* 0x000fea0003800000 */
.L_x_3313:
[----:B------:R-:W0:Y:S02]  /*3a20*/  F2I.FTZ.TRUNC.NTZ R3, R2 ;  /* 0x0000000200037305 */ /* 0x000e24000021f100 */
[----:B0-----:R0:W-:Y:S01]  /*3a30*/  STG.E.U16 desc[UR36][R16.64], R3 ;  /* 0x0000000310007986 */ /* 0x0011e2000c101524 */
[----:B------:R-:W-:Y:S05]  /*3a40*/  BRA `(.L_x_3312) ;  /* 0x0000000c00047947 */ /* 0x000fea0003800000 */
.L_x_3308:
[----:B------:R-:W-:-:S13]  /*3a50*/  ISETP.GT.AND P0, PT, R7, 0x6, PT ;  /* 0x000000060700780c */ /* 0x000fda0003f04270 */
[----:B------:R-:W-:Y:S05]  /*3a60*/  @P0 BRA `(.L_x_3315) ;  /* 0x0000000000240947 */ /* 0x000fea0003800000 */
[----:B------:R-:W-:-:S13]  /*3a70*/  ISETP.NE.AND P0, PT, R7, 0x5, PT ;  /* 0x000000050700780c */ /* 0x000fda0003f05270 */
[----:B------:R-:W-:Y:S05]  /*3a80*/  @!P0 BRA `(.L_x_3316) ;  /* 0x0000000000108947 */ /* 0x000fea0003800000 */
[----:B------:R-:W-:-:S13]  /*3a90*/  ISETP.NE.AND P0, PT, R7, 0x6, PT ;  /* 0x000000060700780c */ /* 0x000fda0003f05270 */
[----:B------:R-:W-:Y:S05]  /*3aa0*/  @P0 BRA `(.L_x_3311) ;  /* 0x0000000800940947 */ /* 0x000fea0003800000 */
[----:B------:R0:W-:Y:S01]  /*3ab0*/  STG.E desc[UR36][R16.64], R2 ;  /* 0x0000000210007986 */ /* 0x0001e2000c101924 */
[----:B------:R-:W-:Y:S05]  /*3ac0*/  BRA `(.L_x_3312) ;  /* 0x0000000800e47947 */ /* 0x000fea0003800000 */
.L_x_3316:
[----:B------:R-:W-:-:S05]  /*3ad0*/  F2FP.F16.F32.PACK_AB R2, RZ, R2 ;  /* 0x00000002ff02723e */ /* 0x000fca00000000ff */
[----:B------:R0:W-:Y:S01]  /*3ae0*/  STG.E.U16 desc[UR36][R16.64], R2 ;  /* 0x0000000210007986 */ /* 0x0001e2000c101524 */
[----:B------:R-:W-:Y:S05]  /*3af0*/  BRA `(.L_x_3312) ;  /* 0x0000000800d87947 */ /* 0x000fea0003800000 */
.L_x_3315:
[----:B------:R-:W-:-:S13]  /*3b00*/  ISETP.NE.AND P0, PT, R7, 0x7, PT ;  /* 0x000000070700780c */ /* 0x000fda0003f05270 */
[----:B------:R-:W-:Y:S05]  /*3b10*/  @!P0 BRA `(.L_x_3317) ;  /* 0x00000000002c8947 */ /* 0x000fea0003800000 */
[----:B------:R-:W-:-:S13]  /*3b20*/  ISETP.NE.AND P0, PT, R7, 0x8, PT ;  /* 0x000000080700780c */ /* 0x000fda0003f05270 */
[----:B------:R-:W-:Y:S05]  /*3b30*/  @!P0 BRA `(.L_x_3318) ;  /* 0x0000000000148947 */ /* 0x000fea0003800000 */
[----:B------:R-:W-:-:S13]  /*3b40*/  ISETP.NE.AND P0, PT, R7, 0x9, PT ;  /* 0x000000090700780c */ /* 0x000fda0003f05270 */
[----:B------:R-:W-:Y:S05]  /*3b50*/  @P0 BRA `(.L_x_3311) ;  /* 0x0000000800680947 */ /* 0x000fea0003800000 */
[----:B------:R-:W-:-:S05]  /*3b60*/  IMAD.MOV.U32 R3, RZ, RZ, RZ ;  /* 0x000000ffff037224 */ /* 0x000fca00078e00ff */
[----:B------:R0:W-:Y:S01]  /*3b70*/  STG.E.64 desc[UR36][R16.64], R2 ;  /* 0x0000000210007986 */ /* 0x0001e2000c101b24 */
[----:B------:R-:W-:Y:S05]  /*3b80*/  BRA `(.L_x_3312) ;  /* 0x0000000800b47947 */ /* 0x000fea0003800000 */
.L_x_3318:
[----:B------:R-:W-:-:S04]  /*3b90*/  F2FP.F16.F32.PACK_AB R3, RZ, R2 ;  /* 0x00000002ff03723e */ /* 0x000fc800000000ff */
[----:B------:R-:W-:-:S05]  /*3ba0*/  PRMT R3, R3, 0x5410, RZ ;  /* 0x0000541003037816 */ /* 0x000fca00000000ff */
[----:B------:R0:W-:Y:S01]  /*3bb0*/  STG.E desc[UR36][R16.64], R3 ;  /* 0x0000000310007986 */ /* 0x0001e2000c101924 */
[----:B------:R-:W-:Y:S05]  /*3bc0*/  BRA `(.L_x_3312) ;  /* 0x0000000800a47947 */ /* 0x000fea0003800000 */
.L_x_3317:
[----:B------:R-:W-:-:S06]  /*3bd0*/  FMUL.FTZ R2, R2, 1 ;  /* 0x3f80000002027820 */ /* 0x000fcc0000410000 */
[----:B------:R-:W0:Y:S02]  /*3be0*/  F2F.F64.F32 R2, R2 ;  /* 0x0000000200027310 */ /* 0x000e240000201800 */
[----:B0-----:R0:W-:Y:S01]  /*3bf0*/  STG.E.64 desc[UR36][R16.64], R2 ;  /* 0x0000000210007986 */ /* 0x0011e2000c101b24 */
[----:B------:R-:W-:Y:S05]  /*3c00*/  BRA `(.L_x_3312) ;  /* 0x0000000800947947 */ /* 0x000fea0003800000 */
.L_x_3307:
        /* <DEDUP_REMOVED lines=8> */
[----:B------:R-:W-:-:S04]  /*3c90*/  FSETP.NEU.FTZ.AND P0, PT, R2, RZ, PT ;  /* 0x000000ff0200720b */ /* 0x000fc80003f1d000 */
[----:B------:R-:W-:-:S05]  /*3ca0*/  SEL R3, RZ, 0x1, !P0 ;  /* 0x00000001ff037807 */ /* 0x000fca0004000000 */
[----:B------:R4:W-:Y:S01]  /*3cb0*/  STG.E.U8 desc[UR36][R16.64], R3 ;  /* 0x0000000310007986 */ /* 0x0009e2000c101124 */
[----:B------:R-:W-:Y:S05]  /*3cc0*/  BRA `(.L_x_3312) ;  /* 0x0000000800647947 */ /* 0x000fea0003800000 */
.L_x_3321:
[----:B------:R-:W-:Y:S01]  /*3cd0*/  FMUL.FTZ R4, R2, 1 ;  /* 0x3f80000002047820 */ /* 0x000fe20000410000 */
[----:B------:R-:W-:-:S05]  /*3ce0*/  CS2R R6, SRZ ;  /* 0x0000000000067805 */ /* 0x000fca000001ff00 */
[----:B------:R-:W0:Y:S02]  /*3cf0*/  F2F.F64.F32 R4, R4 ;  /* 0x0000000400047310 */ /* 0x000e240000201800 */
[----:B0-----:R3:W-:Y:S01]  /*3d00*/  STG.E.128 desc[UR36][R16.64], R4 ;  /* 0x0000000410007986 */ /* 0x0017e2000c101d24 */
[----:B------:R-:W-:Y:S05]  /*3d10*/  BRA `(.L_x_3312) ;  /* 0x0000000800507947 */ /* 0x000fea0003800000 */
.L_x_3320:
[----:B------:R-:W-:-:S13]  /*3d20*/  ISETP.NE.AND P0, PT, R7, 0xf, PT ;  /* 0x0000000f0700780c */ /* 0x000fda0003f05270 */
[----:B------:R-:W-:Y:S05]  /*3d30*/  @!P0 BRA `(.L_x_3322) ;  /* 0x0000000000ac8947 */ /* 0x000fea0003800000 */
[----:B------:R-:W-:-:S13]  /*3d40*/  ISETP.NE.AND P0, PT, R7, 0x17, PT ;  /* 0x000000170700780c */ /* 0x000fda0003f05270 */
[----:B------:R-:W-:Y:S05]  /*3d50*/  @!P0 BRA `(.L_x_3323) ;  /* 0x0000000000508947 */ /* 0x000fea0003800000 */
[----:B------:R-:W-:-:S13]  /*3d60*/  ISETP.NE.AND P0, PT, R7, 0x18, PT ;  /* 0x000000180700780c */ /* 0x000fda0003f05270 */
[----:B------:R-:W-:Y:S05]  /*3d70*/  @P0 BRA `(.L_x_3311) ;  /* 0x0000000400e00947 */ /* 0x000fea0003800000 */
[C---:B------:R-:W-:Y:S01]  /*3d80*/  LOP3.LUT R4, R2.reuse, 0x7fffffff, RZ, 0xc0, !PT ;  /* 0x7fffffff02047812 */ /* 0x040fe200078ec0ff */
[----:B------:R-:W-:Y:S01]  /*3d90*/  BSSY B0, `(.L_x_3324) ;  /* 0x000000d000007945 */ /* 0x000fe20003800000 */
[----:B------:R-:W-:Y:S02]  /*3da0*/  LOP3.LUT R0, R2, 0x80000000, RZ, 0xc0, !PT ;  /* 0x8000000002007812 */ /* 0x000fe400078ec0ff */
[----:B------:R-:W-:Y:S02]  /*3db0*/  ISETP.GT.U32.AND P0, PT, R4, 0x43efffff, PT ;  /* 0x43efffff0400780c */ /* 0x000fe40003f04070 */
[----:B------:R-:W-:Y:S01]  /*3dc0*/  SHF.R.U32.HI R5, RZ, 0x18, R0 ;  /* 0x00000018ff057819 */ /* 0x000fe20000011600 */
[----:B------:R-:W-:-:S10]  /*3dd0*/  IMAD.MOV.U32 R0, RZ, RZ, 0x7f ;  /* 0x0000007fff007424 */ /* 0x000fd400078e00ff */
[----:B------:R-:W-:Y:S05]  /*3de0*/  @P0 BRA `(.L_x_3325) ;  /* 0x00000000001c0947 */ /* 0x000fea0003800000 */
[----:B------:R-:W-:-:S13]  /*3df0*/  ISETP.GE.U32.AND P0, PT, R4, 0x3c800000, PT ;  /* 0x3c8000000400780c */ /* 0x000fda0003f06070 */
[----:B------:R-:W-:-:S04]  /*3e00*/  @P0 SHF.R.U32.HI R0, RZ, 0x14, R2 ;  /* 0x00000014ff000819 */ /* 0x000fc80000011602 */
[----:B------:R-:W-:-:S04]  /*3e10*/  @P0 LOP3.LUT R3, R0, 0x1, RZ, 0xc0, !PT ;  /* 0x0000000100030812 */ /* 0x000fc800078ec0ff */
[----:B------:R-:W-:Y:S01]  /*3e20*/  @P0 IADD3 R3, R2, 0x407ffff, R3 ;  /* 0x0407ffff02030810 */ /* 0x000fe20007ffe003 */
[----:B------:R-:W-:-:S03]  /*3e30*/  @!P0 FADD.FTZ R2, R4, 16384 ;  /* 0x4680000004028421 */ /* 0x000fc60000010000 */
[----:B------:R-:W-:Y:S01]  /*3e40*/  @P0 SHF.R.U32.HI R0, RZ, 0x14, R3 ;  /* 0x00000014ff000819 */ /* 0x000fe20000011603 */
[----:B------:R-:W-:-:S07]  /*3e50*/  @!P0 VIADD R0, R2, 0xb9800000 ;  /* 0xb980000002008836 */ /* 0x000fce0000000000 */
.L_x_3325:
[----:B------:R-:W-:Y:S05]  /*3e60*/  BSYNC B0 ;  /* 0x0000000000007941 */ /* 0x000fea0003800000 */
.L_x_3324:
[----:B------:R-:W-:-:S05]  /*3e70*/  LOP3.LUT R5, R0, R5, RZ, 0xfc, !PT ;  /* 0x0000000500057212 */ /* 0x000fca00078efcff */
[----:B------:R0:W-:Y:S01]  /*3e80*/  STG.E.U8 desc[UR36][R16.64], R5 ;  /* 0x0000000510007986 */ /* 0x0001e2000c101124 */
[----:B------:R-:W-:Y:S05]  /*3e90*/  BRA `(.L_x_3312) ;  /* 0x0000000400f07947 */ /* 0x000fea0003800000 */
.L_x_3323:
[----:B------:R-:W-:Y:S01]  /*3ea0*/  LOP3.LUT R4, R2, 0x7fffffff, RZ, 0xc0, !PT ;  /* 0x7fffffff02047812 */ /* 0x000fe200078ec0ff */
[----:B------:R-:W-:Y:S03]  /*3eb0*/  BSSY B0, `(.L_x_3326) ;  /* 0x000000e000007945 */ /* 0x000fe60003800000 */
[----:B------:R-:W-:-:S13]  /*3ec0*/  ISETP.GT.U32.AND P0, PT, R4, 0x477fffff, PT ;  /* 0x477fffff0400780c */ /* 0x000fda0003f04070 */
[----:B------:R-:W-:Y:S05]  /*3ed0*/  @P0 BRA `(.L_x_3327) ;  /* 0x0000000000200947 */ /* 0x000fea0003800000 */
[----:B------:R-:W-:-:S13]  /*3ee0*/  ISETP.GE.U32.AND P0, PT, R4, 0x38800000, PT ;  /* 0x388000000400780c */ /* 0x000fda0003f06070 */
[----:B------:R-:W-:-:S04]  /*3ef0*/  @P0 SHF.R.U32.HI R0, RZ, 0x15, R2 ;  /* 0x00000015ff000819 */ /* 0x000fc80000011602 */
[----:B------:R-:W-:-:S04]  /*3f00*/  @P0 LOP3.LUT R3, R0, 0x1, RZ, 0xc0, !PT ;  /* 0x0000000100030812 */ /* 0x000fc800078ec0ff */
[----:B------:R-:W-:Y:S01]  /*3f10*/  @P0 IADD3 R0, R2, 0x80fffff, R3 ;  /* 0x080fffff02000810 */ /* 0x000fe20007ffe003 */
[----:B------:R-:W-:-:S03]  /*3f20*/  @!P0 FADD.FTZ R3, R4, 128 ;  /* 0x4300000004038421 */ /* 0x000fc60000010000 */
[----:B------:R-:W-:Y:S01]  /*3f30*/  @P0 SHF.R.U32.HI R0, RZ, 0x15, R0 ;  /* 0x00000015ff000819 */ /* 0x000fe20000011600 */
[----:B------:R-:W-:Y:S01]  /*3f40*/  @!P0 VIADD R0, R3, 0xbd000000 ;  /* 0xbd00000003008836 */ /* 0x000fe20000000000 */
[----:B------:R-:W-:Y:S06]  /*3f50*/  BRA `(.L_x_3328) ;  /* 0x00000000000c7947 */ /* 0x000fec0003800000 */
.L_x_3327:
[----:B------:R-:W-:Y:S01]  /*3f60*/  IMAD.MOV.U32 R0, RZ, RZ, 0x7f ;  /* 0x0000007fff007424 */ /* 0x000fe200078e00ff */
[----:B------:R-:W-:-:S04]  /*3f70*/  ISETP.GT.U32.AND P0, PT, R4, 0x7f800000, PT ;  /* 0x7f8000000400780c */ /* 0x000fc80003f04070 */
[----:B------:R-:W-:-:S09]  /*3f80*/  SEL R0, R0, 0x7c, P0 ;  /* 0x0000007c00007807 */ /* 0x000fd20000000000 */
.L_x_3328:
[----:B------:R-:W-:Y:S05]  /*3f90*/  BSYNC B0 ;  /* 0x0000000000007941 */ /* 0x000fea0003800000 */
.L_x_3326:
[----:B------:R-:W-:-:S04]  /*3fa0*/  LOP3.LUT R2, R2, 0x80000000, RZ, 0xc0, !PT ;  /* 0x8000000002027812 */ /* 0x000fc800078ec0ff */
[----:B------:R-:W-:-:S04]  /*3fb0*/  SHF.R.U32.HI R3, RZ, 0x18, R2 ;  /* 0x00000018ff037819 */ /* 0x000fc80000011602 */
[----:B------:R-:W-:-:S05]  /*3fc0*/  LOP3.LUT R3, R0, R3, RZ, 0xfc, !PT ;  /* 0x0000000300037212 */ /* 0x000fca00078efcff */
[----:B------:R1:W-:Y:S01]  /*3fd0*/  STG.E.U8 desc[UR36][R16.64], R3 ;  /* 0x0000000310007986 */ /* 0x0003e2000c101124 */
[----:B------:R-:W-:Y:S05]  /*3fe0*/  BRA `(.L_x_3312) ;  /* 0x00000004009c7947 */ /* 0x000fea0003800000 */
.L_x_3322:
[----:B------:R-:W-:-:S05]  /*3ff0*/  F2FP.BF16.F32.PACK_AB R2, RZ, R2 ;  /* 0x00000002ff02723e */ /* 0x000fca00000010ff */
[----:B------:R2:W-:Y:S01]  /*4000*/  STG.E.U16 desc[UR36][R16.64], R2 ;  /* 0x0000000210007986 */ /* 0x0005e2000c101524 */
[----:B------:R-:W-:Y:S05]  /*4010*/  BRA `(.L_x_3312) ;  /* 0x0000000400907947 */ /* 0x000fea0003800000 */
.L_x_3319:
        /* <DEDUP_REMOVED lines=8> */
[----:B------:R-:W0:Y:S02]  /*40a0*/  F2I.FTZ.U32.TRUNC.NTZ R3, R2 ;  /* 0x0000000200037305 */ /* 0x000e24000021f000 */
[----:B0-----:R0:W-:Y:S01]  /*40b0*/  STG.E.U16 desc[UR36][R16.64], R3 ;  /* 0x0000000310007986 */ /* 0x0011e2000c101524 */
[----:B------:R-:W-:Y:S05]  /*40c0*/  BRA `(.L_x_3312) ;  /* 0x0000000400647947 */ /* 0x000fea0003800000 */
.L_x_3331:
[----:B------:R-:W-:Y:S01]  /*40d0*/  LOP3.LUT R3, R2, 0x7fffffff, RZ, 0xc0, !PT ;  /* 0x7fffffff02037812 */ /* 0x000fe200078ec0ff */
[----:B------:R-:W-:Y:S01]  /*40e0*/  BSSY B0, `(.L_x_3332) ;  /* 0x0000013000007945 */ /* 0x000fe20003800000 */
[----:B------:R-:W-:Y:S02]  /*40f0*/  IMAD.MOV.U32 R8, RZ, RZ, 0x80 ;  /* 0x00000080ff087424 */ /* 0x000fe400078e00ff */
        /* <DEDUP_REMOVED lines=13> */
.L_x_3334:
[----:B------:R-:W-:-:S04]  /*41d0*/  LOP3.LUT R2, R2, 0x80000000, RZ, 0xc0, !PT ;  /* 0x8000000002027812 */ /* 0x000fc800078ec0ff */
[----:B------:R-:W-:-:S04]  /*41e0*/  SHF.R.U32.HI R3, RZ, 0x18, R2 ;  /* 0x00000018ff037819 */ /* 0x000fc80000011602 */
[----:B------:R-:W-:-:S04]  /*41f0*/  LOP3.LUT R0, R0, R3, RZ, 0xfc, !PT ;  /* 0x0000000300007212 */ /* 0x000fc800078efcff */
[----:B------:R-:W-:-:S07]  /*4200*/  PRMT R8, R0, 0x7610, R8 ;  /* 0x0000761000087816 */ /* 0x000fce0000000008 */
.L_x_3333:
[----:B------:R-:W-:Y:S05]  /*4210*/  BSYNC B0 ;  /* 0x0000000000007941 */ /* 0x000fea0003800000 */
.L_x_3332:
[----:B------:R0:W-:Y:S01]  /*4220*/  STG.E.U8 desc[UR36][R16.64], R8 ;  /* 0x0000000810007986 */ /* 0x0001e2000c101124 */
[----:B------:R-:W-:Y:S05]  /*4230*/  BRA `(.L_x_3312) ;  /* 0x0000000400087947 */ /* 0x000fea0003800000 */
.L_x_3330:
        /* <DEDUP_REMOVED lines=16> */
.L_x_3337:
[----:B------:R-:W-:-:S04]  /*4340*/  LOP3.LUT R2, R2, 0x80000000, RZ, 0xc0, !PT ;  /* 0x8000000002027812 */ /* 0x000fc800078ec0ff */
[----:B------:R-:W-:-:S04]  /*4350*/  SHF.R.U32.HI R3, RZ, 0x18, R2 ;  /* 0x00000018ff037819 */ /* 0x000fc80000011602 */
[----:B------:R-:W-:-:S04]  /*4360*/  LOP3.LUT R0, R0, R3, RZ, 0xfc, !PT ;  /* 0x0000000300007212 */ /* 0x000fc800078efcff */
[----:B------:R-:W-:-:S07]  /*4370*/  PRMT R8, R0, 0x7610, R8 ;  /* 0x0000761000087816 */ /* 0x000fce0000000008 */
.L_x_3336:
[----:B------:R-:W-:Y:S05]  /*4380*/  BSYNC B0 ;  /* 0x0000000000007941 */ /* 0x000fea0003800000 */
.L_x_3335:
[----:B------:R0:W-:Y:S01]  /*4390*/  STG.E.U8 desc[UR36][R16.64], R8 ;  /* 0x0000000810007986 */ /* 0x0001e2000c101124 */
[----:B------:R-:W-:Y:S05]  /*43a0*/  BRA `(.L_x_3312) ;  /* 0x0000000000ac7947 */ /* 0x000fea0003800000 */
.L_x_3329:
[----:B------:R-:W-:-:S13]  /*43b0*/  ISETP.NE.AND P0, PT, R7, 0x1c, PT ;  /* 0x0000001c0700780c */ /* 0x000fda0003f05270 */
[----:B------:R-:W-:Y:S05]  /*43c0*/  @!P0 BRA `(.L_x_3338) ;  /* 0x00000000009c8947 */ /* 0x000fea0003800000 */
[----:B------:R-:W-:-:S13]  /*43d0*/  ISETP.NE.AND P0, PT, R7, 0x1d, PT ;  /* 0x0000001d0700780c */ /* 0x000fda0003f05270 */
[----:B------:R-:W-:Y:S05]  /*43e0*/  @!P0 BRA `(.L_x_3339) ;  /* 0x0000000000888947 */ /* 0x000fea0003800000 */
[----:B------:R-:W-:-:S13]  /*43f0*/  ISETP.NE.AND P0, PT, R7, 0x2c, PT ;  /* 0x0000002c0700780c */ /* 0x000fda0003f05270 */
[----:B------:R-:W-:Y:S05]  /*4400*/  @P0 BRA `(.L_x_3311) ;  /* 0x00000000003c0947 */ /* 0x000fea0003800000 */
        /* <DEDUP_REMOVED lines=15> */
.L_x_3311:
        /* <DEDUP_REMOVED lines=16> */
.L_x_3340:
[----:B------:R-:W-:Y:S05]  /*4600*/  BRA `(.L_x_3312) ;  /* 0x0000000000147947 */ /* 0x000fea0003800000 */
.L_x_3339:
[----:B------:R-:W0:Y:S02]  /*4610*/  F2I.U64.TRUNC R2, R2 ;  /* 0x0000000200027311 */ /* 0x000e24000020d800 */
[----:B0-----:R0:W-:Y:S01]  /*4620*/  STG.E.64 desc[UR36][R16.64], R2 ;  /* 0x0000000210007986 */ /* 0x0011e2000c101b24 */
[----:B------:R-:W-:Y:S05]  /*4630*/  BRA `(.L_x_3312) ;  /* 0x0000000000087947 */ /* 0x000fea0003800000 */
.L_x_3338:
[----:B------:R-:W0:Y:S02]  /*4640*/  F2I.FTZ.U32.TRUNC.NTZ R3, R2 ;  /* 0x0000000200037305 */ /* 0x000e24000021f000 */
[----:B0-----:R0:W-:Y:S02]  /*4650*/  STG.E desc[UR36][R16.64], R3 ;  /* 0x0000000310007986 */ /* 0x0011e4000c101924 */
.L_x_3312:
[----:B------:R-:W-:-:S04]  /*4660*/  IMAD R18, R19, 0x200, R18 ;  /* 0x0000020013127824 */ /* 0x000fc800078e0212 */
[----:B------:R-:W-:-:S07]  /*4670*/  VIADD R23, R18, 0x80 ;  /* 0x0000008012177836 */ /* 0x000fce0000000000 */
.L_x_3243:
[----:B------:R-:W-:Y:S05]  /*4680*/  BSYNC B7 ;  /* 0x0000000000077941 */ /* 0x000fea0003800000 */
.L_x_3242:
[----:B------:R-:W-:Y:S01]  /*4690*/  ULDC UR4, c[0x0][0x210] ;  /* 0x0000840000047ab9 */ /* 0x000fe20000000800 */
[----:B------:R-:W-:Y:S01]  /*46a0*/  BSSY B7, `(.L_x_3341) ;  /* 0x0000461000077945 */ /* 0x000fe20003800000 */
[----:B------:R-:W-:-:S13]  /*46b0*/  ISETP.GE.AND P0, PT, R23, UR4, PT ;  /* 0x0000000417007c0c */ /* 0x000fda000bf06270 */
[----:B------:R-:W-:Y:S05]  /*46c0*/  @P0 BRA `(.L_x_3342) ;  /* 0x0000004400780947 */ /* 0x000fea0003800000 */
[----:B---3--:R-:W3:Y:S01]  /*46d0*/  LDC R6, c[0x0][0x218] ;  /* 0x00008600ff067b82 */ /* 0x008ee20000000800 */
[----:B------:R-:W-:Y:S02]  /*46e0*/  IMAD.MOV.U32 R19, RZ, RZ, RZ ;  /* 0x000000ffff137224 */ /* 0x000fe400078e00ff */
[----:B------:R-:W-:Y:S02]  /*46f0*/  IMAD.MOV.U32 R0, RZ, RZ, RZ ;  /* 0x000000ffff007224 */ /* 0x000fe400078e00ff */
[----:B012-4-:R-:W-:Y:S01]  /*4700*/  IMAD.MOV.U32 R16, RZ, RZ, RZ ;  /* 0x000000ffff107224 */ /* 0x017fe200078e00ff */
[----:B---3--:R-:W-:-:S13]  /*4710*/  ISETP.NE.AND P0, PT, R6, RZ, PT ;  /* 0x000000ff0600720c */ /* 0x008fda0003f05270 */
        /* <DEDUP_REMOVED lines=349> */
.L_x_3343:
        /* <DEDUP_REMOVED lines=22> */
.L_x_3348:
[----:B------:R-:W2:Y:S02]  /*5e50*/  LDG.E.U8 R2, desc[UR36][R2.64] ;  /* 0x0000002402027981 */ /* 0x000ea4000c1e1100 */
[----:B--2---:R-:W-:Y:S01]  /*5e60*/  I2FP.F32.U32 R18, R2 ;  /* 0x0000000200127245 */ /* 0x004fe20000201000 */
[----:B------:R-:W-:Y:S06]  /*5e70*/  BRA `(.L_x_3350) ;  /* 0x0000000c002c7947 */ /* 0x000fec0003800000 */
.L_x_3347:
        /* <DEDUP_REMOVED lines=9> */
.L_x_3352:
[----:B------:R-:W2:Y:S02]  /*5f10*/  LDG.E R2, desc[UR36][R2.64] ;  /* 0x0000002402027981 */ /* 0x000ea4000c1e1900 */
[----:B--2---:R-:W-:Y:S01]  /*5f20*/  I2FP.F32.S32 R18, R2 ;  /* 0x0000000200127245 */ /* 0x004fe20000201400 */
[----:B------:R-:W-:Y:S06]  /*5f30*/  BRA `(.L_x_3350) ;  /* 0x0000000800fc7947 */ /* 0x000fec0003800000 */
.L_x_3351:
[----:B------:R-:W2:Y:S02]  /*5f40*/  LDG.E.U16 R2, desc[UR36][R2.64] ;  /* 0x0000002402027981 */ /* 0x000ea4000c1e1500 */
[----:B--2---:R2:W3:Y:S01]  /*5f50*/  I2F.S16 R18, R2 ;  /* 0x0000000200127306 */ /* 0x0044e20000101400 */
[----:B------:R-:W-:Y:S05]  /*5f60*/  BRA `(.L_x_3350) ;  /* 0x0000000800f07947 */ /* 0x000fea0003800000 */
.L_x_3346:
        /* <DEDUP_REMOVED lines=8> */
.L_x_3354:
[----:B------:R-:W2:Y:S02]  /*5ff0*/  LDG.E.U16 R2, desc[UR36][R2.64] ;  /* 0x0000002402027981 */ /* 0x000ea4000c1e1500 */
[----:B--2---:R-:W-:Y:S01]  /*6000*/  HADD2.F32 R18, -RZ, R2.H0_H0 ;  /* 0x20000002ff127230 */ /* 0x004fe20000004100 */
[----:B------:R-:W-:Y:S06]  /*6010*/  BRA `(.L_x_3350) ;  /* 0x0000000800c47947 */ /* 0x000fec0003800000 */
.L_x_3353:
        /* <DEDUP_REMOVED lines=8> */
.L_x_3356:
[----:B------:R-:W2:Y:S02]  /*60a0*/  LDG.E.U16 R2, desc[UR36][R2.64] ;  /* 0x0000002402027981 */ /* 0x000ea4000c1e1500 */
[----:B--2---:R-:W-:Y:S01]  /*60b0*/  HADD2.F32 R18, -RZ, R2.H0_H0 ;  /* 0x20000002ff127230 */ /* 0x004fe20000004100 */
[----:B------:R-:W-:Y:S06]  /*60c0*/  BRA `(.L_x_3350) ;  /* 0x0000000800987947 */ /* 0x000fec0003800000 */
.L_x_3355:
[----:B------:R-:W2:Y:S01]  /*60d0*/  LDG.E.64 R2, desc[UR36][R2.64] ;  /* 0x0000002402027981 */ /* 0x000ea2000c1e1b00 */
[----:B------:R-:W-:Y:S01]  /*60e0*/  UMOV UR4, 0xf0000000 ;  /* 0xf000000000047882 */ /* 0x000fe20000000000 */
[----:B------:R-:W-:Y:S01]  /*60f0*/  UMOV UR5, 0x380fffff ;  /* 0x380fffff00057882 */ /* 0x000fe20000000000 */
[----:B--2---:R-:W0:Y:S01]  /*6100*/  F2F.F32.F64 R18, R2 ;  /* 0x0000000200127310 */ /* 0x004e220000301000 */
[----:B------:R-:W-:-:S14]  /*6110*/  DSETP.GEU.AND P0, PT, |R2|, UR4, PT ;  /* 0x0000000402007e2a */ /* 0x000fdc000bf0e200 */
[----:B0-----:R-:W-:Y:S01]  /*6120*/  @!P0 FMUL R18, R18, 1.175494350822287508e-38 ;  /* 0x0080000012128820 */ /* 0x001fe20000400000 */
[----:B------:R-:W-:Y:S06]  /*6130*/  BRA `(.L_x_3350) ;  /* 0x00000008007c7947 */ /* 0x000fec0003800000 */
.L_x_3345:
        /* <DEDUP_REMOVED lines=12> */
.L_x_3359:
[----:B------:R-:W2:Y:S01]  /*6200*/  LDG.E.64 R2, desc[UR36][R2.64] ;  /* 0x0000002402027981 */ /* 0x000ea2000c1e1b00 */
[----:B------:R-:W-:Y:S01]  /*6210*/  UMOV UR4, 0xf0000000 ;  /* 0xf000000000047882 */ /* 0x000fe20000000000 */
[----:B------:R-:W-:Y:S01]  /*6220*/  UMOV UR5, 0x380fffff ;  /* 0x380fffff00057882 */ /* 0x000fe20000000000 */
[----:B--2---:R-:W0:Y:S01]  /*6230*/  F2F.F32.F64 R18, R2 ;  /* 0x0000000200127310 */ /* 0x004e220000301000 */
[----:B------:R-:W-:-:S14]  /*6240*/  DSETP.GEU.AND P0, PT, |R2|, UR4, PT ;  /* 0x0000000402007e2a */ /* 0x000fdc000bf0e200 */
[----:B0-----:R-:W-:Y:S01]  /*6250*/  @!P0 FMUL R18, R18, 1.175494350822287508e-38 ;  /* 0x0080000012128820 */ /* 0x001fe20000400000 */
[----:B------:R-:W-:Y:S06]  /*6260*/  BRA `(.L_x_3350) ;  /* 0x0000000800307947 */ /* 0x000fec0003800000 */
.L_x_3358:
        /* <DEDUP_REMOVED lines=26> */
.L_x_3361:
        /* <DEDUP_REMOVED lines=13> */
.L_x_3360:
[----:B------:R-:W2:Y:S02]  /*64e0*/  LDG.E.U16 R2, desc[UR36][R2.64] ;  /* 0x0000002402027981 */ /* 0x000ea4000c1e1500 */
[----:B--2---:R-:W-:Y:S01]  /*64f0*/  IMAD.U32 R18, R2, 0x10000, RZ ;  /* 0x0001000002127824 */ /* 0x004fe200078e00ff */
[----:B------:R-:W-:Y:S06]  /*6500*/  BRA `(.L_x_3350) ;  /* 0x0000000400887947 */ /* 0x000fec0003800000 */
.L_x_3357:
        /* <DEDUP_REMOVED lines=11> */
.L_x_3364:
        /* <DEDUP_REMOVED lines=20> */
.L_x_3366:
[----:B------:R-:W-:Y:S05]  /*6700*/  BSYNC B0 ;  /* 0x0000000000007941 */ /* 0x000fea0003800000 */
.L_x_3365:
[----:B------:R-:W-:Y:S01]  /*6710*/  IMAD.SHL.U32 R2, R2, 0x100000, RZ ;  /* 0x0010000002027824 */ /* 0x000fe200078e00ff */
[----:B------:R-:W-:-:S04]  /*6720*/  LEA R3, R0, 0x3b800000, 0x17 ;  /* 0x3b80000000037811 */ /* 0x000fc800078eb8ff */
[----:B------:R-:W-:Y:S01]  /*6730*/  LOP3.LUT R18, R3, R2, R18, 0xfe, !PT ;  /* 0x0000000203127212 */ /* 0x000fe200078efe12 */
[----:B------:R-:W-:Y:S06]  /*6740*/  BRA `(.L_x_3350) ;  /* 0x0000000000f87947 */ /* 0x000fec0003800000 */
.L_x_3363:
        /* <DEDUP_REMOVED lines=11> */
[----:B------:R-:W-:Y:S02]  /*6800*/  SHF.L.U32 R18, R3, 0x1f, RZ ;  /* 0x0000001f03127819 */ /* 0x000fe400000006ff */
[----:B------:R-:W-:-:S05]  /*6810*/  SHF.R.U32.HI R0, RZ, 0x2, R0 ;  /* 0x00000002ff007819 */ /* 0x000fca0000011600 */
[----:B------:R-:W-:Y:S05]  /*6820*/  @P0 BRA `(.L_x_3368) ;  /* 0x0000000000180947 */ /* 0x000fea0003800000 */
[----:B------:R-:W0:Y:S02]  /*6830*/  FLO.U32 R3, R2 ;  /* 0x0000000200037300 */ /* 0x000e2400000e0000 */
[----:B0-----:R-:W-:-:S04]  /*6840*/  IADD3 R3, -R3, 0x1f, RZ ;  /* 0x0000001f03037810 */ /* 0x001fc80007ffe1ff */
[----:B------:R-:W-:Y:S01]  /*6850*/  IADD3 R0, R0, 0x1e, -R3 ;  /* 0x0000001e00007810 */ /* 0x000fe20007ffe803 */
[----:B------:R-:W-:-:S05]  /*6860*/  VIADD R5, R3, 0xffffffe3 ;  /* 0xffffffe303057836 */ /* 0x000fca0000000000 */
[----:B------:R-:W-:-:S04]  /*6870*/  SHF.L.U32 R5, R2, R5, RZ ;  /* 0x0000000502057219 */ /* 0x000fc800000006ff */
[----:B------:R-:W-:-:S07]  /*6880*/  LOP3.LUT R2, R5, 0x3, RZ, 0xc0, !PT ;  /* 0x0000000305027812 */ /* 0x000fce00078ec0ff */
.L_x_3368:
[----:B------:R-:W-:Y:S05]  /*6890*/  BSYNC B0 ;  /* 0x0000000000007941 */ /* 0x000fea0003800000 */
.L_x_3367:
[----:B------:R-:W-:Y:S01]  /*68a0*/  IMAD.SHL.U32 R2, R2, 0x200000, RZ ;  /* 0x0020000002027824 */ /* 0x000fe200078e00ff */
[----:B------:R-:W-:-:S04]  /*68b0*/  LEA R3, R0, 0x37800000, 0x17 ;  /* 0x3780000000037811 */ /* 0x000fc800078eb8ff */
[----:B------:R-:W-:Y:S01]  /*68c0*/  LOP3.LUT R18, R3, R2, R18, 0xfe, !PT ;  /* 0x0000000203127212 */ /* 0x000fe200078efe12 */
[----:B------:R-:W-:Y:S06]  /*68d0*/  BRA `(.L_x_3350) ;  /* 0x0000000000947947 */ /* 0x000fec0003800000 */
.L_x_3362:
        /* <DEDUP_REMOVED lines=14> */
.L_x_3349:
        /* <DEDUP_REMOVED lines=16> */
.L_x_3371:
[----:B------:R-:W-:Y:S01]  /*6ac0*/  IMAD.MOV.U32 R18, RZ, RZ, RZ ;  /* 0x000000ffff127224 */ /* 0x000fe200078e00ff */
[----:B------:R-:W-:Y:S06]  /*6ad0*/  BRA `(.L_x_3350) ;  /* 0x0000000000147947 */ /* 0x000fec0003800000 */
.L_x_3370:
[----:B------:R-:W2:Y:S02]  /*6ae0*/  LDG.E.64 R2, desc[UR36][R2.64] ;  /* 0x0000002402027981 */ /* 0x000ea4000c1e1b00 */
[----:B--2---:R0:W1:Y:S01]  /*6af0*/  I2F.U64 R18, R2 ;  /* 0x0000000200127312 */ /* 0x0040620000301000 */
[----:B------:R-:W-:Y:S05]  /*6b00*/  BRA `(.L_x_3350) ;  /* 0x0000000000087947 */ /* 0x000fea0003800000 */
.L_x_3369:
[----:B------:R-:W2:Y:S02]  /*6b10*/  LDG.E R2, desc[UR36][R2.64] ;  /* 0x0000002402027981 */ /* 0x000ea4000c1e1900 */
[----:B--2---:R-:W-:-:S07]  /*6b20*/  I2FP.F32.U32 R18, R2 ;  /* 0x0000000200127245 */ /* 0x004fce0000201000 */
.L_x_3350:
[----:B------:R-:W-:Y:S05]  /*6b30*/  BSYNC B6 ;  /* 0x0000000000067941 */ /* 0x000fea0003800000 */
.L_x_3344:
[----:B------:R-:W1:Y:S01]  /*6b40*/  LDC.U8 R4, c[0x0][0x493] ;  /* 0x000124c0ff047b82 */ /* 0x000e620000000000 */
[----:B------:R-:W-:Y:S01]  /*6b50*/  ULDC.64 UR4, c[0x0][0x488] ;  /* 0x0001220000047ab9 */ /* 0x000fe20000000a00 */
[----:B------:R-:W-:Y:S01]  /*6b60*/  BSSY B6, `(.L_x_3372) ;  /* 0x00000df000067945 */ /* 0x000fe20003800000 */
[----:B0-2-4-:R-:W-:-:S05]  /*6b70*/  IADD3 R2, P0, R19, UR4, RZ ;  /* 0x0000000413027c10 */ /* 0x015fca000ff1e0ff */
        /* <DEDUP_REMOVED lines=15> */
.L_x_3376:
[----:B------:R-:W2:Y:S02]  /*6c70*/  LDG.E.U8 R2, desc[UR36][R2.64] ;  /* 0x0000002402027981 */ /* 0x000ea4000c1e1100 */
[----:B--2---:R-:W-:Y:S01]  /*6c80*/  I2FP.F32.U32 R19, R2 ;  /* 0x0000000200137245 */ /* 0x004fe20000201000 */
[----:B------:R-:W-:Y:S06]  /*6c90*/  BRA `(.L_x_3378) ;  /* 0x0000000c002c7947 */ /* 0x000fec0003800000 */
.L_x_3375:
[----:B------:R-:W-:-:S13]  /*6ca0*/  ISETP.NE.AND P0, PT, R0, 0x2, PT ;  /* 0x000000020000780c */ /* 0x000fda0003f05270 */
[----:B------:R-:W-:Y:S05]  /*6cb0*/  @!P0 BRA `(.L_x_3379) ;  /* 0x0000000000288947 */ /* 0x000fea0003800000 */
[----:B------:R-:W-:-:S13]  /*6cc0*/  ISETP.NE.AND P0, PT, R0, 0x3, PT ;  /* 0x000000030000780c */ /* 0x000fda0003f05270 */
[----:B------:R-:W-:Y:S05]  /*6cd0*/  @!P0 BRA `(.L_x_3380) ;  /* 0x0000000000148947 */ /* 0x000fea0003800000 */
[----:B------:R-:W-:-:S13]  /*6ce0*/  ISETP.NE.AND P0, PT, R0, 0x4, PT ;  /* 0x000000040000780c */ /* 0x000fda0003f05270 */
[----:B------:R-:W-:Y:S05]  /*6cf0*/  @P0 BRA `(.L_x_3377) ;  /* 0x0000000800b80947 */ /* 0x000fea0003800000 */
[----:B------:R-:W2:Y:S02]  /*6d00*/  LDG.E.64 R2, desc[UR36][R2.64] ;  /* 0x0000002402027981 */ /* 0x000ea4000c1e1b00 */
[----:B--2---:R0:W1:Y:S01]  /*6d10*/  I2F.S64 R19, R2 ;  /* 0x0000000200137312 */ /* 0x0040620000301400 */
[----:B------:R-:W-:Y:S05]  /*6d20*/  BRA `(.L_x_3378) ;  /* 0x0000000c00087947 */ /* 0x000fea0003800000 */
.L_x_3380:
[----:B------:R-:W2:Y:S02]  /*6d30*/  LDG.E R2, desc[UR36][R2.64] ;  /* 0x0000002402027981 */ /* 0x000ea4000c1e1900 */
[----:B--2---:R-:W-:Y:S01]  /*6d40*/  I2FP.F32.S32 R19, R2 ;  /* 0x0000000200137245 */ /* 0x004fe20000201400 */
[----:B------:R-:W-:Y:S06]  /*6d50*/  BRA `(.L_x_3378) ;  /* 0x0000000800fc7947 */ /* 0x000fec0003800000 */
.L_x_3379:
[----:B------:R-:W2:Y:S02]  /*6d60*/  LDG.E.U16 R2, desc[UR36][R2.64] ;  /* 0x0000002402027981 */ /* 0x000ea4000c1e1500 */
[----:B--2---:R2:W4:Y:S01]  /*6d70*/  I2F.S16 R19, R2 ;  /* 0x0000000200137306 */ /* 0x0045220000101400 */
[----:B------:R-:W-:Y:S05]  /*6d80*/  BRA `(.L_x_3378) ;  /* 0x0000000800f07947 */ /* 0x000fea0003800000 */
.L_x_3374:
        /* <DEDUP_REMOVED lines=8> */
.L_x_3382:
[----:B------:R-:W2:Y:S02]  /*6e10*/  LDG.E.U16 R2, desc[UR36][R2.64] ;  /* 0x0000002402027981 */ /* 0x000ea4000c1e1500 */
[----:B--2---:R-:W-:Y:S01]  /*6e20*/  HADD2.F32 R19, -RZ, R2.H0_H0 ;  /* 0x20000002ff137230 */ /* 0x004fe20000004100 */
[----:B------:R-:W-:Y:S06]  /*6e30*/  BRA `(.L_x_3378) ;  /* 0x0000000800c47947 */ /* 0x000fec0003800000 */
.L_x_3381:
        /* <DEDUP_REMOVED lines=8> */
.L_x_3384:
[----:B------:R-:W2:Y:S02]  /*6ec0*/  LDG.E.U16 R2, desc[UR36][R2.64] ;  /* 0x0000002402027981 */ /* 0x000ea4000c1e1500 */
[----:B--2---:R-:W-:Y:S01]  /*6ed0*/  HADD2.F32 R19, -RZ, R2.H0_H0 ;  /* 0x20000002ff137230 */ /* 0x004fe20000004100 */
[----:B------:R-:W-:Y:S06]  /*6ee0*/  BRA `(.L_x_3378) ;  /* 0x0000000800987947 */ /* 0x000fec0003800000 */
.L_x_3383:
[----:B------:R-:W2:Y:S01]  /*6ef0*/  LDG.E.64 R2, desc[UR36][R2.64] ;  /* 0x0000002402027981 */ /* 0x000ea2000c1e1b00 */
[----:B------:R-:W-:Y:S01]  /*6f00*/  UMOV UR4, 0xf0000000 ;  /* 0xf000000000047882 */ /* 0x000fe20000000000 */
[----:B------:R-:W-:Y:S01]  /*6f10*/  UMOV UR5, 0x380fffff ;  /* 0x380fffff00057882 */ /* 0x000fe20000000000 */
[----:B--2---:R-:W0:Y:S01]  /*6f20*/  F2F.F32.F64 R19, R2 ;  /* 0x0000000200137310 */ /* 0x004e220000301000 */
[----:B------:R-:W-:-:S14]  /*6f30*/  DSETP.GEU.AND P0, PT, |R2|, UR4, PT ;  /* 0x0000000402007e2a */ /* 0x000fdc000bf0e200 */
[----:B0-----:R-:W-:Y:S01]  /*6f40*/  @!P0 FMUL R19, R19, 1.175494350822287508e-38 ;  /* 0x0080000013138820 */ /* 0x001fe20000400000 */
[----:B------:R-:W-:Y:S06]  /*6f50*/  BRA `(.L_x_3378) ;  /* 0x00000008007c7947 */ /* 0x000fec0003800000 */
.L_x_3373:
        /* <DEDUP_REMOVED lines=12> */
.L_x_3387:
[----:B------:R-:W2:Y:S01]  /*7020*/  LDG.E.64 R2, desc[UR36][R2.64] ;  /* 0x0000002402027981 */ /* 0x000ea2000c1e1b00 */
[----:B------:R-:W-:Y:S01]  /*7030*/  UMOV UR4, 0xf0000000 ;  /* 0xf000000000047882 */ /* 0x000fe20000000000 */
[----:B------:R-:W-:Y:S01]  /*7040*/  UMOV UR5, 0x380fffff ;  /* 0x380fffff00057882 */ /* 0x000fe20000000000 */
[----:B--2---:R-:W0:Y:S01]  /*7050*/  F2F.F32.F64 R19, R2 ;  /* 0x0000000200137310 */ /* 0x004e220000301000 */
[----:B------:R-:W-:-:S14]  /*7060*/  DSETP.GEU.AND P0, PT, |R2|, UR4, PT ;  /* 0x0000000402007e2a */ /* 0x000fdc000bf0e200 */
[----:B0-----:R-:W-:Y:S01]  /*7070*/  @!P0 FMUL R19, R19, 1.175494350822287508e-38 ;  /* 0x0080000013138820 */ /* 0x001fe20000400000 */
[----:B------:R-:W-:Y:S06]  /*7080*/  BRA `(.L_x_3378) ;  /* 0x0000000800307947 */ /* 0x000fec0003800000 */
.L_x_3386:
        /* <DEDUP_REMOVED lines=26> */
.L_x_3389:
        /* <DEDUP_REMOVED lines=13> */
.L_x_3388:
[----:B------:R-:W2:Y:S02]  /*7300*/  LDG.E.U16 R2, desc[UR36][R2.64] ;  /* 0x0000002402027981 */ /* 0x000ea4000c1e1500 */
[----:B--2---:R-:W-:Y:S01]  /*7310*/  IMAD.U32 R19, R2, 0x10000, RZ ;  /* 0x0001000002137824 */ /* 0x004fe200078e00ff */
[----:B------:R-:W-:Y:S06]  /*7320*/  BRA `(.L_x_3378) ;  /* 0x0000000400887947 */ /* 0x000fec0003800000 */
.L_x_3385:
        /* <DEDUP_REMOVED lines=11> */
.L_x_3392:
        /* <DEDUP_REMOVED lines=20> */
.L_x_3394:
[----:B------:R-:W-:Y:S05]  /*7520*/  BSYNC B0 ;  /* 0x0000000000007941 */ /* 0x000fea0003800000 */
.L_x_3393:
[----:B------:R-:W-:Y:S01]  /*7530*/  IMAD.SHL.U32 R2, R2, 0x100000, RZ ;  /* 0x0010000002027824 */ /* 0x000fe200078e00ff */
[----:B------:R-:W-:-:S04]  /*7540*/  LEA R0, R0, 0x3b800000, 0x17 ;  /* 0x3b80000000007811 */ /* 0x000fc800078eb8ff */
[----:B------:R-:W-:Y:S01]  /*7550*/  LOP3.LUT R19, R0, R2, R19, 0xfe, !PT ;  /* 0x0000000200137212 */ /* 0x000fe200078efe13 */
[----:B------:R-:W-:Y:S06]  /*7560*/  BRA `(.L_x_3378) ;  /* 0x0000000000f87947 */ /* 0x000fec0003800000 */
.L_x_3391:
        /* <DEDUP_REMOVED lines=20> */
.L_x_3396:
[----:B------:R-:W-:Y:S05]  /*76b0*/  BSYNC B0 ;  /* 0x0000000000007941 */ /* 0x000fea0003800000 */
.L_x_3395:
[----:B------:R-:W-:Y:S01]  /*76c0*/  IMAD.SHL.U32 R2, R2, 0x200000, RZ ;  /* 0x0020000002027824 */ /* 0x000fe200078e00ff */
[----:B------:R-:W-:-:S04]  /*76d0*/  LEA R0, R0, 0x37800000, 0x17 ;  /* 0x3780000000007811 */ /* 0x000fc800078eb8ff */
[----:B------:R-:W-:Y:S01]  /*76e0*/  LOP3.LUT R19, R0, R2, R19, 0xfe, !PT ;  /* 0x0000000200137212 */ /* 0x000fe200078efe13 */
[----:B------:R-:W-:Y:S06]  /*76f0*/  BRA `(.L_x_3378) ;  /* 0x0000000000947947 */ /* 0x000fec0003800000 */
.L_x_3390:
        /* <DEDUP_REMOVED lines=11> */
[----:B------:R-:W-:Y:S01]  /*77b0*/  @!P0 IMAD.MOV.U32 R19, RZ, RZ, 0x7f800001 ;  /* 0x7f800001ff138424 */ /* 0x000fe200078e00ff */
[----:B------:R-:W-:Y:S01]  /*77c0*/  @P0 SHF.L.U32 R19, R2, 0x17, RZ ;  /* 0x0000001702130819 */ /* 0x000fe200000006ff */
[----:B------:R-:W-:Y:S06]  /*77d0*/  BRA `(.L_x_3378) ;  /* 0x00000000005c7947 */ /* 0x000fec0003800000 */
.L_x_3377:
        /* <DEDUP_REMOVED lines=15> */
[----:B0--3-5:R-:W-:Y:S05]  /*78d0*/  CALL.ABS.NOINC R2 ;  /* 0x0000000002007343 */ /* 0x029fea0003c00000 */
.L_x_3399:
[----:B------:R-:W-:Y:S01]  /*78e0*/  IMAD.MOV.U32 R19, RZ, RZ, RZ ;  /* 0x000000ffff137224 */ /* 0x000fe200078e00ff */
[----:B------:R-:W-:Y:S06]  /*78f0*/  BRA `(.L_x_3378) ;  /* 0x0000000000147947 */ /* 0x000fec0003800000 */
.L_x_3398:
[----:B------:R-:W2:Y:S02]  /*7900*/  LDG.E.64 R2, desc[UR36][R2.64] ;  /* 0x0000002402027981 */ /* 0x000ea4000c1e1b00 */
[----:B--2---:R0:W1:Y:S01]  /*7910*/  I2F.U64 R19, R2 ;  /* 0x0000000200137312 */ /* 0x0040620000301000 */
[----:B------:R-:W-:Y:S05]  /*7920*/  BRA `(.L_x_3378) ;  /* 0x0000000000087947 */ /* 0x000fea0003800000 */
.L_x_3397:
[----:B------:R-:W2:Y:S02]  /*7930*/  LDG.E R2, desc[UR36][R2.64] ;  /* 0x0000002402027981 */ /* 0x000ea4000c1e1900 */
[----:B--2---:R-:W-:-:S07]  /*7940*/  I2FP.F32.U32 R19, R2 ;  /* 0x0000000200137245 */ /* 0x004fce0000201000 */
.L_x_3378:
[----:B------:R-:W-:Y:S05]  /*7950*/  BSYNC B6 ;  /* 0x0000000000067941 */ /* 0x000fea0003800000 */
.L_x_3372:
[C---:B---3-5:R-:W-:Y:S01]  /*7960*/  FSETP.GTU.FTZ.AND P1, PT, R18.reuse, 1, PT ;  /* 0x3f8000001200780b */ /* 0x068fe20003f3c000 */
[----:B------:R-:W-:Y:S01]  /*7970*/  BSSY B6, `(.L_x_3400) ;  /* 0x0000013000067945 */ /* 0x000fe20003800000 */
[----:B------:R-:W-:-:S13]  /*7980*/  FSETP.GE.FTZ.AND P0, PT, R18, RZ, PT ;  /* 0x000000ff1200720b */ /* 0x000fda0003f16000 */
[----:B------:R-:W-:Y:S05]  /*7990*/  @P0 BRA !P1, `(.L_x_3401) ;  /* 0x0000000000400947 */ /* 0x000fea0004800000 */
[----:B0-2---:R-:W-:Y:S01]  /*79a0*/  MOV R2, 0x0 ;  /* 0x0000000000027802 */ /* 0x005fe20000000f00 */
        /* <DEDUP_REMOVED lines=15> */
.L_x_3401:
[----:B------:R-:W-:Y:S05]  /*7aa0*/  BSYNC B6 ;  /* 0x0000000000067941 */ /* 0x000fea0003800000 */
.L_x_3400:
[C---:B-1--4-:R-:W-:Y:S01]  /*7ab0*/  FSETP.GE.FTZ.AND P0, PT, R19.reuse, RZ, PT ;  /* 0x000000ff1300720b */ /* 0x052fe20003f16000 */
[----:B------:R-:W-:Y:S01]  /*7ac0*/  BSSY B6, `(.L_x_3402) ;  /* 0x0000013000067945 */ /* 0x000fe20003800000 */
[----:B------:R-:W-:-:S13]  /*7ad0*/  FSETP.GTU.FTZ.AND P1, PT, R19, 1, PT ;  /* 0x3f8000001300780b */ /* 0x000fda0003f3c000 */
        /* <DEDUP_REMOVED lines=17> */
.L_x_3403:
[----:B------:R-:W-:Y:S05]  /*7bf0*/  BSYNC B6 ;  /* 0x0000000000067941 */ /* 0x000fea0003800000 */
.L_x_3402:
[----:B------:R-:W-:Y:S01]  /*7c00*/  FADD.FTZ R0, -R18, -RZ ;  /* 0x800000ff12007221 */ /* 0x000fe20000010100 */
[----:B------:R-:W-:Y:S01]  /*7c10*/  IMAD.MOV.U32 R5, RZ, RZ, 0x3e800000 ;  /* 0x3e800000ff057424 */ /* 0x000fe200078e00ff */
[----:B------:R-:W1:Y:S01]  /*7c20*/  LDC.U8 R6, c[0x0][0x491] ;  /* 0x00012440ff067b82 */ /* 0x000e620000000000 */
[----:B------:R-:W-:Y:S02]  /*7c30*/  IMAD.MOV.U32 R7, RZ, RZ, 0x3d39bf78 ;  /* 0x3d39bf78ff077424 */ /* 0x000fe400078e00ff */
[C---:B0-2---:R-:W-:Y:S01]  /*7c40*/  FADD.FTZ.RZ R2, R0.reuse, 1 ;  /* 0x3f80000000027421 */ /* 0x045fe2000001c000 */
        /* <DEDUP_REMOVED lines=33> */
.L_x_3405:
[----:B------:R-:W-:Y:S05]  /*7e60*/  BSYNC B0 ;  /* 0x0000000000007941 */ /* 0x000fea0003800000 */
.L_x_3404:
        /* <DEDUP_REMOVED lines=15> */
.L_x_3409:
[----:B------:R-:W0:Y:S02]  /*7f60*/  F2I.S64.TRUNC R2, R2 ;  /* 0x0000000200027311 */ /* 0x000e24000020d900 */
[----:B0-----:R-:W-:-:S05]  /*7f70*/  IMAD.MOV.U32 R5, RZ, RZ, R2 ;  /* 0x000000ffff057224 */ /* 0x001fca00078e0002 */
[----:B------:R0:W-:Y:S01]  /*7f80*/  STG.E.U8 desc[UR36][R16.64], R5 ;  /* 0x0000000510007986 */ /* 0x0001e2000c101124 */
[----:B------:R-:W-:Y:S05]  /*7f90*/  BRA `(.L_x_3411) ;  /* 0x0000000c00407947 */ /* 0x000fea0003800000 */
.L_x_3408:
        /* <DEDUP_REMOVED lines=9> */
.L_x_3413:
[----:B------:R-:W0:Y:S02]  /*8030*/  F2I.FTZ.TRUNC.NTZ R3, R2 ;  /* 0x0000000200037305 */ /* 0x000e24000021f100 */
[----:B0-----:R0:W-:Y:S01]  /*8040*/  STG.E desc[UR36][R16.64], R3 ;  /* 0x0000000310007986 */ /* 0x0011e2000c101924 */
[----:B------:R-:W-:Y:S05]  /*8050*/  BRA `(.L_x_3411) ;  /* 0x0000000c00107947 */ /* 0x000fea0003800000 */
.L_x_3412:
[----:B------:R-:W0:Y:S02]  /*8060*/  F2I.FTZ.TRUNC.NTZ R3, R2 ;  /* 0x0000000200037305 */ /* 0x000e24000021f100 */
[----:B0-----:R0:W-:Y:S01]  /*8070*/  STG.E.U16 desc[UR36][R16.64], R3 ;  /* 0x0000000310007986 */ /* 0x0011e2000c101524 */
[----:B------:R-:W-:Y:S05]  /*8080*/  BRA `(.L_x_3411) ;  /* 0x0000000c00047947 */ /* 0x000fea0003800000 */
.L_x_3407:
        /* <DEDUP_REMOVED lines=8> */
.L_x_3415:
[----:B------:R-:W-:-:S05]  /*8110*/  F2FP.F16.F32.PACK_AB R2, RZ, R2 ;  /* 0x00000002ff02723e */ /* 0x000fca00000000ff */
[----:B------:R0:W-:Y:S01]  /*8120*/  STG.E.U16 desc[UR36][R16.64], R2 ;  /* 0x0000000210007986 */ /* 0x0001e2000c101524 */
[----:B------:R-:W-:Y:S05]  /*8130*/  BRA `(.L_x_3411) ;  /* 0x0000000800d87947 */ /* 0x000fea0003800000 */
.L_x_3414:
        /* <DEDUP_REMOVED lines=9> */
.L_x_3417:
[----:B------:R-:W-:-:S04]  /*81d0*/  F2FP.F16.F32.PACK_AB R3, RZ, R2 ;  /* 0x00000002ff03723e */ /* 0x000fc800000000ff */
[----:B------:R-:W-:-:S05]  /*81e0*/  PRMT R3, R3, 0x5410, RZ ;  /* 0x0000541003037816 */ /* 0x000fca00000000ff */
[----:B------:R0:W-:Y:S01]  /*81f0*/  STG.E desc[UR36][R16.64], R3 ;  /* 0x0000000310007986 */ /* 0x0001e2000c101924 */
[----:B------:R-:W-:Y:S05]  /*8200*/  BRA `(.L_x_3411) ;  /* 0x0000000800a47947 */ /* 0x000fea0003800000 */
.L_x_3416:
[----:B------:R-:W-:-:S06]  /*8210*/  FMUL.FTZ R2, R2, 1 ;  /* 0x3f80000002027820 */ /* 0x000fcc0000410000 */
[----:B------:R-:W0:Y:S02]  /*8220*/  F2F.F64.F32 R2, R2 ;  /* 0x0000000200027310 */ /* 0x000e240000201800 */
[----:B0-----:R0:W-:Y:S01]  /*8230*/  STG.E.64 desc[UR36][R16.64], R2 ;  /* 0x0000000210007986 */ /* 0x0011e2000c101b24 */
[----:B------:R-:W-:Y:S05]  /*8240*/  BRA `(.L_x_3411) ;  /* 0x0000000800947947 */ /* 0x000fea0003800000 */
.L_x_3406:
        /* <DEDUP_REMOVED lines=12> */
.L_x_3420:
[----:B------:R-:W-:Y:S01]  /*8310*/  FMUL.FTZ R4, R2, 1 ;  /* 0x3f80000002047820 */ /* 0x000fe20000410000 */
[----:B------:R-:W-:-:S05]  /*8320*/  CS2R R6, SRZ ;  /* 0x0000000000067805 */ /* 0x000fca000001ff00 */
[----:B------:R-:W0:Y:S02]  /*8330*/  F2F.F64.F32 R4, R4 ;  /* 0x0000000400047310 */ /* 0x000e240000201800 */
[----:B0-----:R0:W-:Y:S01]  /*8340*/  STG.E.128 desc[UR36][R16.64], R4 ;  /* 0x0000000410007986 */ /* 0x0011e2000c101d24 */
[----:B------:R-:W-:Y:S05]  /*8350*/  BRA `(.L_x_3411) ;  /* 0x0000000800507947 */ /* 0x000fea0003800000 */
.L_x_3419:
        /* <DEDUP_REMOVED lines=20> */
.L_x_3424:
[----:B------:R-:W-:Y:S05]  /*84a0*/  BSYNC B0 ;  /* 0x0000000000007941 */ /* 0x000fea0003800000 */
.L_x_3423:
[----:B------:R-:W-:-:S05]  /*84b0*/  LOP3.LUT R5, R0, R5, RZ, 0xfc, !PT ;  /* 0x0000000500057212 */ /* 0x000fca00078efcff */
[----:B------:R0:W-:Y:S01]  /*84c0*/  STG.E.U8 desc[UR36][R16.64], R5 ;  /* 0x0000000510007986 */ /* 0x0001e2000c101124 */
[----:B------:R-:W-:Y:S05]  /*84d0*/  BRA `(.L_x_3411) ;  /* 0x0000000400f07947 */ /* 0x000fea0003800000 */
.L_x_3422:
        /* <DEDUP_REMOVED lines=12> */
.L_x_3426:
[----:B------:R-:W-:Y:S01]  /*85a0*/  HFMA2.MMA R0, -RZ, RZ, 0, 7.569789886474609375e-06 ;  /* 0x0000007fff007435 */ /* 0x000fe200000001ff */
[----:B------:R-:W-:-:S09]  /*85b0*/  ISETP.GT.U32.AND P0, PT, R4, 0x7f800000, PT ;  /* 0x7f8000000400780c */ /* 0x000fd20003f04070 */
[----:B------:R-:W-:-:S07]  /*85c0*/  SEL R0, R0, 0x7c, P0 ;  /* 0x0000007c00007807 */ /* 0x000fce0000000000 */
.L_x_3427:
[----:B------:R-:W-:Y:S05]  /*85d0*/  BSYNC B0 ;  /* 0x0000000000007941 */ /* 0x000fea0003800000 */
.L_x_3425:
[----:B------:R-:W-:-:S04]  /*85e0*/  LOP3.LUT R2, R2, 0x80000000, RZ, 0xc0, !PT ;  /* 0x8000000002027812 */ /* 0x000fc800078ec0ff */
[----:B------:R-:W-:-:S04]  /*85f0*/  SHF.R.U32.HI R3, RZ, 0x18, R2 ;  /* 0x00000018ff037819 */ /* 0x000fc80000011602 */
[----:B------:R-:W-:-:S05]  /*8600*/  LOP3.LUT R3, R0, R3, RZ, 0xfc, !PT ;  /* 0x0000000300037212 */ /* 0x000fca00078efcff */
[----:B------:R0:W-:Y:S01]  /*8610*/  STG.E.U8 desc[UR36][R16.64], R3 ;  /* 0x0000000310007986 */ /* 0x0001e2000c101124 */
[----:B------:R-:W-:Y:S05]  /*8620*/  BRA `(.L_x_3411) ;  /* 0x00000004009c7947 */ /* 0x000fea0003800000 */
.L_x_3421:
[----:B------:R-:W-:-:S05]  /*8630*/  F2FP.BF16.F32.PACK_AB R2, RZ, R2 ;  /* 0x00000002ff02723e */ /* 0x000fca00000010ff */
[----:B------:R0:W-:Y:S01]  /*8640*/  STG.E.U16 desc[UR36][R16.64], R2 ;  /* 0x0000000210007986 */ /* 0x0001e2000c101524 */
[----:B------:R-:W-:Y:S05]  /*8650*/  BRA `(.L_x_3411) ;  /* 0x0000000400907947 */ /* 0x000fea0003800000 */
.L_x_3418:
        /* <DEDUP_REMOVED lines=11> */
.L_x_3430:
        /* <DEDUP_REMOVED lines=16> */
.L_x_3433:
[----:B------:R-:W-:-:S04]  /*8810*/  LOP3.LUT R2, R2, 0x80000000, RZ, 0xc0, !PT ;  /* 0x8000000002027812 */ /* 0x000fc800078ec0ff */
[----:B------:R-:W-:-:S04]  /*8820*/  SHF.R.U32.HI R3, RZ, 0x18, R2 ;  /* 0x00000018ff037819 */ /* 0x000fc80000011602 */
[----:B------:R-:W-:-:S04]  /*8830*/  LOP3.LUT R0, R0, R3, RZ, 0xfc, !PT ;  /* 0x0000000300007212 */ /* 0x000fc800078efcff */
[----:B------:R-:W-:-:S07]  /*8840*/  PRMT R8, R0, 0x7610, R8 ;  /* 0x0000761000087816 */ /* 0x000fce0000000008 */
.L_x_3432:
[----:B------:R-:W-:Y:S05]  /*8850*/  BSYNC B0 ;  /* 0x0000000000007941 */ /* 0x000fea0003800000 */
.L_x_3431:
[----:B------:R3:W-:Y:S01]  /*8860*/  STG.E.U8 desc[UR36][R16.64], R8 ;  /* 0x0000000810007986 */ /* 0x0007e2000c101124 */
[----:B------:R-:W-:Y:S05]  /*8870*/  BRA `(.L_x_3411) ;  /* 0x0000000400087947 */ /* 0x000fea0003800000 */
.L_x_3429:
        /* <DEDUP_REMOVED lines=16> */
.L_x_3436:
[----:B------:R-:W-:-:S04]  /*8980*/  LOP3.LUT R2, R2, 0x80000000, RZ, 0xc0, !PT ;  /* 0x8000000002027812 */ /* 0x000fc800078ec0ff */
[----:B------:R-:W-:-:S04]  /*8990*/  SHF.R.U32.HI R3, RZ, 0x18, R2 ;  /* 0x00000018ff037819 */ /* 0x000fc80000011602 */
[----:B------:R-:W-:-:S04]  /*89a0*/  LOP3.LUT R0, R0, R3, RZ, 0xfc, !PT ;  /* 0x0000000300007212 */ /* 0x000fc800078efcff */
[----:B------:R-:W-:-:S07]  /*89b0*/  PRMT R8, R0, 0x7610, R8 ;  /* 0x0000761000087816 */ /* 0x000fce0000000008 */
.L_x_3435:
[----:B------:R-:W-:Y:S05]  /*89c0*/  BSYNC B0 ;  /* 0x0000000000007941 */ /* 0x000fea0003800000 */
.L_x_3434:
[----:B------:R0:W-:Y:S01]  /*89d0*/  STG.E.U8 desc[UR36][R16.64], R8 ;  /* 0x0000000810007986 */ /* 0x0001e2000c101124 */
[----:B------:R-:W-:Y:S05]  /*89e0*/  BRA `(.L_x_3411) ;  /* 0x0000000000ac7947 */ /* 0x000fea0003800000 */
.L_x_3428:
        /* <DEDUP_REMOVED lines=21> */
.L_x_3410:
        /* <DEDUP_REMOVED lines=16> */
.L_x_3439:
[----:B------:R-:W-:Y:S05]  /*8c40*/  BRA `(.L_x_3411) ;  /* 0x0000000000147947 */ /* 0x000fea0003800000 */
.L_x_3438:
[----:B------:R-:W0:Y:S02]  /*8c50*/  F2I.U64.TRUNC R2, R2 ;  /* 0x0000000200027311 */ /* 0x000e24000020d800 */
[----:B0-----:R2:W-:Y:S01]  /*8c60*/  STG.E.64 desc[UR36][R16.64], R2 ;  /* 0x0000000210007986 */ /* 0x0015e2000c101b24 */
[----:B------:R-:W-:Y:S05]  /*8c70*/  BRA `(.L_x_3411) ;  /* 0x0000000000087947 */ /* 0x000fea0003800000 */
.L_x_3437:
[----:B------:R-:W0:Y:S02]  /*8c80*/  F2I.FTZ.U32.TRUNC.NTZ R3, R2 ;  /* 0x0000000200037305 */ /* 0x000e24000021f000 */
[----:B0-----:R0:W-:Y:S02]  /*8c90*/  STG.E desc[UR36][R16.64], R3 ;  /* 0x0000000310007986 */ /* 0x0011e4000c101924 */
.L_x_3411:
[----:B------:R-:W-:-:S07]  /*8ca0*/  VIADD R23, R23, 0x80 ;  /* 0x0000008017177836 */ /* 0x000fce0000000000 */
.L_x_3342:
[----:B------:R-:W-:Y:S05]  /*8cb0*/  BSYNC B7 ;  /* 0x0000000000077941 */ /* 0x000fea0003800000 */
.L_x_3341:
[----:B------:R-:W-:Y:S01]  /*8cc0*/  ULDC UR4, c[0x0][0x210] ;  /* 0x0000840000047ab9 */ /* 0x000fe20000000800 */
[----:B------:R-:W-:Y:S01]  /*8cd0*/  BSSY B7, `(.L_x_3440) ;  /* 0x0000461000077945 */ /* 0x000fe20003800000 */
[----:B------:R-:W-:-:S13]  /*8ce0*/  ISETP.GE.AND P0, PT, R23, UR4, PT ;  /* 0x0000000417007c0c */ /* 0x000fda000bf06270 */
[----:B------:R-:W-:Y:S05]  /*8cf0*/  @P0 BRA `(.L_x_3441) ;  /* 0x0000004400780947 */ /* 0x000fea0003800000 */
[----:B0--3--:R-:W0:Y:S01]  /*8d00*/  LDC R6, c[0x0][0x218] ;  /* 0x00008600ff067b82 */ /* 0x009e220000000800 */
[----:B------:R-:W-:Y:S02]  /*8d10*/  IMAD.MOV.U32 R19, RZ, RZ, RZ ;  /* 0x000000ffff137224 */ /* 0x000fe400078e00ff */
[----:B------:R-:W-:Y:S02]  /*8d20*/  IMAD.MOV.U32 R0, RZ, RZ, RZ ;  /* 0x000000ffff007224 */ /* 0x000fe400078e00ff */
        /* <DEDUP_REMOVED lines=351> */
.L_x_3442:
        /* <DEDUP_REMOVED lines=20> */
[----:B--2---:R2:W3:Y:S01]  /*a460*/  I2F.S16 R18, R2 ;  /* 0x0000000200127306 */ /* 0x0044e20000101400 */
[----:B------:R-:W-:Y:S05]  /*a470*/  BRA `(.L_x_3449) ;  /* 0x0000000c00387947 */ /* 0x000fea0003800000 */
.L_x_3447:
[----:B------:R-:W2:Y:S02]  /*a480*/  LDG.E.U8 R2, desc[UR36][R2.64] ;  /* 0x0000002402027981 */ /* 0x000ea4000c1e1100 */
[----:B--2---:R-:W-:Y:S01]  /*a490*/  I2FP.F32.U32 R18, R2 ;  /* 0x0000000200127245 */ /* 0x004fe20000201000 */
[----:B------:R-:W-:Y:S06]  /*a4a0*/  BRA `(.L_x_3449) ;  /* 0x0000000c002c7947 */ /* 0x000fec0003800000 */
.L_x_3446:
        /* <DEDUP_REMOVED lines=9> */
.L_x_3451:
[----:B------:R-:W2:Y:S02]  /*a540*/  LDG.E R2, desc[UR36][R2.64] ;  /* 0x0000002402027981 */ /* 0x000ea4000c1e1900 */
[----:B--2---:R-:W-:Y:S01]  /*a550*/  I2FP.F32.S32 R18, R2 ;  /* 0x0000000200127245 */ /* 0x004fe20000201400 */
[----:B------:R-:W-:Y:S06]  /*a560*/  BRA `(.L_x_3449) ;  /* 0x0000000800fc7947 */ /* 0x000fec0003800000 */
.L_x_3450:
[----:B------:R-:W2:Y:S02]  /*a570*/  LDG.E.U16 R2, desc[UR36][R2.64] ;  /* 0x0000002402027981 */ /* 0x000ea4000c1e1500 */
[----:B--2---:R0:W1:Y:S01]  /*a580*/  I2F.S16 R18, R2 ;  /* 0x0000000200127306 */ /* 0x0040620000101400 */
[----:B------:R-:W-:Y:S05]  /*a590*/  BRA `(.L_x_3449) ;  /* 0x0000000800f07947 */ /* 0x000fea0003800000 */
.L_x_3445:
        /* <DEDUP_REMOVED lines=8> */
.L_x_3453:
[----:B------:R-:W2:Y:S02]  /*a620*/  LDG.E.U16 R2, desc[UR36][R2.64] ;  /* 0x0000002402027981 */ /* 0x000ea4000c1e1500 */
[----:B--2---:R-:W-:Y:S01]  /*a630*/  HADD2.F32 R18, -RZ, R2.H0_H0 ;  /* 0x20000002ff127230 */ /* 0x004fe20000004100 */
[----:B------:R-:W-:Y:S06]  /*a640*/  BRA `(.L_x_3449) ;  /* 0x0000000800c47947 */ /* 0x000fec0003800000 */
.L_x_3452:
        /* <DEDUP_REMOVED lines=8> */
.L_x_3455:
[----:B------:R-:W2:Y:S02]  /*a6d0*/  LDG.E.U16 R2, desc[UR36][R2.64] ;  /* 0x0000002402027981 */ /* 0x000ea4000c1e1500 */
[----:B--2---:R-:W-:Y:S01]  /*a6e0*/  HADD2.F32 R18, -RZ, R2.H0_H0 ;  /* 0x20000002ff127230 */ /* 0x004fe20000004100 */
[----:B------:R-:W-:Y:S06]  /*a6f0*/  BRA `(.L_x_3449) ;  /* 0x0000000800987947 */ /* 0x000fec0003800000 */
.L_x_3454:
[----:B------:R-:W2:Y:S01]  /*a700*/  LDG.E.64 R2, desc[UR36][R2.64] ;  /* 0x0000002402027981 */ /* 0x000ea2000c1e1b00 */
[----:B------:R-:W-:Y:S01]  /*a710*/  UMOV UR4, 0xf0000000 ;  /* 0xf000000000047882 */ /* 0x000fe20000000000 */
[----:B------:R-:W-:Y:S01]  /*a720*/  UMOV UR5, 0x380fffff ;  /* 0x380fffff00057882 */ /* 0x000fe20000000000 */
[----:B--2---:R-:W0:Y:S01]  /*a730*/  F2F.F32.F64 R18, R2 ;  /* 0x0000000200127310 */ /* 0x004e220000301000 */
[----:B------:R-:W-:-:S14]  /*a740*/  DSETP.GEU.AND P0, PT, |R2|, UR4, PT ;  /* 0x0000000402007e2a */ /* 0x000fdc000bf0e200 */
[----:B0-----:R-:W-:Y:S01]  /*a750*/  @!P0 FMUL R18, R18, 1.175494350822287508e-38 ;  /* 0x0080000012128820 */ /* 0x001fe20000400000 */
[----:B------:R-:W-:Y:S06]  /*a760*/  BRA `(.L_x_3449) ;  /* 0x00000008007c7947 */ /* 0x000fec0003800000 */
.L_x_3444:
        /* <DEDUP_REMOVED lines=12> */
.L_x_3458:
[----:B------:R-:W2:Y:S01]  /*a830*/  LDG.E.64 R2, desc[UR36][R2.64] ;  /* 0x0000002402027981 */ /* 0x000ea2000c1e1b00 */
[----:B------:R-:W-:Y:S01]  /*a840*/  UMOV UR4, 0xf0000000 ;  /* 0xf000000000047882 */ /* 0x000fe20000000000 */
[----:B------:R-:W-:Y:S01]  /*a850*/  UMOV UR5, 0x380fffff ;  /* 0x380fffff00057882 */ /* 0x000fe20000000000 */
[----:B--2---:R-:W0:Y:S01]  /*a860*/  F2F.F32.F64 R18, R2 ;  /* 0x0000000200127310 */ /* 0x004e220000301000 */
[----:B------:R-:W-:-:S14]  /*a870*/  DSETP.GEU.AND P0, PT, |R2|, UR4, PT ;  /* 0x0000000402007e2a */ /* 0x000fdc000bf0e200 */
[----:B0-----:R-:W-:Y:S01]  /*a880*/  @!P0 FMUL R18, R18, 1.175494350822287508e-38 ;  /* 0x0080000012128820 */ /* 0x001fe20000400000 */
[----:B------:R-:W-:Y:S06]  /*a890*/  BRA `(.L_x_3449) ;  /* 0x0000000800307947 */ /* 0x000fec0003800000 */
.L_x_3457:
        /* <DEDUP_REMOVED lines=26> */
.L_x_3460:
[----:B------:R-:W2:Y:S02]  /*aa40*/  LDG.E.U8 R2, desc[UR36][R2.64] ;  /* 0x0000002402027981 */ /* 0x000ea4000c1e1100 */
[C---:B--2---:R-:W-:Y:S02]  /*aa50*/  IMAD.SHL.U32 R0, R2.reuse, 0x2000000, RZ ;  /* 0x0200000002007824 */ /* 0x044fe400078e00ff */
[----:B------:R-:W-:-:S03]  /*aa60*/  IMAD.SHL.U32 R5, R2, 0x1000000, RZ ;  /* 0x0100000002057824 */ /* 0x000fc600078e00ff */
[----:B------:R-:W-:-:S13]  /*aa70*/  ISETP.GE.U32.AND P0, PT, R0, 0x8000000, PT ;  /* 0x080000000000780c */ /* 0x000fda0003f06070 */
[C---:B------:R-:W-:Y:S01]  /*aa80*/  @!P0 IMAD.SHL.U32 R0, R2.reuse, 0x100, RZ ;  /* 0x0000010002008824 */ /* 0x040fe200078e00ff */
[----:B------:R-:W-:-:S04]  /*aa90*/  @P0 SHF.L.U32 R4, R2, 0x15, RZ ;  /* 0x0000001502040819 */ /* 0x000fc800000006ff */
[----:B------:R-:W-:Y:S02]  /*aaa0*/  @!P0 LOP3.LUT R0, R0, 0x7f00, RZ, 0xc0, !PT ;  /* 0x00007f0000008812 */ /* 0x000fe400078ec0ff */
[----:B------:R-:W-:Y:S02]  /*aab0*/  @P0 LOP3.LUT R4, R4, 0x70000000, RZ, 0xfc, !PT ;  /* 0x7000000004040812 */ /* 0x000fe400078efcff */
[----:B------:R-:W-:-:S03]  /*aac0*/  @!P0 LOP3.LUT R0, R0, 0x3f000000, RZ, 0xfc, !PT ;  /* 0x3f00000000008812 */ /* 0x000fc600078efcff */
[----:B------:R-:W-:Y:S02]  /*aad0*/  @P0 FMUL.FTZ R18, R4, 1.9259299443872358531e-34 ;  /* 0x0780000004120820 */ /* 0x000fe40000410000 */
[----:B------:R-:W-:-:S05]  /*aae0*/  @!P0 FADD.FTZ R18, R0, -0.5 ;  /* 0xbf00000000128421 */ /* 0x000fca0000010000 */
[----:B------:R-:W-:Y:S01]  /*aaf0*/  LOP3.LUT R18, R18, 0x80000000, R5, 0xf8, !PT ;  /* 0x8000000012127812 */ /* 0x000fe200078ef805 */
[----:B------:R-:W-:Y:S06]  /*ab00*/  BRA `(.L_x_3449) ;  /* 0x0000000400947947 */ /* 0x000fec0003800000 */
.L_x_3459:
[----:B------:R-:W2:Y:S02]  /*ab10*/  LDG.E.U16 R2, desc[UR36][R2.64] ;  /* 0x0000002402027981 */ /* 0x000ea4000c1e1500 */
[----:B--2---:R-:W-:Y:S01]  /*ab20*/  IMAD.U32 R18, R2, 0x10000, RZ ;  /* 0x0001000002127824 */ /* 0x004fe200078e00ff */
[----:B------:R-:W-:Y:S06]  /*ab30*/  BRA `(.L_x_3449) ;  /* 0x0000000400887947 */ /* 0x000fec0003800000 */
.L_x_3456:
        /* <DEDUP_REMOVED lines=11> */
.L_x_3463:
        /* <DEDUP_REMOVED lines=20> */
.L_x_3465:
[----:B------:R-:W-:Y:S05]  /*ad30*/  BSYNC B0 ;  /* 0x0000000000007941 */ /* 0x000fea0003800000 */
.L_x_3464:
[----:B------:R-:W-:Y:S01]  /*ad40*/  IMAD.SHL.U32 R2, R2, 0x100000, RZ ;  /* 0x0010000002027824 */ /* 0x000fe200078e00ff */
[----:B------:R-:W-:-:S04]  /*ad50*/  LEA R3, R0, 0x3b800000, 0x17 ;  /* 0x3b80000000037811 */ /* 0x000fc800078eb8ff */
[----:B------:R-:W-:Y:S01]  /*ad60*/  LOP3.LUT R18, R3, R2, R18, 0xfe, !PT ;  /* 0x0000000203127212 */ /* 0x000fe200078efe12 */
[----:B------:R-:W-:Y:S06]  /*ad70*/  BRA `(.L_x_3449) ;  /* 0x0000000000f87947 */ /* 0x000fec0003800000 */
.L_x_3462:
        /* <DEDUP_REMOVED lines=20> */
.L_x_3467:
[----:B------:R-:W-:Y:S05]  /*aec0*/  BSYNC B0 ;  /* 0x0000000000007941 */ /* 0x000fea0003800000 */
.L_x_3466:
[----:B------:R-:W-:Y:S01]  /*aed0*/  IMAD.SHL.U32 R2, R2, 0x200000, RZ ;  /* 0x0020000002027824 */ /* 0x000fe200078e00ff */
[----:B------:R-:W-:-:S04]  /*aee0*/  LEA R3, R0, 0x37800000, 0x17 ;  /* 0x3780000000037811 */ /* 0x000fc800078eb8ff */
[----:B------:R-:W-:Y:S01]  /*aef0*/  LOP3.LUT R18, R3, R2, R18, 0xfe, !PT ;  /* 0x0000000203127212 */ /* 0x000fe200078efe12 */
[----:B------:R-:W-:Y:S06]  /*af00*/  BRA `(.L_x_3449) ;  /* 0x0000000000947947 */ /* 0x000fec0003800000 */
.L_x_3461:
        /* <DEDUP_REMOVED lines=14> */
.L_x_3448:
        /* <DEDUP_REMOVED lines=16> */
.L_x_3470:
[----:B------:R-:W-:Y:S01]  /*b0f0*/  IMAD.MOV.U32 R18, RZ, RZ, RZ ;  /* 0x000000ffff127224 */ /* 0x000fe200078e00ff */
[----:B------:R-:W-:Y:S06]  /*b100*/  BRA `(.L_x_3449) ;  /* 0x0000000000147947 */ /* 0x000fec0003800000 */
.L_x_3469:
[----:B------:R-:W2:Y:S02]  /*b110*/  LDG.E.64 R2, desc[UR36][R2.64] ;  /* 0x0000002402027981 */ /* 0x000ea4000c1e1b00 */
[----:B--2---:R0:W1:Y:S01]  /*b120*/  I2F.U64 R18, R2 ;  /* 0x0000000200127312 */ /* 0x0040620000301000 */
[----:B------:R-:W-:Y:S05]  /*b130*/  BRA `(.L_x_3449) ;  /* 0x0000000000087947 */ /* 0x000fea0003800000 */
.L_x_3468:
[----:B------:R-:W2:Y:S02]  /*b140*/  LDG.E R2, desc[UR36][R2.64] ;  /* 0x0000002402027981 */ /* 0x000ea4000c1e1900 */
[----:B--2---:R-:W-:-:S07]  /*b150*/  I2FP.F32.U32 R18, R2 ;  /* 0x0000000200127245 */ /* 0x004fce0000201000 */
.L_x_3449:
[----:B------:R-:W-:Y:S05]  /*b160*/  BSYNC B6 ;  /* 0x0000000000067941 */ /* 0x000fea0003800000 */
.L_x_3443:
[----:B------:R-:W3:Y:S01]  /*b170*/  LDC.U8 R4, c[0x0][0x493] ;  /* 0x000124c0ff047b82 */ /* 0x000ee20000000000 */
[----:B------:R-:W-:Y:S01]  /*b180*/  ULDC.64 UR4, c[0x0][0x488] ;  /* 0x0001220000047ab9 */ /* 0x000fe20000000a00 */
[----:B------:R-:W-:Y:S01]  /*b190*/  BSSY B6, `(.L_x_3471) ;  /* 0x00000df000067945 */ /* 0x000fe20003800000 */
[----:B012-4-:R-:W-:-:S05]  /*b1a0*/  IADD3 R2, P0, R19, UR4, RZ ;  /* 0x0000000413027c10 */ /* 0x017fca000ff1e0ff */
[----:B------:R-:W-:Y:S01]  /*b1b0*/  IMAD.X R3, RZ, RZ, UR5, P0 ;  /* 0x00000005ff037e24 */ /* 0x000fe200080e06ff */
[----:B---3--:R-:W-:-:S04]  /*b1c0*/  PRMT R0, R4, 0x9910, RZ ;  /* 0x0000991004007816 */ /* 0x008fc800000000ff */
        /* <DEDUP_REMOVED lines=13> */
.L_x_3475:
[----:B------:R-:W2:Y:S02]  /*b2a0*/  LDG.E.U8 R2, desc[UR36][R2.64] ;  /* 0x0000002402027981 */ /* 0x000ea4000c1e1100 */
[----:B--2---:R-:W-:Y:S01]  /*b2b0*/  I2FP.F32.U32 R19, R2 ;  /* 0x0000000200137245 */ /* 0x004fe20000201000 */
[----:B------:R-:W-:Y:S06]  /*b2c0*/  BRA `(.L_x_3477) ;  /* 0x0000000c002c7947 */ /* 0x000fec0003800000 */
.L_x_3474:
        /* <DEDUP_REMOVED lines=9> */
.L_x_3479:
[----:B------:R-:W2:Y:S02]  /*b360*/  LDG.E R2, desc[UR36][R2.64] ;  /* 0x0000002402027981 */ /* 0x000ea4000c1e1900 */
[----:B--2---:R-:W-:Y:S01]  /*b370*/  I2FP.F32.S32 R19, R2 ;  /* 0x0000000200137245 */ /* 0x004fe20000201400 */
[----:B------:R-:W-:Y:S06]  /*b380*/  BRA `(.L_x_3477) ;  /* 0x0000000800fc7947 */ /* 0x000fec0003800000 */
.L_x_3478:
[----:B------:R-:W2:Y:S02]  /*b390*/  LDG.E.U16 R2, desc[UR36][R2.64] ;  /* 0x0000002402027981 */ /* 0x000ea4000c1e1500 */
[----:B--2---:R0:W1:Y:S01]  /*b3a0*/  I2F.S16 R19, R2 ;  /* 0x0000000200137306 */ /* 0x0040620000101400 */
[----:B------:R-:W-:Y:S05]  /*b3b0*/  BRA `(.L_x_3477) ;  /* 0x0000000800f07947 */ /* 0x000fea0003800000 */
.L_x_3473:
        /* <DEDUP_REMOVED lines=8> */
.L_x_3481:
[----:B------:R-:W2:Y:S02]  /*b440*/  LDG.E.U16 R2, desc[UR36][R2.64] ;  /* 0x0000002402027981 */ /* 0x000ea4000c1e1500 */
[----:B--2---:R-:W-:Y:S01]  /*b450*/  HADD2.F32 R19, -RZ, R2.H0_H0 ;  /* 0x20000002ff137230 */ /* 0x004fe20000004100 */
[----:B------:R-:W-:Y:S06]  /*b460*/  BRA `(.L_x_3477) ;  /* 0x0000000800c47947 */ /* 0x000fec0003800000 */
.L_x_3480:
        /* <DEDUP_REMOVED lines=8> */
.L_x_3483:
[----:B------:R-:W2:Y:S02]  /*b4f0*/  LDG.E.U16 R2, desc[UR36][R2.64] ;  /* 0x0000002402027981 */ /* 0x000ea4000c1e1500 */
[----:B--2---:R-:W-:Y:S01]  /*b500*/  HADD2.F32 R19, -RZ, R2.H0_H0 ;  /* 0x20000002ff137230 */ /* 0x004fe20000004100 */
[----:B------:R-:W-:Y:S06]  /*b510*/  BRA `(.L_x_3477) ;  /* 0x0000000800987947 */ /* 0x000fec0003800000 */
.L_x_3482:
[----:B------:R-:W2:Y:S01]  /*b520*/  LDG.E.64 R2, desc[UR36][R2.64] ;  /* 0x0000002402027981 */ /* 0x000ea2000c1e1b00 */
[----:B------:R-:W-:Y:S01]  /*b530*/  UMOV UR4, 0xf0000000 ;  /* 0xf000000000047882 */ /* 0x000fe20000000000 */
[----:B------:R-:W-:Y:S01]  /*b540*/  UMOV UR5, 0x380fffff ;  /* 0x380fffff00057882 */ /* 0x000fe20000000000 */
[----:B--2---:R-:W0:Y:S01]  /*b550*/  F2F.F32.F64 R19, R2 ;  /* 0x0000000200137310 */ /* 0x004e220000301000 */
[----:B------:R-:W-:-:S14]  /*b560*/  DSETP.GEU.AND P0, PT, |R2|, UR4, PT ;  /* 0x0000000402007e2a */ /* 0x000fdc000bf0e200 */
[----:B0-----:R-:W-:Y:S01]  /*b570*/  @!P0 FMUL R19, R19, 1.175494350822287508e-38 ;  /* 0x0080000013138820 */ /* 0x001fe20000400000 */
[----:B------:R-:W-:Y:S06]  /*b580*/  BRA `(.L_x_3477) ;  /* 0x00000008007c7947 */ /* 0x000fec0003800000 */
.L_x_3472:
        /* <DEDUP_REMOVED lines=12> */
.L_x_3486:
[----:B------:R-:W2:Y:S01]  /*b650*/  LDG.E.64 R2, desc[UR36][R2.64] ;  /* 0x0000002402027981 */ /* 0x000ea2000c1e1b00 */
[----:B------:R-:W-:Y:S01]  /*b660*/  UMOV UR4, 0xf0000000 ;  /* 0xf000000000047882 */ /* 0x000fe20000000000 */
[----:B------:R-:W-:Y:S01]  /*b670*/  UMOV UR5, 0x380fffff ;  /* 0x380fffff00057882 */ /* 0x000fe20000000000 */
[----:B--2---:R-:W0:Y:S01]  /*b680*/  F2F.F32.F64 R19, R2 ;  /* 0x0000000200137310 */ /* 0x004e220000301000 */
[----:B------:R-:W-:-:S14]  /*b690*/  DSETP.GEU.AND P0, PT, |R2|, UR4, PT ;  /* 0x0000000402007e2a */ /* 0x000fdc000bf0e200 */
[----:B0-----:R-:W-:Y:S01]  /*b6a0*/  @!P0 FMUL R19, R19, 1.175494350822287508e-38 ;  /* 0x0080000013138820 */ /* 0x001fe20000400000 */
[----:B------:R-:W-:Y:S06]  /*b6b0*/  BRA `(.L_x_3477) ;  /* 0x0000000800307947 */ /* 0x000fec0003800000 */
.L_x_3485:
        /* <DEDUP_REMOVED lines=26> */
.L_x_3488:
        /* <DEDUP_REMOVED lines=13> */
.L_x_3487:
[----:B------:R-:W2:Y:S02]  /*b930*/  LDG.E.U16 R2, desc[UR36][R2.64] ;  /* 0x0000002402027981 */ /* 0x000ea4000c1e1500 */
[----:B--2---:R-:W-:Y:S01]  /*b940*/  IMAD.U32 R19, R2, 0x10000, RZ ;  /* 0x0001000002137824 */ /* 0x004fe200078e00ff */
[----:B------:R-:W-:Y:S06]  /*b950*/  BRA `(.L_x_3477) ;  /* 0x0000000400887947 */ /* 0x000fec0003800000 */
.L_x_3484:
        /* <DEDUP_REMOVED lines=11> */
.L_x_3491:
[----:B------:R-:W2:Y:S01]  /*ba10*/  LDG.E.U8 R2, desc[UR36][R2.64] ;  /* 0x0000002402027981 */ /* 0x000ea2000c1e1100 */
[----:B------:R-:W-:Y:S01]  /*ba20*/  IMAD.MOV.U32 R19, RZ, RZ, RZ ;  /* 0x000000ffff137224 */ /* 0x000fe200078e00ff */
[----:B--2---:R-:W-:-:S13]  /*ba30*/  ISETP.NE.AND P0, PT, R2, RZ, PT ;  /* 0x000000ff0200720c */ /* 0x004fda0003f05270 */
[----:B------:R-:W-:Y:S05]  /*ba40*/  @!P0 BRA `(.L_x_3477) ;  /* 0x00000004004c8947 */ /* 0x000fea0003800000 */
[----:B------:R-:W-:-:S13]  /*ba50*/  ISETP.NE.AND P0, PT, R2, 0x80, PT ;  /* 0x000000800200780c */ /* 0x000fda0003f05270 */
[----:B------:R-:W-:Y:S01]  /*ba60*/  @!P0 MOV R19, 0x7f800001 ;  /* 0x7f80000100138802 */ /* 0x000fe20000000f00 */
        /* <DEDUP_REMOVED lines=14> */
.L_x_3493:
[----:B------:R-:W-:Y:S05]  /*bb50*/  BSYNC B0 ;  /* 0x0000000000007941 */ /* 0x000fea0003800000 */
.L_x_3492:
[----:B------:R-:W-:Y:S01]  /*bb60*/  IMAD.SHL.U32 R2, R2, 0x100000, RZ ;  /* 0x0010000002027824 */ /* 0x000fe200078e00ff */
[----:B------:R-:W-:-:S04]  /*bb70*/  LEA R0, R0, 0x3b800000, 0x17 ;  /* 0x3b80000000007811 */ /* 0x000fc800078eb8ff */
[----:B------:R-:W-:Y:S01]  /*bb80*/  LOP3.LUT R19, R0, R2, R19, 0xfe, !PT ;  /* 0x0000000200137212 */ /* 0x000fe200078efe13 */
[----:B------:R-:W-:Y:S06]  /*bb90*/  BRA `(.L_x_3477) ;  /* 0x0000000000f87947 */ /* 0x000fec0003800000 */
.L_x_3490:
        /* <DEDUP_REMOVED lines=20> */
.L_x_3495:
[----:B------:R-:W-:Y:S05]  /*bce0*/  BSYNC B0 ;  /* 0x0000000000007941 */ /* 0x000fea0003800000 */
.L_x_3494:
[----:B------:R-:W-:Y:S01]  /*bcf0*/  IMAD.SHL.U32 R2, R2, 0x200000, RZ ;  /* 0x0020000002027824 */ /* 0x000fe200078e00ff */
[----:B------:R-:W-:-:S04]  /*bd00*/  LEA R0, R0, 0x37800000, 0x17 ;  /* 0x3780000000007811 */ /* 0x000fc800078eb8ff */
[----:B------:R-:W-:Y:S01]  /*bd10*/  LOP3.LUT R19, R0, R2, R19, 0xfe, !PT ;  /* 0x0000000200137212 */ /* 0x000fe200078efe13 */
[----:B------:R-:W-:Y:S06]  /*bd20*/  BRA `(.L_x_3477) ;  /* 0x0000000000947947 */ /* 0x000fec0003800000 */
.L_x_3489:
        /* <DEDUP_REMOVED lines=14> */
.L_x_3476:
        /* <DEDUP_REMOVED lines=16> */
.L_x_3498:
[----:B------:R-:W-:Y:S01]  /*bf10*/  IMAD.MOV.U32 R19, RZ, RZ, RZ ;  /* 0x000000ffff137224 */ /* 0x000fe200078e00ff */
[----:B------:R-:W-:Y:S06]  /*bf20*/  BRA `(.L_x_3477) ;  /* 0x0000000000147947 */ /* 0x000fec0003800000 */
.L_x_3497:
[----:B------:R-:W2:Y:S02]  /*bf30*/  LDG.E.64 R2, desc[UR36][R2.64] ;  /* 0x0000002402027981 */ /* 0x000ea4000c1e1b00 */
[----:B--2---:R0:W1:Y:S01]  /*bf40*/  I2F.U64 R19, R2 ;  /* 0x0000000200137312 */ /* 0x0040620000301000 */
[----:B------:R-:W-:Y:S05]  /*bf50*/  BRA `(.L_x_3477) ;  /* 0x0000000000087947 */ /* 0x000fea0003800000 */
.L_x_3496:
[----:B------:R-:W2:Y:S02]  /*bf60*/  LDG.E R2, desc[UR36][R2.64] ;  /* 0x0000002402027981 */ /* 0x000ea4000c1e1900 */
[----:B--2---:R-:W-:-:S07]  /*bf70*/  I2FP.F32.U32 R19, R2 ;  /* 0x0000000200137245 */ /* 0x004fce0000201000 */
.L_x_3477:
[----:B------:R-:W-:Y:S05]  /*bf80*/  BSYNC B6 ;  /* 0x0000000000067941 */ /* 0x000fea0003800000 */
.L_x_3471:
[C---:B-----5:R-:W-:Y:S01]  /*bf90*/  FSETP.GTU.FTZ.AND P1, PT, R18.reuse, 1, PT ;  /* 0x3f8000001200780b */ /* 0x060fe20003f3c000 */
[----:B------:R-:W-:Y:S01]  /*bfa0*/  BSSY B6, `(.L_x_3499) ;  /* 0x0000013000067945 */ /* 0x000fe20003800000 */
[----:B------:R-:W-:-:S13]  /*bfb0*/  FSETP.GE.FTZ.AND P0, PT, R18, RZ, PT ;  /* 0x000000ff1200720b */ /* 0x000fda0003f16000 */
[----:B------:R-:W-:Y:S05]  /*bfc0*/  @P0 BRA !P1, `(.L_x_3500) ;  /* 0x0000000000400947 */ /* 0x000fea0004800000 */
[----:B0-234-:R-:W-:Y:S01]  /*bfd0*/  MOV R2, 0x0 ;  /* 0x0000000000027802 */ /* 0x01dfe20000000f00 */
        /* <DEDUP_REMOVED lines=14> */
[----:B01----:R-:W-:Y:S05]  /*c0c0*/  CALL.ABS.NOINC R2 ;  /* 0x0000000002007343 */ /* 0x003fea0003c00000 */
.L_x_3500:
[----:B------:R-:W-:Y:S05]  /*c0d0*/  BSYNC B6 ;  /* 0x0000000000067941 */ /* 0x000fea0003800000 */
.L_x_3499:
[C---:B01----:R-:W-:Y:S01]  /*c0e0*/  FSETP.GE.FTZ.AND P0, PT, R19.reuse, RZ, PT ;  /* 0x000000ff1300720b */ /* 0x043fe20003f16000 */
[----:B------:R-:W-:Y:S01]  /*c0f0*/  BSSY B6, `(.L_x_3501) ;  /* 0x0000013000067945 */ /* 0x000fe20003800000 */
[----:B------:R-:W-:-:S13]  /*c100*/  FSETP.GTU.FTZ.AND P1, PT, R19, 1, PT ;  /* 0x3f8000001300780b */ /* 0x000fda0003f3c000 */
[----:B------:R-:W-:Y:S05]  /*c110*/  @P0 BRA !P1, `(.L_x_3502) ;  /* 0x0000000000400947 */ /* 0x000fea0004800000 */
[----:B--234-:R-:W-:Y:S01]  /*c120*/  MOV R2, 0x0 ;  /* 0x0000000000027802 */ /* 0x01cfe20000000f00 */
        /* <DEDUP_REMOVED lines=15> */
.L_x_3502:
[----:B------:R-:W-:Y:S05]  /*c220*/  BSYNC B6 ;  /* 0x0000000000067941 */ /* 0x000fea0003800000 */
.L_x_3501:
[----:B------:R-:W-:Y:S01]  /*c230*/  FADD.FTZ R0, -R18, -RZ ;  /* 0x800000ff12007221 */ /* 0x000fe20000010100 */
[----:B------:R-:W-:Y:S01]  /*c240*/  IMAD.MOV.U32 R5, RZ, RZ, 0x3e800000 ;  /* 0x3e800000ff057424 */ /* 0x000fe200078e00ff */
[----:B------:R-:W0:Y:S01]  /*c250*/  LDC.U8 R6, c[0x0][0x491] ;  /* 0x00012440ff067b82 */ /* 0x000e220000000000 */
[----:B------:R-:W-:Y:S02]  /*c260*/  IMAD.MOV.U32 R7, RZ, RZ, 0x3d39bf78 ;  /* 0x3d39bf78ff077424 */ /* 0x000fe400078e00ff */
[C---:B--234-:R-:W-:Y:S01]  /*c270*/  FADD.FTZ.RZ R2, R0.reuse, 1 ;  /* 0x3f80000000027421 */ /* 0x05cfe2000001c000 */
        /* <DEDUP_REMOVED lines=8> */
[----:B------:R-:W1:Y:S01]  /*c300*/  MUFU.LG2 R4, R18 ;  /* 0x0000001200047308 */ /* 0x000e620000000c00 */
[----:B------:R-:W-:Y:S01]  /*c310*/  FMUL.FTZ R3, R3, 1.1920928955078125e-07 ;  /* 0x3400000003037820 */ /* 0x000fe20000410000 */
[----:B------:R-:W-:-:S04]  /*c320*/  FADD.FTZ R2, R2, R5 ;  /* 0x0000000502027221 */ /* 0x000fc80000010000 */
[----:B------:R-:W-:Y:S01]  /*c330*/  FFMA.FTZ R5, R2, -R7, 0.10546888411045074463 ;  /* 0x3dd8001202057423 */ /* 0x000fe20000010807 */
[----:B0-----:R-:W-:-:S03]  /*c340*/  PRMT R7, R6, 0x9910, RZ ;  /* 0x0000991006077816 */ /* 0x001fc600000000ff */
[----:B------:R-:W-:Y:S01]  /*c350*/  FFMA.FTZ R5, R2, R5, -0.13229703903198242188 ;  /* 0xbe0778e002057423 */ /* 0x000fe20000010005 */
[----:B------:R-:W-:-:S03]  /*c360*/  ISETP.GT.AND P0, PT, R7, 0x9, PT ;  /* 0x000000090700780c */ /* 0x000fc60003f04270 */
[----:B------:R-:W-:Y:S01]  /*c370*/  FFMA.FTZ R5, R2, R5, 0.14491446316242218018 ;  /* 0x3e14647502057423 */ /* 0x000fe20000010005 */
[----:B-1----:R-:W-:-:S03]  /*c380*/  FMUL.FTZ R4, R4, 0.69314718246459960938 ;  /* 0x3f31721804047820 */ /* 0x002fc60000410000 */
        /* <DEDUP_REMOVED lines=16> */
.L_x_3504:
[----:B------:R-:W-:Y:S05]  /*c490*/  BSYNC B0 ;  /* 0x0000000000007941 */ /* 0x000fea0003800000 */
.L_x_3503:
        /* <DEDUP_REMOVED lines=15> */
.L_x_3508:
[----:B------:R-:W0:Y:S02]  /*c590*/  F2I.S64.TRUNC R2, R2 ;  /* 0x0000000200027311 */ /* 0x000e24000020d900 */
[----:B0-----:R-:W-:-:S05]  /*c5a0*/  IMAD.MOV.U32 R5, RZ, RZ, R2 ;  /* 0x000000ffff057224 */ /* 0x001fca00078e0002 */
[----:B------:R4:W-:Y:S01]  /*c5b0*/  STG.E.U8 desc[UR36][R16.64], R5 ;  /* 0x0000000510007986 */ /* 0x0009e2000c101124 */
[----:B------:R-:W-:Y:S05]  /*c5c0*/  BRA `(.L_x_3510) ;  /* 0x0000000c00407947 */ /* 0x000fea0003800000 */
.L_x_3507:
        /* <DEDUP_REMOVED lines=9> */
.L_x_3512:
[----:B------:R-:W0:Y:S02]  /*c660*/  F2I.FTZ.TRUNC.NTZ R3, R2 ;  /* 0x0000000200037305 */ /* 0x000e24000021f100 */
[----:B0-----:R2:W-:Y:S01]  /*c670*/  STG.E desc[UR36][R16.64], R3 ;  /* 0x0000000310007986 */ /* 0x0015e2000c101924 */
[----:B------:R-:W-:Y:S05]  /*c680*/  BRA `(.L_x_3510) ;  /* 0x0000000c00107947 */ /* 0x000fea0003800000 */
.L_x_3511:
[----:B------:R-:W0:Y:S02]  /*c690*/  F2I.FTZ.TRUNC.NTZ R3, R2 ;  /* 0x0000000200037305 */ /* 0x000e24000021f100 */
[----:B0-----:R0:W-:Y:S01]  /*c6a0*/  STG.E.U16 desc[UR36][R16.64], R3 ;  /* 0x0000000310007986 */ /* 0x0011e2000c101524 */
[----:B------:R-:W-:Y:S05]  /*c6b0*/  BRA `(.L_x_3510) ;  /* 0x0000000c00047947 */ /* 0x000fea0003800000 */
.L_x_3506:
        /* <DEDUP_REMOVED lines=8> */
.L_x_3514:
[----:B------:R-:W-:-:S05]  /*c740*/  F2FP.F16.F32.PACK_AB R2, RZ, R2 ;  /* 0x00000002ff02723e */ /* 0x000fca00000000ff */
[----:B------:R0:W-:Y:S01]  /*c750*/  STG.E.U16 desc[UR36][R16.64], R2 ;  /* 0x0000000210007986 */ /* 0x0001e2000c101524 */
[----:B------:R-:W-:Y:S05]  /*c760*/  BRA `(.L_x_3510) ;  /* 0x0000000800d87947 */ /* 0x000fea0003800000 */
.L_x_3513:
        /* <DEDUP_REMOVED lines=9> */
.L_x_3516:
[----:B------:R-:W-:-:S04]  /*c800*/  F2FP.F16.F32.PACK_AB R3, RZ, R2 ;  /* 0x00000002ff03723e */ /* 0x000fc800000000ff */
[----:B------:R-:W-:-:S05]  /*c810*/  PRMT R3, R3, 0x5410, RZ ;  /* 0x0000541003037816 */ /* 0x000fca00000000ff */
[----:B------:R0:W-:Y:S01]  /*c820*/  STG.E desc[UR36][R16.64], R3 ;  /* 0x0000000310007986 */ /* 0x0001e2000c101924 */
[----:B------:R-:W-:Y:S05]  /*c830*/  BRA `(.L_x_3510) ;  /* 0x0000000800a47947 */ /* 0x000fea0003800000 */
.L_x_3515:
[----:B------:R-:W-:-:S06]  /*c840*/  FMUL.FTZ R2, R2, 1 ;  /* 0x3f80000002027820 */ /* 0x000fcc0000410000 */
[----:B------:R-:W0:Y:S02]  /*c850*/  F2F.F64.F32 R2, R2 ;  /* 0x0000000200027310 */ /* 0x000e240000201800 */
[----:B0-----:R0:W-:Y:S01]  /*c860*/  STG.E.64 desc[UR36][R16.64], R2 ;  /* 0x0000000210007986 */ /* 0x0011e2000c101b24 */
[----:B------:R-:W-:Y:S05]  /*c870*/  BRA `(.L_x_3510) ;  /* 0x0000000800947947 */ /* 0x000fea0003800000 */
.L_x_3505:
        /* <DEDUP_REMOVED lines=12> */
.L_x_3519:
[----:B------:R-:W-:Y:S01]  /*c940*/  FMUL.FTZ R4, R2, 1 ;  /* 0x3f80000002047820 */ /* 0x000fe20000410000 */
[----:B------:R-:W-:-:S05]  /*c950*/  CS2R R6, SRZ ;  /* 0x0000000000067805 */ /* 0x000fca000001ff00 */
[----:B------:R-:W0:Y:S02]  /*c960*/  F2F.F64.F32 R4, R4 ;  /* 0x0000000400047310 */ /* 0x000e240000201800 */
[----:B0-----:R0:W-:Y:S01]  /*c970*/  STG.E.128 desc[UR36][R16.64], R4 ;  /* 0x0000000410007986 */ /* 0x0011e2000c101d24 */
[----:B------:R-:W-:Y:S05]  /*c980*/  BRA `(.L_x_3510) ;  /* 0x0000000800507947 */ /* 0x000fea0003800000 */
.L_x_3518:
        /* <DEDUP_REMOVED lines=20> */
.L_x_3523:
[----:B------:R-:W-:Y:S05]  /*cad0*/  BSYNC B0 ;  /* 0x0000000000007941 */ /* 0x000fea0003800000 */
.L_x_3522:
[----:B------:R-:W-:-:S05]  /*cae0*/  LOP3.LUT R5, R0, R5, RZ, 0xfc, !PT ;  /* 0x0000000500057212 */ /* 0x000fca00078efcff */
[----:B------:R0:W-:Y:S01]  /*caf0*/  STG.E.U8 desc[UR36][R16.64], R5 ;  /* 0x0000000510007986 */ /* 0x0001e2000c101124 */
[----:B------:R-:W-:Y:S05]  /*cb00*/  BRA `(.L_x_3510) ;  /* 0x0000000400f07947 */ /* 0x000fea0003800000 */
.L_x_3521:
        /* <DEDUP_REMOVED lines=12> */
.L_x_3525:
[----:B------:R-:W-:Y:S01]  /*cbd0*/  IMAD.MOV.U32 R0, RZ, RZ, 0x7f ;  /* 0x0000007fff007424 */ /* 0x000fe200078e00ff */
[----:B------:R-:W-:-:S04]  /*cbe0*/  ISETP.GT.U32.AND P0, PT, R4, 0x7f800000, PT ;  /* 0x7f8000000400780c */ /* 0x000fc80003f04070 */
[----:B------:R-:W-:-:S09]  /*cbf0*/  SEL R0, R0, 0x7c, P0 ;  /* 0x0000007c00007807 */ /* 0x000fd20000000000 */
.L_x_3526:
[----:B------:R-:W-:Y:S05]  /*cc00*/  BSYNC B0 ;  /* 0x0000000000007941 */ /* 0x000fea0003800000 */
.L_x_3524:
[----:B------:R-:W-:-:S04]  /*cc10*/  LOP3.LUT R2, R2, 0x80000000, RZ, 0xc0, !PT ;  /* 0x8000000002027812 */ /* 0x000fc800078ec0ff */
[----:B------:R-:W-:-:S04]  /*cc20*/  SHF.R.U32.HI R3, RZ, 0x18, R2 ;  /* 0x00000018ff037819 */ /* 0x000fc80000011602 */
[----:B------:R-:W-:-:S05]  /*cc30*/  LOP3.LUT R3, R0, R3, RZ, 0xfc, !PT ;  /* 0x0000000300037212 */ /* 0x000fca00078efcff */
[----:B------:R0:W-:Y:S01]  /*cc40*/  STG.E.U8 desc[UR36][R16.64], R3 ;  /* 0x0000000310007986 */ /* 0x0001e2000c101124 */
[----:B------:R-:W-:Y:S05]  /*cc50*/  BRA `(.L_x_3510) ;  /* 0x00000004009c7947 */ /* 0x000fea0003800000 */
.L_x_3520:
[----:B------:R-:W-:-:S05]  /*cc60*/  F2FP.BF16.F32.PACK_AB R2, RZ, R2 ;  /* 0x00000002ff02723e */ /* 0x000fca00000010ff */
[----:B------:R0:W-:Y:S01]  /*cc70*/  STG.E.U16 desc[UR36][R16.64], R2 ;  /* 0x0000000210007986 */ /* 0x0001e2000c101524 */
[----:B------:R-:W-:Y:S05]  /*cc80*/  BRA `(.L_x_3510) ;  /* 0x0000000400907947 */ /* 0x000fea0003800000 */
.L_x_3517:
        /* <DEDUP_REMOVED lines=11> */
.L_x_3529:
        /* <DEDUP_REMOVED lines=16> */
.L_x_3532:
[----:B------:R-:W-:-:S04]  /*ce40*/  LOP3.LUT R2, R2, 0x80000000, RZ, 0xc0, !PT ;  /* 0x8000000002027812 */ /* 0x000fc800078ec0ff */
[----:B------:R-:W-:-:S04]  /*ce50*/  SHF.R.U32.HI R3, RZ, 0x18, R2 ;  /* 0x00000018ff037819 */ /* 0x000fc80000011602 */
[----:B------:R-:W-:-:S04]  /*ce60*/  LOP3.LUT R0, R0, R3, RZ, 0xfc, !PT ;  /* 0x0000000300007212 */ /* 0x000fc800078efcff */
[----:B------:R-:W-:-:S07]  /*ce70*/  PRMT R8, R0, 0x7610, R8 ;  /* 0x0000761000087816 */ /* 0x000fce0000000008 */
.L_x_3531:
[----:B------:R-:W-:Y:S05]  /*ce80*/  BSYNC B0 ;  /* 0x0000000000007941 */ /* 0x000fea0003800000 */
.L_x_3530:
[----:B------:R0:W-:Y:S01]  /*ce90*/  STG.E.U8 desc[UR36][R16.64], R8 ;  /* 0x0000000810007986 */ /* 0x0001e2000c101124 */
[----:B------:R-:W-:Y:S05]  /*cea0*/  BRA `(.L_x_3510) ;  /* 0x0000000400087947 */ /* 0x000fea0003800000 */
.L_x_3528:
        /* <DEDUP_REMOVED lines=16> */
.L_x_3535:
[----:B------:R-:W-:-:S04]  /*cfb0*/  LOP3.LUT R2, R2, 0x80000000, RZ, 0xc0, !PT ;  /* 0x8000000002027812 */ /* 0x000fc800078ec0ff */
[----:B------:R-:W-:-:S04]  /*cfc0*/  SHF.R.U32.HI R3, RZ, 0x18, R2 ;  /* 0x00000018ff037819 */ /* 0x000fc80000011602 */
[----:B------:R-:W-:-:S04]  /*cfd0*/  LOP3.LUT R0, R0, R3, RZ, 0xfc, !PT ;  /* 0x0000000300007212 */ /* 0x000fc800078efcff */
[----:B------:R-:W-:-:S07]  /*cfe0*/  PRMT R8, R0, 0x7610, R8 ;  /* 0x0000761000087816 */ /* 0x000fce0000000008 */
.L_x_3534:
[----:B------:R-:W-:Y:S05]  /*cff0*/  BSYNC B0 ;  /* 0x0000000000007941 */ /* 0x000fea0003800000 */
.L_x_3533:
[----:B------:R0:W-:Y:S01]  /*d000*/  STG.E.U8 desc[UR36][R16.64], R8 ;  /* 0x0000000810007986 */ /* 0x0001e2000c101124 */
[----:B------:R-:W-:Y:S05]  /*d010*/  BRA `(.L_x_3510) ;  /* 0x0000000000ac7947 */ /* 0x000fea0003800000 */
.L_x_3527:
        /* <DEDUP_REMOVED lines=21> */
.L_x_3509:
        /* <DEDUP_REMOVED lines=16> */
.L_x_3538:
[----:B------:R-:W-:Y:S05]  /*d270*/  BRA `(.L_x_3510) ;  /* 0x0000000000147947 */ /* 0x000fea0003800000 */
.L_x_3537:
[----:B------:R-:W0:Y:S02]  /*d280*/  F2I.U64.TRUNC R2, R2 ;  /* 0x0000000200027311 */ /* 0x000e24000020d800 */
[----:B0-----:R0:W-:Y:S01]  /*d290*/  STG.E.64 desc[UR36][R16.64], R2 ;  /* 0x0000000210007986 */ /* 0x0011e2000c101b24 */
[----:B------:R-:W-:Y:S05]  /*d2a0*/  BRA `(.L_x_3510) ;  /* 0x0000000000087947 */ /* 0x000fea0003800000 */
.L_x_3536:
[----:B------:R-:W0:Y:S02]  /*d2b0*/  F2I.FTZ.U32.TRUNC.NTZ R3, R2 ;  /* 0x0000000200037305 */ /* 0x000e24000021f000 */
[----:B0-----:R0:W-:Y:S02]  /*d2c0*/  STG.E desc[UR36][R16.64], R3 ;  /* 0x0000000310007986 */ /* 0x0011e4000c101924 */
.L_x_3510:
[----:B------:R-:W-:-:S07]  /*d2d0*/  VIADD R23, R23, 0x80 ;  /* 0x0000008017177836 */ /* 0x000fce0000000000 */
.L_x_3441:
[----:B------:R-:W-:Y:S05]  /*d2e0*/  BSYNC B7 ;  /* 0x0000000000077941 */ /* 0x000fea0003800000 */
.L_x_3440:
[----:B------:R-:W-:Y:S02]  /*d2f0*/  ULDC UR4, c[0x0][0x210] ;  /* 0x0000840000047ab9 */ /* 0x000fe40000000800 */
[----:B------:R-:W-:-:S13]  /*d300*/  ISETP.GE.AND P0, PT, R23, UR4, PT ;  /* 0x0000000417007c0c */ /* 0x000fda000bf06270 */
[----:B------:R-:W-:Y:S05]  /*d310*/  @P0 EXIT ;  /* 0x000000000000094d */ /* 0x000fea0003800000 */
        /* <DEDUP_REMOVED lines=354> */
.L_x_3539:
        /* <DEDUP_REMOVED lines=22> */
.L_x_3544:
[----:B------:R-:W2:Y:S02]  /*eaa0*/  LDG.E.U8 R2, desc[UR36][R2.64] ;  /* 0x0000002402027981 */ /* 0x000ea4000c1e1100 */
[----:B--2---:R-:W-:Y:S01]  /*eab0*/  I2FP.F32.U32 R18, R2 ;  /* 0x0000000200127245 */ /* 0x004fe20000201000 */
[----:B------:R-:W-:Y:S06]  /*eac0*/  BRA `(.L_x_3546) ;  /* 0x0000000c002c7947 */ /* 0x000fec0003800000 */
.L_x_3543:
        /* <DEDUP_REMOVED lines=9> */
.L_x_3548:
[----:B------:R-:W2:Y:S02]  /*eb60*/  LDG.E R2, desc[UR36][R2.64] ;  /* 0x0000002402027981 */ /* 0x000ea4000c1e1900 */
[----:B--2---:R-:W-:Y:S01]  /*eb70*/  I2FP.F32.S32 R18, R2 ;  /* 0x0000000200127245 */ /* 0x004fe20000201400 */
[----:B------:R-:W-:Y:S06]  /*eb80*/  BRA `(.L_x_3546) ;  /* 0x0000000800fc7947 */ /* 0x000fec0003800000 */
.L_x_3547:
[----:B------:R-:W2:Y:S02]  /*eb90*/  LDG.E.U16 R2, desc[UR36][R2.64] ;  /* 0x0000002402027981 */ /* 0x000ea4000c1e1500 */
[----:B--2---:R4:W0:Y:S01]  /*eba0*/  I2F.S16 R18, R2 ;  /* 0x0000000200127306 */ /* 0x0048220000101400 */
[----:B------:R-:W-:Y:S05]  /*ebb0*/  BRA `(.L_x_3546) ;  /* 0x0000000800f07947 */ /* 0x000fea0003800000 */
.L_x_3542:
        /* <DEDUP_REMOVED lines=8> */
.L_x_3550:
[----:B------:R-:W2:Y:S02]  /*ec40*/  LDG.E.U16 R2, desc[UR36][R2.64] ;  /* 0x0000002402027981 */ /* 0x000ea4000c1e1500 */
[----:B--2---:R-:W-:Y:S01]  /*ec50*/  HADD2.F32 R18, -RZ, R2.H0_H0 ;  /* 0x20000002ff127230 */ /* 0x004fe20000004100 */
[----:B------:R-:W-:Y:S06]  /*ec60*/  BRA `(.L_x_3546) ;  /* 0x0000000800c47947 */ /* 0x000fec0003800000 */
.L_x_3549:
        /* <DEDUP_REMOVED lines=8> */
.L_x_3552:
[----:B------:R-:W2:Y:S02]  /*ecf0*/  LDG.E.U16 R2, desc[UR36][R2.64] ;  /* 0x0000002402027981 */ /* 0x000ea4000c1e1500 */
[----:B--2---:R-:W-:Y:S01]  /*ed00*/  HADD2.F32 R18, -RZ, R2.H0_H0 ;  /* 0x20000002ff127230 */ /* 0x004fe20000004100 */
[----:B------:R-:W-:Y:S06]  /*ed10*/  BRA `(.L_x_3546) ;  /* 0x0000000800987947 */ /* 0x000fec0003800000 */
.L_x_3551:
[----:B------:R-:W2:Y:S01]  /*ed20*/  LDG.E.64 R2, desc[UR36][R2.64] ;  /* 0x0000002402027981 */ /* 0x000ea2000c1e1b00 */
[----:B------:R-:W-:Y:S01]  /*ed30*/  UMOV UR4, 0xf0000000 ;  /* 0xf000000000047882 */ /* 0x000fe20000000000 */
[----:B------:R-:W-:Y:S01]  /*ed40*/  UMOV UR5, 0x380fffff ;  /* 0x380fffff00057882 */ /* 0x000fe20000000000 */
[----:B--2---:R-:W0:Y:S01]  /*ed50*/  F2F.F32.F64 R18, R2 ;  /* 0x0000000200127310 */ /* 0x004e220000301000 */
[----:B------:R-:W-:-:S14]  /*ed60*/  DSETP.GEU.AND P0, PT, |R2|, UR4, PT ;  /* 0x0000000402007e2a */ /* 0x000fdc000bf0e200 */
[----:B0-----:R-:W-:Y:S01]  /*ed70*/  @!P0 FMUL R18, R18, 1.175494350822287508e-38 ;  /* 0x0080000012128820 */ /* 0x001fe20000400000 */
[----:B------:R-:W-:Y:S06]  /*ed80*/  BRA `(.L_x_3546) ;  /* 0x00000008007c7947 */ /* 0x000fec0003800000 */
.L_x_3541:
        /* <DEDUP_REMOVED lines=12> */
.L_x_3555:
[----:B------:R-:W2:Y:S01]  /*ee50*/  LDG.E.64 R2, desc[UR36][R2.64] ;  /* 0x0000002402027981 */ /* 0x000ea2000c1e1b00 */
[----:B------:R-:W-:Y:S01]  /*ee60*/  UMOV UR4, 0xf0000000 ;  /* 0xf000000000047882 */ /* 0x000fe20000000000 */
[----:B------:R-:W-:Y:S01]  /*ee70*/  UMOV UR5, 0x380fffff ;  /* 0x380fffff00057882 */ /* 0x000fe20000000000 */
[----:B--2---:R-:W0:Y:S01]  /*ee80*/  F2F.F32.F64 R18, R2 ;  /* 0x0000000200127310 */ /* 0x004e220000301000 */
[----:B------:R-:W-:-:S14]  /*ee90*/  DSETP.GEU.AND P0, PT, |R2|, UR4, PT ;  /* 0x0000000402007e2a */ /* 0x000fdc000bf0e200 */
[----:B0-----:R-:W-:Y:S01]  /*eea0*/  @!P0 FMUL R18, R18, 1.175494350822287508e-38 ;  /* 0x0080000012128820 */ /* 0x001fe20000400000 */
[----:B------:R-:W-:Y:S06]  /*eeb0*/  BRA `(.L_x_3546) ;  /* 0x0000000800307947 */ /* 0x000fec0003800000 */
.L_x_3554:
        /* <DEDUP_REMOVED lines=26> */
.L_x_3557:
        /* <DEDUP_REMOVED lines=13> */
.L_x_3556:
[----:B------:R-:W2:Y:S02]  /*f130*/  LDG.E.U16 R2, desc[UR36][R2.64] ;  /* 0x0000002402027981 */ /* 0x000ea4000c1e1500 */
[----:B--2---:R-:W-:Y:S01]  /*f140*/  IMAD.U32 R18, R2, 0x10000, RZ ;  /* 0x0001000002127824 */ /* 0x004fe200078e00ff */
[----:B------:R-:W-:Y:S06]  /*f150*/  BRA `(.L_x_3546) ;  /* 0x0000000400887947 */ /* 0x000fec0003800000 */
.L_x_3553:
        /* <DEDUP_REMOVED lines=11> */
.L_x_3560:
        /* <DEDUP_REMOVED lines=20> */
.L_x_3562:
[----:B------:R-:W-:Y:S05]  /*f350*/  BSYNC B0 ;  /* 0x0000000000007941 */ /* 0x000fea0003800000 */
.L_x_3561:
[----:B------:R-:W-:Y:S01]  /*f360*/  IMAD.SHL.U32 R2, R2, 0x100000, RZ ;  /* 0x0010000002027824 */ /* 0x000fe200078e00ff */
[----:B------:R-:W-:-:S04]  /*f370*/  LEA R3, R0, 0x3b800000, 0x17 ;  /* 0x3b80000000037811 */ /* 0x000fc800078eb8ff */
[----:B------:R-:W-:Y:S01]  /*f380*/  LOP3.LUT R18, R3, R2, R18, 0xfe, !PT ;  /* 0x0000000203127212 */ /* 0x000fe200078efe12 */
[----:B------:R-:W-:Y:S06]  /*f390*/  BRA `(.L_x_3546) ;  /* 0x0000000000f87947 */ /* 0x000fec0003800000 */
.L_x_3559:
        /* <DEDUP_REMOVED lines=20> */
.L_x_3564:
[----:B------:R-:W-:Y:S05]  /*f4e0*/  BSYNC B0 ;  /* 0x0000000000007941 */ /* 0x000fea0003800000 */
.L_x_3563:
[----:B------:R-:W-:Y:S01]  /*f4f0*/  IMAD.SHL.U32 R2, R2, 0x200000, RZ ;  /* 0x0020000002027824 */ /* 0x000fe200078e00ff */
[----:B------:R-:W-:-:S04]  /*f500*/  LEA R3, R0, 0x37800000, 0x17 ;  /* 0x3780000000037811 */ /* 0x000fc800078eb8ff */
[----:B------:R-:W-:Y:S01]  /*f510*/  LOP3.LUT R18, R3, R2, R18, 0xfe, !PT ;  /* 0x0000000203127212 */ /* 0x000fe200078efe12 */
[----:B------:R-:W-:Y:S06]  /*f520*/  BRA `(.L_x_3546) ;  /* 0x0000000000947947 */ /* 0x000fec0003800000 */
.L_x_3558:
        /* <DEDUP_REMOVED lines=14> */
.L_x_3545:
        /* <DEDUP_REMOVED lines=16> */
.L_x_3567:
[----:B------:R-:W-:Y:S01]  /*f710*/  IMAD.MOV.U32 R18, RZ, RZ, RZ ;  /* 0x000000ffff127224 */ /* 0x000fe200078e00ff */
[----:B------:R-:W-:Y:S06]  /*f720*/  BRA `(.L_x_3546) ;  /* 0x0000000000147947 */ /* 0x000fec0003800000 */
.L_x_3566:
[----:B------:R-:W2:Y:S02]  /*f730*/  LDG.E.64 R2, desc[UR36][R2.64] ;  /* 0x0000002402027981 */ /* 0x000ea4000c1e1b00 */
[----:B--2---:R0:W1:Y:S01]  /*f740*/  I2F.U64 R18, R2 ;  /* 0x0000000200127312 */ /* 0x0040620000301000 */
[----:B------:R-:W-:Y:S05]  /*f750*/  BRA `(.L_x_3546) ;  /* 0x0000000000087947 */ /* 0x000fea0003800000 */
.L_x_3565:
[----:B------:R-:W2:Y:S02]  /*f760*/  LDG.E R2, desc[UR36][R2.64] ;  /* 0x0000002402027981 */ /* 0x000ea4000c1e1900 */
[----:B--2---:R-:W-:-:S07]  /*f770*/  I2FP.F32.U32 R18, R2 ;  /* 0x0000000200127245 */ /* 0x004fce0000201000 */
.L_x_3546:
[----:B------:R-:W-:Y:S05]  /*f780*/  BSYNC B6 ;  /* 0x0000000000067941 */ /* 0x000fea0003800000 */
.L_x_3540:
[----:B------:R-:W1:Y:S01]  /*f790*/  LDC.U8 R4, c[0x0][0x493] ;  /* 0x000124c0ff047b82 */ /* 0x000e620000000000 */
[----:B------:R-:W-:Y:S01]  /*f7a0*/  ULDC.64 UR4, c[0x0][0x488] ;  /* 0x0001220000047ab9 */ /* 0x000fe20000000a00 */
[----:B------:R-:W-:Y:S01]  /*f7b0*/  BSSY B6, `(.L_x_3568) ;  /* 0x00000df000067945 */ /* 0x000fe20003800000 */
[----:B0-234-:R-:W-:-:S05]  /*f7c0*/  IADD3 R2, P0, R19, UR4, RZ ;  /* 0x0000000413027c10 */ /* 0x01dfca000ff1e0ff */
        /* <DEDUP_REMOVED lines=15> */
.L_x_3572:
[----:B------:R-:W2:Y:S02]  /*f8c0*/  LDG.E.U8 R2, desc[UR36][R2.64] ;  /* 0x0000002402027981 */ /* 0x000ea4000c1e1100 */
[----:B--2---:R-:W-:Y:S01]  /*f8d0*/  I2FP.F32.U32 R19, R2 ;  /* 0x0000000200137245 */ /* 0x004fe20000201000 */
[----:B------:R-:W-:Y:S06]  /*f8e0*/  BRA `(.L_x_3574) ;  /* 0x0000000c002c7947 */ /* 0x000fec0003800000 */
.L_x_3571:
        /* <DEDUP_REMOVED lines=9> */
.L_x_3576:
[----:B------:R-:W2:Y:S02]  /*f980*/  LDG.E R2, desc[UR36][R2.64] ;  /* 0x0000002402027981 */ /* 0x000ea4000c1e1900 */
[----:B--2---:R-:W-:Y:S01]  /*f990*/  I2FP.F32.S32 R19, R2 ;  /* 0x0000000200137245 */ /* 0x004fe20000201400 */
[----:B------:R-:W-:Y:S06]  /*f9a0*/  BRA `(.L_x_3574) ;  /* 0x0000000800fc7947 */ /* 0x000fec0003800000 */
.L_x_3575:
[----:B------:R-:W2:Y:S02]  /*f9b0*/  LDG.E.U16 R2, desc[UR36][R2.64] ;  /* 0x0000002402027981 */ /* 0x000ea4000c1e1500 */
[----:B--2---:R2:W3:Y:S01]  /*f9c0*/  I2F.S16 R19, R2 ;  /* 0x0000000200137306 */ /* 0x0044e20000101400 */
[----:B------:R-:W-:Y:S05]  /*f9d0*/  BRA `(.L_x_3574) ;  /* 0x0000000800f07947 */ /* 0x000fea0003800000 */
.L_x_3570:
        /* <DEDUP_REMOVED lines=8> */
.L_x_3578:
[----:B------:R-:W2:Y:S02]  /*fa60*/  LDG.E.U16 R2, desc[UR36][R2.64] ;  /* 0x0000002402027981 */ /* 0x000ea4000c1e1500 */
[----:B--2---:R-:W-:Y:S01]  /*fa70*/  HADD2.F32 R19, -RZ, R2.H0_H0 ;  /* 0x20000002ff137230 */ /* 0x004fe20000004100 */
[----:B------:R-:W-:Y:S06]  /*fa80*/  BRA `(.L_x_3574) ;  /* 0x0000000800c47947 */ /* 0x000fec0003800000 */
.L_x_3577:
        /* <DEDUP_REMOVED lines=8> */
.L_x_3580:
[----:B------:R-:W2:Y:S02]  /*fb10*/  LDG.E.U16 R2, desc[UR36][R2.64] ;  /* 0x0000002402027981 */ /* 0x000ea4000c1e1500 */
[----:B--2---:R-:W-:Y:S01]  /*fb20*/  HADD2.F32 R19, -RZ, R2.H0_H0 ;  /* 0x20000002ff137230 */ /* 0x004fe20000004100 */
[----:B------:R-:W-:Y:S06]  /*fb30*/  BRA `(.L_x_3574) ;  /* 0x0000000800987947 */ /* 0x000fec0003800000 */
.L_x_3579:
[----:B------:R-:W2:Y:S01]  /*fb40*/  LDG.E.64 R2, desc[UR36][R2.64] ;  /* 0x0000002402027981 */ /* 0x000ea2000c1e1b00 */
[----:B------:R-:W-:Y:S01]  /*fb50*/  UMOV UR4, 0xf0000000 ;  /* 0xf000000000047882 */ /* 0x000fe20000000000 */
[----:B------:R-:W-:Y:S01]  /*fb60*/  UMOV UR5, 0x380fffff ;  /* 0x380fffff00057882 */ /* 0x000fe20000000000 */
[----:B--2---:R-:W0:Y:S01]  /*fb70*/  F2F.F32.F64 R19, R2 ;  /* 0x0000000200137310 */ /* 0x004e220000301000 */
[----:B------:R-:W-:-:S14]  /*fb80*/  DSETP.GEU.AND P0, PT, |R2|, UR4, PT ;  /* 0x0000000402007e2a */ /* 0x000fdc000bf0e200 */
[----:B0-----:R-:W-:Y:S01]  /*fb90*/  @!P0 FMUL R19, R19, 1.175494350822287508e-38 ;  /* 0x0080000013138820 */ /* 0x001fe20000400000 */
[----:B------:R-:W-:Y:S06]  /*fba0*/  BRA `(.L_x_3574) ;  /* 0x00000008007c7947 */ /* 0x000fec0003800000 */
.L_x_3569:
        /* <DEDUP_REMOVED lines=12> */
.L_x_3583:
[----:B------:R-:W2:Y:S01]  /*fc70*/  LDG.E.64 R2, desc[UR36][R2.64] ;  /* 0x0000002402027981 */ /* 0x000ea2000c1e1b00 */
[----:B------:R-:W-:Y:S01]  /*fc80*/  UMOV UR4, 0xf0000000 ;  /* 0xf000000000047882 */ /* 0x000fe20000000000 */
[----:B------:R-:W-:Y:S01]  /*fc90*/  UMOV UR5, 0x380fffff ;  /* 0x380fffff00057882 */ /* 0x000fe20000000000 */
[----:B--2---:R-:W0:Y:S01]  /*fca0*/  F2F.F32.F64 R19, R2 ;  /* 0x0000000200137310 */ /* 0x004e220000301000 */
[----:B------:R-:W-:-:S14]  /*fcb0*/  DSETP.GEU.AND P0, PT, |R2|, UR4, PT ;  /* 0x0000000402007e2a */ /* 0x000fdc000bf0e200 */
[----:B0-----:R-:W-:Y:S01]  /*fcc0*/  @!P0 FMUL R19, R19, 1.175494350822287508e-38 ;  /* 0x0080000013138820 */ /* 0x001fe20000400000 */
[----:B------:R-:W-:Y:S06]  /*fcd0*/  BRA `(.L_x_3574) ;  /* 0x0000000800307947 */ /* 0x000fec0003800000 */
.L_x_3582:
[----:B------:R-:W-:-:S13]  /*fce0*/  ISETP.NE.AND P0, PT, R0, 0xf, PT ;  /* 0x0000000f0000780c */ /* 0x000fda0003f05270 */
[----:B------:R-:W-:Y:S05]  /*fcf0*/  @!P0 BRA `(.L_x_3584) ;  /* 0x0000000000948947 */ /* 0x000fea0003800000 */
[----:B------:R-:W-:-:S13]  /*fd00*/  ISETP.NE.AND P0, PT, R0, 0x17, PT ;  /* 0x000000170000780c */ /* 0x000fda0003f05270 */
[----:B------:R-:W-:Y:S05]  /*fd10*/  @!P0 BRA `(.L_x_3585) ;  /* 0x0000000000588947 */ /* 0x000fea0003800000 */
[----:B------:R-:W-:-:S13]  /*fd20*/  ISETP.NE.AND P0, PT, R0, 0x18, PT ;  /* 0x000000180000780c */ /* 0x000fda0003f05270 */
[----:B------:R-:W-:Y:S05]  /*fd30*/  @P0 BRA `(.L_x_3573) ;  /* 0x0000000400bc0947 */ /* 0x000fea0003800000 */
[----:B------:R-:W2:Y:S01]  /*fd40*/  LDG.E.U8 R19, desc[UR36][R2.64] ;  /* 0x0000002402137981 */ /* 0x000ea2000c1e1100 */
[----:B------:R-:W-:Y:S01]  /*fd50*/  IMAD.MOV.U32 R6, RZ, RZ, -0x800000 ;  /* 0xff800000ff067424 */ /* 0x000fe200078e00ff */
[----:B--2---:R-:W-:-:S04]  /*fd60*/  SHF.L.U32 R19, R19, 0x18, RZ ;  /* 0x0000001813137819 */ /* 0x004fc800000006ff */
        /* <DEDUP_REMOVED lines=17> */
.L_x_3585:
        /* <DEDUP_REMOVED lines=13> */
.L_x_3584:
[----:B------:R-:W2:Y:S02]  /*ff50*/  LDG.E.U16 R2, desc[UR36][R2.64] ;  /* 0x0000002402027981 */ /* 0x000ea4000c1e1500 */
[----:B--2---:R-:W-:Y:S01]  /*ff60*/  IMAD.U32 R19, R2, 0x10000, RZ ;  /* 0x0001000002137824 */ /* 0x004fe200078e00ff */
[----:B------:R-:W-:Y:S06]  /*ff70*/  BRA `(.L_x_3574) ;  /* 0x0000000400887947 */ /* 0x000fec0003800000 */
.L_x_3581:
        /* <DEDUP_REMOVED lines=11> */
.L_x_3588:
        /* <DEDUP_REMOVED lines=20> */
.L_x_3590:
[----:B------:R-:W-:Y:S05]  /*10170*/  BSYNC B0 ;  /* 0x0000000000007941 */ /* 0x000fea0003800000 */
.L_x_3589:
[----:B------:R-:W-:Y:S01]  /*10180*/  IMAD.SHL.U32 R2, R2, 0x100000, RZ ;  /* 0x0010000002027824 */ /* 0x000fe200078e00ff */
[----:B------:R-:W-:-:S04]  /*10190*/  LEA R0, R0, 0x3b800000, 0x17 ;  /* 0x3b80000000007811 */ /* 0x000fc800078eb8ff */
[----:B------:R-:W-:Y:S01]  /*101a0*/  LOP3.LUT R19, R0, R2, R19, 0xfe, !PT ;  /* 0x0000000200137212 */ /* 0x000fe200078efe13 */
[----:B------:R-:W-:Y:S06]  /*101b0*/  BRA `(.L_x_3574) ;  /* 0x0000000000f87947 */ /* 0x000fec0003800000 */
.L_x_3587:
        /* <DEDUP_REMOVED lines=20> */
.L_x_3592:
[----:B------:R-:W-:Y:S05]  /*10300*/  BSYNC B0 ;  /* 0x0000000000007941 */ /* 0x000fea0003800000 */
.L_x_3591:
[----:B------:R-:W-:Y:S01]  /*10310*/  IMAD.SHL.U32 R2, R2, 0x200000, RZ ;  /* 0x0020000002027824 */ /* 0x000fe200078e00ff */
[----:B------:R-:W-:-:S04]  /*10320*/  LEA R0, R0, 0x37800000, 0x17 ;  /* 0x3780000000007811 */ /* 0x000fc800078eb8ff */
[----:B------:R-:W-:Y:S01]  /*10330*/  LOP3.LUT R19, R0, R2, R19, 0xfe, !PT ;  /* 0x0000000200137212 */ /* 0x000fe200078efe13 */
[----:B------:R-:W-:Y:S06]  /*10340*/  BRA `(.L_x_3574) ;  /* 0x0000000000947947 */ /* 0x000fec0003800000 */
.L_x_3586:
        /* <DEDUP_REMOVED lines=14> */
.L_x_3573:
        /* <DEDUP_REMOVED lines=16> */
.L_x_3595:
[----:B------:R-:W-:Y:S01]  /*10530*/  IMAD.MOV.U32 R19, RZ, RZ, RZ ;  /* 0x000000ffff137224 */ /* 0x000fe200078e00ff */
[----:B------:R-:W-:Y:S06]  /*10540*/  BRA `(.L_x_3574) ;  /* 0x0000000000147947 */ /* 0x000fec0003800000 */
.L_x_3594:
[----:B------:R-:W2:Y:S02]  /*10550*/  LDG.E.64 R2, desc[UR36][R2.64] ;  /* 0x0000002402027981 */ /* 0x000ea4000c1e1b00 */
[----:B--2---:R0:W1:Y:S01]  /*10560*/  I2F.U64 R19, R2 ;  /* 0x0000000200137312 */ /* 0x0040620000301000 */
[----:B------:R-:W-:Y:S05]  /*10570*/  BRA `(.L_x_3574) ;  /* 0x0000000000087947 */ /* 0x000fea0003800000 */
.L_x_3593:
[----:B------:R-:W2:Y:S02]  /*10580*/  LDG.E R2, desc[UR36][R2.64] ;  /* 0x0000002402027981 */ /* 0x000ea4000c1e1900 */
[----:B--2---:R-:W-:-:S07]  /*10590*/  I2FP.F32.U32 R19, R2 ;  /* 0x0000000200137245 */ /* 0x004fce0000201000 */
.L_x_3574:
[----:B------:R-:W-:Y:S05]  /*105a0*/  BSYNC B6 ;  /* 0x0000000000067941 */ /* 0x000fea0003800000 */
.L_x_3568:
[C---:B-----5:R-:W-:Y:S01]  /*105b0*/  FSETP.GTU.FTZ.AND P1, PT, R18.reuse, 1, PT ;  /* 0x3f8000001200780b */ /* 0x060fe20003f3c000 */
[----:B------:R-:W-:Y:S01]  /*105c0*/  BSSY B6, `(.L_x_3596) ;  /* 0x0000013000067945 */ /* 0x000fe20003800000 */
[----:B------:R-:W-:-:S13]  /*105d0*/  FSETP.GE.FTZ.AND P0, PT, R18, RZ, PT ;  /* 0x000000ff1200720b */ /* 0x000fda0003f16000 */
[----:B------:R-:W-:Y:S05]  /*105e0*/  @P0 BRA !P1, `(.L_x_3597) ;  /* 0x0000000000400947 */ /* 0x000fea0004800000 */
[----:B012-4-:R-:W-:Y:S01]  /*105f0*/  MOV R2, 0x0 ;  /* 0x0000000000027802 */ /* 0x017fe20000000f00 */
[----:B------:R-:W-:Y:S01]  /*10600*/  ULDC.64 UR4, c[0x4][0x300] ;  /* 0x0100c00000047ab9 */ /* 0x000fe20000000a00 */
[----:B------:R-:W-:Y:S01]  /*10610*/  ULDC.64 UR6, c[0x4][0x10] ;  /* 0x0100040000067ab9 */ /* 0x000fe20000000a00 */
[----:B------:R-:W-:Y:S01]  /*10620*/  IMAD.U32 R4, RZ, RZ, UR4 ;  /* 0x00000004ff047e24 */ /* 0x000fe2000f8e00ff */
[----:B------:R-:W-:Y:S01]  /*10630*/  HFMA2.MMA R8, -RZ, RZ, 0, 5.36441802978515625e-06 ;  /* 0x0000005aff087435 */ /* 0x000fe200000001ff */
        /* <DEDUP_REMOVED lines=10> */
[----:B0--3--:R-:W-:Y:S05]  /*106e0*/  CALL.ABS.NOINC R2 ;  /* 0x0000000002007343 */ /* 0x009fea0003c00000 */
.L_x_3597:
[----:B------:R-:W-:Y:S05]  /*106f0*/  BSYNC B6 ;  /* 0x0000000000067941 */ /* 0x000fea0003800000 */
.L_x_3596:
[C---:B01-3--:R-:W-:Y:S01]  /*10700*/  FSETP.GE.FTZ.AND P0, PT, R19.reuse, RZ, PT ;  /* 0x000000ff1300720b */ /* 0x04bfe20003f16000 */
[----:B------:R-:W-:Y:S01]  /*10710*/  BSSY B6, `(.L_x_3598) ;  /* 0x0000013000067945 */ /* 0x000fe20003800000 */
[----:B------:R-:W-:-:S13]  /*10720*/  FSETP.GTU.FTZ.AND P1, PT, R19, 1, PT ;  /* 0x3f8000001300780b */ /* 0x000fda0003f3c000 */
[----:B------:R-:W-:Y:S05]  /*10730*/  @P0 BRA !P1, `(.L_x_3599) ;  /* 0x0000000000400947 */ /* 0x000fea0004800000 */
[----:B--2-4-:R-:W-:Y:S01]  /*10740*/  MOV R2, 0x0 ;  /* 0x0000000000027802 */ /* 0x014fe20000000f00 */
        /* <DEDUP_REMOVED lines=15> */
.L_x_3599:
[----:B------:R-:W-:Y:S05]  /*10840*/  BSYNC B6 ;  /* 0x0000000000067941 */ /* 0x000fea0003800000 */
.L_x_3598:
[----:B------:R-:W-:Y:S01]  /*10850*/  FADD.FTZ R0, -R18, -RZ ;  /* 0x800000ff12007221 */ /* 0x000fe20000010100 */
[----:B------:R-:W-:Y:S01]  /*10860*/  IMAD.MOV.U32 R5, RZ, RZ, 0x3e800000 ;  /* 0x3e800000ff057424 */ /* 0x000fe200078e00ff */
[----:B------:R-:W0:Y:S01]  /*10870*/  LDC.U8 R6, c[0x0][0x491] ;  /* 0x00012440ff067b82 */ /* 0x000e220000000000 */
[----:B------:R-:W-:Y:S02]  /*10880*/  IMAD.MOV.U32 R7, RZ, RZ, 0x3d39bf78 ;  /* 0x3d39bf78ff077424 */ /* 0x000fe400078e00ff */
[C---:B--2-4-:R-:W-:Y:S01]  /*10890*/  FADD.FTZ.RZ R2, R0.reuse, 1 ;  /* 0x3f80000000027421 */ /* 0x054fe2000001c000 */
        /* <DEDUP_REMOVED lines=33> */
.L_x_3601:
[----:B------:R-:W-:Y:S05]  /*10ab0*/  BSYNC B0 ;  /* 0x0000000000007941 */ /* 0x000fea0003800000 */
.L_x_3600:
        /* <DEDUP_REMOVED lines=13> */
[----:B0-----:R-:W-:Y:S01]  /*10b90*/  STG.E.U8 desc[UR36][R16.64], R3 ;  /* 0x0000000310007986 */ /* 0x001fe2000c101124 */
[----:B------:R-:W-:Y:S05]  /*10ba0*/  EXIT ;  /* 0x000000000000794d */ /* 0x000fea0003800000 */
.L_x_3605:
[----:B------:R-:W0:Y:S02]  /*10bb0*/  F2I.S64.TRUNC R2, R2 ;  /* 0x0000000200027311 */ /* 0x000e24000020d900 */
[----:B0-----:R-:W-:-:S05]  /*10bc0*/  IMAD.MOV.U32 R5, RZ, RZ, R2 ;  /* 0x000000ffff057224 */ /* 0x001fca00078e0002 */
[----:B------:R-:W-:Y:S01]  /*10bd0*/  STG.E.U8 desc[UR36][R16.64], R5 ;  /* 0x0000000510007986 */ /* 0x000fe2000c101124 */
[----:B------:R-:W-:Y:S05]  /*10be0*/  EXIT ;  /* 0x000000000000794d */ /* 0x000fea0003800000 */
.L_x_3604:
[----:B------:R-:W-:-:S13]  /*10bf0*/  ISETP.NE.AND P0, PT, R7, 0x2, PT ;  /* 0x000000020700780c */ /* 0x000fda0003f05270 */
[----:B------:R-:W-:Y:S05]  /*10c00*/  @!P0 BRA `(.L_x_3607) ;  /* 0x0000000000288947 */ /* 0x000fea0003800000 */
[----:B------:R-:W-:-:S13]  /*10c10*/  ISETP.NE.AND P0, PT, R7, 0x3, PT ;  /* 0x000000030700780c */ /* 0x000fda0003f05270 */
[----:B------:R-:W-:Y:S05]  /*10c20*/  @!P0 BRA `(.L_x_3608) ;  /* 0x0000000000148947 */ /* 0x000fea0003800000 */
[----:B------:R-:W-:-:S13]  /*10c30*/  ISETP.NE.AND P0, PT, R7, 0x4, PT ;  /* 0x000000040700780c */ /* 0x000fda0003f05270 */
[----:B------:R-:W-:Y:S05]  /*10c40*/  @P0 BRA `(.L_x_3606) ;  /* 0x0000000800d00947 */ /* 0x000fea0003800000 */
[----:B------:R-:W0:Y:S02]  /*10c50*/  F2I.S64.TRUNC R2, R2 ;  /* 0x0000000200027311 */ /* 0x000e24000020d900 */
[----:B0-----:R-:W-:Y:S01]  /*10c60*/  STG.E.64 desc[UR36][R16.64], R2 ;  /* 0x0000000210007986 */ /* 0x001fe2000c101b24 */
[----:B------:R-:W-:Y:S05]  /*10c70*/  EXIT ;  /* 0x000000000000794d */ /* 0x000fea0003800000 */
.L_x_3608:
[----:B------:R-:W0:Y:S02]  /*10c80*/  F2I.FTZ.TRUNC.NTZ R3, R2 ;  /* 0x0000000200037305 */ /* 0x000e24000021f100 */
[----:B0-----:R-:W-:Y:S01]  /*10c90*/  STG.E desc[UR36][R16.64], R3 ;  /* 0x0000000310007986 */ /* 0x001fe2000c101924 */
[----:B------:R-:W-:Y:S05]  /*10ca0*/  EXIT ;  /* 0x000000000000794d */ /* 0x000fea0003800000 */
.L_x_3607:
[----:B------:R-:W0:Y:S02]  /*10cb0*/  F2I.FTZ.TRUNC.NTZ R3, R2 ;  /* 0x0000000200037305 */ /* 0x000e24000021f100 */
[----:B0-----:R-:W-:Y:S01]  /*10cc0*/  STG.E.U16 desc[UR36][R16.64], R3 ;  /* 0x0000000310007986 */ /* 0x001fe2000c101524 */
[----:B------:R-:W-:Y:S05]  /*10cd0*/  EXIT ;  /* 0x000000000000794d */ /* 0x000fea0003800000 */
.L_x_3603:
[----:B------:R-:W-:-:S13]  /*10ce0*/  ISETP.GT.AND P0, PT, R7, 0x6, PT ;  /* 0x000000060700780c */ /* 0x000fda0003f04270 */
[----:B------:R-:W-:Y:S05]  /*10cf0*/  @P0 BRA `(.L_x_3609) ;  /* 0x0000000000240947 */ /* 0x000fea0003800000 */
[----:B------:R-:W-:-:S13]  /*10d00*/  ISETP.NE.AND P0, PT, R7, 0x5, PT ;  /* 0x000000050700780c */ /* 0x000fda0003f05270 */
[----:B------:R-:W-:Y:S05]  /*10d10*/  @!P0 BRA `(.L_x_3610) ;  /* 0x0000000000108947 */ /* 0x000fea0003800000 */
[----:B------:R-:W-:-:S13]  /*10d20*/  ISETP.NE.AND P0, PT, R7, 0x6, PT ;  /* 0x000000060700780c */ /* 0x000fda0003f05270 */
[----:B------:R-:W-:Y:S05]  /*10d30*/  @P0 BRA `(.L_x_3606) ;  /* 0x0000000800940947 */ /* 0x000fea0003800000 */
[----:B------:R-:W-:Y:S01]  /*10d40*/  STG.E desc[UR36][R16.64], R2 ;  /* 0x0000000210007986 */ /* 0x000fe2000c101924 */
[----:B------:R-:W-:Y:S05]  /*10d50*/  EXIT ;  /* 0x000000000000794d */ /* 0x000fea0003800000 */
.L_x_3610:
[----:B------:R-:W-:-:S05]  /*10d60*/  F2FP.F16.F32.PACK_AB R2, RZ, R2 ;  /* 0x00000002ff02723e */ /* 0x000fca00000000ff */
[----:B------:R-:W-:Y:S01]  /*10d70*/  STG.E.U16 desc[UR36][R16.64], R2 ;  /* 0x0000000210007986 */ /* 0x000fe2000c101524 */
[----:B------:R-:W-:Y:S05]  /*10d80*/  EXIT ;  /* 0x000000000000794d */ /* 0x000fea0003800000 */
.L_x_3609:
[----:B------:R-:W-:-:S13]  /*10d90*/  ISETP.NE.AND P0, PT, R7, 0x7, PT ;  /* 0x000000070700780c */ /* 0x000fda0003f05270 */
[----:B------:R-:W-:Y:S05]  /*10da0*/  @!P0 BRA `(.L_x_3611) ;  /* 0x00000000002c8947 */ /* 0x000fea0003800000 */
[----:B------:R-:W-:-:S13]  /*10db0*/  ISETP.NE.AND P0, PT, R7, 0x8, PT ;  /* 0x000000080700780c */ /* 0x000fda0003f05270 */
[----:B------:R-:W-:Y:S05]  /*10dc0*/  @!P0 BRA `(.L_x_3612) ;  /* 0x0000000000148947 */ /* 0x000fea0003800000 */
[----:B------:R-:W-:-:S13]  /*10dd0*/  ISETP.NE.AND P0, PT, R7, 0x9, PT ;  /* 0x000000090700780c */ /* 0x000fda0003f05270 */
[----:B------:R-:W-:Y:S05]  /*10de0*/  @P0 BRA `(.L_x_3606) ;  /* 0x0000000800680947 */ /* 0x000fea0003800000 */
[----:B------:R-:W-:-:S05]  /*10df0*/  IMAD.MOV.U32 R3, RZ, RZ, RZ ;  /* 0x000000ffff037224 */ /* 0x000fca00078e00ff */
[----:B------:R-:W-:Y:S01]  /*10e00*/  STG.E.64 desc[UR36][R16.64], R2 ;  /* 0x0000000210007986 */ /* 0x000fe2000c101b24 */
[----:B------:R-:W-:Y:S05]  /*10e10*/  EXIT ;  /* 0x000000000000794d */ /* 0x000fea0003800000 */
.L_x_3612:
[----:B------:R-:W-:-:S04]  /*10e20*/  F2FP.F16.F32.PACK_AB R3, RZ, R2 ;  /* 0x00000002ff03723e */ /* 0x000fc800000000ff */
[----:B------:R-:W-:-:S05]  /*10e30*/  PRMT R3, R3, 0x5410, RZ ;  /* 0x0000541003037816 */ /* 0x000fca00000000ff */
[----:B------:R-:W-:Y:S01]  /*10e40*/  STG.E desc[UR36][R16.64], R3 ;  /* 0x0000000310007986 */ /* 0x000fe2000c101924 */
[----:B------:R-:W-:Y:S05]  /*10e50*/  EXIT ;  /* 0x000000000000794d */ /* 0x000fea0003800000 */
.L_x_3611:
[----:B------:R-:W-:-:S06]  /*10e60*/  FMUL.FTZ R2, R2, 1 ;  /* 0x3f80000002027820 */ /* 0x000fcc0000410000 */
[----:B------:R-:W0:Y:S02]  /*10e70*/  F2F.F64.F32 R2, R2 ;  /* 0x0000000200027310 */ /* 0x000e240000201800 */
[----:B0-----:R-:W-:Y:S01]  /*10e80*/  STG.E.64 desc[UR36][R16.64], R2 ;  /* 0x0000000210007986 */ /* 0x001fe2000c101b24 */
[----:B------:R-:W-:Y:S05]  /*10e90*/  EXIT ;  /* 0x000000000000794d */ /* 0x000fea0003800000 */
.L_x_3602:
        /* <DEDUP_REMOVED lines=10> */
[----:B------:R-:W-:Y:S01]  /*10f40*/  STG.E.U8 desc[UR36][R16.64], R3 ;  /* 0x0000000310007986 */ /* 0x000fe2000c101124 */
[----:B------:R-:W-:Y:S05]  /*10f50*/  EXIT ;  /* 0x000000000000794d */ /* 0x000fea0003800000 */
.L_x_3615:
[----:B------:R-:W-:Y:S01]  /*10f60*/  FMUL.FTZ R4, R2, 1 ;  /* 0x3f80000002047820 */ /* 0x000fe20000410000 */
[----:B------:R-:W-:-:S05]  /*10f70*/  CS2R R6, SRZ ;  /* 0x0000000000067805 */ /* 0x000fca000001ff00 */
[----:B------:R-:W0:Y:S02]  /*10f80*/  F2F.F64.F32 R4, R4 ;  /* 0x0000000400047310 */ /* 0x000e240000201800 */
[----:B0-----:R-:W-:Y:S01]  /*10f90*/  STG.E.128 desc[UR36][R16.64], R4 ;  /* 0x0000000410007986 */ /* 0x001fe2000c101d24 */
[----:B------:R-:W-:Y:S05]  /*10fa0*/  EXIT ;  /* 0x000000000000794d */ /* 0x000fea0003800000 */
.L_x_3614:
        /* <DEDUP_REMOVED lines=20> */
.L_x_3619:
[----:B------:R-:W-:Y:S05]  /*110f0*/  BSYNC B0 ;  /* 0x0000000000007941 */ /* 0x000fea0003800000 */
.L_x_3618:
[----:B------:R-:W-:-:S05]  /*11100*/  LOP3.LUT R5, R0, R5, RZ, 0xfc, !PT ;  /* 0x0000000500057212 */ /* 0x000fca00078efcff */
[----:B------:R-:W-:Y:S01]  /*11110*/  STG.E.U8 desc[UR36][R16.64], R5 ;  /* 0x0000000510007986 */ /* 0x000fe2000c101124 */
[----:B------:R-:W-:Y:S05]  /*11120*/  EXIT ;  /* 0x000000000000794d */ /* 0x000fea0003800000 */
.L_x_3617:
        /* <DEDUP_REMOVED lines=12> */
.L_x_3621:
[----:B------:R-:W-:Y:S01]  /*111f0*/  IMAD.MOV.U32 R0, RZ, RZ, 0x7f ;  /* 0x0000007fff007424 */ /* 0x000fe200078e00ff */
[----:B------:R-:W-:-:S04]  /*11200*/  ISETP.GT.U32.AND P0, PT, R4, 0x7f800000, PT ;  /* 0x7f8000000400780c */ /* 0x000fc80003f04070 */
[----:B------:R-:W-:-:S09]  /*11210*/  SEL R0, R0, 0x7c, P0 ;  /* 0x0000007c00007807 */ /* 0x000fd20000000000 */
.L_x_3622:
[----:B------:R-:W-:Y:S05]  /*11220*/  BSYNC B0 ;  /* 0x0000000000007941 */ /* 0x000fea0003800000 */
.L_x_3620:
[----:B------:R-:W-:-:S04]  /*11230*/  LOP3.LUT R2, R2, 0x80000000, RZ, 0xc0, !PT ;  /* 0x8000000002027812 */ /* 0x000fc800078ec0ff */
[----:B------:R-:W-:-:S04]  /*11240*/  SHF.R.U32.HI R3, RZ, 0x18, R2 ;  /* 0x00000018ff037819 */ /* 0x000fc80000011602 */
[----:B------:R-:W-:-:S05]  /*11250*/  LOP3.LUT R3, R0, R3, RZ, 0xfc, !PT ;  /* 0x0000000300037212 */ /* 0x000fca00078efcff */
[----:B------:R-:W-:Y:S01]  /*11260*/  STG.E.U8 desc[UR36][R16.64], R3 ;  /* 0x0000000310007986 */ /* 0x000fe2000c101124 */
[----:B------:R-:W-:Y:S05]  /*11270*/  EXIT ;  /* 0x000000000000794d */ /* 0x000fea0003800000 */
.L_x_3616:
[----:B------:R-:W-:-:S05]  /*11280*/  F2FP.BF16.F32.PACK_AB R2, RZ, R2 ;  /* 0x00000002ff02723e */ /* 0x000fca00000010ff */
[----:B------:R-:W-:Y:S01]  /*11290*/  STG.E.U16 desc[UR36][R16.64], R2 ;  /* 0x0000000210007986 */ /* 0x000fe2000c101524 */
[----:B------:R-:W-:Y:S05]  /*112a0*/  EXIT ;  /* 0x000000000000794d */ /* 0x000fea0003800000 */
.L_x_3613:
        /* <DEDUP_REMOVED lines=9> */
[----:B0-----:R-:W-:Y:S01]  /*11340*/  STG.E.U16 desc[UR36][R16.64], R3 ;  /* 0x0000000310007986 */ /* 0x001fe2000c101524 */
[----:B------:R-:W-:Y:S05]  /*11350*/  EXIT ;  /* 0x000000000000794d */ /* 0x000fea0003800000 */
.L_x_3625:
        /* <DEDUP_REMOVED lines=16> */
.L_x_3628:
[----:B------:R-:W-:-:S04]  /*11460*/  LOP3.LUT R2, R2, 0x80000000, RZ, 0xc0, !PT ;  /* 0x8000000002027812 */ /* 0x000fc800078ec0ff */
[----:B------:R-:W-:-:S04]  /*11470*/  SHF.R.U32.HI R3, RZ, 0x18, R2 ;  /* 0x00000018ff037819 */ /* 0x000fc80000011602 */
[----:B------:R-:W-:-:S04]  /*11480*/  LOP3.LUT R0, R0, R3, RZ, 0xfc, !PT ;  /* 0x0000000300007212 */ /* 0x000fc800078efcff */
[----:B------:R-:W-:-:S07]  /*11490*/  PRMT R8, R0, 0x7610, R8 ;  /* 0x0000761000087816 */ /* 0x000fce0000000008 */
.L_x_3627:
[----:B------:R-:W-:Y:S05]  /*114a0*/  BSYNC B0 ;  /* 0x0000000000007941 */ /* 0x000fea0003800000 */
.L_x_3626:
[----:B------:R-:W-:Y:S01]  /*114b0*/  STG.E.U8 desc[UR36][R16.64], R8 ;  /* 0x0000000810007986 */ /* 0x000fe2000c101124 */
[----:B------:R-:W-:Y:S05]  /*114c0*/  EXIT ;  /* 0x000000000000794d */ /* 0x000fea0003800000 */
.L_x_3624:
        /* <DEDUP_REMOVED lines=16> */
.L_x_3631:
[----:B------:R-:W-:-:S04]  /*115d0*/  LOP3.LUT R2, R2, 0x80000000, RZ, 0xc0, !PT ;  /* 0x8000000002027812 */ /* 0x000fc800078ec0ff */
[----:B------:R-:W-:-:S04]  /*115e0*/  SHF.R.U32.HI R3, RZ, 0x18, R2 ;  /* 0x00000018ff037819 */ /* 0x000fc80000011602 */
[----:B------:R-:W-:-:S04]  /*115f0*/  LOP3.LUT R0, R0, R3, RZ, 0xfc, !PT ;  /* 0x0000000300007212 */ /* 0x000fc800078efcff */
[----:B------:R-:W-:-:S07]  /*11600*/  PRMT R8, R0, 0x7610, R8 ;  /* 0x0000761000087816 */ /* 0x000fce0000000008 */
.L_x_3630:
[----:B------:R-:W-:Y:S05]  /*11610*/  BSYNC B0 ;  /* 0x0000000000007941 */ /* 0x000fea0003800000 */
.L_x_3629:
[----:B------:R-:W-:Y:S01]  /*11620*/  STG.E.U8 desc[UR36][R16.64], R8 ;  /* 0x0000000810007986 */ /* 0x000fe2000c101124 */
[----:B------:R-:W-:Y:S05]  /*11630*/  EXIT ;  /* 0x000000000000794d */ /* 0x000fea0003800000 */
.L_x_3623:
        /* <DEDUP_REMOVED lines=21> */
.L_x_3606:
        /* <DEDUP_REMOVED lines=16> */
.L_x_3634:
[----:B------:R-:W-:Y:S05]  /*11890*/  EXIT ;  /* 0x000000000000794d */ /* 0x000fea0003800000 */
.L_x_3633:
[----:B------:R-:W0:Y:S02]  /*118a0*/  F2I.U64.TRUNC R2, R2 ;  /* 0x0000000200027311 */ /* 0x000e24000020d800 */
[----:B0-----:R-:W-:Y:S01]  /*118b0*/  STG.E.64 desc[UR36][R16.64], R2 ;  /* 0x0000000210007986 */ /* 0x001fe2000c101b24 */
[----:B------:R-:W-:Y:S05]  /*118c0*/  EXIT ;  /* 0x000000000000794d */ /* 0x000fea0003800000 */
.L_x_3632:
[----:B------:R-:W0:Y:S02]  /*118d0*/  F2I.FTZ.U32.TRUNC.NTZ R3, R2 ;  /* 0x0000000200037305 */ /* 0x000e24000021f000 */
[----:B0-----:R-:W-:Y:S01]  /*118e0*/  STG.E desc[UR36][R16.64], R3 ;  /* 0x0000000310007986 */ /* 0x001fe2000c101924 */
[----:B------:R-:W-:Y:S05]  /*118f0*/  EXIT ;  /* 0x000000000000794d */ /* 0x000fea0003800000 */
.L_x_3635:
        /* <DEDUP_REMOVED lines=16> */
.L_x_10825:


//--------------------- .text._ZN2at6native27unrolled_elementwise_kernelIZZZNS0_29binary_cross_entropy_out_cudaERKNS_6TensorES4_RKSt8optionalIS2_ElRS2_ENKUlvE_clEvENKUlvE0_clEvEUlffE_St5arrayIPcLm3EELi4E23TrivialOffsetCalculatorILi2EjESG_ILi1EjENS0_6memory12LoadWithCastILi2EEENSJ_13StoreWithCastILi1EEEEEviT_T0_T2_T3_T4_T5_ --------------------------
	.section	.text._ZN2at6native27unrolled_elementwise_kernelIZZZNS0_29binary_cross_entropy_out_cudaERKNS_6TensorES4_RKSt8optionalIS2_ElRS2_ENKUlvE_clEvENKUlvE0_clEvEUlffE_St5arrayIPcLm3EELi4E23TrivialOffsetCalculatorILi2EjESG_ILi1EjENS0_6memory12LoadWithCastILi2EEENSJ_13StoreWithCastILi1EEEEEviT_T0_T2_T3_T4_T5_,"ax",@progbits
	.align	128
        .global         _ZN2at6native27unrolled_elementwise_kernelIZZZNS0_29binary_cross_entropy_out_cudaERKNS_6TensorES4_RKSt8optionalIS2_ElRS2_ENKUlvE_clEvENKUlvE0_clEvEUlffE_St5arrayIPcLm3EELi4E23TrivialOffsetCalculatorILi2EjESG_ILi1EjENS0_6memory12LoadWithCastILi2EEENSJ_13StoreWithCastILi1EEEEEviT_T0_T2_T3_T4_T5_
        .type           _ZN2at6native27unrolled_elementwise_kernelIZZZNS0_29binary_cross_entropy_out_cudaERKNS_6TensorES4_RKSt8optionalIS2_ElRS2_ENKUlvE_clEvENKUlvE0_clEvEUlffE_St5arrayIPcLm3EELi4E23TrivialOffsetCalculatorILi2EjESG_ILi1EjENS0_6memory12LoadWithCastILi2EEENSJ_13StoreWithCastILi1EEEEEviT_T0_T2_T3_T4_T5_,@function
        .size           _ZN2at6native27unrolled_elementwise_kernelIZZZNS0_29binary_cross_entropy_out_cudaERKNS_6TensorES4_RKSt8optionalIS2_ElRS2_ENKUlvE_clEvENKUlvE0_clEvEUlffE_St5arrayIPcLm3EELi4E23TrivialOffsetCalculatorILi2EjESG_ILi1EjENS0_6memory12LoadWithCastILi2EEENSJ_13StoreWithCastILi1EEEEEviT_T0_T2_T3_T4_T5_,(.L_x_10826 - _ZN2at6native27unrolled_elementwise_kernelIZZZNS0_29binary_cross_entropy_out_cudaERKNS_6TensorES4_RKSt8optionalIS2_ElRS2_ENKUlvE_clEvENKUlvE0_clEvEUlffE_St5arrayIPcLm3EELi4E23TrivialOffsetCalculatorILi2EjESG_ILi1EjENS0_6memory12LoadWithCastILi2EEENSJ_13StoreWithCastILi1EEEEEviT_T0_T2_T3_T4_T5_)
        .other          _ZN2at6native27unrolled_elementwise_kernelIZZZNS0_29binary_cross_entropy_out_cudaERKNS_6TensorES4_RKSt8optionalIS2_ElRS2_ENKUlvE_clEvENKUlvE0_clEvEUlffE_St5arrayIPcLm3EELi4E23TrivialOffsetCalculatorILi2EjESG_ILi1EjENS0_6memory12LoadWithCastILi2EEENSJ_13StoreWithCastILi1EEEEEviT_T0_T2_T3_T4_T5_,@"STO_CUDA_ENTRY STV_DEFAULT"
_ZN2at6native27unrolled_elementwise_kernelIZZZNS0_29binary_cross_entropy_out_cudaERKNS_6TensorES4_RKSt8optionalIS2_ElRS2_ENKUlvE_clEvENKUlvE0_clEvEUlffE_St5arrayIPcLm3EELi4E23TrivialOffsetCalculatorILi2EjESG_ILi1EjENS0_6memory12LoadWithCastILi2EEENSJ_13StoreWithCastILi1EEEEEviT_T0_T2_T3_T4_T5_:
.text._ZN2at6native27unrolled_elementwise_kernelIZZZNS0_29binary_cross_entropy_out_cudaERKNS_6TensorES4_RKSt8optionalIS2_ElRS2_ENKUlvE_clEvENKUlvE0_clEvEUlffE_St5arrayIPcLm3EELi4E23TrivialOffsetCalculatorILi2EjESG_ILi1EjENS0_6memory12LoadWithCastILi2EEENSJ_13StoreWithCastILi1EEEEEviT_T0_T2_T3_T4_T5_:
[----:B------:R-:W0:Y:S01]  /*0000*/  LDC R1, c[0x0][0x28] ;  /* 0x00000a00ff017b82 */ /* 0x000e220000000800 */
[----:B------:R-:W1:Y:S07]  /*0010*/  S2R R2, SR_CTAID.X ;  /* 0x0000000000027919 */ /* 0x000e6e0000002500 */
[----:B------:R-:W1:Y:S01]  /*0020*/  LDC R3, c[0x0][0x210] ;  /* 0x00008400ff037b82 */ /* 0x000e620000000800 */
[----:B------:R-:W-:Y:S01]  /*0030*/  ULDC.64 UR36, c[0x0][0x208] ;  /* 0x0000820000247ab9 */ /* 0x000fe20000000a00 */
[----:B------:R-:W-:Y:S01]  /*0040*/  BSSY B7, `(.L_x_3636) ;  /* 0x00001d4000077945 */ /* 0x000fe20003800000 */
[----:B------:R-:W2:Y:S01]  /*0050*/  S2R R17, SR_TID.X ;  /* 0x0000000000117919 */ /* 0x000ea20000002100 */
[----:B------:R-:W-:-:S02]  /*0060*/  IMAD.MOV.U32 R28, RZ, RZ, RZ ;  /* 0x000000ffff1c7224 */ /* 0x000fc400078e00ff */
[----:B------:R-:W-:Y:S02]  /*0070*/  IMAD.MOV.U32 R23, RZ, RZ, RZ ;  /* 0x000000ffff177224 */ /* 0x000fe400078e00ff */
[----:B------:R-:W3:Y:S01]  /*0080*/  LDC.U8 R29, c[0x0][0x234] ;  /* 0x00008d00ff1d7b82 */ /* 0x000ee20000000000 */
[----:B------:R-:W-:-:S07]  /*0090*/  IMAD.MOV.U32 R18, RZ, RZ, RZ ;  /* 0x000000ffff127224 */ /* 0x000fce00078e00ff */
[----:B------:R-:W4:Y:S01]  /*00a0*/  LDC.U8 R27, c[0x0][0x235] ;  /* 0x00008d40ff1b7b82 */ /* 0x000f220000000000 */
[----:B-1----:R-:W-:-:S05]  /*00b0*/  IMAD R26, R2, -0x200, R3 ;  /* 0xfffffe00021a7824 */ /* 0x002fca00078e0203 */
[----:B--2---:R-:W-:-:S13]  /*00c0*/  ISETP.GE.AND P0, PT, R17, R26, PT ;  /* 0x0000001a1100720c */ /* 0x004fda0003f06270 */
[----:B0--34-:R-:W-:Y:S05]  /*00d0*/  @P0 BRA `(.L_x_3637) ;  /* 0x0000001c00280947 */ /* 0x019fea0003800000 */
[----:B------:R-:W0:Y:S01]  /*00e0*/  LDC.64 R4, c[0x0][0x220] ;  /* 0x00008800ff047b82 */ /* 0x000e220000000a00 */
[----:B------:R-:W-:Y:S01]  /*00f0*/  PRMT R0, R29, 0x9910, RZ ;  /* 0x000099101d007816 */ /* 0x000fe200000000ff */
[----:B------:R-:W-:Y:S01]  /*0100*/  IMAD R17, R2, 0x200, R17 ;  /* 0x0000020002117824 */ /* 0x000fe200078e0211 */
[----:B------:R-:W-:Y:S01]  /*0110*/  ULDC UR4, c[0x0][0x238] ;  /* 0x00008e0000047ab9 */ /* 0x000fe20000000800 */
[----:B------:R-:W-:Y:S01]  /*0120*/  BSSY B6, `(.L_x_3638) ;  /* 0x00000e0000067945 */ /* 0x000fe20003800000 */
        /* <DEDUP_REMOVED lines=14> */
[----:B--2---:R4:W0:Y:S01]  /*0210*/  I2F.S16 R23, R4 ;  /* 0x0000000400177306 */ /* 0x0048220000101400 */
[----:B------:R-:W-:Y:S05]  /*0220*/  BRA `(.L_x_3644) ;  /* 0x0000000c003c7947 */ /* 0x000fea0003800000 */
.L_x_3642:
[----:B------:R-:W2:Y:S02]  /*0230*/  LDG.E.U8 R4, desc[UR36][R4.64] ;  /* 0x0000002404047981 */ /* 0x000ea4000c1e1100 */
[----:B--2---:R-:W-:Y:S01]  /*0240*/  I2FP.F32.U32 R23, R4 ;  /* 0x0000000400177245 */ /* 0x004fe20000201000 */
[----:B------:R-:W-:Y:S06]  /*0250*/  BRA `(.L_x_3644) ;  /* 0x0000000c00307947 */ /* 0x000fec0003800000 */
.L_x_3641:
        /* <DEDUP_REMOVED lines=9> */
.L_x_3646:
[----:B------:R-:W2:Y:S02]  /*02f0*/  LDG.E R4, desc[UR36][R4.64] ;  /* 0x0000002404047981 */ /* 0x000ea4000c1e1900 */
[----:B--2---:R-:W-:Y:S01]  /*0300*/  I2FP.F32.S32 R23, R4 ;  /* 0x0000000400177245 */ /* 0x004fe20000201400 */
[----:B------:R-:W-:Y:S06]  /*0310*/  BRA `(.L_x_3644) ;  /* 0x0000000c00007947 */ /* 0x000fec0003800000 */
.L_x_3645:
[----:B------:R-:W2:Y:S02]  /*0320*/  LDG.E.U16 R4, desc[UR36][R4.64] ;  /* 0x0000002404047981 */ /* 0x000ea4000c1e1500 */
[----:B--2---:R2:W3:Y:S01]  /*0330*/  I2F.S16 R23, R4 ;  /* 0x0000000400177306 */ /* 0x0044e20000101400 */
[----:B------:R-:W-:Y:S05]  /*0340*/  BRA `(.L_x_3644) ;  /* 0x0000000800f47947 */ /* 0x000fea0003800000 */
.L_x_3640:
        /* <DEDUP_REMOVED lines=8> */
.L_x_3648:
[----:B------:R-:W2:Y:S02]  /*03d0*/  LDG.E.U16 R4, desc[UR36][R4.64] ;  /* 0x0000002404047981 */ /* 0x000ea4000c1e1500 */
[----:B--2---:R-:W-:Y:S01]  /*03e0*/  HADD2.F32 R23, -RZ, R4.H0_H0 ;  /* 0x20000004ff177230 */ /* 0x004fe20000004100 */
[----:B------:R-:W-:Y:S06]  /*03f0*/  BRA `(.L_x_3644) ;  /* 0x0000000800c87947 */ /* 0x000fec0003800000 */
.L_x_3647:
        /* <DEDUP_REMOVED lines=8> */
.L_x_3650:
[----:B------:R-:W2:Y:S02]  /*0480*/  LDG.E.U16 R4, desc[UR36][R4.64] ;  /* 0x0000002404047981 */ /* 0x000ea4000c1e1500 */
[----:B--2---:R-:W-:Y:S01]  /*0490*/  HADD2.F32 R23, -RZ, R4.H0_H0 ;  /* 0x20000004ff177230 */ /* 0x004fe20000004100 */
[----:B------:R-:W-:Y:S06]  /*04a0*/  BRA `(.L_x_3644) ;  /* 0x00000008009c7947 */ /* 0x000fec0003800000 */
.L_x_3649:
[----:B------:R-:W2:Y:S01]  /*04b0*/  LDG.E.64 R4, desc[UR36][R4.64] ;  /* 0x0000002404047981 */ /* 0x000ea2000c1e1b00 */
[----:B------:R-:W-:Y:S01]  /*04c0*/  UMOV UR4, 0xf0000000 ;  /* 0xf000000000047882 */ /* 0x000fe20000000000 */
[----:B------:R-:W-:Y:S01]  /*04d0*/  UMOV UR5, 0x380fffff ;  /* 0x380fffff00057882 */ /* 0x000fe20000000000 */
[----:B--2---:R-:W0:Y:S01]  /*04e0*/  F2F.F32.F64 R23, R4 ;  /* 0x0000000400177310 */ /* 0x004e220000301000 */
[----:B------:R-:W-:-:S14]  /*04f0*/  DSETP.GEU.AND P0, PT, |R4|, UR4, PT ;  /* 0x0000000404007e2a */ /* 0x000fdc000bf0e200 */
[----:B0-----:R-:W-:Y:S01]  /*0500*/  @!P0 FMUL R23, R23, 1.175494350822287508e-38 ;  /* 0x0080000017178820 */ /* 0x001fe20000400000 */
[----:B------:R-:W-:Y:S06]  /*0510*/  BRA `(.L_x_3644) ;  /* 0x0000000800807947 */ /* 0x000fec0003800000 */
.L_x_3639:
        /* <DEDUP_REMOVED lines=12> */
.L_x_3653:
[----:B------:R-:W2:Y:S01]  /*05e0*/  LDG.E.64 R4, desc[UR36][R4.64] ;  /* 0x0000002404047981 */ /* 0x000ea2000c1e1b00 */
[----:B------:R-:W-:Y:S01]  /*05f0*/  UMOV UR4, 0xf0000000 ;  /* 0xf000000000047882 */ /* 0x000fe20000000000 */
[----:B------:R-:W-:Y:S01]  /*0600*/  UMOV UR5, 0x380fffff ;  /* 0x380fffff00057882 */ /* 0x000fe20000000000 */
[----:B--2---:R-:W0:Y:S01]  /*0610*/  F2F.F32.F64 R23, R4 ;  /* 0x0000000400177310 */ /* 0x004e220000301000 */
[----:B------:R-:W-:-:S14]  /*0620*/  DSETP.GEU.AND P0, PT, |R4|, UR4, PT ;  /* 0x0000000404007e2a */ /* 0x000fdc000bf0e200 */
[----:B0-----:R-:W-:Y:S01]  /*0630*/  @!P0 FMUL R23, R23, 1.175494350822287508e-38 ;  /* 0x0080000017178820 */ /* 0x001fe20000400000 */
[----:B------:R-:W-:Y:S06]  /*0640*/  BRA `(.L_x_3644) ;  /* 0x0000000800347947 */ /* 0x000fec0003800000 */
.L_x_3652:
        /* <DEDUP_REMOVED lines=16> */
[----:B------:R-:W-:-:S04]  /*0750*/  SEL R3, R3, RZ, P0 ;  /* 0x000000ff03037207 */ /* 0x000fc80000000000 */
[C---:B------:R-:W-:Y:S01]  /*0760*/  SHF.L.U32 R4, R0.reuse, R3, RZ ;  /* 0x0000000300047219 */ /* 0x040fe200000006ff */
[----:B------:R-:W-:Y:S02]  /*0770*/  IMAD R7, R3, R8, 0x3c000000 ;  /* 0x3c00000003077424 */ /* 0x000fe400078e0208 */
[----:B------:R-:W-:-:S03]  /*0780*/  VIADD R3, R0, 0xffffffff ;  /* 0xffffffff00037836 */ /* 0x000fc60000000000 */
[----:B------:R-:W-:Y:S02]  /*0790*/  LEA.HI R7, R4, R7, RZ, 0x1c ;  /* 0x0000000704077211 */ /* 0x000fe400078fe0ff */
[----:B------:R-:W-:Y:S02]  /*07a0*/  SHF.R.S32.HI R3, RZ, 0x1f, R3 ;  /* 0x0000001fff037819 */ /* 0x000fe40000011403 */
[----:B------:R-:W-:-:S04]  /*07b0*/  LOP3.LUT R6, R7, 0x7f800000, R6, 0xf8, !PT ;  /* 0x7f80000007067812 */ /* 0x000fc800078ef806 */
[----:B------:R-:W-:-:S04]  /*07c0*/  LOP3.LUT R6, R6, R3, RZ, 0x30, !PT ;  /* 0x0000000306067212 */ /* 0x000fc800078e30ff */
[----:B------:R-:W-:Y:S01]  /*07d0*/  LOP3.LUT R23, R6, 0x80000000, R23, 0xf8, !PT ;  /* 0x8000000006177812 */ /* 0x000fe200078ef817 */
[----:B------:R-:W-:Y:S06]  /*07e0*/  BRA `(.L_x_3644) ;  /* 0x0000000400cc7947 */ /* 0x000fec0003800000 */
.L_x_3655:
        /* <DEDUP_REMOVED lines=14> */
.L_x_3654:
[----:B------:R-:W2:Y:S02]  /*08d0*/  LDG.E.U16 R4, desc[UR36][R4.64] ;  /* 0x0000002404047981 */ /* 0x000ea4000c1e1500 */
[----:B--2---:R-:W-:Y:S01]  /*08e0*/  IMAD.U32 R23, R4, 0x10000, RZ ;  /* 0x0001000004177824 */ /* 0x004fe200078e00ff */
[----:B------:R-:W-:Y:S06]  /*08f0*/  BRA `(.L_x_3644) ;  /* 0x0000000400887947 */ /* 0x000fec0003800000 */
.L_x_3651:
        /* <DEDUP_REMOVED lines=11> */
.L_x_3658:
        /* <DEDUP_REMOVED lines=20> */
.L_x_3660:
[----:B------:R-:W-:Y:S05]  /*0af0*/  BSYNC B0 ;  /* 0x0000000000007941 */ /* 0x000fea0003800000 */
.L_x_3659:
[----:B------:R-:W-:Y:S01]  /*0b00*/  IMAD.SHL.U32 R3, R3, 0x100000, RZ ;  /* 0x0010000003037824 */ /* 0x000fe200078e00ff */
[----:B------:R-:W-:-:S04]  /*0b10*/  LEA R0, R0, 0x3b800000, 0x17 ;  /* 0x3b80000000007811 */ /* 0x000fc800078eb8ff */
[----:B------:R-:W-:Y:S01]  /*0b20*/  LOP3.LUT R23, R0, R3, R23, 0xfe, !PT ;  /* 0x0000000300177212 */ /* 0x000fe200078efe17 */
[----:B------:R-:W-:Y:S06]  /*0b30*/  BRA `(.L_x_3644) ;  /* 0x0000000000f87947 */ /* 0x000fec0003800000 */
.L_x_3657:
        /* <DEDUP_REMOVED lines=20> */
.L_x_3662:
[----:B------:R-:W-:Y:S05]  /*0c80*/  BSYNC B0 ;  /* 0x0000000000007941 */ /* 0x000fea0003800000 */
.L_x_3661:
[----:B------:R-:W-:Y:S01]  /*0c90*/  IMAD.SHL.U32 R3, R3, 0x200000, RZ ;  /* 0x0020000003037824 */ /* 0x000fe200078e00ff */
[----:B------:R-:W-:-:S04]  /*0ca0*/  LEA R0, R0, 0x37800000, 0x17 ;  /* 0x3780000000007811 */ /* 0x000fc800078eb8ff */
[----:B------:R-:W-:Y:S01]  /*0cb0*/  LOP3.LUT R23, R0, R3, R23, 0xfe, !PT ;  /* 0x0000000300177212 */ /* 0x000fe200078efe17 */
[----:B------:R-:W-:Y:S06]  /*0cc0*/  BRA `(.L_x_3644) ;  /* 0x0000000000947947 */ /* 0x000fec0003800000 */
.L_x_3656:
        /* <DEDUP_REMOVED lines=14> */
.L_x_3643:
        /* <DEDUP_REMOVED lines=16> */
.L_x_3665:
[----:B------:R-:W-:Y:S01]  /*0eb0*/  IMAD.MOV.U32 R23, RZ, RZ, RZ ;  /* 0x000000ffff177224 */ /* 0x000fe200078e00ff */
[----:B------:R-:W-:Y:S06]  /*0ec0*/  BRA `(.L_x_3644) ;  /* 0x0000000000147947 */ /* 0x000fec0003800000 */
.L_x_3664:
[----:B------:R-:W2:Y:S02]  /*0ed0*/  LDG.E.64 R4, desc[UR36][R4.64] ;  /* 0x0000002404047981 */ /* 0x000ea4000c1e1b00 */
[----:B--2---:R0:W1:Y:S01]  /*0ee0*/  I2F.U64 R23, R4 ;  /* 0x0000000400177312 */ /* 0x0040620000301000 */
[----:B------:R-:W-:Y:S05]  /*0ef0*/  BRA `(.L_x_3644) ;  /* 0x0000000000087947 */ /* 0x000fea0003800000 */
.L_x_3663:
[----:B------:R-:W2:Y:S02]  /*0f00*/  LDG.E R4, desc[UR36][R4.64] ;  /* 0x0000002404047981 */ /* 0x000ea4000c1e1900 */
[----:B--2---:R-:W-:-:S07]  /*0f10*/  I2FP.F32.U32 R23, R4 ;  /* 0x0000000400177245 */ /* 0x004fce0000201000 */
.L_x_3644:
[----:B------:R-:W-:Y:S05]  /*0f20*/  BSYNC B6 ;  /* 0x0000000000067941 */ /* 0x000fea0003800000 */
.L_x_3638:
[----:B0-2-4-:R-:W0:Y:S01]  /*0f30*/  LDC.64 R4, c[0x0][0x228] ;  /* 0x00008a00ff047b82 */ /* 0x015e220000000a00 */
[----:B------:R-:W-:Y:S01]  /*0f40*/  PRMT R0, R27, 0x9910, RZ ;  /* 0x000099101b007816 */ /* 0x000fe200000000ff */
[----:B------:R-:W-:Y:S01]  /*0f50*/  ULDC UR4, c[0x0][0x23c] ;  /* 0x00008f0000047ab9 */ /* 0x000fe20000000800 */
[----:B------:R-:W-:Y:S01]  /*0f60*/  BSSY B6, `(.L_x_3666) ;  /* 0x00000df000067945 */ /* 0x000fe20003800000 */
        /* <DEDUP_REMOVED lines=16> */
.L_x_3670:
[----:B------:R-:W2:Y:S02]  /*1070*/  LDG.E.U8 R4, desc[UR36][R4.64] ;  /* 0x0000002404047981 */ /* 0x000ea4000c1e1100 */
[----:B--2---:R-:W-:Y:S01]  /*1080*/  I2FP.F32.U32 R18, R4 ;  /* 0x0000000400127245 */ /* 0x004fe20000201000 */
[----:B------:R-:W-:Y:S06]  /*1090*/  BRA `(.L_x_3672) ;  /* 0x0000000c002c7947 */ /* 0x000fec0003800000 */
.L_x_3669:
        /* <DEDUP_REMOVED lines=9> */
.L_x_3674:
[----:B------:R-:W2:Y:S02]  /*1130*/  LDG.E R4, desc[UR36][R4.64] ;  /* 0x0000002404047981 */ /* 0x000ea4000c1e1900 */
[----:B--2---:R-:W-:Y:S01]  /*1140*/  I2FP.F32.S32 R18, R4 ;  /* 0x0000000400127245 */ /* 0x004fe20000201400 */
[----:B------:R-:W-:Y:S06]  /*1150*/  BRA `(.L_x_3672) ;  /* 0x0000000800fc7947 */ /* 0x000fec0003800000 */
.L_x_3673:
[----:B------:R-:W2:Y:S02]  /*1160*/  LDG.E.U16 R4, desc[UR36][R4.64] ;  /* 0x0000002404047981 */ /* 0x000ea4000c1e1500 */
[----:B--2---:R0:W2:Y:S01]  /*1170*/  I2F.S16 R18, R4 ;  /* 0x0000000400127306 */ /* 0x0040a20000101400 */
[----:B------:R-:W-:Y:S05]  /*1180*/  BRA `(.L_x_3672) ;  /* 0x0000000800f07947 */ /* 0x000fea0003800000 */
.L_x_3668:
        /* <DEDUP_REMOVED lines=8> */
.L_x_3676:
[----:B------:R-:W2:Y:S02]  /*1210*/  LDG.E.U16 R4, desc[UR36][R4.64] ;  /* 0x0000002404047981 */ /* 0x000ea4000c1e1500 */
[----:B--2---:R-:W-:Y:S01]  /*1220*/  HADD2.F32 R18, -RZ, R4.H0_H0 ;  /* 0x20000004ff127230 */ /* 0x004fe20000004100 */
[----:B------:R-:W-:Y:S06]  /*1230*/  BRA `(.L_x_3672) ;  /* 0x0000000800c47947 */ /* 0x000fec0003800000 */
.L_x_3675:
        /* <DEDUP_REMOVED lines=8> */
.L_x_3678:
[----:B------:R-:W2:Y:S02]  /*12c0*/  LDG.E.U16 R4, desc[UR36][R4.64] ;  /* 0x0000002404047981 */ /* 0x000ea4000c1e1500 */
[----:B--2---:R-:W-:Y:S01]  /*12d0*/  HADD2.F32 R18, -RZ, R4.H0_H0 ;  /* 0x20000004ff127230 */ /* 0x004fe20000004100 */
[----:B------:R-:W-:Y:S06]  /*12e0*/  BRA `(.L_x_3672) ;  /* 0x0000000800987947 */ /* 0x000fec0003800000 */
.L_x_3677:
[----:B------:R-:W2:Y:S01]  /*12f0*/  LDG.E.64 R4, desc[UR36][R4.64] ;  /* 0x0000002404047981 */ /* 0x000ea2000c1e1b00 */
[----:B------:R-:W-:Y:S01]  /*1300*/  UMOV UR4, 0xf0000000 ;  /* 0xf000000000047882 */ /* 0x000fe20000000000 */
[----:B------:R-:W-:Y:S01]  /*1310*/  UMOV UR5, 0x380fffff ;  /* 0x380fffff00057882 */ /* 0x000fe20000000000 */
[----:B--2---:R-:W0:Y:S01]  /*1320*/  F2F.F32.F64 R18, R4 ;  /* 0x0000000400127310 */ /* 0x004e220000301000 */
[----:B------:R-:W-:-:S14]  /*1330*/  DSETP.GEU.AND P0, PT, |R4|, UR4, PT ;  /* 0x0000000404007e2a */ /* 0x000fdc000bf0e200 */
[----:B0-----:R-:W-:Y:S01]  /*1340*/  @!P0 FMUL R18, R18, 1.175494350822287508e-38 ;  /* 0x0080000012128820 */ /* 0x001fe20000400000 */
[----:B------:R-:W-:Y:S06]  /*1350*/  BRA `(.L_x_3672) ;  /* 0x00000008007c7947 */ /* 0x000fec0003800000 */
.L_x_3667:
        /* <DEDUP_REMOVED lines=12> */
.L_x_3681:
[----:B------:R-:W2:Y:S01]  /*1420*/  LDG.E.64 R4, desc[UR36][R4.64] ;  /* 0x0000002404047981 */ /* 0x000ea2000c1e1b00 */
[----:B------:R-:W-:Y:S01]  /*1430*/  UMOV UR4, 0xf0000000 ;  /* 0xf000000000047882 */ /* 0x000fe20000000000 */
[----:B------:R-:W-:Y:S01]  /*1440*/  UMOV UR5, 0x380fffff ;  /* 0x380fffff00057882 */ /* 0x000fe20000000000 */
[----:B--2---:R-:W0:Y:S01]  /*1450*/  F2F.F32.F64 R18, R4 ;  /* 0x0000000400127310 */ /* 0x004e220000301000 */
[----:B------:R-:W-:-:S14]  /*1460*/  DSETP.GEU.AND P0, PT, |R4|, UR4, PT ;  /* 0x0000000404007e2a */ /* 0x000fdc000bf0e200 */
[----:B0-----:R-:W-:Y:S01]  /*1470*/  @!P0 FMUL R18, R18, 1.175494350822287508e-38 ;  /* 0x0080000012128820 */ /* 0x001fe20000400000 */
[----:B------:R-:W-:Y:S06]  /*1480*/  BRA `(.L_x_3672) ;  /* 0x0000000800307947 */ /* 0x000fec0003800000 */
.L_x_3680:
        /* <DEDUP_REMOVED lines=26> */
.L_x_3683:
        /* <DEDUP_REMOVED lines=8> */
[----:B------:R-:W-:Y:S01]  /*16b0*/  @P0 FMUL.FTZ R18, R3, 1.9259299443872358531e-34 ;  /* 0x0780000003120820 */ /* 0x000fe20000410000 */
[----:B------:R-:W-:Y:S02]  /*16c0*/  IMAD.SHL.U32 R3, R4, 0x1000000, RZ ;  /* 0x0100000004037824 */ /* 0x000fe400078e00ff */
[----:B------:R-:W-:-:S05]  /*16d0*/  @!P0 FADD.FTZ R18, R0, -0.5 ;  /* 0xbf00000000128421 */ /* 0x000fca0000010000 */
[----:B------:R-:W-:Y:S01]  /*16e0*/  LOP3.LUT R18, R18, 0x80000000, R3, 0xf8, !PT ;  /* 0x8000000012127812 */ /* 0x000fe200078ef803 */
[----:B------:R-:W-:Y:S06]  /*16f0*/  BRA `(.L_x_3672) ;  /* 0x0000000400947947 */ /* 0x000fec0003800000 */
.L_x_3682:
[----:B------:R-:W2:Y:S02]  /*1700*/  LDG.E.U16 R4, desc[UR36][R4.64] ;  /* 0x0000002404047981 */ /* 0x000ea4000c1e1500 */
[----:B--2---:R-:W-:Y:S01]  /*1710*/  IMAD.U32 R18, R4, 0x10000, RZ ;  /* 0x0001000004127824 */ /* 0x004fe200078e00ff */
[----:B------:R-:W-:Y:S06]  /*1720*/  BRA `(.L_x_3672) ;  /* 0x0000000400887947 */ /* 0x000fec0003800000 */
.L_x_3679:
        /* <DEDUP_REMOVED lines=11> */
.L_x_3686:
        /* <DEDUP_REMOVED lines=20> */
.L_x_3688:
[----:B------:R-:W-:Y:S05]  /*1920*/  BSYNC B0 ;  /* 0x0000000000007941 */ /* 0x000fea0003800000 */
.L_x_3687:
[----:B------:R-:W-:Y:S01]  /*1930*/  IMAD.SHL.U32 R3, R3, 0x100000, RZ ;  /* 0x0010000003037824 */ /* 0x000fe200078e00ff */
[----:B------:R-:W-:-:S04]  /*1940*/  LEA R5, R0, 0x3b800000, 0x17 ;  /* 0x3b80000000057811 */ /* 0x000fc800078eb8ff */
[----:B------:R-:W-:Y:S01]  /*1950*/  LOP3.LUT R18, R5, R3, R18, 0xfe, !PT ;  /* 0x0000000305127212 */ /* 0x000fe200078efe12 */
[----:B------:R-:W-:Y:S06]  /*1960*/  BRA `(.L_x_3672) ;  /* 0x0000000000f87947 */ /* 0x000fec0003800000 */
.L_x_3685:
        /* <DEDUP_REMOVED lines=20> */
.L_x_3690:
[----:B------:R-:W-:Y:S05]  /*1ab0*/  BSYNC B0 ;  /* 0x0000000000007941 */ /* 0x000fea0003800000 */
.L_x_3689:
[----:B------:R-:W-:Y:S01]  /*1ac0*/  IMAD.SHL.U32 R3, R3, 0x200000, RZ ;  /* 0x0020000003037824 */ /* 0x000fe200078e00ff */
[----:B------:R-:W-:-:S04]  /*1ad0*/  LEA R5, R0, 0x37800000, 0x17 ;  /* 0x3780000000057811 */ /* 0x000fc800078eb8ff */
[----:B------:R-:W-:Y:S01]  /*1ae0*/  LOP3.LUT R18, R5, R3, R18, 0xfe, !PT ;  /* 0x0000000305127212 */ /* 0x000fe200078efe12 */
[----:B------:R-:W-:Y:S06]  /*1af0*/  BRA `(.L_x_3672) ;  /* 0x0000000000947947 */ /* 0x000fec0003800000 */
.L_x_3684:
        /* <DEDUP_REMOVED lines=14> */
.L_x_3671:
        /* <DEDUP_REMOVED lines=15> */
[----:B01-3-5:R-:W-:Y:S05]  /*1cd0*/  CALL.ABS.NOINC R14 ;  /* 0x000000000e007343 */ /* 0x02bfea0003c00000 */
.L_x_3693:
[----:B------:R-:W-:Y:S01]  /*1ce0*/  IMAD.MOV.U32 R18, RZ, RZ, RZ ;  /* 0x000000ffff127224 */ /* 0x000fe200078e00ff */
[----:B------:R-:W-:Y:S06]  /*1cf0*/  BRA `(.L_x_3672) ;  /* 0x0000000000147947 */ /* 0x000fec0003800000 */
.L_x_3692:
[----:B------:R-:W2:Y:S02]  /*1d00*/  LDG.E.64 R18, desc[UR36][R4.64] ;  /* 0x0000002404127981 */ /* 0x000ea4000c1e1b00 */
[----:B--2---:R0:W2:Y:S01]  /*1d10*/  I2F.U64 R18, R18 ;  /* 0x0000001200127312 */ /* 0x0040a20000301000 */
[----:B------:R-:W-:Y:S05]  /*1d20*/  BRA `(.L_x_3672) ;  /* 0x0000000000087947 */ /* 0x000fea0003800000 */
.L_x_3691:
[----:B------:R-:W2:Y:S02]  /*1d30*/  LDG.E R4, desc[UR36][R4.64] ;  /* 0x0000002404047981 */ /* 0x000ea4000c1e1900 */
[----:B--2---:R-:W-:-:S07]  /*1d40*/  I2FP.F32.U32 R18, R4 ;  /* 0x0000000400127245 */ /* 0x004fce0000201000 */
.L_x_3672:
[----:B------:R-:W-:Y:S05]  /*1d50*/  BSYNC B6 ;  /* 0x0000000000067941 */ /* 0x000fea0003800000 */
.L_x_3666:
[----:B------:R-:W0:Y:S02]  /*1d60*/  S2R R17, SR_TID.X ;  /* 0x0000000000117919 */ /* 0x000e240000002100 */
[----:B0-----:R-:W-:-:S07]  /*1d70*/  VIADD R17, R17, 0x80 ;  /* 0x0000008011117836 */ /* 0x001fce0000000000 */
.L_x_3637:
[----:B------:R-:W-:Y:S05]  /*1d80*/  BSYNC B7 ;  /* 0x0000000000077941 */ /* 0x000fea0003800000 */
.L_x_3636:
[----:B------:R-:W-:Y:S01]  /*1d90*/  ISETP.GE.AND P0, PT, R17, R26, PT ;  /* 0x0000001a1100720c */ /* 0x000fe20003f06270 */
[----:B------:R-:W-:Y:S01]  /*1da0*/  BSSY B7, `(.L_x_3694) ;  /* 0x00001cb000077945 */ /* 0x000fe20003800000 */
[----:B------:R-:W-:-:S11]  /*1db0*/  IMAD.MOV.U32 R22, RZ, RZ, RZ ;  /* 0x000000ffff167224 */ /* 0x000fd600078e00ff */
[----:B------:R-:W-:Y:S05]  /*1dc0*/  @P0 BRA `(.L_x_3695) ;  /* 0x0000001c00200947 */ /* 0x000fea0003800000 */
[----:B----4-:R-:W0:Y:S01]  /*1dd0*/  LDC.64 R4, c[0x0][0x220] ;  /* 0x00008800ff047b82 */ /* 0x010e220000000a00 */
        /* <DEDUP_REMOVED lines=17> */
[----:B------:R-:W4:Y:S02]  /*1ef0*/  LDG.E.S8 R4, desc[UR36][R4.64] ;  /* 0x0000002404047981 */ /* 0x000f24000c1e1300 */
[----:B----4-:R0:W4:Y:S01]  /*1f00*/  I2F.S16 R28, R4 ;  /* 0x00000004001c7306 */ /* 0x0101220000101400 */
[----:B------:R-:W-:Y:S05]  /*1f10*/  BRA `(.L_x_3702) ;  /* 0x0000000c00387947 */ /* 0x000fea0003800000 */
.L_x_3700:
[----:B------:R-:W4:Y:S02]  /*1f20*/  LDG.E.U8 R4, desc[UR36][R4.64] ;  /* 0x0000002404047981 */ /* 0x000f24000c1e1100 */
[----:B----4-:R-:W-:Y:S01]  /*1f30*/  I2FP.F32.U32 R28, R4 ;  /* 0x00000004001c7245 */ /* 0x010fe20000201000 */
[----:B------:R-:W-:Y:S06]  /*1f40*/  BRA `(.L_x_3702) ;  /* 0x0000000c002c7947 */ /* 0x000fec0003800000 */
.L_x_3699:
[----:B------:R-:W-:-:S13]  /*1f50*/  ISETP.NE.AND P0, PT, R0, 0x2, PT ;  /* 0x000000020000780c */ /* 0x000fda0003f05270 */
[----:B------:R-:W-:Y:S05]  /*1f60*/  @!P0 BRA `(.L_x_3703) ;  /* 0x0000000000288947 */ /* 0x000fea0003800000 */
[----:B------:R-:W-:-:S13]  /*1f70*/  ISETP.NE.AND P0, PT, R0, 0x3, PT ;  /* 0x000000030000780c */ /* 0x000fda0003f05270 */
[----:B------:R-:W-:Y:S05]  /*1f80*/  @!P0 BRA `(.L_x_3704) ;  /* 0x0000000000148947 */ /* 0x000fea0003800000 */
[----:B------:R-:W-:-:S13]  /*1f90*/  ISETP.NE.AND P0, PT, R0, 0x4, PT ;  /* 0x000000040000780c */ /* 0x000fda0003f05270 */
[----:B------:R-:W-:Y:S05]  /*1fa0*/  @P0 BRA `(.L_x_3701) ;  /* 0x0000000800b80947 */ /* 0x000fea0003800000 */
[----:B------:R-:W4:Y:S02]  /*1fb0*/  LDG.E.64 R4, desc[UR36][R4.64] ;  /* 0x0000002404047981 */ /* 0x000f24000c1e1b00 */
[----:B----4-:R0:W4:Y:S01]  /*1fc0*/  I2F.S64 R28, R4 ;  /* 0x00000004001c7312 */ /* 0x0101220000301400 */
[----:B------:R-:W-:Y:S05]  /*1fd0*/  BRA `(.L_x_3702) ;  /* 0x0000000c00087947 */ /* 0x000fea0003800000 */
.L_x_3704:
[----:B------:R-:W4:Y:S02]  /*1fe0*/  LDG.E R4, desc[UR36][R4.64] ;  /* 0x0000002404047981 */ /* 0x000f24000c1e1900 */
[----:B----4-:R-:W-:Y:S01]  /*1ff0*/  I2FP.F32.S32 R28, R4 ;  /* 0x00000004001c7245 */ /* 0x010fe20000201400 */
[----:B------:R-:W-:Y:S06]  /*2000*/  BRA `(.L_x_3702) ;  /* 0x0000000800fc7947 */ /* 0x000fec0003800000 */
.L_x_3703:
[----:B------:R-:W4:Y:S02]  /*2010*/  LDG.E.U16 R4, desc[UR36][R4.64] ;  /* 0x0000002404047981 */ /* 0x000f24000c1e1500 */
[----:B----4-:R0:W4:Y:S01]  /*2020*/  I2F.S16 R28, R4 ;  /* 0x00000004001c7306 */ /* 0x0101220000101400 */
[----:B------:R-:W-:Y:S05]  /*2030*/  BRA `(.L_x_3702) ;  /* 0x0000000800f07947 */ /* 0x000fea0003800000 */
.L_x_3698:
        /* <DEDUP_REMOVED lines=8> */
.L_x_3706:
[----:B------:R-:W4:Y:S02]  /*20c0*/  LDG.E.U16 R4, desc[UR36][R4.64] ;  /* 0x0000002404047981 */ /* 0x000f24000c1e1500 */
[----:B----4-:R-:W-:Y:S01]  /*20d0*/  HADD2.F32 R28, -RZ, R4.H0_H0 ;  /* 0x20000004ff1c7230 */ /* 0x010fe20000004100 */
[----:B------:R-:W-:Y:S06]  /*20e0*/  BRA `(.L_x_3702) ;  /* 0x0000000800c47947 */ /* 0x000fec0003800000 */
.L_x_3705:
        /* <DEDUP_REMOVED lines=8> */
.L_x_3708:
[----:B------:R-:W4:Y:S02]  /*2170*/  LDG.E.U16 R4, desc[UR36][R4.64] ;  /* 0x0000002404047981 */ /* 0x000f24000c1e1500 */
[----:B----4-:R-:W-:Y:S01]  /*2180*/  HADD2.F32 R28, -RZ, R4.H0_H0 ;  /* 0x20000004ff1c7230 */ /* 0x010fe20000004100 */
[----:B------:R-:W-:Y:S06]  /*2190*/  BRA `(.L_x_3702) ;  /* 0x0000000800987947 */ /* 0x000fec0003800000 */
.L_x_3707:
[----:B------:R-:W4:Y:S01]  /*21a0*/  LDG.E.64 R4, desc[UR36][R4.64] ;  /* 0x0000002404047981 */ /* 0x000f22000c1e1b00 */
[----:B------:R-:W-:Y:S01]  /*21b0*/  UMOV UR4, 0xf0000000 ;  /* 0xf000000000047882 */ /* 0x000fe20000000000 */
[----:B------:R-:W-:Y:S01]  /*21c0*/  UMOV UR5, 0x380fffff ;  /* 0x380fffff00057882 */ /* 0x000fe20000000000 */
[----:B----4-:R-:W0:Y:S01]  /*21d0*/  F2F.F32.F64 R28, R4 ;  /* 0x00000004001c7310 */ /* 0x010e220000301000 */
[----:B------:R-:W-:-:S14]  /*21e0*/  DSETP.GEU.AND P0, PT, |R4|, UR4, PT ;  /* 0x0000000404007e2a */ /* 0x000fdc000bf0e200 */
[----:B0-----:R-:W-:Y:S01]  /*21f0*/  @!P0 FMUL R28, R28, 1.175494350822287508e-38 ;  /* 0x008000001c1c8820 */ /* 0x001fe20000400000 */
[----:B------:R-:W-:Y:S06]  /*2200*/  BRA `(.L_x_3702) ;  /* 0x00000008007c7947 */ /* 0x000fec0003800000 */
.L_x_3697:
        /* <DEDUP_REMOVED lines=8> */
[----:B------:R-:W4:Y:S02]  /*2290*/  LDG.E.U8 R4, desc[UR36][R4.64] ;  /* 0x0000002404047981 */ /* 0x000f24000c1e1100 */
[----:B----4-:R-:W-:-:S04]  /*22a0*/  ISETP.NE.AND P0, PT, R4, RZ, PT ;  /* 0x000000ff0400720c */ /* 0x010fc80003f05270 */
[----:B------:R-:W-:Y:S01]  /*22b0*/  FSEL R28, RZ, 1, !P0 ;  /* 0x3f800000ff1c7808 */ /* 0x000fe20004000000 */
[----:B------:R-:W-:Y:S08]  /*22c0*/  BRA `(.L_x_3702) ;  /* 0x00000008004c7947 */ /* 0x000ff00003800000 */
.L_x_3711:
[----:B------:R-:W4:Y:S01]  /*22d0*/  LDG.E.64 R4, desc[UR36][R4.64] ;  /* 0x0000002404047981 */ /* 0x000f22000c1e1b00 */
[----:B------:R-:W-:Y:S01]  /*22e0*/  UMOV UR4, 0xf0000000 ;  /* 0xf000000000047882 */ /* 0x000fe20000000000 */
[----:B------:R-:W-:Y:S01]  /*22f0*/  UMOV UR5, 0x380fffff ;  /* 0x380fffff00057882 */ /* 0x000fe20000000000 */
[----:B----4-:R-:W0:Y:S01]  /*2300*/  F2F.F32.F64 R28, R4 ;  /* 0x00000004001c7310 */ /* 0x010e220000301000 */
[----:B------:R-:W-:-:S14]  /*2310*/  DSETP.GEU.AND P0, PT, |R4|, UR4, PT ;  /* 0x0000000404007e2a */ /* 0x000fdc000bf0e200 */
[----:B0-----:R-:W-:Y:S01]  /*2320*/  @!P0 FMUL R28, R28, 1.175494350822287508e-38 ;  /* 0x008000001c1c8820 */ /* 0x001fe20000400000 */
[----:B------:R-:W-:Y:S06]  /*2330*/  BRA `(.L_x_3702) ;  /* 0x0000000800307947 */ /* 0x000fec0003800000 */
.L_x_3710:
[----:B------:R-:W-:-:S13]  /*2340*/  ISETP.NE.AND P0, PT, R0, 0xf, PT ;  /* 0x0000000f0000780c */ /* 0x000fda0003f05270 */
[----:B------:R-:W-:Y:S05]  /*2350*/  @!P0 BRA `(.L_x_3712) ;  /* 0x0000000000948947 */ /* 0x000fea0003800000 */
[----:B------:R-:W-:-:S13]  /*2360*/  ISETP.NE.AND P0, PT, R0, 0x17, PT ;  /* 0x000000170000780c */ /* 0x000fda0003f05270 */
[----:B------:R-:W-:Y:S05]  /*2370*/  @!P0 BRA `(.L_x_3713) ;  /* 0x0000000000588947 */ /* 0x000fea0003800000 */
[----:B------:R-:W-:-:S13]  /*2380*/  ISETP.NE.AND P0, PT, R0, 0x18, PT ;  /* 0x000000180000780c */ /* 0x000fda0003f05270 */
[----:B------:R-:W-:Y:S05]  /*2390*/  @P0 BRA `(.L_x_3701) ;  /* 0x0000000400bc0947 */ /* 0x000fea0003800000 */
[----:B------:R-:W4:Y:S01]  /*23a0*/  LDG.E.U8 R28, desc[UR36][R4.64] ;  /* 0x00000024041c7981 */ /* 0x000f22000c1e1100 */
[----:B------:R-:W-:Y:S02]  /*23b0*/  IMAD.MOV.U32 R8, RZ, RZ, -0x800000 ;  /* 0xff800000ff087424 */ /* 0x000fe400078e00ff */
[----:B----4-:R-:W-:-:S05]  /*23c0*/  IMAD.SHL.U32 R28, R28, 0x1000000, RZ ;  /* 0x010000001c1c7824 */ /* 0x010fca00078e00ff */
        /* <DEDUP_REMOVED lines=17> */
.L_x_3713:
[----:B------:R-:W4:Y:S02]  /*24e0*/  LDG.E.U8 R4, desc[UR36][R4.64] ;  /* 0x0000002404047981 */ /* 0x000f24000c1e1100 */
[----:B----4-:R-:W-:-:S05]  /*24f0*/  IMAD.SHL.U32 R0, R4, 0x2000000, RZ ;  /* 0x0200000004007824 */ /* 0x010fca00078e00ff */
        /* <DEDUP_REMOVED lines=11> */
.L_x_3712:
[----:B------:R-:W4:Y:S02]  /*25b0*/  LDG.E.U16 R4, desc[UR36][R4.64] ;  /* 0x0000002404047981 */ /* 0x000f24000c1e1500 */
[----:B----4-:R-:W-:Y:S01]  /*25c0*/  IMAD.U32 R28, R4, 0x10000, RZ ;  /* 0x00010000041c7824 */ /* 0x010fe200078e00ff */
[----:B------:R-:W-:Y:S06]  /*25d0*/  BRA `(.L_x_3702) ;  /* 0x0000000400887947 */ /* 0x000fec0003800000 */
.L_x_3709:
        /* <DEDUP_REMOVED lines=8> */
[----:B------:R-:W4:Y:S02]  /*2660*/  LDG.E.U16 R4, desc[UR36][R4.64] ;  /* 0x0000002404047981 */ /* 0x000f24000c1e1500 */
[----:B----4-:R-:W-:Y:S01]  /*2670*/  I2FP.F32.U32 R28, R4 ;  /* 0x00000004001c7245 */ /* 0x010fe20000201000 */
[----:B------:R-:W-:Y:S06]  /*2680*/  BRA `(.L_x_3702) ;  /* 0x00000004005c7947 */ /* 0x000fec0003800000 */
.L_x_3716:
[----:B------:R-:W4:Y:S01]  /*2690*/  LDG.E.U8 R3, desc[UR36][R4.64] ;  /* 0x0000002404037981 */ /* 0x000f22000c1e1100 */
[----:B------:R-:W-:Y:S01]  /*26a0*/  IMAD.MOV.U32 R28, RZ, RZ, RZ ;  /* 0x000000ffff1c7224 */ /* 0x000fe200078e00ff */
[----:B----4-:R-:W-:-:S13]  /*26b0*/  ISETP.NE.AND P0, PT, R3, RZ, PT ;  /* 0x000000ff0300720c */ /* 0x010fda0003f05270 */
        /* <DEDUP_REMOVED lines=17> */
.L_x_3718:
[----:B------:R-:W-:Y:S05]  /*27d0*/  BSYNC B0 ;  /* 0x0000000000007941 */ /* 0x000fea0003800000 */
.L_x_3717:
[----:B------:R-:W-:Y:S01]  /*27e0*/  IMAD.SHL.U32 R3, R3, 0x100000, RZ ;  /* 0x0010000003037824 */ /* 0x000fe200078e00ff */
[----:B------:R-:W-:-:S04]  /*27f0*/  LEA R5, R0, 0x3b800000, 0x17 ;  /* 0x3b80000000057811 */ /* 0x000fc800078eb8ff */
[----:B------:R-:W-:Y:S01]  /*2800*/  LOP3.LUT R28, R5, R3, R28, 0xfe, !PT ;  /* 0x00000003051c7212 */ /* 0x000fe200078efe1c */
[----:B------:R-:W-:Y:S06]  /*2810*/  BRA `(.L_x_3702) ;  /* 0x0000000000f87947 */ /* 0x000fec0003800000 */
.L_x_3715:
        /* <DEDUP_REMOVED lines=20> */
.L_x_3720:
[----:B------:R-:W-:Y:S05]  /*2960*/  BSYNC B0 ;  /* 0x0000000000007941 */ /* 0x000fea0003800000 */
.L_x_3719:
[----:B------:R-:W-:Y:S01]  /*2970*/  IMAD.SHL.U32 R3, R3, 0x200000, RZ ;  /* 0x0020000003037824 */ /* 0x000fe200078e00ff */
[----:B------:R-:W-:-:S04]  /*2980*/  LEA R5, R0, 0x37800000, 0x17 ;  /* 0x3780000000057811 */ /* 0x000fc800078eb8ff */
[----:B------:R-:W-:Y:S01]  /*2990*/  LOP3.LUT R28, R5, R3, R28, 0xfe, !PT ;  /* 0x00000003051c7212 */ /* 0x000fe200078efe1c */
[----:B------:R-:W-:Y:S06]  /*29a0*/  BRA `(.L_x_3702) ;  /* 0x0000000000947947 */ /* 0x000fec0003800000 */
.L_x_3714:
[----:B------:R-:W-:-:S13]  /*29b0*/  ISETP.NE.AND P0, PT, R0, 0x1c, PT ;  /* 0x0000001c0000780c */ /* 0x000fda0003f05270 */
[----:B------:R-:W-:Y:S05]  /*29c0*/  @!P0 BRA `(.L_x_3721) ;  /* 0x0000000000848947 */ /* 0x000fea0003800000 */
[----:B------:R-:W-:-:S13]  /*29d0*/  ISETP.NE.AND P0, PT, R0, 0x1d, PT ;  /* 0x0000001d0000780c */ /* 0x000fda0003f05270 */
[----:B------:R-:W-:Y:S05]  /*29e0*/  @!P0 BRA `(.L_x_3722) ;  /* 0x0000000000708947 */ /* 0x000fea0003800000 */
[----:B------:R-:W-:-:S13]  /*29f0*/  ISETP.NE.AND P0, PT, R0, 0x2c, PT ;  /* 0x0000002c0000780c */ /* 0x000fda0003f05270 */
[----:B------:R-:W-:Y:S05]  /*2a00*/  @P0 BRA `(.L_x_3701) ;  /* 0x0000000000200947 */ /* 0x000fea0003800000 */
[----:B------:R-:W4:Y:S01]  /*2a10*/  LDG.E.U8 R4, desc[UR36][R4.64] ;  /* 0x0000002404047981 */ /* 0x000f22000c1e1100 */
[----:B------:R-:W-:Y:S01]  /*2a20*/  IMAD.MOV.U32 R28, RZ, RZ, 0x400000 ;  /* 0x00400000ff1c7424 */ /* 0x000fe200078e00ff */
[----:B----4-:R-:W-:-:S13]  /*2a30*/  ISETP.NE.AND P0, PT, R4, RZ, PT ;  /* 0x000000ff0400720c */ /* 0x010fda0003f05270 */
[----:B------:R-:W-:Y:S05]  /*2a40*/  @!P0 BRA `(.L_x_3702) ;  /* 0x00000000006c8947 */ /* 0x000fea0003800000 */
[----:B------:R-:W-:-:S13]  /*2a50*/  ISETP.NE.AND P0, PT, R4, 0xff, PT ;  /* 0x000000ff0400780c */ /* 0x000fda0003f05270 */
[----:B------:R-:W-:Y:S02]  /*2a60*/  @!P0 IMAD.MOV.U32 R28, RZ, RZ, 0x7f800001 ;  /* 0x7f800001ff1c8424 */ /* 0x000fe400078e00ff */
[----:B------:R-:W-:Y:S01]  /*2a70*/  @P0 IMAD.SHL.U32 R28, R4, 0x800000, RZ ;  /* 0x00800000041c0824 */ /* 0x000fe200078e00ff */
[----:B------:R-:W-:Y:S06]  /*2a80*/  BRA `(.L_x_3702) ;  /* 0x00000000005c7947 */ /* 0x000fec0003800000 */
.L_x_3701:
        /* <DEDUP_REMOVED lines=15> */
[----:B0123-5:R-:W-:Y:S05]  /*2b80*/  CALL.ABS.NOINC R14 ;  /* 0x000000000e007343 */ /* 0x02ffea0003c00000 */
.L_x_3723:
[----:B------:R-:W-:Y:S01]  /*2b90*/  IMAD.MOV.U32 R28, RZ, RZ, RZ ;  /* 0x000000ffff1c7224 */ /* 0x000fe200078e00ff */
[----:B------:R-:W-:Y:S06]  /*2ba0*/  BRA `(.L_x_3702) ;  /* 0x0000000000147947 */ /* 0x000fec0003800000 */
.L_x_3722:
[----:B------:R-:W4:Y:S02]  /*2bb0*/  LDG.E.64 R4, desc[UR36][R4.64] ;  /* 0x0000002404047981 */ /* 0x000f24000c1e1b00 */
[----:B----4-:R0:W4:Y:S01]  /*2bc0*/  I2F.U64 R28, R4 ;  /* 0x00000004001c7312 */ /* 0x0101220000301000 */
[----:B------:R-:W-:Y:S05]  /*2bd0*/  BRA `(.L_x_3702) ;  /* 0x0000000000087947 */ /* 0x000fea0003800000 */
.L_x_3721:
[----:B------:R-:W4:Y:S02]  /*2be0*/  LDG.E R4, desc[UR36][R4.64] ;  /* 0x0000002404047981 */ /* 0x000f24000c1e1900 */
[----:B----4-:R-:W-:-:S07]  /*2bf0*/  I2FP.F32.U32 R28, R4 ;  /* 0x00000004001c7245 */ /* 0x010fce0000201000 */
.L_x_3702:
[----:B------:R-:W-:Y:S05]  /*2c00*/  BSYNC B6 ;  /* 0x0000000000067941 */ /* 0x000fea0003800000 */
.L_x_3696:
[----:B0-----:R-:W0:Y:S01]  /*2c10*/  LDC.64 R4, c[0x0][0x228] ;  /* 0x00008a00ff047b82 */ /* 0x001e220000000a00 */
        /* <DEDUP_REMOVED lines=19> */
.L_x_3728:
[----:B------:R-:W2:Y:S02]  /*2d50*/  LDG.E.U8 R4, desc[UR36][R4.64] ;  /* 0x0000002404047981 */ /* 0x000ea4000c1e1100 */
[----:B--2---:R-:W-:Y:S01]  /*2d60*/  I2FP.F32.U32 R22, R4 ;  /* 0x0000000400167245 */ /* 0x004fe20000201000 */
[----:B------:R-:W-:Y:S06]  /*2d70*/  BRA `(.L_x_3730) ;  /* 0x0000000c002c7947 */ /* 0x000fec0003800000 */
.L_x_3727:
        /* <DEDUP_REMOVED lines=9> */
.L_x_3732:
[----:B------:R-:W2:Y:S02]  /*2e10*/  LDG.E R4, desc[UR36][R4.64] ;  /* 0x0000002404047981 */ /* 0x000ea4000c1e1900 */
[----:B--2---:R-:W-:Y:S01]  /*2e20*/  I2FP.F32.S32 R22, R4 ;  /* 0x0000000400167245 */ /* 0x004fe20000201400 */
[----:B------:R-:W-:Y:S06]  /*2e30*/  BRA `(.L_x_3730) ;  /* 0x0000000800fc7947 */ /* 0x000fec0003800000 */
.L_x_3731:
[----:B------:R-:W2:Y:S02]  /*2e40*/  LDG.E.U16 R4, desc[UR36][R4.64] ;  /* 0x0000002404047981 */ /* 0x000ea4000c1e1500 */
[----:B--2---:R0:W2:Y:S01]  /*2e50*/  I2F.S16 R22, R4 ;  /* 0x0000000400167306 */ /* 0x0040a20000101400 */
[----:B------:R-:W-:Y:S05]  /*2e60*/  BRA `(.L_x_3730) ;  /* 0x0000000800f07947 */ /* 0x000fea0003800000 */
.L_x_3726:
        /* <DEDUP_REMOVED lines=8> */
.L_x_3734:
[----:B------:R-:W2:Y:S02]  /*2ef0*/  LDG.E.U16 R4, desc[UR36][R4.64] ;  /* 0x0000002404047981 */ /* 0x000ea4000c1e1500 */
[----:B--2---:R-:W-:Y:S01]  /*2f00*/  HADD2.F32 R22, -RZ, R4.H0_H0 ;  /* 0x20000004ff167230 */ /* 0x004fe20000004100 */
[----:B------:R-:W-:Y:S06]  /*2f10*/  BRA `(.L_x_3730) ;  /* 0x0000000800c47947 */ /* 0x000fec0003800000 */
.L_x_3733:
        /* <DEDUP_REMOVED lines=8> */
.L_x_3736:
[----:B------:R-:W2:Y:S02]  /*2fa0*/  LDG.E.U16 R4, desc[UR36][R4.64] ;  /* 0x0000002404047981 */ /* 0x000ea4000c1e1500 */
[----:B--2---:R-:W-:Y:S01]  /*2fb0*/  HADD2.F32 R22, -RZ, R4.H0_H0 ;  /* 0x20000004ff167230 */ /* 0x004fe20000004100 */
[----:B------:R-:W-:Y:S06]  /*2fc0*/  BRA `(.L_x_3730) ;  /* 0x0000000800987947 */ /* 0x000fec0003800000 */
.L_x_3735:
[----:B------:R-:W2:Y:S01]  /*2fd0*/  LDG.E.64 R4, desc[UR36][R4.64] ;  /* 0x0000002404047981 */ /* 0x000ea2000c1e1b00 */
[----:B------:R-:W-:Y:S01]  /*2fe0*/  UMOV UR4, 0xf0000000 ;  /* 0xf000000000047882 */ /* 0x000fe20000000000 */
[----:B------:R-:W-:Y:S01]  /*2ff0*/  UMOV UR5, 0x380fffff ;  /* 0x380fffff00057882 */ /* 0x000fe20000000000 */
[----:B--2---:R-:W0:Y:S01]  /*3000*/  F2F.F32.F64 R22, R4 ;  /* 0x0000000400167310 */ /* 0x004e220000301000 */
[----:B------:R-:W-:-:S14]  /*3010*/  DSETP.GEU.AND P0, PT, |R4|, UR4, PT ;  /* 0x0000000404007e2a */ /* 0x000fdc000bf0e200 */
[----:B0-----:R-:W-:Y:S01]  /*3020*/  @!P0 FMUL R22, R22, 1.175494350822287508e-38 ;  /* 0x0080000016168820 */ /* 0x001fe20000400000 */
[----:B------:R-:W-:Y:S06]  /*3030*/  BRA `(.L_x_3730) ;  /* 0x00000008007c7947 */ /* 0x000fec0003800000 */
.L_x_3725:
        /* <DEDUP_REMOVED lines=12> */
.L_x_3739:
[----:B------:R-:W2:Y:S01]  /*3100*/  LDG.E.64 R4, desc[UR36][R4.64] ;  /* 0x0000002404047981 */ /* 0x000ea2000c1e1b00 */
[----:B------:R-:W-:Y:S01]  /*3110*/  UMOV UR4, 0xf0000000 ;  /* 0xf000000000047882 */ /* 0x000fe20000000000 */
[----:B------:R-:W-:Y:S01]  /*3120*/  UMOV UR5, 0x380fffff ;  /* 0x380fffff00057882 */ /* 0x000fe20000000000 */
[----:B--2---:R-:W0:Y:S01]  /*3130*/  F2F.F32.F64 R22, R4 ;  /* 0x0000000400167310 */ /* 0x004e220000301000 */
[----:B------:R-:W-:-:S14]  /*3140*/  DSETP.GEU.AND P0, PT, |R4|, UR4, PT ;  /* 0x0000000404007e2a */ /* 0x000fdc000bf0e200 */
[----:B0-----:R-:W-:Y:S01]  /*3150*/  @!P0 FMUL R22, R22, 1.175494350822287508e-38 ;  /* 0x0080000016168820 */ /* 0x001fe20000400000 */
[----:B------:R-:W-:Y:S06]  /*3160*/  BRA `(.L_x_3730) ;  /* 0x0000000800307947 */ /* 0x000fec0003800000 */
.L_x_3738:
        /* <DEDUP_REMOVED lines=26> */
.L_x_3741:
        /* <DEDUP_REMOVED lines=13> */
.L_x_3740:
[----:B------:R-:W2:Y:S02]  /*33e0*/  LDG.E.U16 R4, desc[UR36][R4.64] ;  /* 0x0000002404047981 */ /* 0x000ea4000c1e1500 */
[----:B--2---:R-:W-:Y:S01]  /*33f0*/  IMAD.U32 R22, R4, 0x10000, RZ ;  /* 0x0001000004167824 */ /* 0x004fe200078e00ff */
[----:B------:R-:W-:Y:S06]  /*3400*/  BRA `(.L_x_3730) ;  /* 0x0000000400887947 */ /* 0x000fec0003800000 */
.L_x_3737:
        /* <DEDUP_REMOVED lines=11> */
.L_x_3744:
        /* <DEDUP_REMOVED lines=20> */
.L_x_3746:
[----:B------:R-:W-:Y:S05]  /*3600*/  BSYNC B0 ;  /* 0x0000000000007941 */ /* 0x000fea0003800000 */
.L_x_3745:
[----:B------:R-:W-:Y:S01]  /*3610*/  IMAD.SHL.U32 R3, R3, 0x100000, RZ ;  /* 0x0010000003037824 */ /* 0x000fe200078e00ff */
[----:B------:R-:W-:-:S04]  /*3620*/  LEA R5, R0, 0x3b800000, 0x17 ;  /* 0x3b80000000057811 */ /* 0x000fc800078eb8ff */
[----:B------:R-:W-:Y:S01]  /*3630*/  LOP3.LUT R22, R5, R3, R22, 0xfe, !PT ;  /* 0x0000000305167212 */ /* 0x000fe200078efe16 */
[----:B------:R-:W-:Y:S06]  /*3640*/  BRA `(.L_x_3730) ;  /* 0x0000000000f87947 */ /* 0x000fec0003800000 */
.L_x_3743:
        /* <DEDUP_REMOVED lines=20> */
.L_x_3748:
[----:B------:R-:W-:Y:S05]  /*3790*/  BSYNC B0 ;  /* 0x0000000000007941 */ /* 0x000fea0003800000 */
.L_x_3747:
[----:B------:R-:W-:Y:S01]  /*37a0*/  IMAD.SHL.U32 R3, R3, 0x200000, RZ ;  /* 0x0020000003037824 */ /* 0x000fe200078e00ff */
[----:B------:R-:W-:-:S04]  /*37b0*/  LEA R5, R0, 0x37800000, 0x17 ;  /* 0x3780000000057811 */ /* 0x000fc800078eb8ff */
[----:B------:R-:W-:Y:S01]  /*37c0*/  LOP3.LUT R22, R5, R3, R22, 0xfe, !PT ;  /* 0x0000000305167212 */ /* 0x000fe200078efe16 */
[----:B------:R-:W-:Y:S06]  /*37d0*/  BRA `(.L_x_3730) ;  /* 0x0000000000947947 */ /* 0x000fec0003800000 */
.L_x_3742:
        /* <DEDUP_REMOVED lines=14> */
.L_x_3729:
        /* <DEDUP_REMOVED lines=15> */
[----:B012345:R-:W-:Y:S05]  /*39b0*/  CALL.ABS.NOINC R14 ;  /* 0x000000000e007343 */ /* 0x03ffea0003c00000 */
.L_x_3751:
[----:B------:R-:W-:Y:S01]  /*39c0*/  IMAD.MOV.U32 R22, RZ, RZ, RZ ;  /* 0x000000ffff167224 */ /* 0x000fe200078e00ff */
[----:B------:R-:W-:Y:S06]  /*39d0*/  BRA `(.L_x_3730) ;  /* 0x0000000000147947 */ /* 0x000fec0003800000 */
.L_x_3750:
[----:B------:R-:W2:Y:S02]  /*39e0*/  LDG.E.64 R4, desc[UR36][R4.64] ;  /* 0x0000002404047981 */ /* 0x000ea4000c1e1b00 */
[----:B--2---:R0:W2:Y:S01]  /*39f0*/  I2F.U64 R22, R4 ;  /* 0x0000000400167312 */ /* 0x0040a20000301000 */
[----:B------:R-:W-:Y:S05]  /*3a00*/  BRA `(.L_x_3730) ;  /* 0x0000000000087947 */ /* 0x000fea0003800000 */
.L_x_3749:
[----:B------:R-:W2:Y:S02]  /*3a10*/  LDG.E R4, desc[UR36][R4.64] ;  /* 0x0000002404047981 */ /* 0x000ea4000c1e1900 */
[----:B--2---:R-:W-:-:S07]  /*3a20*/  I2FP.F32.U32 R22, R4 ;  /* 0x0000000400167245 */ /* 0x004fce0000201000 */
.L_x_3730:
[----:B------:R-:W-:Y:S05]  /*3a30*/  BSYNC B6 ;  /* 0x0000000000067941 */ /* 0x000fea0003800000 */
.L_x_3724:
[----:B------:R-:W-:-:S07]  /*3a40*/  VIADD R17, R17, 0x80 ;  /* 0x0000008011117836 */ /* 0x000fce0000000000 */
.L_x_3695:
[----:B------:R-:W-:Y:S05]  /*3a50*/  BSYNC B7 ;  /* 0x0000000000077941 */ /* 0x000fea0003800000 */
.L_x_3694:
[----:B------:R-:W-:Y:S01]  /*3a60*/  ISETP.GE.AND P0, PT, R17, R26, PT ;  /* 0x0000001a1100720c */ /* 0x000fe20003f06270 */
[----:B------:R-:W-:Y:S01]  /*3a70*/  BSSY B7, `(.L_x_3752) ;  /* 0x00001cc000077945 */ /* 0x000fe20003800000 */
[----:B------:R-:W-:Y:S01]  /*3a80*/  IMAD.MOV.U32 R16, RZ, RZ, RZ ;  /* 0x000000ffff107224 */ /* 0x000fe200078e00ff */
[----:B------:R-:W-:-:S10]  /*3a90*/  CS2R R24, SRZ ;  /* 0x0000000000187805 */ /* 0x000fd4000001ff00 */
[----:B------:R-:W-:Y:S05]  /*3aa0*/  @P0 BRA `(.L_x_3753) ;  /* 0x0000001c00200947 */ /* 0x000fea0003800000 */
[----:B0---4-:R-:W0:Y:S01]  /*3ab0*/  LDC.64 R4, c[0x0][0x220] ;  /* 0x00008800ff047b82 */ /* 0x011e220000000a00 */
        /* <DEDUP_REMOVED lines=20> */
.L_x_3758:
[----:B------:R-:W4:Y:S02]  /*3c00*/  LDG.E.U8 R4, desc[UR36][R4.64] ;  /* 0x0000002404047981 */ /* 0x000f24000c1e1100 */
[----:B----4-:R-:W-:Y:S01]  /*3c10*/  I2FP.F32.U32 R24, R4 ;  /* 0x0000000400187245 */ /* 0x010fe20000201000 */
[----:B------:R-:W-:Y:S06]  /*3c20*/  BRA `(.L_x_3760) ;  /* 0x0000000c002c7947 */ /* 0x000fec0003800000 */
.L_x_3757:
        /* <DEDUP_REMOVED lines=9> */
.L_x_3762:
[----:B------:R-:W4:Y:S02]  /*3cc0*/  LDG.E R4, desc[UR36][R4.64] ;  /* 0x0000002404047981 */ /* 0x000f24000c1e1900 */
[----:B----4-:R-:W-:Y:S01]  /*3cd0*/  I2FP.F32.S32 R24, R4 ;  /* 0x0000000400187245 */ /* 0x010fe20000201400 */
[----:B------:R-:W-:Y:S06]  /*3ce0*/  BRA `(.L_x_3760) ;  /* 0x0000000800fc7947 */ /* 0x000fec0003800000 */
.L_x_3761:
[----:B------:R-:W4:Y:S02]  /*3cf0*/  LDG.E.U16 R4, desc[UR36][R4.64] ;  /* 0x0000002404047981 */ /* 0x000f24000c1e1500 */
[----:B----4-:R0:W4:Y:S01]  /*3d00*/  I2F.S16 R24, R4 ;  /* 0x0000000400187306 */ /* 0x0101220000101400 */
[----:B------:R-:W-:Y:S05]  /*3d10*/  BRA `(.L_x_3760) ;  /* 0x0000000800f07947 */ /* 0x000fea0003800000 */
.L_x_3756:
        /* <DEDUP_REMOVED lines=8> */
.L_x_3764:
[----:B------:R-:W4:Y:S02]  /*3da0*/  LDG.E.U16 R4, desc[UR36][R4.64] ;  /* 0x0000002404047981 */ /* 0x000f24000c1e1500 */
[----:B----4-:R-:W-:Y:S01]  /*3db0*/  HADD2.F32 R24, -RZ, R4.H0_H0 ;  /* 0x20000004ff187230 */ /* 0x010fe20000004100 */
[----:B------:R-:W-:Y:S06]  /*3dc0*/  BRA `(.L_x_3760) ;  /* 0x0000000800c47947 */ /* 0x000fec0003800000 */
.L_x_3763:
        /* <DEDUP_REMOVED lines=8> */
.L_x_3766:
[----:B------:R-:W4:Y:S02]  /*3e50*/  LDG.E.U16 R4, desc[UR36][R4.64] ;  /* 0x0000002404047981 */ /* 0x000f24000c1e1500 */
[----:B----4-:R-:W-:Y:S01]  /*3e60*/  HADD2.F32 R24, -RZ, R4.H0_H0 ;  /* 0x20000004ff187230 */ /* 0x010fe20000004100 */
[----:B------:R-:W-:Y:S06]  /*3e70*/  BRA `(.L_x_3760) ;  /* 0x0000000800987947 */ /* 0x000fec0003800000 */
.L_x_3765:
[----:B------:R-:W4:Y:S01]  /*3e80*/  LDG.E.64 R4, desc[UR36][R4.64] ;  /* 0x0000002404047981 */ /* 0x000f22000c1e1b00 */
[----:B------:R-:W-:Y:S01]  /*3e90*/  UMOV UR4, 0xf0000000 ;  /* 0xf000000000047882 */ /* 0x000fe20000000000 */
[----:B------:R-:W-:Y:S01]  /*3ea0*/  UMOV UR5, 0x380fffff ;  /* 0x380fffff00057882 */ /* 0x000fe20000000000 */
[----:B----4-:R-:W0:Y:S01]  /*3eb0*/  F2F.F32.F64 R24, R4 ;  /* 0x0000000400187310 */ /* 0x010e220000301000 */
[----:B------:R-:W-:-:S14]  /*3ec0*/  DSETP.GEU.AND P0, PT, |R4|, UR4, PT ;  /* 0x0000000404007e2a */ /* 0x000fdc000bf0e200 */
[----:B0-----:R-:W-:Y:S01]  /*3ed0*/  @!P0 FMUL R24, R24, 1.175494350822287508e-38 ;  /* 0x0080000018188820 */ /* 0x001fe20000400000 */
[----:B------:R-:W-:Y:S06]  /*3ee0*/  BRA `(.L_x_3760) ;  /* 0x00000008007c7947 */ /* 0x000fec0003800000 */
.L_x_3755:
        /* <DEDUP_REMOVED lines=12> */
.L_x_3769:
[----:B------:R-:W4:Y:S01]  /*3fb0*/  LDG.E.64 R4, desc[UR36][R4.64] ;  /* 0x0000002404047981 */ /* 0x000f22000c1e1b00 */
[----:B------:R-:W-:Y:S01]  /*3fc0*/  UMOV UR4, 0xf0000000 ;  /* 0xf000000000047882 */ /* 0x000fe20000000000 */
[----:B------:R-:W-:Y:S01]  /*3fd0*/  UMOV UR5, 0x380fffff ;  /* 0x380fffff00057882 */ /* 0x000fe20000000000 */
[----:B----4-:R-:W0:Y:S01]  /*3fe0*/  F2F.F32.F64 R24, R4 ;  /* 0x0000000400187310 */ /* 0x010e220000301000 */
[----:B------:R-:W-:-:S14]  /*3ff0*/  DSETP.GEU.AND P0, PT, |R4|, UR4, PT ;  /* 0x0000000404007e2a */ /* 0x000fdc000bf0e200 */
[----:B0-----:R-:W-:Y:S01]  /*4000*/  @!P0 FMUL R24, R24, 1.175494350822287508e-38 ;  /* 0x0080000018188820 */ /* 0x001fe20000400000 */
[----:B------:R-:W-:Y:S06]  /*4010*/  BRA `(.L_x_3760) ;  /* 0x0000000800307947 */ /* 0x000fec0003800000 */
.L_x_3768:
        /* <DEDUP_REMOVED lines=26> */
.L_x_3771:
        /* <DEDUP_REMOVED lines=13> */
.L_x_3770:
[----:B------:R-:W4:Y:S02]  /*4290*/  LDG.E.U16 R4, desc[UR36][R4.64] ;  /* 0x0000002404047981 */ /* 0x000f24000c1e1500 */
[----:B----4-:R-:W-:Y:S01]  /*42a0*/  IMAD.U32 R24, R4, 0x10000, RZ ;  /* 0x0001000004187824 */ /* 0x010fe200078e00ff */
[----:B------:R-:W-:Y:S06]  /*42b0*/  BRA `(.L_x_3760) ;  /* 0x0000000400887947 */ /* 0x000fec0003800000 */
.L_x_3767:
        /* <DEDUP_REMOVED lines=11> */
.L_x_3774:
        /* <DEDUP_REMOVED lines=20> */
.L_x_3776:
[----:B------:R-:W-:Y:S05]  /*44b0*/  BSYNC B0 ;  /* 0x0000000000007941 */ /* 0x000fea0003800000 */
.L_x_3775:
[----:B------:R-:W-:Y:S01]  /*44c0*/  IMAD.SHL.U32 R3, R3, 0x100000, RZ ;  /* 0x0010000003037824 */ /* 0x000fe200078e00ff */
[----:B------:R-:W-:-:S04]  /*44d0*/  LEA R5, R0, 0x3b800000, 0x17 ;  /* 0x3b80000000057811 */ /* 0x000fc800078eb8ff */
[----:B------:R-:W-:Y:S01]  /*44e0*/  LOP3.LUT R24, R5, R3, R24, 0xfe, !PT ;  /* 0x0000000305187212 */ /* 0x000fe200078efe18 */
[----:B------:R-:W-:Y:S06]  /*44f0*/  BRA `(.L_x_3760) ;  /* 0x0000000000f87947 */ /* 0x000fec0003800000 */
.L_x_3773:
        /* <DEDUP_REMOVED lines=20> */
.L_x_3778:
[----:B------:R-:W-:Y:S05]  /*4640*/  BSYNC B0 ;  /* 0x0000000000007941 */ /* 0x000fea0003800000 */
.L_x_3777:
[----:B------:R-:W-:Y:S01]  /*4650*/  IMAD.SHL.U32 R3, R3, 0x200000, RZ ;  /* 0x0020000003037824 */ /* 0x000fe200078e00ff */
[----:B------:R-:W-:-:S04]  /*4660*/  LEA R5, R0, 0x37800000, 0x17 ;  /* 0x3780000000057811 */ /* 0x000fc800078eb8ff */
[----:B------:R-:W-:Y:S01]  /*4670*/  LOP3.LUT R24, R5, R3, R24, 0xfe, !PT ;  /* 0x0000000305187212 */ /* 0x000fe200078efe18 */
[----:B------:R-:W-:Y:S06]  /*4680*/  BRA `(.L_x_3760) ;  /* 0x0000000000947947 */ /* 0x000fec0003800000 */
.L_x_3772:
        /* <DEDUP_REMOVED lines=14> */
.L_x_3759:
        /* <DEDUP_REMOVED lines=16> */
.L_x_3781:
[----:B------:R-:W-:Y:S01]  /*4870*/  IMAD.MOV.U32 R24, RZ, RZ, RZ ;  /* 0x000000ffff187224 */ /* 0x000fe200078e00ff */
[----:B------:R-:W-:Y:S06]  /*4880*/  BRA `(.L_x_3760) ;  /* 0x0000000000147947 */ /* 0x000fec0003800000 */
.L_x_3780:
[----:B------:R-:W4:Y:S02]  /*4890*/  LDG.E.64 R24, desc[UR36][R4.64] ;  /* 0x0000002404187981 */ /* 0x000f24000c1e1b00 */
[----:B----4-:R0:W4:Y:S01]  /*48a0*/  I2F.U64 R24, R24 ;  /* 0x0000001800187312 */ /* 0x0101220000301000 */
[----:B------:R-:W-:Y:S05]  /*48b0*/  BRA `(.L_x_3760) ;  /* 0x0000000000087947 */ /* 0x000fea0003800000 */
.L_x_3779:
[----:B------:R-:W4:Y:S02]  /*48c0*/  LDG.E R4, desc[UR36][R4.64] ;  /* 0x0000002404047981 */ /* 0x000f24000c1e1900 */
[----:B----4-:R-:W-:-:S07]  /*48d0*/  I2FP.F32.U32 R24, R4 ;  /* 0x0000000400187245 */ /* 0x010fce0000201000 */
.L_x_3760:
[----:B------:R-:W-:Y:S05]  /*48e0*/  BSYNC B6 ;  /* 0x0000000000067941 */ /* 0x000fea0003800000 */
.L_x_3754:
        /* <DEDUP_REMOVED lines=20> */
.L_x_3786:
[----:B------:R-:W2:Y:S02]  /*4a30*/  LDG.E.U8 R4, desc[UR36][R4.64] ;  /* 0x0000002404047981 */ /* 0x000ea4000c1e1100 */
[----:B--2---:R-:W-:Y:S01]  /*4a40*/  I2FP.F32.U32 R25, R4 ;  /* 0x0000000400197245 */ /* 0x004fe20000201000 */
[----:B------:R-:W-:Y:S06]  /*4a50*/  BRA `(.L_x_3788) ;  /* 0x0000000c002c7947 */ /* 0x000fec0003800000 */
.L_x_3785:
        /* <DEDUP_REMOVED lines=9> */
.L_x_3790:
[----:B------:R-:W2:Y:S02]  /*4af0*/  LDG.E R4, desc[UR36][R4.64] ;  /* 0x0000002404047981 */ /* 0x000ea4000c1e1900 */
[----:B--2---:R-:W-:Y:S01]  /*4b00*/  I2FP.F32.S32 R25, R4 ;  /* 0x0000000400197245 */ /* 0x004fe20000201400 */
[----:B------:R-:W-:Y:S06]  /*4b10*/  BRA `(.L_x_3788) ;  /* 0x0000000800fc7947 */ /* 0x000fec0003800000 */
.L_x_3789:
[----:B------:R-:W2:Y:S02]  /*4b20*/  LDG.E.U16 R4, desc[UR36][R4.64] ;  /* 0x0000002404047981 */ /* 0x000ea4000c1e1500 */
[----:B--2---:R0:W2:Y:S01]  /*4b30*/  I2F.S16 R25, R4 ;  /* 0x0000000400197306 */ /* 0x0040a20000101400 */
[----:B------:R-:W-:Y:S05]  /*4b40*/  BRA `(.L_x_3788) ;  /* 0x0000000800f07947 */ /* 0x000fea0003800000 */
.L_x_3784:
        /* <DEDUP_REMOVED lines=8> */
.L_x_3792:
[----:B------:R-:W2:Y:S02]  /*4bd0*/  LDG.E.U16 R4, desc[UR36][R4.64] ;  /* 0x0000002404047981 */ /* 0x000ea4000c1e1500 */
[----:B--2---:R-:W-:Y:S01]  /*4be0*/  HADD2.F32 R25, -RZ, R4.H0_H0 ;  /* 0x20000004ff197230 */ /* 0x004fe20000004100 */
[----:B------:R-:W-:Y:S06]  /*4bf0*/  BRA `(.L_x_3788) ;  /* 0x0000000800c47947 */ /* 0x000fec0003800000 */
.L_x_3791:
        /* <DEDUP_REMOVED lines=8> */
.L_x_3794:
[----:B------:R-:W2:Y:S02]  /*4c80*/  LDG.E.U16 R4, desc[UR36][R4.64] ;  /* 0x0000002404047981 */ /* 0x000ea4000c1e1500 */
[----:B--2---:R-:W-:Y:S01]  /*4c90*/  HADD2.F32 R25, -RZ, R4.H0_H0 ;  /* 0x20000004ff197230 */ /* 0x004fe20000004100 */
[----:B------:R-:W-:Y:S06]  /*4ca0*/  BRA `(.L_x_3788) ;  /* 0x0000000800987947 */ /* 0x000fec0003800000 */
.L_x_3793:
[----:B------:R-:W2:Y:S01]  /*4cb0*/  LDG.E.64 R4, desc[UR36][R4.64] ;  /* 0x0000002404047981 */ /* 0x000ea2000c1e1b00 */
[----:B------:R-:W-:Y:S01]  /*4cc0*/  UMOV UR4, 0xf0000000 ;  /* 0xf000000000047882 */ /* 0x000fe20000000000 */
[----:B------:R-:W-:Y:S01]  /*4cd0*/  UMOV UR5, 0x380fffff ;  /* 0x380fffff00057882 */ /* 0x000fe20000000000 */
[----:B--2---:R-:W0:Y:S01]  /*4ce0*/  F2F.F32.F64 R25, R4 ;  /* 0x0000000400197310 */ /* 0x004e220000301000 */
[----:B------:R-:W-:-:S14]  /*4cf0*/  DSETP.GEU.AND P0, PT, |R4|, UR4, PT ;  /* 0x0000000404007e2a */ /* 0x000fdc000bf0e200 */
[----:B0-----:R-:W-:Y:S01]  /*4d00*/  @!P0 FMUL R25, R25, 1.175494350822287508e-38 ;  /* 0x0080000019198820 */ /* 0x001fe20000400000 */
[----:B------:R-:W-:Y:S06]  /*4d10*/  BRA `(.L_x_3788) ;  /* 0x00000008007c7947 */ /* 0x000fec0003800000 */
.L_x_3783:
        /* <DEDUP_REMOVED lines=12> */
.L_x_3797:
[----:B------:R-:W2:Y:S01]  /*4de0*/  LDG.E.64 R4, desc[UR36][R4.64] ;  /* 0x0000002404047981 */ /* 0x000ea2000c1e1b00 */
[----:B------:R-:W-:Y:S01]  /*4df0*/  UMOV UR4, 0xf0000000 ;  /* 0xf000000000047882 */ /* 0x000fe20000000000 */
[----:B------:R-:W-:Y:S01]  /*4e00*/  UMOV UR5, 0x380fffff ;  /* 0x380fffff00057882 */ /* 0x000fe20000000000 */
[----:B--2---:R-:W0:Y:S01]  /*4e10*/  F2F.F32.F64 R25, R4 ;  /* 0x0000000400197310 */ /* 0x004e220000301000 */
[----:B------:R-:W-:-:S14]  /*4e20*/  DSETP.GEU.AND P0, PT, |R4|, UR4, PT ;  /* 0x0000000404007e2a */ /* 0x000fdc000bf0e200 */
[----:B0-----:R-:W-:Y:S01]  /*4e30*/  @!P0 FMUL R25, R25, 1.175494350822287508e-38 ;  /* 0x0080000019198820 */ /* 0x001fe20000400000 */
[----:B------:R-:W-:Y:S06]  /*4e40*/  BRA `(.L_x_3788) ;  /* 0x0000000800307947 */ /* 0x000fec0003800000 */
.L_x_3796:
        /* <DEDUP_REMOVED lines=26> */
.L_x_3799:
        /* <DEDUP_REMOVED lines=13> */
.L_x_3798:
[----:B------:R-:W2:Y:S02]  /*50c0*/  LDG.E.U16 R4, desc[UR36][R4.64] ;  /* 0x0000002404047981 */ /* 0x000ea4000c1e1500 */
[----:B--2---:R-:W-:Y:S01]  /*50d0*/  IMAD.U32 R25, R4, 0x10000, RZ ;  /* 0x0001000004197824 */ /* 0x004fe200078e00ff */
[----:B------:R-:W-:Y:S06]  /*50e0*/  BRA `(.L_x_3788) ;  /* 0x0000000400887947 */ /* 0x000fec0003800000 */
.L_x_3795:
        /* <DEDUP_REMOVED lines=11> */
.L_x_3802:
        /* <DEDUP_REMOVED lines=20> */
.L_x_3804:
[----:B------:R-:W-:Y:S05]  /*52e0*/  BSYNC B0 ;  /* 0x0000000000007941 */ /* 0x000fea0003800000 */
.L_x_3803:
[----:B------:R-:W-:Y:S01]  /*52f0*/  IMAD.SHL.U32 R3, R3, 0x100000, RZ ;  /* 0x0010000003037824 */ /* 0x000fe200078e00ff */
[----:B------:R-:W-:-:S04]  /*5300*/  LEA R0, R0, 0x3b800000, 0x17 ;  /* 0x3b80000000007811 */ /* 0x000fc800078eb8ff */
[----:B------:R-:W-:Y:S01]  /*5310*/  LOP3.LUT R25, R0, R3, R25, 0xfe, !PT ;  /* 0x0000000300197212 */ /* 0x000fe200078efe19 */
[----:B------:R-:W-:Y:S06]  /*5320*/  BRA `(.L_x_3788) ;  /* 0x0000000000f87947 */ /* 0x000fec0003800000 */
.L_x_3801:
        /* <DEDUP_REMOVED lines=20> */
.L_x_3806:
[----:B------:R-:W-:Y:S05]  /*5470*/  BSYNC B0 ;  /* 0x0000000000007941 */ /* 0x000fea0003800000 */
.L_x_3805:
[----:B------:R-:W-:Y:S01]  /*5480*/  IMAD.SHL.U32 R3, R3, 0x200000, RZ ;  /* 0x0020000003037824 */ /* 0x000fe200078e00ff */
[----:B------:R-:W-:-:S04]  /*5490*/  LEA R0, R0, 0x37800000, 0x17 ;  /* 0x3780000000007811 */ /* 0x000fc800078eb8ff */
[----:B------:R-:W-:Y:S01]  /*54a0*/  LOP3.LUT R25, R0, R3, R25, 0xfe, !PT ;  /* 0x0000000300197212 */ /* 0x000fe200078efe19 */
[----:B------:R-:W-:Y:S06]  /*54b0*/  BRA `(.L_x_3788) ;  /* 0x0000000000947947 */ /* 0x000fec0003800000 */
.L_x_3800:
        /* <DEDUP_REMOVED lines=14> */
.L_x_3787:
        /* <DEDUP_REMOVED lines=16> */
.L_x_3809:
[----:B------:R-:W-:Y:S01]  /*56a0*/  IMAD.MOV.U32 R25, RZ, RZ, RZ ;  /* 0x000000ffff197224 */ /* 0x000fe200078e00ff */
[----:B------:R-:W-:Y:S06]  /*56b0*/  BRA `(.L_x_3788) ;  /* 0x0000000000147947 */ /* 0x000fec0003800000 */
.L_x_3808:
[----:B------:R-:W2:Y:S02]  /*56c0*/  LDG.E.64 R4, desc[UR36][R4.64] ;  /* 0x0000002404047981 */ /* 0x000ea4000c1e1b00 */
[----:B--2---:R0:W2:Y:S01]  /*56d0*/  I2F.U64 R25, R4 ;  /* 0x0000000400197312 */ /* 0x0040a20000301000 */
[----:B------:R-:W-:Y:S05]  /*56e0*/  BRA `(.L_x_3788) ;  /* 0x0000000000087947 */ /* 0x000fea0003800000 */
.L_x_3807:
[----:B------:R-:W2:Y:S02]  /*56f0*/  LDG.E R4, desc[UR36][R4.64] ;  /* 0x0000002404047981 */ /* 0x000ea4000c1e1900 */
[----:B--2---:R-:W-:-:S07]  /*5700*/  I2FP.F32.U32 R25, R4 ;  /* 0x0000000400197245 */ /* 0x004fce0000201000 */
.L_x_3788:
[----:B------:R-:W-:Y:S05]  /*5710*/  BSYNC B6 ;  /* 0x0000000000067941 */ /* 0x000fea0003800000 */
.L_x_3782:
[----:B------:R-:W-:-:S07]  /*5720*/  VIADD R17, R17, 0x80 ;  /* 0x0000008011117836 */ /* 0x000fce0000000000 */
.L_x_3753:
[----:B------:R-:W-:Y:S05]  /*5730*/  BSYNC B7 ;  /* 0x0000000000077941 */ /* 0x000fea0003800000 */
.L_x_3752:
[----:B------:R-:W-:Y:S01]  /*5740*/  ISETP.GE.AND P0, PT, R17, R26, PT ;  /* 0x0000001a1100720c */ /* 0x000fe20003f06270 */
[----:B------:R-:W-:Y:S01]  /*5750*/  BSSY B7, `(.L_x_3810) ;  /* 0x00001c5000077945 */ /* 0x000fe20003800000 */
[----:B------:R-:W-:-:S11]  /*5760*/  IMAD.MOV.U32 R19, RZ, RZ, RZ ;  /* 0x000000ffff137224 */ /* 0x000fd600078e00ff */
        /* <DEDUP_REMOVED lines=22> */
.L_x_3816:
[----:B------:R-:W4:Y:S02]  /*58d0*/  LDG.E.U8 R4, desc[UR36][R4.64] ;  /* 0x0000002404047981 */ /* 0x000f24000c1e1100 */
[----:B----4-:R-:W-:Y:S01]  /*58e0*/  I2FP.F32.U32 R19, R4 ;  /* 0x0000000400137245 */ /* 0x010fe20000201000 */
[----:B------:R-:W-:Y:S06]  /*58f0*/  BRA `(.L_x_3818) ;  /* 0x0000000c002c7947 */ /* 0x000fec0003800000 */
.L_x_3815:
        /* <DEDUP_REMOVED lines=9> */
.L_x_3820:
[----:B------:R-:W4:Y:S02]  /*5990*/  LDG.E R4, desc[UR36][R4.64] ;  /* 0x0000002404047981 */ /* 0x000f24000c1e1900 */
[----:B----4-:R-:W-:Y:S01]  /*59a0*/  I2FP.F32.S32 R19, R4 ;  /* 0x0000000400137245 */ /* 0x010fe20000201400 */
[----:B------:R-:W-:Y:S06]  /*59b0*/  BRA `(.L_x_3818) ;  /* 0x0000000800fc7947 */ /* 0x000fec0003800000 */
.L_x_3819:
[----:B------:R-:W4:Y:S02]  /*59c0*/  LDG.E.U16 R4, desc[UR36][R4.64] ;  /* 0x0000002404047981 */ /* 0x000f24000c1e1500 */
[----:B----4-:R0:W4:Y:S01]  /*59d0*/  I2F.S16 R19, R4 ;  /* 0x0000000400137306 */ /* 0x0101220000101400 */
[----:B------:R-:W-:Y:S05]  /*59e0*/  BRA `(.L_x_3818) ;  /* 0x0000000800f07947 */ /* 0x000fea0003800000 */
.L_x_3814:
        /* <DEDUP_REMOVED lines=8> */
.L_x_3822:
[----:B------:R-:W4:Y:S02]  /*5a70*/  LDG.E.U16 R4, desc[UR36][R4.64] ;  /* 0x0000002404047981 */ /* 0x000f24000c1e1500 */
[----:B----4-:R-:W-:Y:S01]  /*5a80*/  HADD2.F32 R19, -RZ, R4.H0_H0 ;  /* 0x20000004ff137230 */ /* 0x010fe20000004100 */
[----:B------:R-:W-:Y:S06]  /*5a90*/  BRA `(.L_x_3818) ;  /* 0x0000000800c47947 */ /* 0x000fec0003800000 */
.L_x_3821:
        /* <DEDUP_REMOVED lines=8> */
.L_x_3824:
[----:B------:R-:W4:Y:S02]  /*5b20*/  LDG.E.U16 R4, desc[UR36][R4.64] ;  /* 0x0000002404047981 */ /* 0x000f24000c1e1500 */
[----:B----4-:R-:W-:Y:S01]  /*5b30*/  HADD2.F32 R19, -RZ, R4.H0_H0 ;  /* 0x20000004ff137230 */ /* 0x010fe20000004100 */
[----:B------:R-:W-:Y:S06]  /*5b40*/  BRA `(.L_x_3818) ;  /* 0x0000000800987947 */ /* 0x000fec0003800000 */
.L_x_3823:
[----:B------:R-:W4:Y:S01]  /*5b50*/  LDG.E.64 R4, desc[UR36][R4.64] ;  /* 0x0000002404047981 */ /* 0x000f22000c1e1b00 */
[----:B------:R-:W-:Y:S01]  /*5b60*/  UMOV UR4, 0xf0000000 ;  /* 0xf000000000047882 */ /* 0x000fe20000000000 */
[----:B------:R-:W-:Y:S01]  /*5b70*/  UMOV UR5, 0x380fffff ;  /* 0x380fffff00057882 */ /* 0x000fe20000000000 */
[----:B----4-:R-:W0:Y:S01]  /*5b80*/  F2F.F32.F64 R19, R4 ;  /* 0x0000000400137310 */ /* 0x010e220000301000 */
[----:B------:R-:W-:-:S14]  /*5b90*/  DSETP.GEU.AND P0, PT, |R4|, UR4, PT ;  /* 0x0000000404007e2a */ /* 0x000fdc000bf0e200 */
[----:B0-----:R-:W-:Y:S01]  /*5ba0*/  @!P0 FMUL R19, R19, 1.175494350822287508e-38 ;  /* 0x0080000013138820 */ /* 0x001fe20000400000 */
[----:B------:R-:W-:Y:S06]  /*5bb0*/  BRA `(.L_x_3818) ;  /* 0x00000008007c7947 */ /* 0x000fec0003800000 */
.L_x_3813:
        /* <DEDUP_REMOVED lines=12> */
.L_x_3827:
[----:B------:R-:W4:Y:S01]  /*5c80*/  LDG.E.64 R4, desc[UR36][R4.64] ;  /* 0x0000002404047981 */ /* 0x000f22000c1e1b00 */
[----:B------:R-:W-:Y:S01]  /*5c90*/  UMOV UR4, 0xf0000000 ;  /* 0xf000000000047882 */ /* 0x000fe20000000000 */
[----:B------:R-:W-:Y:S01]  /*5ca0*/  UMOV UR5, 0x380fffff ;  /* 0x380fffff00057882 */ /* 0x000fe20000000000 */
[----:B----4-:R-:W0:Y:S01]  /*5cb0*/  F2F.F32.F64 R19, R4 ;  /* 0x0000000400137310 */ /* 0x010e220000301000 */
[----:B------:R-:W-:-:S14]  /*5cc0*/  DSETP.GEU.AND P0, PT, |R4|, UR4, PT ;  /* 0x0000000404007e2a */ /* 0x000fdc000bf0e200 */
[----:B0-----:R-:W-:Y:S01]  /*5cd0*/  @!P0 FMUL R19, R19, 1.175494350822287508e-38 ;  /* 0x0080000013138820 */ /* 0x001fe20000400000 */
[----:B------:R-:W-:Y:S06]  /*5ce0*/  BRA `(.L_x_3818) ;  /* 0x0000000800307947 */ /* 0x000fec0003800000 */
.L_x_3826:
        /* <DEDUP_REMOVED lines=26> */
.L_x_3829:
        /* <DEDUP_REMOVED lines=13> */
.L_x_3828:
[----:B------:R-:W4:Y:S02]  /*5f60*/  LDG.E.U16 R4, desc[UR36][R4.64] ;  /* 0x0000002404047981 */ /* 0x000f24000c1e1500 */
[----:B----4-:R-:W-:Y:S01]  /*5f70*/  IMAD.U32 R19, R4, 0x10000, RZ ;  /* 0x0001000004137824 */ /* 0x010fe200078e00ff */
[----:B------:R-:W-:Y:S06]  /*5f80*/  BRA `(.L_x_3818) ;  /* 0x0000000400887947 */ /* 0x000fec0003800000 */
.L_x_3825:
        /* <DEDUP_REMOVED lines=11> */
.L_x_3832:
        /* <DEDUP_REMOVED lines=20> */
.L_x_3834:
[----:B------:R-:W-:Y:S05]  /*6180*/  BSYNC B0 ;  /* 0x0000000000007941 */ /* 0x000fea0003800000 */
.L_x_3833:
[----:B------:R-:W-:Y:S01]  /*6190*/  IMAD.SHL.U32 R3, R3, 0x100000, RZ ;  /* 0x0010000003037824 */ /* 0x000fe200078e00ff */
[----:B------:R-:W-:-:S04]  /*61a0*/  LEA R0, R0, 0x3b800000, 0x17 ;  /* 0x3b80000000007811 */ /* 0x000fc800078eb8ff */
[----:B------:R-:W-:Y:S01]  /*61b0*/  LOP3.LUT R19, R0, R3, R19, 0xfe, !PT ;  /* 0x0000000300137212 */ /* 0x000fe200078efe13 */
[----:B------:R-:W-:Y:S06]  /*61c0*/  BRA `(.L_x_3818) ;  /* 0x0000000000f87947 */ /* 0x000fec0003800000 */
.L_x_3831:
        /* <DEDUP_REMOVED lines=20> */
.L_x_3836:
[----:B------:R-:W-:Y:S05]  /*6310*/  BSYNC B0 ;  /* 0x0000000000007941 */ /* 0x000fea0003800000 */
.L_x_3835:
[----:B------:R-:W-:Y:S01]  /*6320*/  IMAD.SHL.U32 R3, R3, 0x200000, RZ ;  /* 0x0020000003037824 */ /* 0x000fe200078e00ff */
[----:B------:R-:W-:-:S04]  /*6330*/  LEA R0, R0, 0x37800000, 0x17 ;  /* 0x3780000000007811 */ /* 0x000fc800078eb8ff */
[----:B------:R-:W-:Y:S01]  /*6340*/  LOP3.LUT R19, R0, R3, R19, 0xfe, !PT ;  /* 0x0000000300137212 */ /* 0x000fe200078efe13 */
[----:B------:R-:W-:Y:S06]  /*6350*/  BRA `(.L_x_3818) ;  /* 0x0000000000947947 */ /* 0x000fec0003800000 */
.L_x_3830:
        /* <DEDUP_REMOVED lines=14> */
.L_x_3817:
        /* <DEDUP_REMOVED lines=16> */
.L_x_3839:
[----:B------:R-:W-:Y:S01]  /*6540*/  IMAD.MOV.U32 R19, RZ, RZ, RZ ;  /* 0x000000ffff137224 */ /* 0x000fe200078e00ff */
[----:B------:R-:W-:Y:S06]  /*6550*/  BRA `(.L_x_3818) ;  /* 0x0000000000147947 */ /* 0x000fec0003800000 */
.L_x_3838:
[----:B------:R-:W4:Y:S02]  /*6560*/  LDG.E.64 R4, desc[UR36][R4.64] ;  /* 0x0000002404047981 */ /* 0x000f24000c1e1b00 */
[----:B----4-:R0:W4:Y:S01]  /*6570*/  I2F.U64 R19, R4 ;  /* 0x0000000400137312 */ /* 0x0101220000301000 */
[----:B------:R-:W-:Y:S05]  /*6580*/  BRA `(.L_x_3818) ;  /* 0x0000000000087947 */ /* 0x000fea0003800000 */
.L_x_3837:
[----:B------:R-:W4:Y:S02]  /*6590*/  LDG.E R4, desc[UR36][R4.64] ;  /* 0x0000002404047981 */ /* 0x000f24000c1e1900 */
[----:B----4-:R-:W-:-:S07]  /*65a0*/  I2FP.F32.U32 R19, R4 ;  /* 0x0000000400137245 */ /* 0x010fce0000201000 */
.L_x_3818:
[----:B------:R-:W-:Y:S05]  /*65b0*/  BSYNC B6 ;  /* 0x0000000000067941 */ /* 0x000fea0003800000 */
.L_x_3812:
        /* <DEDUP_REMOVED lines=19> */
.L_x_3843:
[----:B------:R-:W2:Y:S02]  /*66f0*/  LDG.E.U8 R4, desc[UR36][R4.64] ;  /* 0x0000002404047981 */ /* 0x000ea4000c1e1100 */
[----:B--2---:R-:W-:Y:S01]  /*6700*/  I2FP.F32.U32 R16, R4 ;  /* 0x0000000400107245 */ /* 0x004fe20000201000 */
[----:B------:R-:W-:Y:S06]  /*6710*/  BRA `(.L_x_3811) ;  /* 0x0000000c00207947 */ /* 0x000fec0003800000 */
.L_x_3842:
        /* <DEDUP_REMOVED lines=9> */
.L_x_3846:
[----:B------:R-:W2:Y:S02]  /*67b0*/  LDG.E R4, desc[UR36][R4.64] ;  /* 0x0000002404047981 */ /* 0x000ea4000c1e1900 */
[----:B--2---:R-:W-:Y:S01]  /*67c0*/  I2FP.F32.S32 R16, R4 ;  /* 0x0000000400107245 */ /* 0x004fe20000201400 */
[----:B------:R-:W-:Y:S06]  /*67d0*/  BRA `(.L_x_3811) ;  /* 0x0000000800f07947 */ /* 0x000fec0003800000 */
.L_x_3845:
[----:B------:R-:W2:Y:S02]  /*67e0*/  LDG.E.U16 R4, desc[UR36][R4.64] ;  /* 0x0000002404047981 */ /* 0x000ea4000c1e1500 */
[----:B--2---:R0:W2:Y:S01]  /*67f0*/  I2F.S16 R16, R4 ;  /* 0x0000000400107306 */ /* 0x0040a20000101400 */
[----:B------:R-:W-:Y:S05]  /*6800*/  BRA `(.L_x_3811) ;  /* 0x0000000800e47947 */ /* 0x000fea0003800000 */
.L_x_3841:
        /* <DEDUP_REMOVED lines=8> */
.L_x_3848:
[----:B------:R-:W2:Y:S02]  /*6890*/  LDG.E.U16 R4, desc[UR36][R4.64] ;  /* 0x0000002404047981 */ /* 0x000ea4000c1e1500 */
[----:B--2---:R-:W-:Y:S01]  /*68a0*/  HADD2.F32 R16, -RZ, R4.H0_H0 ;  /* 0x20000004ff107230 */ /* 0x004fe20000004100 */
[----:B------:R-:W-:Y:S06]  /*68b0*/  BRA `(.L_x_3811) ;  /* 0x0000000800b87947 */ /* 0x000fec0003800000 */
.L_x_3847:
        /* <DEDUP_REMOVED lines=8> */
.L_x_3850:
[----:B------:R-:W2:Y:S02]  /*6940*/  LDG.E.U16 R4, desc[UR36][R4.64] ;  /* 0x0000002404047981 */ /* 0x000ea4000c1e1500 */
[----:B--2---:R-:W-:Y:S01]  /*6950*/  HADD2.F32 R16, -RZ, R4.H0_H0 ;  /* 0x20000004ff107230 */ /* 0x004fe20000004100 */
[----:B------:R-:W-:Y:S06]  /*6960*/  BRA `(.L_x_3811) ;  /* 0x00000008008c7947 */ /* 0x000fec0003800000 */
.L_x_3849:
[----:B------:R-:W2:Y:S01]  /*6970*/  LDG.E.64 R4, desc[UR36][R4.64] ;  /* 0x0000002404047981 */ /* 0x000ea2000c1e1b00 */
[----:B------:R-:W-:Y:S01]  /*6980*/  UMOV UR4, 0xf0000000 ;  /* 0xf000000000047882 */ /* 0x000fe20000000000 */
[----:B------:R-:W-:Y:S01]  /*6990*/  UMOV UR5, 0x380fffff ;  /* 0x380fffff00057882 */ /* 0x000fe20000000000 */
[----:B--2---:R-:W0:Y:S01]  /*69a0*/  F2F.F32.F64 R16, R4 ;  /* 0x0000000400107310 */ /* 0x004e220000301000 */
[----:B------:R-:W-:-:S14]  /*69b0*/  DSETP.GEU.AND P0, PT, |R4|, UR4, PT ;  /* 0x0000000404007e2a */ /* 0x000fdc000bf0e200 */
[----:B0-----:R-:W-:Y:S01]  /*69c0*/  @!P0 FMUL R16, R16, 1.175494350822287508e-38 ;  /* 0x0080000010108820 */ /* 0x001fe20000400000 */
[----:B------:R-:W-:Y:S06]  /*69d0*/  BRA `(.L_x_3811) ;  /* 0x0000000800707947 */ /* 0x000fec0003800000 */
.L_x_3840:
        /* <DEDUP_REMOVED lines=12> */
.L_x_3853:
[----:B------:R-:W2:Y:S01]  /*6aa0*/  LDG.E.64 R4, desc[UR36][R4.64] ;  /* 0x0000002404047981 */ /* 0x000ea2000c1e1b00 */
[----:B------:R-:W-:Y:S01]  /*6ab0*/  UMOV UR4, 0xf0000000 ;  /* 0xf000000000047882 */ /* 0x000fe20000000000 */
[----:B------:R-:W-:Y:S01]  /*6ac0*/  UMOV UR5, 0x380fffff ;  /* 0x380fffff00057882 */ /* 0x000fe20000000000 */
[----:B--2---:R-:W0:Y:S01]  /*6ad0*/  F2F.F32.F64 R16, R4 ;  /* 0x0000000400107310 */ /* 0x004e220000301000 */
[----:B------:R-:W-:-:S14]  /*6ae0*/  DSETP.GEU.AND P0, PT, |R4|, UR4, PT ;  /* 0x0000000404007e2a */ /* 0x000fdc000bf0e200 */
[----:B0-----:R-:W-:Y:S01]  /*6af0*/  @!P0 FMUL R16, R16, 1.175494350822287508e-38 ;  /* 0x0080000010108820 */ /* 0x001fe20000400000 */
[----:B------:R-:W-:Y:S06]  /*6b00*/  BRA `(.L_x_3811) ;  /* 0x0000000800247947 */ /* 0x000fec0003800000 */
.L_x_3852:
        /* <DEDUP_REMOVED lines=26> */
.L_x_3855:
        /* <DEDUP_REMOVED lines=13> */
.L_x_3854:
[----:B------:R-:W2:Y:S02]  /*6d80*/  LDG.E.U16 R4, desc[UR36][R4.64] ;  /* 0x0000002404047981 */ /* 0x000ea4000c1e1500 */
[----:B--2---:R-:W-:Y:S01]  /*6d90*/  IMAD.U32 R16, R4, 0x10000, RZ ;  /* 0x0001000004107824 */ /* 0x004fe200078e00ff */
[----:B------:R-:W-:Y:S06]  /*6da0*/  BRA `(.L_x_3811) ;  /* 0x00000004007c7947 */ /* 0x000fec0003800000 */
.L_x_3851:
        /* <DEDUP_REMOVED lines=11> */
.L_x_3858:
[----:B------:R-:W2:Y:S02]  /*6e60*/  LDG.E.U8 R3, desc[UR36][R4.64] ;  /* 0x0000002404037981 */ /* 0x000ea4000c1e1100 */
        /* <DEDUP_REMOVED lines=18> */
.L_x_3860:
[----:B------:R-:W-:Y:S05]  /*6f90*/  BSYNC B0 ;  /* 0x0000000000007941 */ /* 0x000fea0003800000 */
.L_x_3859:
[----:B------:R-:W-:Y:S01]  /*6fa0*/  IMAD.SHL.U32 R3, R3, 0x100000, RZ ;  /* 0x0010000003037824 */ /* 0x000fe200078e00ff */
[----:B------:R-:W-:-:S04]  /*6fb0*/  LEA R5, R0, 0x3b800000, 0x17 ;  /* 0x3b80000000057811 */ /* 0x000fc800078eb8ff */
[----:B------:R-:W-:Y:S01]  /*6fc0*/  LOP3.LUT R16, R5, R3, R16, 0xfe, !PT ;  /* 0x0000000305107212 */ /* 0x000fe200078efe10 */
[----:B------:R-:W-:Y:S06]  /*6fd0*/  BRA `(.L_x_3811) ;  /* 0x0000000000f07947 */ /* 0x000fec0003800000 */
.L_x_3857:
        /* <DEDUP_REMOVED lines=19> */
.L_x_3862:
[----:B------:R-:W-:Y:S05]  /*7110*/  BSYNC B0 ;  /* 0x0000000000007941 */ /* 0x000fea0003800000 */
.L_x_3861:
[----:B------:R-:W-:Y:S01]  /*7120*/  IMAD.SHL.U32 R3, R3, 0x200000, RZ ;  /* 0x0020000003037824 */ /* 0x000fe200078e00ff */
[----:B------:R-:W-:-:S04]  /*7130*/  LEA R5, R0, 0x37800000, 0x17 ;  /* 0x3780000000057811 */ /* 0x000fc800078eb8ff */
[----:B------:R-:W-:Y:S01]  /*7140*/  LOP3.LUT R16, R5, R3, R16, 0xfe, !PT ;  /* 0x0000000305107212 */ /* 0x000fe200078efe10 */
[----:B------:R-:W-:Y:S06]  /*7150*/  BRA `(.L_x_3811) ;  /* 0x0000000000907947 */ /* 0x000fec0003800000 */
.L_x_3856:
        /* <DEDUP_REMOVED lines=14> */
.L_x_3844:
        /* <DEDUP_REMOVED lines=16> */
.L_x_3865:
[----:B------:R-:W-:Y:S05]  /*7340*/  BRA `(.L_x_3811) ;  /* 0x0000000000147947 */ /* 0x000fea0003800000 */
.L_x_3864:
[----:B------:R-:W2:Y:S02]  /*7350*/  LDG.E.64 R16, desc[UR36][R4.64] ;  /* 0x0000002404107981 */ /* 0x000ea4000c1e1b00 */
[----:B--2---:R0:W2:Y:S01]  /*7360*/  I2F.U64 R16, R16 ;  /* 0x0000001000107312 */ /* 0x0040a20000301000 */
[----:B------:R-:W-:Y:S05]  /*7370*/  BRA `(.L_x_3811) ;  /* 0x0000000000087947 */ /* 0x000fea0003800000 */
.L_x_3863:
[----:B------:R-:W2:Y:S02]  /*7380*/  LDG.E R4, desc[UR36][R4.64] ;  /* 0x0000002404047981 */ /* 0x000ea4000c1e1900 */
[----:B--2---:R-:W-:-:S07]  /*7390*/  I2FP.F32.U32 R16, R4 ;  /* 0x0000000400107245 */ /* 0x004fce0000201000 */
.L_x_3811:
[----:B------:R-:W-:Y:S05]  /*73a0*/  BSYNC B7 ;  /* 0x0000000000077941 */ /* 0x000fea0003800000 */
.L_x_3810:
[----:B------:R-:W0:Y:S01]  /*73b0*/  S2R R27, SR_TID.X ;  /* 0x00000000001b7919 */ /* 0x000e220000002100 */
[----:B------:R-:W-:Y:S01]  /*73c0*/  BSSY B7, `(.L_x_3866) ;  /* 0x0000055000077945 */ /* 0x000fe20003800000 */
[----:B0-----:R-:W-:-:S04]  /*73d0*/  ISETP.GE.AND P0, PT, R27, R26, PT ;  /* 0x0000001a1b00720c */ /* 0x001fc80003f06270 */
[----:B------:R-:W-:-:S09]  /*73e0*/  P2R R17, PR, RZ, 0x1 ;  /* 0x00000001ff117803 */ /* 0x000fd20000000000 */
[----:B------:R-:W-:Y:S05]  /*73f0*/  @P0 BRA `(.L_x_3867) ;  /* 0x0000000400440947 */ /* 0x000fea0003800000 */
[C---:B-1-3-5:R-:W-:Y:S01]  /*7400*/  FSETP.GE.FTZ.AND P0, PT, R23.reuse, RZ, PT ;  /* 0x000000ff1700720b */ /* 0x06afe20003f16000 */
[----:B------:R-:W-:Y:S01]  /*7410*/  BSSY B6, `(.L_x_3868) ;  /* 0x0000013000067945 */ /* 0x000fe20003800000 */
[----:B------:R-:W-:-:S13]  /*7420*/  FSETP.GTU.FTZ.AND P1, PT, R23, 1, PT ;  /* 0x3f8000001700780b */ /* 0x000fda0003f3c000 */
[----:B------:R-:W-:Y:S05]  /*7430*/  @P0 BRA !P1, `(.L_x_3869) ;  /* 0x0000000000400947 */ /* 0x000fea0004800000 */
[----:B------:R-:W-:Y:S01]  /*7440*/  MOV R14, 0x0 ;  /* 0x00000000000e7802 */ /* 0x000fe20000000f00 */
[----:B------:R-:W-:Y:S01]  /*7450*/  ULDC.64 UR4, c[0x4][0x300] ;  /* 0x0100c00000047ab9 */ /* 0x000fe20000000a00 */
[----:B------:R-:W-:Y:S01]  /*7460*/  ULDC.64 UR6, c[0x4][0x10] ;  /* 0x0100040000067ab9 */ /* 0x000fe20000000a00 */
[----:B----4-:R-:W-:Y:S02]  /*7470*/  IMAD.U32 R4, RZ, RZ, UR4 ;  /* 0x00000004ff047e24 */ /* 0x010fe4000f8e00ff */
        /* <DEDUP_REMOVED lines=12> */
.L_x_3869:
[----:B------:R-:W-:Y:S05]  /*7540*/  BSYNC B6 ;  /* 0x0000000000067941 */ /* 0x000fea0003800000 */
.L_x_3868:
[C---:B--2---:R-:W-:Y:S01]  /*7550*/  FSETP.GE.FTZ.AND P0, PT, R18.reuse, RZ, PT ;  /* 0x000000ff1200720b */ /* 0x044fe20003f16000 */
        /* <DEDUP_REMOVED lines=19> */
.L_x_3871:
[----:B------:R-:W-:Y:S05]  /*7690*/  BSYNC B6 ;  /* 0x0000000000067941 */ /* 0x000fea0003800000 */
.L_x_3870:
[----:B------:R-:W-:Y:S01]  /*76a0*/  FADD.FTZ R0, -R23, -RZ ;  /* 0x800000ff17007221 */ /* 0x000fe20000010100 */
[----:B------:R-:W-:Y:S01]  /*76b0*/  IMAD.MOV.U32 R6, RZ, RZ, 0x3e800000 ;  /* 0x3e800000ff067424 */ /* 0x000fe200078e00ff */
[----:B------:R-:W-:Y:S01]  /*76c0*/  BSSY B0, `(.L_x_3872) ;  /* 0x0000021000007945 */ /* 0x000fe20003800000 */
[----:B------:R-:W-:Y:S02]  /*76d0*/  IMAD.MOV.U32 R7, RZ, RZ, 0x3d39bf78 ;  /* 0x3d39bf78ff077424 */ /* 0x000fe400078e00ff */
[C---:B------:R-:W-:Y:S01]  /*76e0*/  FADD.FTZ.RZ R3, R0.reuse, 1 ;  /* 0x3f80000000037421 */ /* 0x040fe2000001c000 */
[----:B------:R-:W-:Y:S01]  /*76f0*/  ISETP.GE.U32.AND P0, PT, R0, 0x7f800000, PT ;  /* 0x7f8000000000780c */ /* 0x000fe20003f06070 */
[----:B------:R-:W-:Y:S02]  /*7700*/  FADD.FTZ R8, R18, -1 ;  /* 0xbf80000012087421 */ /* 0x000fe40000010000 */
[----:B------:R-:W-:-:S05]  /*7710*/  VIADD R3, R3, 0xc0c00000 ;  /* 0xc0c0000003037836 */ /* 0x000fca0000000000 */
[----:B------:R-:W-:-:S04]  /*7720*/  LOP3.LUT R3, R3, 0xff800000, RZ, 0xc0, !PT ;  /* 0xff80000003037812 */ /* 0x000fc800078ec0ff */
[----:B----4-:R-:W-:Y:S01]  /*7730*/  IADD3 R5, -R3, 0x40800000, RZ ;  /* 0x4080000003057810 */ /* 0x010fe20007ffe1ff */
[----:B------:R-:W-:Y:S01]  /*7740*/  IMAD.IADD R4, R0, 0x1, -R3 ;  /* 0x0000000100047824 */ /* 0x000fe200078e0a03 */
[----:B------:R-:W-:-:S03]  /*7750*/  I2FP.F32.S32 R3, R3 ;  /* 0x0000000300037245 */ /* 0x000fc60000201400 */
[----:B------:R-:W-:Y:S02]  /*7760*/  FFMA.FTZ R5, R5, R6, -1 ;  /* 0xbf80000005057423 */ /* 0x000fe40000010006 */
[----:B------:R-:W0:Y:S01]  /*7770*/  MUFU.LG2 R6, R23 ;  /* 0x0000001700067308 */ /* 0x000e220000000c00 */
[----:B------:R-:W-:Y:S01]  /*7780*/  FMUL.FTZ R3, R3, 1.1920928955078125e-07 ;  /* 0x3400000003037820 */ /* 0x000fe20000410000 */
[----:B------:R-:W-:-:S04]  /*7790*/  FADD.FTZ R4, R4, R5 ;  /* 0x0000000504047221 */ /* 0x000fc80000010000 */
[----:B------:R-:W-:-:S04]  /*77a0*/  FFMA.FTZ R5, R4, -R7, 0.10546888411045074463 ;  /* 0x3dd8001204057423 */ /* 0x000fc80000010807 */
[----:B------:R-:W-:-:S04]  /*77b0*/  FFMA.FTZ R5, R4, R5, -0.13229703903198242188 ;  /* 0xbe0778e004057423 */ /* 0x000fc80000010005 */
[----:B------:R-:W-:Y:S01]  /*77c0*/  FFMA.FTZ R5, R4, R5, 0.14491446316242218018 ;  /* 0x3e14647504057423 */ /* 0x000fe20000010005 */
[----:B0-----:R-:W-:-:S03]  /*77d0*/  FMUL.FTZ R6, R6, 0.69314718246459960938 ;  /* 0x3f31721806067820 */ /* 0x001fc60000410000 */
[----:B------:R-:W-:-:S04]  /*77e0*/  FFMA.FTZ R5, R4, R5, -0.16641564667224884033 ;  /* 0xbe2a68dd04057423 */ /* 0x000fc80000010005 */
[----:B------:R-:W-:-:S04]  /*77f0*/  FFMA.FTZ R5, R4, R5, 0.19988867640495300293 ;  /* 0x3e4caf9e04057423 */ /* 0x000fc80000010005 */
[----:B------:R-:W-:-:S04]  /*7800*/  FFMA.FTZ R5, R4, R5, -0.25000196695327758789 ;  /* 0xbe80004204057423 */ /* 0x000fc80000010005 */
[----:B------:R-:W-:-:S04]  /*7810*/  FFMA.FTZ R5, R4, R5, 0.33333510160446166992 ;  /* 0x3eaaaae604057423 */ /* 0x000fc80000010005 */
[----:B------:R-:W-:-:S04]  /*7820*/  FFMA.FTZ R5, R4, R5, -0.5 ;  /* 0xbf00000004057423 */ /* 0x000fc80000010005 */
[----:B------:R-:W-:-:S04]  /*7830*/  FMUL.FTZ R5, R4, R5 ;  /* 0x0000000504057220 */ /* 0x000fc80000410000 */
[----:B------:R-:W-:Y:S01]  /*7840*/  FFMA.FTZ R4, R4, R5, R4 ;  /* 0x0000000504047223 */ /* 0x000fe20000010004 */
[----:B------:R-:W-:-:S03]  /*7850*/  FMNMX.NAN R5, R6, -100, !PT ;  /* 0xc2c8000006057809 */ /* 0x000fc60007820000 */
[----:B------:R-:W-:Y:S01]  /*7860*/  FFMA.FTZ R3, R3, 0.69314718246459960938, R4 ;  /* 0x3f31721803037823 */ /* 0x000fe20000010004 */
[----:B------:R-:W-:Y:S06]  /*7870*/  @!P0 BRA `(.L_x_3873) ;  /* 0x0000000000148947 */ /* 0x000fec0003800000 */
[----:B------:R-:W-:Y:S02]  /*7880*/  ISETP.GE.AND P0, PT, R0, -0x407fffff, PT ;  /* 0xbf8000010000780c */ /* 0x000fe40003f06270 */
[----:B------:R-:W-:-:S11]  /*7890*/  FSETP.NEU.FTZ.AND P1, PT, R23, RZ, PT ;  /* 0x000000ff1700720b */ /* 0x000fd60003f3d000 */
[----:B------:R-:W-:-:S04]  /*78a0*/  @P0 IMAD.MOV.U32 R0, RZ, RZ, 0x7f800000 ;  /* 0x7f800000ff000424 */ /* 0x000fc800078e00ff */
[----:B------:R-:W-:-:S05]  /*78b0*/  @P0 FFMA.FTZ R3, -R23, R0, +INF ;  /* 0x7f80000017030423 */ /* 0x000fca0000010100 */
[----:B------:R-:W-:-:S07]  /*78c0*/  FSEL R3, R3, -RZ, P1 ;  /* 0x800000ff03037208 */ /* 0x000fce0000800000 */
.L_x_3873:
[----:B------:R-:W-:Y:S05]  /*78d0*/  BSYNC B0 ;  /* 0x0000000000007941 */ /* 0x000fea0003800000 */
.L_x_3872:
[----:B------:R-:W-:Y:S01]  /*78e0*/  FMNMX.NAN R3, R3, -100, !PT ;  /* 0xc2c8000003037809 */ /* 0x000fe20007820000 */
[----:B------:R-:W-:-:S04]  /*78f0*/  FMUL.FTZ R18, R5, R18 ;  /* 0x0000001205127220 */ /* 0x000fc80000410000 */
[----:B------:R-:W-:-:S07]  /*7900*/  FFMA.FTZ R18, R3, R8, -R18 ;  /* 0x0000000803127223 */ /* 0x000fce0000010812 */
.L_x_3867:
[----:B------:R-:W-:Y:S05]  /*7910*/  BSYNC B7 ;  /* 0x0000000000077941 */ /* 0x000fea0003800000 */
.L_x_3866:
[----:B-1-3-5:R-:W-:Y:S01]  /*7920*/  VIADD R23, R27, 0x80 ;  /* 0x000000801b177836 */ /* 0x02afe20000000000 */
[----:B------:R-:W-:Y:S04]  /*7930*/  BSSY B7, `(.L_x_3874) ;  /* 0x0000054000077945 */ /* 0x000fe80003800000 */
[----:B------:R-:W-:-:S13]  /*7940*/  ISETP.GE.AND P0, PT, R23, R26, PT ;  /* 0x0000001a1700720c */ /* 0x000fda0003f06270 */
[----:B------:R-:W-:Y:S05]  /*7950*/  @P0 BRA `(.L_x_3875) ;  /* 0x0000000400440947 */ /* 0x000fea0003800000 */
[C---:B----4-:R-:W-:Y:S01]  /*7960*/  FSETP.GE.FTZ.AND P0, PT, R28.reuse, RZ, PT ;  /* 0x000000ff1c00720b */ /* 0x050fe20003f16000 */
[----:B------:R-:W-:Y:S01]  /*7970*/  BSSY B6, `(.L_x_3876) ;  /* 0x0000013000067945 */ /* 0x000fe20003800000 */
[----:B------:R-:W-:-:S13]  /*7980*/  FSETP.GTU.FTZ.AND P1, PT, R28, 1, PT ;  /* 0x3f8000001c00780b */ /* 0x000fda0003f3c000 */
[----:B------:R-:W-:Y:S05]  /*7990*/  @P0 BRA !P1, `(.L_x_3877) ;  /* 0x0000000000400947 */ /* 0x000fea0004800000 */
        /* <DEDUP_REMOVED lines=16> */
.L_x_3877:
[----:B------:R-:W-:Y:S05]  /*7aa0*/  BSYNC B6 ;  /* 0x0000000000067941 */ /* 0x000fea0003800000 */
.L_x_3876:
[C---:B--2---:R-:W-:Y:S01]  /*7ab0*/  FSETP.GE.FTZ.AND P0, PT, R22.reuse, RZ, PT ;  /* 0x000000ff1600720b */ /* 0x044fe20003f16000 */
        /* <DEDUP_REMOVED lines=19> */
.L_x_3879:
[----:B------:R-:W-:Y:S05]  /*7bf0*/  BSYNC B6 ;  /* 0x0000000000067941 */ /* 0x000fea0003800000 */
.L_x_3878:
        /* <DEDUP_REMOVED lines=35> */
.L_x_3881:
[----:B------:R-:W-:Y:S05]  /*7e30*/  BSYNC B0 ;  /* 0x0000000000007941 */ /* 0x000fea0003800000 */
.L_x_3880:
[----:B------:R-:W-:Y:S01]  /*7e40*/  FMNMX.NAN R3, R3, -100, !PT ;  /* 0xc2c8000003037809 */ /* 0x000fe20007820000 */
[----:B------:R-:W-:-:S04]  /*7e50*/  FMUL.FTZ R22, R5, R22 ;  /* 0x0000001605167220 */ /* 0x000fc80000410000 */
[----:B------:R-:W-:-:S07]  /*7e60*/  FFMA.FTZ R22, R3, R8, -R22 ;  /* 0x0000000803167223 */ /* 0x000fce0000010816 */
.L_x_3875:
[----:B------:R-:W-:Y:S05]  /*7e70*/  BSYNC B7 ;  /* 0x0000000000077941 */ /* 0x000fea0003800000 */
.L_x_3874:
[----:B------:R-:W-:Y:S01]  /*7e80*/  VIADD R3, R27, 0x100 ;  /* 0x000001001b037836 */ /* 0x000fe20000000000 */
        /* <DEDUP_REMOVED lines=23> */
.L_x_3885:
[----:B------:R-:W-:Y:S05]  /*8000*/  BSYNC B6 ;  /* 0x0000000000067941 */ /* 0x000fea0003800000 */
.L_x_3884:
        /* <DEDUP_REMOVED lines=20> */
.L_x_3887:
[----:B------:R-:W-:Y:S05]  /*8150*/  BSYNC B6 ;  /* 0x0000000000067941 */ /* 0x000fea0003800000 */
.L_x_3886:
[----:B------:R-:W-:Y:S01]  /*8160*/  FADD.FTZ R0, -R24, -RZ ;  /* 0x800000ff18007221 */ /* 0x000fe20000010100 */
[----:B------:R-:W-:Y:S01]  /*8170*/  IMAD.MOV.U32 R6, RZ, RZ, 0x3e800000 ;  /* 0x3e800000ff067424 */ /* 0x000fe200078e00ff */
[----:B------:R-:W-:Y:S01]  /*8180*/  BSSY B0, `(.L_x_3888) ;  /* 0x0000021000007945 */ /* 0x000fe20003800000 */
[----:B------:R-:W-:Y:S02]  /*8190*/  IMAD.MOV.U32 R7, RZ, RZ, 0x3d39bf78 ;  /* 0x3d39bf78ff077424 */ /* 0x000fe400078e00ff */
        /* <DEDUP_REMOVED lines=23> */
[----:B------:R-:W-:-:S03]  /*8310*/  FADD.FTZ R5, R25, -1 ;  /* 0xbf80000019057421 */ /* 0x000fc60000010000 */
[----:B------:R-:W-:Y:S01]  /*8320*/  FFMA.FTZ R3, R3, 0.69314718246459960938, R4 ;  /* 0x3f31721803037823 */ /* 0x000fe20000010004 */
[----:B------:R-:W-:Y:S06]  /*8330*/  @!P0 BRA `(.L_x_3889) ;  /* 0x0000000000148947 */ /* 0x000fec0003800000 */
[----:B------:R-:W-:Y:S02]  /*8340*/  ISETP.GE.AND P0, PT, R0, -0x407fffff, PT ;  /* 0xbf8000010000780c */ /* 0x000fe40003f06270 */
[----:B------:R-:W-:-:S11]  /*8350*/  FSETP.NEU.FTZ.AND P1, PT, R24, RZ, PT ;  /* 0x000000ff1800720b */ /* 0x000fd60003f3d000 */
[----:B------:R-:W-:-:S04]  /*8360*/  @P0 IMAD.MOV.U32 R7, RZ, RZ, 0x7f800000 ;  /* 0x7f800000ff070424 */ /* 0x000fc800078e00ff */
[----:B------:R-:W-:-:S05]  /*8370*/  @P0 FFMA.FTZ R3, -R24, R7, +INF ;  /* 0x7f80000018030423 */ /* 0x000fca0000010107 */
[----:B------:R-:W-:-:S07]  /*8380*/  FSEL R3, R3, -RZ, P1 ;  /* 0x800000ff03037208 */ /* 0x000fce0000800000 */
.L_x_3889:
[----:B------:R-:W-:Y:S05]  /*8390*/  BSYNC B0 ;  /* 0x0000000000007941 */ /* 0x000fea0003800000 */
.L_x_3888:
[----:B------:R-:W-:Y:S01]  /*83a0*/  FMNMX.NAN R24, R3, -100, !PT ;  /* 0xc2c8000003187809 */ /* 0x000fe20007820000 */
[----:B------:R-:W-:-:S04]  /*83b0*/  FMUL.FTZ R25, R6, R25 ;  /* 0x0000001906197220 */ /* 0x000fc80000410000 */
[----:B------:R-:W-:-:S07]  /*83c0*/  FFMA.FTZ R24, R24, R5, -R25 ;  /* 0x0000000518187223 */ /* 0x000fce0000010819 */
.L_x_3883:
[----:B------:R-:W-:Y:S05]  /*83d0*/  BSYNC B7 ;  /* 0x0000000000077941 */ /* 0x000fea0003800000 */
.L_x_3882:
        /* <DEDUP_REMOVED lines=24> */
.L_x_3893:
[----:B------:R-:W-:Y:S05]  /*8560*/  BSYNC B6 ;  /* 0x0000000000067941 */ /* 0x000fea0003800000 */
.L_x_3892:
        /* <DEDUP_REMOVED lines=20> */
.L_x_3895:
[----:B------:R-:W-:Y:S05]  /*86b0*/  BSYNC B6 ;  /* 0x0000000000067941 */ /* 0x000fea0003800000 */
.L_x_3894:
        /* <DEDUP_REMOVED lines=35> */
.L_x_3897:
[----:B------:R-:W-:Y:S05]  /*88f0*/  BSYNC B0 ;  /* 0x0000000000007941 */ /* 0x000fea0003800000 */
.L_x_3896:
[----:B------:R-:W-:Y:S01]  /*8900*/  FMNMX.NAN R3, R3, -100, !PT ;  /* 0xc2c8000003037809 */ /* 0x000fe20007820000 */
[----:B------:R-:W-:-:S04]  /*8910*/  FMUL.FTZ R16, R5, R16 ;  /* 0x0000001005107220 */ /* 0x000fc80000410000 */
[----:B------:R-:W-:-:S07]  /*8920*/  FFMA.FTZ R16, R3, R8, -R16 ;  /* 0x0000000803107223 */ /* 0x000fce0000010810 */
.L_x_3891:
[----:B------:R-:W-:Y:S05]  /*8930*/  BSYNC B7 ;  /* 0x0000000000077941 */ /* 0x000fea0003800000 */
.L_x_3890:
[----:B------:R-:W-:Y:S01]  /*8940*/  ISETP.NE.AND P0, PT, R17, RZ, PT ;  /* 0x000000ff1100720c */ /* 0x000fe20003f05270 */
[----:B------:R-:W-:Y:S01]  /*8950*/  BSSY B6, `(.L_x_3898) ;  /* 0x0000103000067945 */ /* 0x000fe20003800000 */
[----:B------:R-:W0:Y:S11]  /*8960*/  LDC.U8 R17, c[0x0][0x240] ;  /* 0x00009000ff117b82 */ /* 0x000e360000000000 */
[----:B------:R-:W-:Y:S05]  /*8970*/  @P0 BRA `(.L_x_3899) ;  /* 0x0000001000000947 */ /* 0x000fea0003800000 */
[----:B------:R-:W1:Y:S01]  /*8980*/  S2R R3, SR_TID.X ;  /* 0x0000000000037919 */ /* 0x000e620000002100 */
[----:B------:R-:W3:Y:S01]  /*8990*/  LDC.64 R8, c[0x0][0x218] ;  /* 0x00008600ff087b82 */ /* 0x000ee20000000a00 */
[----:B0---4-:R-:W-:Y:S01]  /*89a0*/  PRMT R4, R17, 0x9910, RZ ;  /* 0x0000991011047816 */ /* 0x011fe200000000ff */
[----:B------:R-:W-:Y:S01]  /*89b0*/  ULDC UR4, c[0x0][0x244] ;  /* 0x0000910000047ab9 */ /* 0x000fe20000000800 */
[----:B-1----:R-:W-:-:S04]  /*89c0*/  IMAD R0, R2, 0x200, R3 ;  /* 0x0000020002007824 */ /* 0x002fc800078e0203 */
[----:B------:R-:W-:Y:S02]  /*89d0*/  IMAD R3, R0, UR4, RZ ;  /* 0x0000000400037c24 */ /* 0x000fe4000f8e02ff */
[----:B------:R-:W-:-:S03]  /*89e0*/  IMAD.MOV.U32 R0, RZ, RZ, R4 ;  /* 0x000000ffff007224 */ /* 0x000fc600078e0004 */
[----:B---3--:R-:W-:Y:S02]  /*89f0*/  IADD3 R8, P1, R3, R8, RZ ;  /* 0x0000000803087210 */ /* 0x008fe40007f3e0ff */
        /* <DEDUP_REMOVED lines=11> */
[----:B--2---:R-:W0:Y:S01]  /*8ab0*/  F2I.FTZ.TRUNC.NTZ R3, R18 ;  /* 0x0000001200037305 */ /* 0x004e22000021f100 */
[----:B------:R-:W-:Y:S01]  /*8ac0*/  IMAD.MOV.U32 R27, RZ, RZ, R23 ;  /* 0x000000ffff1b7224 */ /* 0x000fe200078e0017 */
[----:B0-----:R0:W-:Y:S01]  /*8ad0*/  STG.E.U8 desc[UR36][R8.64], R3 ;  /* 0x0000000308007986 */ /* 0x0011e2000c101124 */
[----:B------:R-:W-:Y:S05]  /*8ae0*/  BRA `(.L_x_3899) ;  /* 0x0000000c00a47947 */ /* 0x000fea0003800000 */
.L_x_3903:
[----:B--2---:R-:W0:Y:S01]  /*8af0*/  F2I.S64.TRUNC R18, R18 ;  /* 0x0000001200127311 */ /* 0x004e22000020d900 */
[----:B------:R-:W-:Y:S02]  /*8b00*/  IMAD.MOV.U32 R27, RZ, RZ, R23 ;  /* 0x000000ffff1b7224 */ /* 0x000fe400078e0017 */
[----:B0-----:R-:W-:-:S05]  /*8b10*/  IMAD.MOV.U32 R3, RZ, RZ, R18 ;  /* 0x000000ffff037224 */ /* 0x001fca00078e0012 */
[----:B------:R0:W-:Y:S01]  /*8b20*/  STG.E.U8 desc[UR36][R8.64], R3 ;  /* 0x0000000308007986 */ /* 0x0001e2000c101124 */
[----:B------:R-:W-:Y:S05]  /*8b30*/  BRA `(.L_x_3899) ;  /* 0x0000000c00907947 */ /* 0x000fea0003800000 */
.L_x_3902:
[----:B------:R-:W-:-:S13]  /*8b40*/  ISETP.NE.AND P0, PT, R0, 0x2, PT ;  /* 0x000000020000780c */ /* 0x000fda0003f05270 */
[----:B------:R-:W-:Y:S05]  /*8b50*/  @!P0 BRA `(.L_x_3905) ;  /* 0x0000000000308947 */ /* 0x000fea0003800000 */
[----:B------:R-:W-:-:S13]  /*8b60*/  ISETP.NE.AND P0, PT, R0, 0x3, PT ;  /* 0x000000030000780c */ /* 0x000fda0003f05270 */
[----:B------:R-:W-:Y:S05]  /*8b70*/  @!P0 BRA `(.L_x_3906) ;  /* 0x0000000000188947 */ /* 0x000fea0003800000 */
[----:B------:R-:W-:-:S13]  /*8b80*/  ISETP.NE.AND P0, PT, R0, 0x4, PT ;  /* 0x000000040000780c */ /* 0x000fda0003f05270 */
[----:B------:R-:W-:Y:S05]  /*8b90*/  @P0 BRA `(.L_x_3904) ;  /* 0x0000000c00140947 */ /* 0x000fea0003800000 */
[----:B--2---:R-:W0:Y:S01]  /*8ba0*/  F2I.S64.TRUNC R18, R18 ;  /* 0x0000001200127311 */ /* 0x004e22000020d900 */
[----:B------:R-:W-:Y:S01]  /*8bb0*/  IMAD.MOV.U32 R27, RZ, RZ, R23 ;  /* 0x000000ffff1b7224 */ /* 0x000fe200078e0017 */
[----:B0-----:R0:W-:Y:S01]  /*8bc0*/  STG.E.64 desc[UR36][R8.64], R18 ;  /* 0x0000001208007986 */ /* 0x0011e2000c101b24 */
[----:B------:R-:W-:Y:S05]  /*8bd0*/  BRA `(.L_x_3899) ;  /* 0x0000000c00687947 */ /* 0x000fea0003800000 */
.L_x_3906:
[----:B--2---:R-:W0:Y:S01]  /*8be0*/  F2I.FTZ.TRUNC.NTZ R3, R18 ;  /* 0x0000001200037305 */ /* 0x004e22000021f100 */
[----:B------:R-:W-:Y:S01]  /*8bf0*/  IMAD.MOV.U32 R27, RZ, RZ, R23 ;  /* 0x000000ffff1b7224 */ /* 0x000fe200078e0017 */
[----:B0-----:R0:W-:Y:S01]  /*8c00*/  STG.E desc[UR36][R8.64], R3 ;  /* 0x0000000308007986 */ /* 0x0011e2000c101924 */
[----:B------:R-:W-:Y:S05]  /*8c10*/  BRA `(.L_x_3899) ;  /* 0x0000000c00587947 */ /* 0x000fea0003800000 */
.L_x_3905:
[----:B--2---:R-:W0:Y:S01]  /*8c20*/  F2I.FTZ.TRUNC.NTZ R3, R18 ;  /* 0x0000001200037305 */ /* 0x004e22000021f100 */
[----:B------:R-:W-:Y:S01]  /*8c30*/  IMAD.MOV.U32 R27, RZ, RZ, R23 ;  /* 0x000000ffff1b7224 */ /* 0x000fe200078e0017 */
[----:B0-----:R0:W-:Y:S01]  /*8c40*/  STG.E.U16 desc[UR36][R8.64], R3 ;  /* 0x0000000308007986 */ /* 0x0011e2000c101524 */
[----:B------:R-:W-:Y:S05]  /*8c50*/  BRA `(.L_x_3899) ;  /* 0x0000000c00487947 */ /* 0x000fea0003800000 */
.L_x_3901:
[----:B------:R-:W-:-:S13]  /*8c60*/  ISETP.GT.AND P0, PT, R0, 0x6, PT ;  /* 0x000000060000780c */ /* 0x000fda0003f04270 */
[----:B------:R-:W-:Y:S05]  /*8c70*/  @P0 BRA `(.L_x_3907) ;  /* 0x00000000002c0947 */ /* 0x000fea0003800000 */
[----:B------:R-:W-:-:S13]  /*8c80*/  ISETP.NE.AND P0, PT, R0, 0x5, PT ;  /* 0x000000050000780c */ /* 0x000fda0003f05270 */
[----:B------:R-:W-:Y:S05]  /*8c90*/  @!P0 BRA `(.L_x_3908) ;  /* 0x0000000000148947 */ /* 0x000fea0003800000 */
[----:B------:R-:W-:-:S13]  /*8ca0*/  ISETP.NE.AND P0, PT, R0, 0x6, PT ;  /* 0x000000060000780c */ /* 0x000fda0003f05270 */
[----:B------:R-:W-:Y:S05]  /*8cb0*/  @P0 BRA `(.L_x_3904) ;  /* 0x0000000800cc0947 */ /* 0x000fea0003800000 */
[----:B--2---:R0:W-:Y:S01]  /*8cc0*/  STG.E desc[UR36][R8.64], R18 ;  /* 0x0000001208007986 */ /* 0x0041e2000c101924 */
[----:B------:R-:W-:Y:S01]  /*8cd0*/  IMAD.MOV.U32 R27, RZ, RZ, R23 ;  /* 0x000000ffff1b7224 */ /* 0x000fe200078e0017 */
[----:B------:R-:W-:Y:S06]  /*8ce0*/  BRA `(.L_x_3899) ;  /* 0x0000000c00247947 */ /* 0x000fec0003800000 */
.L_x_3908:
[----:B--2---:R-:W-:Y:S01]  /*8cf0*/  F2FP.F16.F32.PACK_AB R18, RZ, R18 ;  /* 0x00000012ff12723e */ /* 0x004fe200000000ff */
[----:B------:R-:W-:-:S04]  /*8d00*/  IMAD.MOV.U32 R27, RZ, RZ, R23 ;  /* 0x000000ffff1b7224 */ /* 0x000fc800078e0017 */
[----:B------:R0:W-:Y:S01]  /*8d10*/  STG.E.U16 desc[UR36][R8.64], R18 ;  /* 0x0000001208007986 */ /* 0x0001e2000c101524 */
[----:B------:R-:W-:Y:S05]  /*8d20*/  BRA `(.L_x_3899) ;  /* 0x0000000c00147947 */ /* 0x000fea0003800000 */
.L_x_3907:
[----:B------:R-:W-:-:S13]  /*8d30*/  ISETP.NE.AND P0, PT, R0, 0x7, PT ;  /* 0x000000070000780c */ /* 0x000fda0003f05270 */
[----:B------:R-:W-:Y:S05]  /*8d40*/  @!P0 BRA `(.L_x_3909) ;  /* 0x0000000000348947 */ /* 0x000fea0003800000 */
[----:B------:R-:W-:-:S13]  /*8d50*/  ISETP.NE.AND P0, PT, R0, 0x8, PT ;  /* 0x000000080000780c */ /* 0x000fda0003f05270 */
[----:B------:R-:W-:Y:S05]  /*8d60*/  @!P0 BRA `(.L_x_3910) ;  /* 0x0000000000188947 */ /* 0x000fea0003800000 */
[----:B------:R-:W-:-:S13]  /*8d70*/  ISETP.NE.AND P0, PT, R0, 0x9, PT ;  /* 0x000000090000780c */ /* 0x000fda0003f05270 */
[----:B------:R-:W-:Y:S05]  /*8d80*/  @P0 BRA `(.L_x_3904) ;  /* 0x0000000800980947 */ /* 0x000fea0003800000 */
[----:B------:R-:W-:Y:S02]  /*8d90*/  IMAD.MOV.U32 R19, RZ, RZ, RZ ;  /* 0x000000ffff137224 */ /* 0x000fe400078e00ff */
[----:B------:R-:W-:-:S03]  /*8da0*/  IMAD.MOV.U32 R27, RZ, RZ, R23 ;  /* 0x000000ffff1b7224 */ /* 0x000fc600078e0017 */
[----:B--2---:R3:W-:Y:S01]  /*8db0*/  STG.E.64 desc[UR36][R8.64], R18 ;  /* 0x0000001208007986 */ /* 0x0047e2000c101b24 */
[----:B------:R-:W-:Y:S05]  /*8dc0*/  BRA `(.L_x_3899) ;  /* 0x0000000800ec7947 */ /* 0x000fea0003800000 */
.L_x_3910:
[----:B--2---:R-:W-:Y:S01]  /*8dd0*/  F2FP.F16.F32.PACK_AB R3, RZ, R18 ;  /* 0x00000012ff03723e */ /* 0x004fe200000000ff */
[----:B------:R-:W-:-:S03]  /*8de0*/  IMAD.MOV.U32 R27, RZ, RZ, R23 ;  /* 0x000000ffff1b7224 */ /* 0x000fc600078e0017 */
[----:B------:R-:W-:-:S05]  /*8df0*/  PRMT R3, R3, 0x5410, RZ ;  /* 0x0000541003037816 */ /* 0x000fca00000000ff */
[----:B------:R0:W-:Y:S01]  /*8e00*/  STG.E desc[UR36][R8.64], R3 ;  /* 0x0000000308007986 */ /* 0x0001e2000c101924 */
[----:B------:R-:W-:Y:S05]  /*8e10*/  BRA `(.L_x_3899) ;  /* 0x0000000800d87947 */ /* 0x000fea0003800000 */
.L_x_3909:
[----:B--2---:R-:W-:Y:S01]  /*8e20*/  FMUL.FTZ R4, R18, 1 ;  /* 0x3f80000012047820 */ /* 0x004fe20000410000 */
[----:B------:R-:W-:-:S05]  /*8e30*/  IMAD.MOV.U32 R27, RZ, RZ, R23 ;  /* 0x000000ffff1b7224 */ /* 0x000fca00078e0017 */
[----:B------:R-:W0:Y:S02]  /*8e40*/  F2F.F64.F32 R4, R4 ;  /* 0x0000000400047310 */ /* 0x000e240000201800 */
[----:B0-----:R1:W-:Y:S01]  /*8e50*/  STG.E.64 desc[UR36][R8.64], R4 ;  /* 0x0000000408007986 */ /* 0x0013e2000c101b24 */
[----:B------:R-:W-:Y:S05]  /*8e60*/  BRA `(.L_x_3899) ;  /* 0x0000000800c47947 */ /* 0x000fea0003800000 */
.L_x_3900:
        /* <DEDUP_REMOVED lines=8> */
[----:B--2---:R-:W-:Y:S01]  /*8ef0*/  FSETP.NEU.FTZ.AND P0, PT, R18, RZ, PT ;  /* 0x000000ff1200720b */ /* 0x004fe20003f1d000 */
[----:B------:R-:W-:-:S03]  /*8f00*/  IMAD.MOV.U32 R27, RZ, RZ, R23 ;  /* 0x000000ffff1b7224 */ /* 0x000fc600078e0017 */
[----:B------:R-:W-:-:S05]  /*8f10*/  SEL R3, RZ, 0x1, !P0 ;  /* 0x00000001ff037807 */ /* 0x000fca0004000000 */
[----:B------:R0:W-:Y:S01]  /*8f20*/  STG.E.U8 desc[UR36][R8.64], R3 ;  /* 0x0000000308007986 */ /* 0x0001e2000c101124 */
[----:B------:R-:W-:Y:S05]  /*8f30*/  BRA `(.L_x_3899) ;  /* 0x0000000800907947 */ /* 0x000fea0003800000 */
.L_x_3913:
[----:B--2---:R-:W-:Y:S01]  /*8f40*/  FMUL.FTZ R4, R18, 1 ;  /* 0x3f80000012047820 */ /* 0x004fe20000410000 */
[----:B------:R-:W-:Y:S01]  /*8f50*/  CS2R R6, SRZ ;  /* 0x0000000000067805 */ /* 0x000fe2000001ff00 */
[----:B------:R-:W-:-:S04]  /*8f60*/  IMAD.MOV.U32 R27, RZ, RZ, R23 ;  /* 0x000000ffff1b7224 */ /* 0x000fc800078e0017 */
[----:B------:R-:W0:Y:S02]  /*8f70*/  F2F.F64.F32 R4, R4 ;  /* 0x0000000400047310 */ /* 0x000e240000201800 */
[----:B0-----:R0:W-:Y:S01]  /*8f80*/  STG.E.128 desc[UR36][R8.64], R4 ;  /* 0x0000000408007986 */ /* 0x0011e2000c101d24 */
[----:B------:R-:W-:Y:S05]  /*8f90*/  BRA `(.L_x_3899) ;  /* 0x0000000800787947 */ /* 0x000fea0003800000 */
.L_x_3912:
[----:B------:R-:W-:-:S13]  /*8fa0*/  ISETP.NE.AND P0, PT, R0, 0xf, PT ;  /* 0x0000000f0000780c */ /* 0x000fda0003f05270 */
[----:B------:R-:W-:Y:S05]  /*8fb0*/  @!P0 BRA `(.L_x_3914) ;  /* 0x0000000000b48947 */ /* 0x000fea0003800000 */
[----:B------:R-:W-:-:S13]  /*8fc0*/  ISETP.NE.AND P0, PT, R0, 0x17, PT ;  /* 0x000000170000780c */ /* 0x000fda0003f05270 */
[----:B------:R-:W-:Y:S05]  /*8fd0*/  @!P0 BRA `(.L_x_3915) ;  /* 0x0000000000548947 */ /* 0x000fea0003800000 */
[----:B------:R-:W-:-:S13]  /*8fe0*/  ISETP.NE.AND P0, PT, R0, 0x18, PT ;  /* 0x000000180000780c */ /* 0x000fda0003f05270 */
[----:B------:R-:W-:Y:S05]  /*8ff0*/  @P0 BRA `(.L_x_3904) ;  /* 0x0000000400fc0947 */ /* 0x000fea0003800000 */
[C---:B--2---:R-:W-:Y:S01]  /*9000*/  LOP3.LUT R4, R18.reuse, 0x7fffffff, RZ, 0xc0, !PT ;  /* 0x7fffffff12047812 */ /* 0x044fe200078ec0ff */
        /* <DEDUP_REMOVED lines=13> */
.L_x_3917:
[----:B------:R-:W-:Y:S05]  /*90e0*/  BSYNC B0 ;  /* 0x0000000000007941 */ /* 0x000fea0003800000 */
.L_x_3916:
[----:B------:R-:W-:Y:S01]  /*90f0*/  LOP3.LUT R5, R0, R5, RZ, 0xfc, !PT ;  /* 0x0000000500057212 */ /* 0x000fe200078efcff */
[----:B------:R-:W-:-:S04]  /*9100*/  IMAD.MOV.U32 R27, RZ, RZ, R23 ;  /* 0x000000ffff1b7224 */ /* 0x000fc800078e0017 */
[----:B------:R0:W-:Y:S01]  /*9110*/  STG.E.U8 desc[UR36][R8.64], R5 ;  /* 0x0000000508007986 */ /* 0x0001e2000c101124 */
[----:B------:R-:W-:Y:S05]  /*9120*/  BRA `(.L_x_3899) ;  /* 0x0000000800147947 */ /* 0x000fea0003800000 */
.L_x_3915:
[----:B--2---:R-:W-:Y:S01]  /*9130*/  LOP3.LUT R4, R18, 0x7fffffff, RZ, 0xc0, !PT ;  /* 0x7fffffff12047812 */ /* 0x004fe200078ec0ff */
        /* <DEDUP_REMOVED lines=11> */
.L_x_3919:
[----:B------:R-:W-:Y:S01]  /*91f0*/  IMAD.MOV.U32 R0, RZ, RZ, 0x7f ;  /* 0x0000007fff007424 */ /* 0x000fe200078e00ff */
[----:B------:R-:W-:-:S04]  /*9200*/  ISETP.GT.U32.AND P0, PT, R4, 0x7f800000, PT ;  /* 0x7f8000000400780c */ /* 0x000fc80003f04070 */
[----:B------:R-:W-:-:S09]  /*9210*/  SEL R0, R0, 0x7c, P0 ;  /* 0x0000007c00007807 */ /* 0x000fd20000000000 */
.L_x_3920:
[----:B------:R-:W-:Y:S05]  /*9220*/  BSYNC B0 ;  /* 0x0000000000007941 */ /* 0x000fea0003800000 */
.L_x_3918:
[----:B------:R-:W-:Y:S01]  /*9230*/  LOP3.LUT R18, R18, 0x80000000, RZ, 0xc0, !PT ;  /* 0x8000000012127812 */ /* 0x000fe200078ec0ff */
[----:B------:R-:W-:-:S03]  /*9240*/  IMAD.MOV.U32 R27, RZ, RZ, R23 ;  /* 0x000000ffff1b7224 */ /* 0x000fc600078e0017 */
[----:B------:R-:W-:-:S04]  /*9250*/  SHF.R.U32.HI R3, RZ, 0x18, R18 ;  /* 0x00000018ff037819 */ /* 0x000fc80000011612 */
[----:B------:R-:W-:-:S05]  /*9260*/  LOP3.LUT R3, R0, R3, RZ, 0xfc, !PT ;  /* 0x0000000300037212 */ /* 0x000fca00078efcff */
[----:B------:R0:W-:Y:S01]  /*9270*/  STG.E.U8 desc[UR36][R8.64], R3 ;  /* 0x0000000308007986 */ /* 0x0001e2000c101124 */
[----:B------:R-:W-:Y:S05]  /*9280*/  BRA `(.L_x_3899) ;  /* 0x0000000400bc7947 */ /* 0x000fea0003800000 */
.L_x_3914:
[----:B--2---:R-:W-:Y:S01]  /*9290*/  F2FP.BF16.F32.PACK_AB R18, RZ, R18 ;  /* 0x00000012ff12723e */ /* 0x004fe200000010ff */
[----:B------:R-:W-:-:S04]  /*92a0*/  IMAD.MOV.U32 R27, RZ, RZ, R23 ;  /* 0x000000ffff1b7224 */ /* 0x000fc800078e0017 */
[----:B------:R0:W-:Y:S01]  /*92b0*/  STG.E.U16 desc[UR36][R8.64], R18 ;  /* 0x0000001208007986 */ /* 0x0001e2000c101524 */
[----:B------:R-:W-:Y:S05]  /*92c0*/  BRA `(.L_x_3899) ;  /* 0x0000000400ac7947 */ /* 0x000fea0003800000 */
.L_x_3911:
        /* <DEDUP_REMOVED lines=8> */
[----:B--2---:R-:W0:Y:S01]  /*9350*/  F2I.FTZ.U32.TRUNC.NTZ R3, R18 ;  /* 0x0000001200037305 */ /* 0x004e22000021f000 */
[----:B------:R-:W-:Y:S01]  /*9360*/  IMAD.MOV.U32 R27, RZ, RZ, R23 ;  /* 0x000000ffff1b7224 */ /* 0x000fe200078e0017 */
[----:B0-----:R0:W-:Y:S01]  /*9370*/  STG.E.U16 desc[UR36][R8.64], R3 ;  /* 0x0000000308007986 */ /* 0x0011e2000c101524 */
[----:B------:R-:W-:Y:S05]  /*9380*/  BRA `(.L_x_3899) ;  /* 0x00000004007c7947 */ /* 0x000fea0003800000 */
.L_x_3923:
[----:B--2---:R-:W-:Y:S01]  /*9390*/  LOP3.LUT R3, R18, 0x7fffffff, RZ, 0xc0, !PT ;  /* 0x7fffffff12037812 */ /* 0x004fe200078ec0ff */
        /* <DEDUP_REMOVED lines=15> */
.L_x_3926:
[----:B------:R-:W-:-:S04]  /*9490*/  LOP3.LUT R18, R18, 0x80000000, RZ, 0xc0, !PT ;  /* 0x8000000012127812 */ /* 0x000fc800078ec0ff */
[----:B------:R-:W-:-:S04]  /*94a0*/  SHF.R.U32.HI R3, RZ, 0x18, R18 ;  /* 0x00000018ff037819 */ /* 0x000fc80000011612 */
[----:B------:R-:W-:-:S04]  /*94b0*/  LOP3.LUT R0, R0, R3, RZ, 0xfc, !PT ;  /* 0x0000000300007212 */ /* 0x000fc800078efcff */
[----:B------:R-:W-:-:S07]  /*94c0*/  PRMT R4, R0, 0x7610, R4 ;  /* 0x0000761000047816 */ /* 0x000fce0000000004 */
.L_x_3925:
[----:B------:R-:W-:Y:S05]  /*94d0*/  BSYNC B0 ;  /* 0x0000000000007941 */ /* 0x000fea0003800000 */
.L_x_3924:
[----:B------:R0:W-:Y:S01]  /*94e0*/  STG.E.U8 desc[UR36][R8.64], R4 ;  /* 0x0000000408007986 */ /* 0x0001e2000c101124 */
[----:B------:R-:W-:Y:S01]  /*94f0*/  IMAD.MOV.U32 R27, RZ, RZ, R23 ;  /* 0x000000ffff1b7224 */ /* 0x000fe200078e0017 */
[----:B------:R-:W-:Y:S06]  /*9500*/  BRA `(.L_x_3899) ;  /* 0x00000004001c7947 */ /* 0x000fec0003800000 */
.L_x_3922:
        /* <DEDUP_REMOVED lines=16> */
.L_x_3929:
[----:B------:R-:W-:-:S04]  /*9610*/  LOP3.LUT R18, R18, 0x80000000, RZ, 0xc0, !PT ;  /* 0x8000000012127812 */ /* 0x000fc800078ec0ff */
[----:B------:R-:W-:-:S04]  /*9620*/  SHF.R.U32.HI R3, RZ, 0x18, R18 ;  /* 0x00000018ff037819 */ /* 0x000fc80000011612 */
[----:B------:R-:W-:-:S04]  /*9630*/  LOP3.LUT R0, R0, R3, RZ, 0xfc, !PT ;  /* 0x0000000300007212 */ /* 0x000fc800078efcff */
[----:B------:R-:W-:-:S07]  /*9640*/  PRMT R4, R0, 0x7610, R4 ;  /* 0x0000761000047816 */ /* 0x000fce0000000004 */
.L_x_3928:
[----:B------:R-:W-:Y:S05]  /*9650*/  BSYNC B0 ;  /* 0x0000000000007941 */ /* 0x000fea0003800000 */
.L_x_3927:
[----:B------:R0:W-:Y:S01]  /*9660*/  STG.E.U8 desc[UR36][R8.64], R4 ;  /* 0x0000000408007986 */ /* 0x0001e2000c101124 */
[----:B------:R-:W-:Y:S01]  /*9670*/  IMAD.MOV.U32 R27, RZ, RZ, R23 ;  /* 0x000000ffff1b7224 */ /* 0x000fe200078e0017 */
[----:B------:R-:W-:Y:S06]  /*9680*/  BRA `(.L_x_3899) ;  /* 0x0000000000bc7947 */ /* 0x000fec0003800000 */
.L_x_3921:
[----:B------:R-:W-:-:S13]  /*9690*/  ISETP.NE.AND P0, PT, R0, 0x1c, PT ;  /* 0x0000001c0000780c */ /* 0x000fda0003f05270 */
[----:B------:R-:W-:Y:S05]  /*96a0*/  @!P0 BRA `(.L_x_3930) ;  /* 0x0000000000a88947 */ /* 0x000fea0003800000 */
[----:B------:R-:W-:-:S13]  /*96b0*/  ISETP.NE.AND P0, PT, R0, 0x1d, PT ;  /* 0x0000001d0000780c */ /* 0x000fda0003f05270 */
[----:B------:R-:W-:Y:S05]  /*96c0*/  @!P0 BRA `(.L_x_3931) ;  /* 0x0000000000908947 */ /* 0x000fea0003800000 */
[----:B------:R-:W-:-:S13]  /*96d0*/  ISETP.NE.AND P0, PT, R0, 0x2c, PT ;  /* 0x0000002c0000780c */ /* 0x000fda0003f05270 */
[----:B------:R-:W-:Y:S05]  /*96e0*/  @P0 BRA `(.L_x_3904) ;  /* 0x0000000000400947 */ /* 0x000fea0003800000 */
[----:B--2---:R-:W-:Y:S01]  /*96f0*/  SHF.R.U32.HI R4, RZ, 0x17, R18 ;  /* 0x00000017ff047819 */ /* 0x004fe20000011612 */
[----:B------:R-:W-:-:S03]  /*9700*/  IMAD.MOV.U32 R27, RZ, RZ, R23 ;  /* 0x000000ffff1b7224 */ /* 0x000fc600078e0017 */
        /* <DEDUP_REMOVED lines=14> */
.L_x_3904:
        /* <DEDUP_REMOVED lines=16> */
.L_x_3932:
[----:B------:R-:W-:Y:S01]  /*98f0*/  IMAD.MOV.U32 R27, RZ, RZ, R23 ;  /* 0x000000ffff1b7224 */ /* 0x000fe200078e0017 */
[----:B------:R-:W-:Y:S06]  /*9900*/  BRA `(.L_x_3899) ;  /* 0x00000000001c7947 */ /* 0x000fec0003800000 */
.L_x_3931:
[----:B--2---:R-:W0:Y:S01]  /*9910*/  F2I.U64.TRUNC R18, R18 ;  /* 0x0000001200127311 */ /* 0x004e22000020d800 */
[----:B------:R-:W-:Y:S01]  /*9920*/  IMAD.MOV.U32 R27, RZ, RZ, R23 ;  /* 0x000000ffff1b7224 */ /* 0x000fe200078e0017 */
[----:B0-----:R0:W-:Y:S01]  /*9930*/  STG.E.64 desc[UR36][R8.64], R18 ;  /* 0x0000001208007986 */ /* 0x0011e2000c101b24 */
[----:B------:R-:W-:Y:S05]  /*9940*/  BRA `(.L_x_3899) ;  /* 0x00000000000c7947 */ /* 0x000fea0003800000 */
.L_x_3930:
[----:B--2---:R-:W0:Y:S01]  /*9950*/  F2I.FTZ.U32.TRUNC.NTZ R3, R18 ;  /* 0x0000001200037305 */ /* 0x004e22000021f000 */
[----:B------:R-:W-:Y:S01]  /*9960*/  IMAD.MOV.U32 R27, RZ, RZ, R23 ;  /* 0x000000ffff1b7224 */ /* 0x000fe200078e0017 */
[----:B0-----:R0:W-:Y:S06]  /*9970*/  STG.E desc[UR36][R8.64], R3 ;  /* 0x0000000308007986 */ /* 0x0011ec000c101924 */
.L_x_3899:
[----:B------:R-:W-:Y:S05]  /*9980*/  BSYNC B6 ;  /* 0x0000000000067941 */ /* 0x000fea0003800000 */
.L_x_3898:
[----:B------:R-:W-:Y:S01]  /*9990*/  ISETP.GE.AND P0, PT, R27, R26, PT ;  /* 0x0000001a1b00720c */ /* 0x000fe20003f06270 */
[----:B------:R-:W-:-:S12]  /*99a0*/  BSSY B6, `(.L_x_3933) ;  /* 0x00001d8000067945 */ /* 0x000fd80003800000 */
[----:B------:R-:W-:Y:S05]  /*99b0*/  @P0 BRA `(.L_x_3934) ;  /* 0x0000001c00580947 */ /* 0x000fea0003800000 */
[----:B01-3--:R-:W0:Y:S01]  /*99c0*/  LDC.64 R8, c[0x0][0x218] ;  /* 0x00008600ff087b82 */ /* 0x00be220000000a00 */
[----:B------:R-:W-:Y:S01]  /*99d0*/  IMAD R0, R2, 0x200, R27 ;  /* 0x0000020002007824 */ /* 0x000fe200078e021b */
[----:B----4-:R-:W-:Y:S01]  /*99e0*/  PRMT R4, R17, 0x9910, RZ ;  /* 0x0000991011047816 */ /* 0x010fe200000000ff */
        /* <DEDUP_REMOVED lines=15> */
[----:B--2---:R-:W0:Y:S02]  /*9ae0*/  F2I.FTZ.TRUNC.NTZ R3, R22 ;  /* 0x0000001600037305 */ /* 0x004e24000021f100 */
[----:B0-----:R0:W-:Y:S01]  /*9af0*/  STG.E.U8 desc[UR36][R8.64], R3 ;  /* 0x0000000308007986 */ /* 0x0011e2000c101124 */
[----:B------:R-:W-:Y:S05]  /*9b00*/  BRA `(.L_x_3940) ;  /* 0x0000000c00507947 */ /* 0x000fea0003800000 */
.L_x_3938:
[----:B--2---:R-:W0:Y:S02]  /*9b10*/  F2I.S64.TRUNC R22, R22 ;  /* 0x0000001600167311 */ /* 0x004e24000020d900 */
[----:B0-----:R-:W-:-:S05]  /*9b20*/  IMAD.MOV.U32 R3, RZ, RZ, R22 ;  /* 0x000000ffff037224 */ /* 0x001fca00078e0016 */
[----:B------:R0:W-:Y:S01]  /*9b30*/  STG.E.U8 desc[UR36][R8.64], R3 ;  /* 0x0000000308007986 */ /* 0x0001e2000c101124 */
[----:B------:R-:W-:Y:S05]  /*9b40*/  BRA `(.L_x_3940) ;  /* 0x0000000c00407947 */ /* 0x000fea0003800000 */
.L_x_3937:
[----:B------:R-:W-:-:S13]  /*9b50*/  ISETP.NE.AND P0, PT, R0, 0x2, PT ;  /* 0x000000020000780c */ /* 0x000fda0003f05270 */
[----:B------:R-:W-:Y:S05]  /*9b60*/  @!P0 BRA `(.L_x_3941) ;  /* 0x0000000000288947 */ /* 0x000fea0003800000 */
[----:B------:R-:W-:-:S13]  /*9b70*/  ISETP.NE.AND P0, PT, R0, 0x3, PT ;  /* 0x000000030000780c */ /* 0x000fda0003f05270 */
[----:B------:R-:W-:Y:S05]  /*9b80*/  @!P0 BRA `(.L_x_3942) ;  /* 0x0000000000148947 */ /* 0x000fea0003800000 */
[----:B------:R-:W-:-:S13]  /*9b90*/  ISETP.NE.AND P0, PT, R0, 0x4, PT ;  /* 0x000000040000780c */ /* 0x000fda0003f05270 */
[----:B------:R-:W-:Y:S05]  /*9ba0*/  @P0 BRA `(.L_x_3939) ;  /* 0x0000000800d00947 */ /* 0x000fea0003800000 */
[----:B--2---:R-:W0:Y:S02]  /*9bb0*/  F2I.S64.TRUNC R22, R22 ;  /* 0x0000001600167311 */ /* 0x004e24000020d900 */
[----:B0-----:R0:W-:Y:S01]  /*9bc0*/  STG.E.64 desc[UR36][R8.64], R22 ;  /* 0x0000001608007986 */ /* 0x0011e2000c101b24 */
[----:B------:R-:W-:Y:S05]  /*9bd0*/  BRA `(.L_x_3940) ;  /* 0x0000000c001c7947 */ /* 0x000fea0003800000 */
.L_x_3942:
[----:B--2---:R-:W0:Y:S02]  /*9be0*/  F2I.FTZ.TRUNC.NTZ R3, R22 ;  /* 0x0000001600037305 */ /* 0x004e24000021f100 */
[----:B0-----:R0:W-:Y:S01]  /*9bf0*/  STG.E desc[UR36][R8.64], R3 ;  /* 0x0000000308007986 */ /* 0x0011e2000c101924 */
[----:B------:R-:W-:Y:S05]  /*9c00*/  BRA `(.L_x_3940) ;  /* 0x0000000c00107947 */ /* 0x000fea0003800000 */
.L_x_3941:
[----:B--2---:R-:W0:Y:S02]  /*9c10*/  F2I.FTZ.TRUNC.NTZ R3, R22 ;  /* 0x0000001600037305 */ /* 0x004e24000021f100 */
[----:B0-----:R0:W-:Y:S01]  /*9c20*/  STG.E.U16 desc[UR36][R8.64], R3 ;  /* 0x0000000308007986 */ /* 0x0011e2000c101524 */
[----:B------:R-:W-:Y:S05]  /*9c30*/  BRA `(.L_x_3940) ;  /* 0x0000000c00047947 */ /* 0x000fea0003800000 */
.L_x_3936:
[----:B------:R-:W-:-:S13]  /*9c40*/  ISETP.GT.AND P0, PT, R0, 0x6, PT ;  /* 0x000000060000780c */ /* 0x000fda0003f04270 */
[----:B------:R-:W-:Y:S05]  /*9c50*/  @P0 BRA `(.L_x_3943) ;  /* 0x0000000000240947 */ /* 0x000fea0003800000 */
[----:B------:R-:W-:-:S13]  /*9c60*/  ISETP.NE.AND P0, PT, R0, 0x5, PT ;  /* 0x000000050000780c */ /* 0x000fda0003f05270 */
[----:B------:R-:W-:Y:S05]  /*9c70*/  @!P0 BRA `(.L_x_3944) ;  /* 0x0000000000108947 */ /* 0x000fea0003800000 */
[----:B------:R-:W-:-:S13]  /*9c80*/  ISETP.NE.AND P0, PT, R0, 0x6, PT ;  /* 0x000000060000780c */ /* 0x000fda0003f05270 */
[----:B------:R-:W-:Y:S05]  /*9c90*/  @P0 BRA `(.L_x_3939) ;  /* 0x0000000800940947 */ /* 0x000fea0003800000 */
[----:B--2---:R3:W-:Y:S01]  /*9ca0*/  STG.E desc[UR36][R8.64], R22 ;  /* 0x0000001608007986 */ /* 0x0047e2000c101924 */
[----:B------:R-:W-:Y:S05]  /*9cb0*/  BRA `(.L_x_3940) ;  /* 0x0000000800e47947 */ /* 0x000fea0003800000 */
.L_x_3944:
[----:B--2---:R-:W-:-:S05]  /*9cc0*/  F2FP.F16.F32.PACK_AB R22, RZ, R22 ;  /* 0x00000016ff16723e */ /* 0x004fca00000000ff */
[----:B------:R4:W-:Y:S01]  /*9cd0*/  STG.E.U16 desc[UR36][R8.64], R22 ;  /* 0x0000001608007986 */ /* 0x0009e2000c101524 */
[----:B------:R-:W-:Y:S05]  /*9ce0*/  BRA `(.L_x_3940) ;  /* 0x0000000800d87947 */ /* 0x000fea0003800000 */
.L_x_3943:
[----:B------:R-:W-:-:S13]  /*9cf0*/  ISETP.NE.AND P0, PT, R0, 0x7, PT ;  /* 0x000000070000780c */ /* 0x000fda0003f05270 */
[----:B------:R-:W-:Y:S05]  /*9d00*/  @!P0 BRA `(.L_x_3945) ;  /* 0x00000000002c8947 */ /* 0x000fea0003800000 */
[----:B------:R-:W-:-:S13]  /*9d10*/  ISETP.NE.AND P0, PT, R0, 0x8, PT ;  /* 0x000000080000780c */ /* 0x000fda0003f05270 */
[----:B------:R-:W-:Y:S05]  /*9d20*/  @!P0 BRA `(.L_x_3946) ;  /* 0x0000000000148947 */ /* 0x000fea0003800000 */
[----:B------:R-:W-:-:S13]  /*9d30*/  ISETP.NE.AND P0, PT, R0, 0x9, PT ;  /* 0x000000090000780c */ /* 0x000fda0003f05270 */
[----:B------:R-:W-:Y:S05]  /*9d40*/  @P0 BRA `(.L_x_3939) ;  /* 0x0000000800680947 */ /* 0x000fea0003800000 */
[----:B------:R-:W-:-:S05]  /*9d50*/  IMAD.MOV.U32 R23, RZ, RZ, RZ ;  /* 0x000000ffff177224 */ /* 0x000fca00078e00ff */
[----:B--2---:R1:W-:Y:S01]  /*9d60*/  STG.E.64 desc[UR36][R8.64], R22 ;  /* 0x0000001608007986 */ /* 0x0043e2000c101b24 */
[----:B------:R-:W-:Y:S05]  /*9d70*/  BRA `(.L_x_3940) ;  /* 0x0000000800b47947 */ /* 0x000fea0003800000 */
.L_x_3946:
[----:B--2---:R-:W-:-:S04]  /*9d80*/  F2FP.F16.F32.PACK_AB R3, RZ, R22 ;  /* 0x00000016ff03723e */ /* 0x004fc800000000ff */
[----:B------:R-:W-:-:S05]  /*9d90*/  PRMT R3, R3, 0x5410, RZ ;  /* 0x0000541003037816 */ /* 0x000fca00000000ff */
[----:B------:R2:W-:Y:S01]  /*9da0*/  STG.E desc[UR36][R8.64], R3 ;  /* 0x0000000308007986 */ /* 0x0005e2000c101924 */
[----:B------:R-:W-:Y:S05]  /*9db0*/  BRA `(.L_x_3940) ;  /* 0x0000000800a47947 */ /* 0x000fea0003800000 */
.L_x_3945:
[----:B--2---:R-:W-:-:S06]  /*9dc0*/  FMUL.FTZ R4, R22, 1 ;  /* 0x3f80000016047820 */ /* 0x004fcc0000410000 */
[----:B------:R-:W0:Y:S02]  /*9dd0*/  F2F.F64.F32 R4, R4 ;  /* 0x0000000400047310 */ /* 0x000e240000201800 */
[----:B0-----:R0:W-:Y:S01]  /*9de0*/  STG.E.64 desc[UR36][R8.64], R4 ;  /* 0x0000000408007986 */ /* 0x0011e2000c101b24 */
[----:B------:R-:W-:Y:S05]  /*9df0*/  BRA `(.L_x_3940) ;  /* 0x0000000800947947 */ /* 0x000fea0003800000 */
.L_x_3935:
        /* <DEDUP_REMOVED lines=8> */
[----:B--2---:R-:W-:-:S04]  /*9e80*/  FSETP.NEU.FTZ.AND P0, PT, R22, RZ, PT ;  /* 0x000000ff1600720b */ /* 0x004fc80003f1d000 */
[----:B------:R-:W-:-:S05]  /*9e90*/  SEL R3, RZ, 0x1, !P0 ;  /* 0x00000001ff037807 */ /* 0x000fca0004000000 */
[----:B------:R0:W-:Y:S01]  /*9ea0*/  STG.E.U8 desc[UR36][R8.64], R3 ;  /* 0x0000000308007986 */ /* 0x0001e2000c101124 */
[----:B------:R-:W-:Y:S05]  /*9eb0*/  BRA `(.L_x_3940) ;  /* 0x0000000800647947 */ /* 0x000fea0003800000 */
.L_x_3949:
[----:B--2---:R-:W-:Y:S01]  /*9ec0*/  FMUL.FTZ R4, R22, 1 ;  /* 0x3f80000016047820 */ /* 0x004fe20000410000 */
[----:B------:R-:W-:-:S05]  /*9ed0*/  CS2R R6, SRZ ;  /* 0x0000000000067805 */ /* 0x000fca000001ff00 */
[----:B------:R-:W0:Y:S02]  /*9ee0*/  F2F.F64.F32 R4, R4 ;  /* 0x0000000400047310 */ /* 0x000e240000201800 */
[----:B0-----:R0:W-:Y:S01]  /*9ef0*/  STG.E.128 desc[UR36][R8.64], R4 ;  /* 0x0000000408007986 */ /* 0x0011e2000c101d24 */
[----:B------:R-:W-:Y:S05]  /*9f00*/  BRA `(.L_x_3940) ;  /* 0x0000000800507947 */ /* 0x000fea0003800000 */
.L_x_3948:
        /* <DEDUP_REMOVED lines=20> */
.L_x_3953:
[----:B------:R-:W-:Y:S05]  /*a050*/  BSYNC B0 ;  /* 0x0000000000007941 */ /* 0x000fea0003800000 */
.L_x_3952:
[----:B------:R-:W-:-:S05]  /*a060*/  LOP3.LUT R5, R0, R5, RZ, 0xfc, !PT ;  /* 0x0000000500057212 */ /* 0x000fca00078efcff */
[----:B------:R0:W-:Y:S01]  /*a070*/  STG.E.U8 desc[UR36][R8.64], R5 ;  /* 0x0000000508007986 */ /* 0x0001e2000c101124 */
[----:B------:R-:W-:Y:S05]  /*a080*/  BRA `(.L_x_3940) ;  /* 0x0000000400f07947 */ /* 0x000fea0003800000 */
.L_x_3951:
        /* <DEDUP_REMOVED lines=12> */
.L_x_3955:
[----:B------:R-:W-:Y:S01]  /*a150*/  IMAD.MOV.U32 R0, RZ, RZ, 0x7f ;  /* 0x0000007fff007424 */ /* 0x000fe200078e00ff */
[----:B------:R-:W-:-:S04]  /*a160*/  ISETP.GT.U32.AND P0, PT, R4, 0x7f800000, PT ;  /* 0x7f8000000400780c */ /* 0x000fc80003f04070 */
[----:B------:R-:W-:-:S09]  /*a170*/  SEL R0, R0, 0x7c, P0 ;  /* 0x0000007c00007807 */ /* 0x000fd20000000000 */
.L_x_3956:
[----:B------:R-:W-:Y:S05]  /*a180*/  BSYNC B0 ;  /* 0x0000000000007941 */ /* 0x000fea0003800000 */
.L_x_3954:
[----:B------:R-:W-:-:S04]  /*a190*/  LOP3.LUT R22, R22, 0x80000000, RZ, 0xc0, !PT ;  /* 0x8000000016167812 */ /* 0x000fc800078ec0ff */
[----:B------:R-:W-:-:S04]  /*a1a0*/  SHF.R.U32.HI R3, RZ, 0x18, R22 ;  /* 0x00000018ff037819 */ /* 0x000fc80000011616 */
[----:B------:R-:W-:-:S05]  /*a1b0*/  LOP3.LUT R3, R0, R3, RZ, 0xfc, !PT ;  /* 0x0000000300037212 */ /* 0x000fca00078efcff */
[----:B------:R0:W-:Y:S01]  /*a1c0*/  STG.E.U8 desc[UR36][R8.64], R3 ;  /* 0x0000000308007986 */ /* 0x0001e2000c101124 */
[----:B------:R-:W-:Y:S05]  /*a1d0*/  BRA `(.L_x_3940) ;  /* 0x00000004009c7947 */ /* 0x000fea0003800000 */
.L_x_3950:
[----:B--2---:R-:W-:-:S05]  /*a1e0*/  F2FP.BF16.F32.PACK_AB R22, RZ, R22 ;  /* 0x00000016ff16723e */ /* 0x004fca00000010ff */
[----:B------:R0:W-:Y:S01]  /*a1f0*/  STG.E.U16 desc[UR36][R8.64], R22 ;  /* 0x0000001608007986 */ /* 0x0001e2000c101524 */
[----:B------:R-:W-:Y:S05]  /*a200*/  BRA `(.L_x_3940) ;  /* 0x0000000400907947 */ /* 0x000fea0003800000 */
.L_x_3947:
        /* <DEDUP_REMOVED lines=8> */
[----:B--2---:R-:W0:Y:S02]  /*a290*/  F2I.FTZ.U32.TRUNC.NTZ R3, R22 ;  /* 0x0000001600037305 */ /* 0x004e24000021f000 */
[----:B0-----:R0:W-:Y:S01]  /*a2a0*/  STG.E.U16 desc[UR36][R8.64], R3 ;  /* 0x0000000308007986 */ /* 0x0011e2000c101524 */
[----:B------:R-:W-:Y:S05]  /*a2b0*/  BRA `(.L_x_3940) ;  /* 0x0000000400647947 */ /* 0x000fea0003800000 */
.L_x_3959:
        /* <DEDUP_REMOVED lines=16> */
.L_x_3962:
[----:B------:R-:W-:-:S04]  /*a3c0*/  LOP3.LUT R22, R22, 0x80000000, RZ, 0xc0, !PT ;  /* 0x8000000016167812 */ /* 0x000fc800078ec0ff */
[----:B------:R-:W-:-:S04]  /*a3d0*/  SHF.R.U32.HI R3, RZ, 0x18, R22 ;  /* 0x00000018ff037819 */ /* 0x000fc80000011616 */
[----:B------:R-:W-:-:S04]  /*a3e0*/  LOP3.LUT R0, R0, R3, RZ, 0xfc, !PT ;  /* 0x0000000300007212 */ /* 0x000fc800078efcff */
[----:B------:R-:W-:-:S07]  /*a3f0*/  PRMT R4, R0, 0x7610, R4 ;  /* 0x0000761000047816 */ /* 0x000fce0000000004 */
.L_x_3961:
[----:B------:R-:W-:Y:S05]  /*a400*/  BSYNC B0 ;  /* 0x0000000000007941 */ /* 0x000fea0003800000 */
.L_x_3960:
[----:B------:R0:W-:Y:S01]  /*a410*/  STG.E.U8 desc[UR36][R8.64], R4 ;  /* 0x0000000408007986 */ /* 0x0001e2000c101124 */
[----:B------:R-:W-:Y:S05]  /*a420*/  BRA `(.L_x_3940) ;  /* 0x0000000400087947 */ /* 0x000fea0003800000 */
.L_x_3958:
        /* <DEDUP_REMOVED lines=16> */
.L_x_3965:
[----:B------:R-:W-:-:S04]  /*a530*/  LOP3.LUT R22, R22, 0x80000000, RZ, 0xc0, !PT ;  /* 0x8000000016167812 */ /* 0x000fc800078ec0ff */
[----:B------:R-:W-:-:S04]  /*a540*/  SHF.R.U32.HI R3, RZ, 0x18, R22 ;  /* 0x00000018ff037819 */ /* 0x000fc80000011616 */
[----:B------:R-:W-:-:S04]  /*a550*/  LOP3.LUT R0, R0, R3, RZ, 0xfc, !PT ;  /* 0x0000000300007212 */ /* 0x000fc800078efcff */
[----:B------:R-:W-:-:S07]  /*a560*/  PRMT R4, R0, 0x7610, R4 ;  /* 0x0000761000047816 */ /* 0x000fce0000000004 */
.L_x_3964:
[----:B------:R-:W-:Y:S05]  /*a570*/  BSYNC B0 ;  /* 0x0000000000007941 */ /* 0x000fea0003800000 */
.L_x_3963:
[----:B------:R0:W-:Y:S01]  /*a580*/  STG.E.U8 desc[UR36][R8.64], R4 ;  /* 0x0000000408007986 */ /* 0x0001e2000c101124 */
[----:B------:R-:W-:Y:S05]  /*a590*/  BRA `(.L_x_3940) ;  /* 0x0000000000ac7947 */ /* 0x000fea0003800000 */
.L_x_3957:
[----:B------:R-:W-:-:S13]  /*a5a0*/  ISETP.NE.AND P0, PT, R0, 0x1c, PT ;  /* 0x0000001c0000780c */ /* 0x000fda0003f05270 */
[----:B------:R-:W-:Y:S05]  /*a5b0*/  @!P0 BRA `(.L_x_3966) ;  /* 0x00000000009c8947 */ /* 0x000fea0003800000 */
[----:B------:R-:W-:-:S13]  /*a5c0*/  ISETP.NE.AND P0, PT, R0, 0x1d, PT ;  /* 0x0000001d0000780c */ /* 0x000fda0003f05270 */
[----:B------:R-:W-:Y:S05]  /*a5d0*/  @!P0 BRA `(.L_x_3967) ;  /* 0x0000000000888947 */ /* 0x000fea0003800000 */
[----:B------:R-:W-:-:S13]  /*a5e0*/  ISETP.NE.AND P0, PT, R0, 0x2c, PT ;  /* 0x0000002c0000780c */ /* 0x000fda0003f05270 */
[----:B------:R-:W-:Y:S05]  /*a5f0*/  @P0 BRA `(.L_x_3939) ;  /* 0x00000000003c0947 */ /* 0x000fea0003800000 */
[----:B--2---:R-:W-:-:S04]  /*a600*/  SHF.R.U32.HI R4, RZ, 0x17, R22 ;  /* 0x00000017ff047819 */ /* 0x004fc80000011616 */
        /* <DEDUP_REMOVED lines=14> */
.L_x_3939:
        /* <DEDUP_REMOVED lines=16> */
.L_x_3968:
[----:B------:R-:W-:Y:S05]  /*a7f0*/  BRA `(.L_x_3940) ;  /* 0x0000000000147947 */ /* 0x000fea0003800000 */
.L_x_3967:
[----:B--2---:R-:W0:Y:S02]  /*a800*/  F2I.U64.TRUNC R22, R22 ;  /* 0x0000001600167311 */ /* 0x004e24000020d800 */
[----:B0-----:R0:W-:Y:S01]  /*a810*/  STG.E.64 desc[UR36][R8.64], R22 ;  /* 0x0000001608007986 */ /* 0x0011e2000c101b24 */
[----:B------:R-:W-:Y:S05]  /*a820*/  BRA `(.L_x_3940) ;  /* 0x0000000000087947 */ /* 0x000fea0003800000 */
.L_x_3966:
[----:B--2---:R-:W0:Y:S02]  /*a830*/  F2I.FTZ.U32.TRUNC.NTZ R3, R22 ;  /* 0x0000001600037305 */ /* 0x004e24000021f000 */
[----:B0-----:R0:W-:Y:S02]  /*a840*/  STG.E desc[UR36][R8.64], R3 ;  /* 0x0000000308007986 */ /* 0x0011e4000c101924 */
.L_x_3940:
        /* <DEDUP_REMOVED lines=24> */
.L_x_3972:
[----:B------:R-:W0:Y:S02]  /*a9d0*/  F2I.S64.TRUNC R24, R24 ;  /* 0x0000001800187311 */ /* 0x000e24000020d900 */
[----:B0-----:R-:W-:-:S05]  /*a9e0*/  IMAD.MOV.U32 R3, RZ, RZ, R24 ;  /* 0x000000ffff037224 */ /* 0x001fca00078e0018 */
[----:B------:R0:W-:Y:S01]  /*a9f0*/  STG.E.U8 desc[UR36][R8.64], R3 ;  /* 0x0000000308007986 */ /* 0x0001e2000c101124 */
[----:B------:R-:W-:Y:S05]  /*aa00*/  BRA `(.L_x_3974) ;  /* 0x0000000c00407947 */ /* 0x000fea0003800000 */
.L_x_3971:
        /* <DEDUP_REMOVED lines=9> */
.L_x_3976:
[----:B------:R-:W0:Y:S02]  /*aaa0*/  F2I.FTZ.TRUNC.NTZ R3, R24 ;  /* 0x0000001800037305 */ /* 0x000e24000021f100 */
[----:B0-----:R0:W-:Y:S01]  /*aab0*/  STG.E desc[UR36][R8.64], R3 ;  /* 0x0000000308007986 */ /* 0x0011e2000c101924 */
[----:B------:R-:W-:Y:S05]  /*aac0*/  BRA `(.L_x_3974) ;  /* 0x0000000c00107947 */ /* 0x000fea0003800000 */
.L_x_3975:
[----:B------:R-:W0:Y:S02]  /*aad0*/  F2I.FTZ.TRUNC.NTZ R3, R24 ;  /* 0x0000001800037305 */ /* 0x000e24000021f100 */
[----:B0-----:R0:W-:Y:S01]  /*aae0*/  STG.E.U16 desc[UR36][R8.64], R3 ;  /* 0x0000000308007986 */ /* 0x0011e2000c101524 */
[----:B------:R-:W-:Y:S05]  /*aaf0*/  BRA `(.L_x_3974) ;  /* 0x0000000c00047947 */ /* 0x000fea0003800000 */
.L_x_3970:
        /* <DEDUP_REMOVED lines=8> */
.L_x_3978:
[----:B------:R-:W-:-:S05]  /*ab80*/  F2FP.F16.F32.PACK_AB R24, RZ, R24 ;  /* 0x00000018ff18723e */ /* 0x000fca00000000ff */
[----:B------:R0:W-:Y:S01]  /*ab90*/  STG.E.U16 desc[UR36][R8.64], R24 ;  /* 0x0000001808007986 */ /* 0x0001e2000c101524 */
[----:B------:R-:W-:Y:S05]  /*aba0*/  BRA `(.L_x_3974) ;  /* 0x0000000800d87947 */ /* 0x000fea0003800000 */
.L_x_3977:
        /* <DEDUP_REMOVED lines=9> */
.L_x_3980:
[----:B------:R-:W-:-:S04]  /*ac40*/  F2FP.F16.F32.PACK_AB R3, RZ, R24 ;  /* 0x00000018ff03723e */ /* 0x000fc800000000ff */
[----:B------:R-:W-:-:S05]  /*ac50*/  PRMT R3, R3, 0x5410, RZ ;  /* 0x0000541003037816 */ /* 0x000fca00000000ff */
[----:B------:R0:W-:Y:S01]  /*ac60*/  STG.E desc[UR36][R8.64], R3 ;  /* 0x0000000308007986 */ /* 0x0001e2000c101924 */
[----:B------:R-:W-:Y:S05]  /*ac70*/  BRA `(.L_x_3974) ;  /* 0x0000000800a47947 */ /* 0x000fea0003800000 */
.L_x_3979:
[----:B------:R-:W-:-:S06]  /*ac80*/  FMUL.FTZ R4, R24, 1 ;  /* 0x3f80000018047820 */ /* 0x000fcc0000410000 */
[----:B------:R-:W0:Y:S02]  /*ac90*/  F2F.F64.F32 R4, R4 ;  /* 0x0000000400047310 */ /* 0x000e240000201800 */
[----:B0-----:R0:W-:Y:S01]  /*aca0*/  STG.E.64 desc[UR36][R8.64], R4 ;  /* 0x0000000408007986 */ /* 0x0011e2000c101b24 */
[----:B------:R-:W-:Y:S05]  /*acb0*/  BRA `(.L_x_3974) ;  /* 0x0000000800947947 */ /* 0x000fea0003800000 */
.L_x_3969:
        /* <DEDUP_REMOVED lines=12> */
.L_x_3983:
[----:B------:R-:W-:Y:S01]  /*ad80*/  FMUL.FTZ R4, R24, 1 ;  /* 0x3f80000018047820 */ /* 0x000fe20000410000 */
[----:B------:R-:W-:-:S05]  /*ad90*/  CS2R R6, SRZ ;  /* 0x0000000000067805 */ /* 0x000fca000001ff00 */
[----:B------:R-:W0:Y:S02]  /*ada0*/  F2F.F64.F32 R4, R4 ;  /* 0x0000000400047310 */ /* 0x000e240000201800 */
[----:B0-----:R0:W-:Y:S01]  /*adb0*/  STG.E.128 desc[UR36][R8.64], R4 ;  /* 0x0000000408007986 */ /* 0x0011e2000c101d24 */
[----:B------:R-:W-:Y:S05]  /*adc0*/  BRA `(.L_x_3974) ;  /* 0x0000000800507947 */ /* 0x000fea0003800000 */
.L_x_3982:
        /* <DEDUP_REMOVED lines=20> */
.L_x_3987:
[----:B------:R-:W-:Y:S05]  /*af10*/  BSYNC B0 ;  /* 0x0000000000007941 */ /* 0x000fea0003800000 */
.L_x_3986:
[----:B------:R-:W-:-:S05]  /*af20*/  LOP3.LUT R5, R0, R5, RZ, 0xfc, !PT ;  /* 0x0000000500057212 */ /* 0x000fca00078efcff */
[----:B------:R0:W-:Y:S01]  /*af30*/  STG.E.U8 desc[UR36][R8.64], R5 ;  /* 0x0000000508007986 */ /* 0x0001e2000c101124 */
[----:B------:R-:W-:Y:S05]  /*af40*/  BRA `(.L_x_3974) ;  /* 0x0000000400f07947 */ /* 0x000fea0003800000 */
.L_x_3985:
        /* <DEDUP_REMOVED lines=12> */
.L_x_3989:
[----:B------:R-:W-:Y:S01]  /*b010*/  IMAD.MOV.U32 R0, RZ, RZ, 0x7f ;  /* 0x0000007fff007424 */ /* 0x000fe200078e00ff */
[----:B------:R-:W-:-:S04]  /*b020*/  ISETP.GT.U32.AND P0, PT, R4, 0x7f800000, PT ;  /* 0x7f8000000400780c */ /* 0x000fc80003f04070 */
[----:B------:R-:W-:-:S09]  /*b030*/  SEL R0, R0, 0x7c, P0 ;  /* 0x0000007c00007807 */ /* 0x000fd20000000000 */
.L_x_3990:
[----:B------:R-:W-:Y:S05]  /*b040*/  BSYNC B0 ;  /* 0x0000000000007941 */ /* 0x000fea0003800000 */
.L_x_3988:
[----:B------:R-:W-:-:S04]  /*b050*/  LOP3.LUT R24, R24, 0x80000000, RZ, 0xc0, !PT ;  /* 0x8000000018187812 */ /* 0x000fc800078ec0ff */
[----:B------:R-:W-:-:S04]  /*b060*/  SHF.R.U32.HI R3, RZ, 0x18, R24 ;  /* 0x00000018ff037819 */ /* 0x000fc80000011618 */
[----:B------:R-:W-:-:S05]  /*b070*/  LOP3.LUT R3, R0, R3, RZ, 0xfc, !PT ;  /* 0x0000000300037212 */ /* 0x000fca00078efcff */
[----:B------:R0:W-:Y:S01]  /*b080*/  STG.E.U8 desc[UR36][R8.64], R3 ;  /* 0x0000000308007986 */ /* 0x0001e2000c101124 */
[----:B------:R-:W-:Y:S05]  /*b090*/  BRA `(.L_x_3974) ;  /* 0x00000004009c7947 */ /* 0x000fea0003800000 */
.L_x_3984:
[----:B------:R-:W-:-:S05]  /*b0a0*/  F2FP.BF16.F32.PACK_AB R24, RZ, R24 ;  /* 0x00000018ff18723e */ /* 0x000fca00000010ff */
[----:B------:R0:W-:Y:S01]  /*b0b0*/  STG.E.U16 desc[UR36][R8.64], R24 ;  /* 0x0000001808007986 */ /* 0x0001e2000c101524 */
[----:B------:R-:W-:Y:S05]  /*b0c0*/  BRA `(.L_x_3974) ;  /* 0x0000000400907947 */ /* 0x000fea0003800000 */
.L_x_3981:
        /* <DEDUP_REMOVED lines=11> */
.L_x_3993:
        /* <DEDUP_REMOVED lines=16> */
.L_x_3996:
[----:B------:R-:W-:-:S04]  /*b280*/  LOP3.LUT R24, R24, 0x80000000, RZ, 0xc0, !PT ;  /* 0x8000000018187812 */ /* 0x000fc800078ec0ff */
[----:B------:R-:W-:-:S04]  /*b290*/  SHF.R.U32.HI R3, RZ, 0x18, R24 ;  /* 0x00000018ff037819 */ /* 0x000fc80000011618 */
[----:B------:R-:W-:-:S04]  /*b2a0*/  LOP3.LUT R0, R0, R3, RZ, 0xfc, !PT ;  /* 0x0000000300007212 */ /* 0x000fc800078efcff */
[----:B------:R-:W-:-:S07]  /*b2b0*/  PRMT R4, R0, 0x7610, R4 ;  /* 0x0000761000047816 */ /* 0x000fce0000000004 */
.L_x_3995:
[----:B------:R-:W-:Y:S05]  /*b2c0*/  BSYNC B0 ;  /* 0x0000000000007941 */ /* 0x000fea0003800000 */
.L_x_3994:
[----:B------:R4:W-:Y:S01]  /*b2d0*/  STG.E.U8 desc[UR36][R8.64], R4 ;  /* 0x0000000408007986 */ /* 0x0009e2000c101124 */
[----:B------:R-:W-:Y:S05]  /*b2e0*/  BRA `(.L_x_3974) ;  /* 0x0000000400087947 */ /* 0x000fea0003800000 */
.L_x_3992:
        /* <DEDUP_REMOVED lines=16> */
.L_x_3999:
[----:B------:R-:W-:-:S04]  /*b3f0*/  LOP3.LUT R24, R24, 0x80000000, RZ, 0xc0, !PT ;  /* 0x8000000018187812 */ /* 0x000fc800078ec0ff */
[----:B------:R-:W-:-:S04]  /*b400*/  SHF.R.U32.HI R3, RZ, 0x18, R24 ;  /* 0x00000018ff037819 */ /* 0x000fc80000011618 */
[----:B------:R-:W-:-:S04]  /*b410*/  LOP3.LUT R0, R0, R3, RZ, 0xfc, !PT ;  /* 0x0000000300007212 */ /* 0x000fc800078efcff */
[----:B------:R-:W-:-:S07]  /*b420*/  PRMT R4, R0, 0x7610, R4 ;  /* 0x0000761000047816 */ /* 0x000fce0000000004 */
.L_x_3998:
[----:B------:R-:W-:Y:S05]  /*b430*/  BSYNC B0 ;  /* 0x0000000000007941 */ /* 0x000fea0003800000 */
.L_x_3997:
[----:B------:R0:W-:Y:S01]  /*b440*/  STG.E.U8 desc[UR36][R8.64], R4 ;  /* 0x0000000408007986 */ /* 0x0001e2000c101124 */
[----:B------:R-:W-:Y:S05]  /*b450*/  BRA `(.L_x_3974) ;  /* 0x0000000000ac7947 */ /* 0x000fea0003800000 */
.L_x_3991:
        /* <DEDUP_REMOVED lines=21> */
.L_x_3973:
        /* <DEDUP_REMOVED lines=16> */
.L_x_4002:
[----:B------:R-:W-:Y:S05]  /*b6b0*/  BRA `(.L_x_3974) ;  /* 0x0000000000147947 */ /* 0x000fea0003800000 */
.L_x_4001:
[----:B------:R-:W0:Y:S02]  /*b6c0*/  F2I.U64.TRUNC R24, R24 ;  /* 0x0000001800187311 */ /* 0x000e24000020d800 */
[----:B0-----:R1:W-:Y:S01]  /*b6d0*/  STG.E.64 desc[UR36][R8.64], R24 ;  /* 0x0000001808007986 */ /* 0x0013e2000c101b24 */
[----:B------:R-:W-:Y:S05]  /*b6e0*/  BRA `(.L_x_3974) ;  /* 0x0000000000087947 */ /* 0x000fea0003800000 */
.L_x_4000:
[----:B------:R-:W0:Y:S02]  /*b6f0*/  F2I.FTZ.U32.TRUNC.NTZ R3, R24 ;  /* 0x0000001800037305 */ /* 0x000e24000021f000 */
[----:B0-----:R0:W-:Y:S02]  /*b700*/  STG.E desc[UR36][R8.64], R3 ;  /* 0x0000000308007986 */ /* 0x0011e4000c101924 */
.L_x_3974:
[----:B------:R-:W-:-:S07]  /*b710*/  VIADD R27, R27, 0x80 ;  /* 0x000000801b1b7836 */ /* 0x000fce0000000000 */
.L_x_3934:
[----:B------:R-:W-:Y:S05]  /*b720*/  BSYNC B6 ;  /* 0x0000000000067941 */ /* 0x000fea0003800000 */
.L_x_3933:
[----:B------:R-:W-:-:S13]  /*b730*/  ISETP.GE.AND P0, PT, R27, R26, PT ;  /* 0x0000001a1b00720c */ /* 0x000fda0003f06270 */
[----:B------:R-:W-:Y:S05]  /*b740*/  @P0 EXIT ;  /* 0x000000000000094d */ /* 0x000fea0003800000 */
[----:B01--4-:R-:W0:Y:S01]  /*b750*/  LDC.64 R4, c[0x0][0x218] ;  /* 0x00008600ff047b82 */ /* 0x013e220000000a00 */
[----:B------:R-:W-:Y:S01]  /*b760*/  PRMT R0, R17, 0x9910, RZ ;  /* 0x0000991011007816 */ /* 0x000fe200000000ff */
[----:B------:R-:W-:Y:S01]  /*b770*/  IMAD R2, R2, 0x200, R27 ;  /* 0x0000020002027824 */ /* 0x000fe200078e021b */
[----:B------:R-:W-:Y:S02]  /*b780*/  ULDC UR4, c[0x0][0x244] ;  /* 0x0000910000047ab9 */ /* 0x000fe40000000800 */
[----:B------:R-:W-:Y:S01]  /*b790*/  ISETP.GT.AND P1, PT, R0, 0x9, PT ;  /* 0x000000090000780c */ /* 0x000fe20003f24270 */
[----:B--23--:R-:W-:-:S05]  /*b7a0*/  IMAD R3, R2, UR4, RZ ;  /* 0x0000000402037c24 */ /* 0x00cfca000f8e02ff */
        /* <DEDUP_REMOVED lines=14> */
.L_x_4006:
[----:B------:R-:W0:Y:S02]  /*b890*/  F2I.S64.TRUNC R16, R16 ;  /* 0x0000001000107311 */ /* 0x000e24000020d900 */
[----:B0-----:R-:W-:-:S05]  /*b8a0*/  IMAD.MOV.U32 R5, RZ, RZ, R16 ;  /* 0x000000ffff057224 */ /* 0x001fca00078e0010 */
[----:B------:R-:W-:Y:S01]  /*b8b0*/  STG.E.U8 desc[UR36][R2.64], R5 ;  /* 0x0000000502007986 */ /* 0x000fe2000c101124 */
[----:B------:R-:W-:Y:S05]  /*b8c0*/  EXIT ;  /* 0x000000000000794d */ /* 0x000fea0003800000 */
.L_x_4005:
        /* <DEDUP_REMOVED lines=9> */
.L_x_4009:
[----:B------:R-:W0:Y:S02]  /*b960*/  F2I.FTZ.TRUNC.NTZ R5, R16 ;  /* 0x0000001000057305 */ /* 0x000e24000021f100 */
[----:B0-----:R-:W-:Y:S01]  /*b970*/  STG.E desc[UR36][R2.64], R5 ;  /* 0x0000000502007986 */ /* 0x001fe2000c101924 */
[----:B------:R-:W-:Y:S05]  /*b980*/  EXIT ;  /* 0x000000000000794d */ /* 0x000fea0003800000 */
.L_x_4008:
[----:B------:R-:W0:Y:S02]  /*b990*/  F2I.FTZ.TRUNC.NTZ R5, R16 ;  /* 0x0000001000057305 */ /* 0x000e24000021f100 */
[----:B0-----:R-:W-:Y:S01]  /*b9a0*/  STG.E.U16 desc[UR36][R2.64], R5 ;  /* 0x0000000502007986 */ /* 0x001fe2000c101524 */
[----:B------:R-:W-:Y:S05]  /*b9b0*/  EXIT ;  /* 0x000000000000794d */ /* 0x000fea0003800000 */
.L_x_4004:
        /* <DEDUP_REMOVED lines=8> */
.L_x_4011:
[----:B------:R-:W-:-:S05]  /*ba40*/  F2FP.F16.F32.PACK_AB R16, RZ, R16 ;  /* 0x00000010ff10723e */ /* 0x000fca00000000ff */
[----:B------:R-:W-:Y:S01]  /*ba50*/  STG.E.U16 desc[UR36][R2.64], R16 ;  /* 0x0000001002007986 */ /* 0x000fe2000c101524 */
[----:B------:R-:W-:Y:S05]  /*ba60*/  EXIT ;  /* 0x000000000000794d */ /* 0x000fea0003800000 */
.L_x_4010:
        /* <DEDUP_REMOVED lines=9> */
.L_x_4013:
[----:B------:R-:W-:-:S04]  /*bb00*/  F2FP.F16.F32.PACK_AB R5, RZ, R16 ;  /* 0x00000010ff05723e */ /* 0x000fc800000000ff */
[----:B------:R-:W-:-:S05]  /*bb10*/  PRMT R5, R5, 0x5410, RZ ;  /* 0x0000541005057816 */ /* 0x000fca00000000ff */
[----:B------:R-:W-:Y:S01]  /*bb20*/  STG.E desc[UR36][R2.64], R5 ;  /* 0x0000000502007986 */ /* 0x000fe2000c101924 */
[----:B------:R-:W-:Y:S05]  /*bb30*/  EXIT ;  /* 0x000000000000794d */ /* 0x000fea0003800000 */
.L_x_4012:
[----:B------:R-:W-:-:S06]  /*bb40*/  FMUL.FTZ R4, R16, 1 ;  /* 0x3f80000010047820 */ /* 0x000fcc0000410000 */
[----:B------:R-:W0:Y:S02]  /*bb50*/  F2F.F64.F32 R4, R4 ;  /* 0x0000000400047310 */ /* 0x000e240000201800 */
[----:B0-----:R-:W-:Y:S01]  /*bb60*/  STG.E.64 desc[UR36][R2.64], R4 ;  /* 0x0000000402007986 */ /* 0x001fe2000c101b24 */
[----:B------:R-:W-:Y:S05]  /*bb70*/  EXIT ;  /* 0x000000000000794d */ /* 0x000fea0003800000 */
.L_x_4003:
        /* <DEDUP_REMOVED lines=12> */
.L_x_4016:
[----:B------:R-:W-:Y:S01]  /*bc40*/  FMUL.FTZ R4, R16, 1 ;  /* 0x3f80000010047820 */ /* 0x000fe20000410000 */
[----:B------:R-:W-:-:S05]  /*bc50*/  CS2R R6, SRZ ;  /* 0x0000000000067805 */ /* 0x000fca000001ff00 */
[----:B------:R-:W0:Y:S02]  /*bc60*/  F2F.F64.F32 R4, R4 ;  /* 0x0000000400047310 */ /* 0x000e240000201800 */
[----:B0-----:R-:W-:Y:S01]  /*bc70*/  STG.E.128 desc[UR36][R2.64], R4 ;  /* 0x0000000402007986 */ /* 0x001fe2000c101d24 */
[----:B------:R-:W-:Y:S05]  /*bc80*/  EXIT ;  /* 0x000000000000794d */ /* 0x000fea0003800000 */
.L_x_4015:
        /* <DEDUP_REMOVED lines=20> */
.L_x_4020:
[----:B------:R-:W-:Y:S05]  /*bdd0*/  BSYNC B0 ;  /* 0x0000000000007941 */ /* 0x000fea0003800000 */
.L_x_4019:
[----:B------:R-:W-:-:S05]  /*bde0*/  LOP3.LUT R7, R0, R7, RZ, 0xfc, !PT ;  /* 0x0000000700077212 */ /* 0x000fca00078efcff */
[----:B------:R-:W-:Y:S01]  /*bdf0*/  STG.E.U8 desc[UR36][R2.64], R7 ;  /* 0x0000000702007986 */ /* 0x000fe2000c101124 */
[----:B------:R-:W-:Y:S05]  /*be00*/  EXIT ;  /* 0x000000000000794d */ /* 0x000fea0003800000 */
.L_x_4018:
[----:B------:R-:W-:Y:S01]  /*be10*/  LOP3.LUT R4, R16, 0x7fffffff, RZ, 0xc0, !PT ;  /* 0x7fffffff10047812 */ /* 0x000fe200078ec0ff */
[----:B------:R-:W-:Y:S03]  /*be20*/  BSSY B0, `(.L_x_4021) ;  /* 0x000000e000007945 */ /* 0x000fe60003800000 */
        /* <DEDUP_REMOVED lines=10> */
.L_x_4022:
[----:B------:R-:W-:Y:S01]  /*bed0*/  IMAD.MOV.U32 R0, RZ, RZ, 0x7f ;  /* 0x0000007fff007424 */ /* 0x000fe200078e00ff */
[----:B------:R-:W-:-:S04]  /*bee0*/  ISETP.GT.U32.AND P0, PT, R4, 0x7f800000, PT ;  /* 0x7f8000000400780c */ /* 0x000fc80003f04070 */
[----:B------:R-:W-:-:S09]  /*bef0*/  SEL R0, R0, 0x7c, P0 ;  /* 0x0000007c00007807 */ /* 0x000fd20000000000 */
.L_x_4023:
[----:B------:R-:W-:Y:S05]  /*bf00*/  BSYNC B0 ;  /* 0x0000000000007941 */ /* 0x000fea0003800000 */
.L_x_4021:
[----:B------:R-:W-:-:S04]  /*bf10*/  LOP3.LUT R16, R16, 0x80000000, RZ, 0xc0, !PT ;  /* 0x8000000010107812 */ /* 0x000fc800078ec0ff */
[----:B------:R-:W-:-:S04]  /*bf20*/  SHF.R.U32.HI R5, RZ, 0x18, R16 ;  /* 0x00000018ff057819 */ /* 0x000fc80000011610 */
[----:B------:R-:W-:-:S05]  /*bf30*/  LOP3.LUT R5, R0, R5, RZ, 0xfc, !PT ;  /* 0x0000000500057212 */ /* 0x000fca00078efcff */
[----:B------:R-:W-:Y:S01]  /*bf40*/  STG.E.U8 desc[UR36][R2.64], R5 ;  /* 0x0000000502007986 */ /* 0x000fe2000c101124 */
[----:B------:R-:W-:Y:S05]  /*bf50*/  EXIT ;  /* 0x000000000000794d */ /* 0x000fea0003800000 */
.L_x_4017:
[----:B------:R-:W-:-:S05]  /*bf60*/  F2FP.BF16.F32.PACK_AB R16, RZ, R16 ;  /* 0x00000010ff10723e */ /* 0x000fca00000010ff */
[----:B------:R-:W-:Y:S01]  /*bf70*/  STG.E.U16 desc[UR36][R2.64], R16 ;  /* 0x0000001002007986 */ /* 0x000fe2000c101524 */
[----:B------:R-:W-:Y:S05]  /*bf80*/  EXIT ;  /* 0x000000000000794d */ /* 0x000fea0003800000 */
.L_x_4014:
        /* <DEDUP_REMOVED lines=11> */
.L_x_4026:
        /* <DEDUP_REMOVED lines=16> */
.L_x_4029:
[----:B------:R-:W-:-:S04]  /*c140*/  LOP3.LUT R16, R16, 0x80000000, RZ, 0xc0, !PT ;  /* 0x8000000010107812 */ /* 0x000fc800078ec0ff */
[----:B------:R-:W-:-:S04]  /*c150*/  SHF.R.U32.HI R5, RZ, 0x18, R16 ;  /* 0x00000018ff057819 */ /* 0x000fc80000011610 */
[----:B------:R-:W-:-:S04]  /*c160*/  LOP3.LUT R4, R4, R5, RZ, 0xfc, !PT ;  /* 0x0000000504047212 */ /* 0x000fc800078efcff */
[----:B------:R-:W-:-:S07]  /*c170*/  PRMT R0, R4, 0x7610, R0 ;  /* 0x0000761004007816 */ /* 0x000fce0000000000 */
.L_x_4028:
[----:B------:R-:W-:Y:S05]  /*c180*/  BSYNC B0 ;  /* 0x0000000000007941 */ /* 0x000fea0003800000 */
.L_x_4027:
[----:B------:R-:W-:Y:S01]  /*c190*/  STG.E.U8 desc[UR36][R2.64], R0 ;  /* 0x0000000002007986 */ /* 0x000fe2000c101124 */
[----:B------:R-:W-:Y:S05]  /*c1a0*/  EXIT ;  /* 0x000000000000794d */ /* 0x000fea0003800000 */
.L_x_4025:
        /* <DEDUP_REMOVED lines=16> */
.L_x_4032:
[----:B------:R-:W-:-:S04]  /*c2b0*/  LOP3.LUT R16, R16, 0x80000000, RZ, 0xc0, !PT ;  /* 0x8000000010107812 */ /* 0x000fc800078ec0ff */
[----:B------:R-:W-:-:S04]  /*c2c0*/  SHF.R.U32.HI R5, RZ, 0x18, R16 ;  /* 0x00000018ff057819 */ /* 0x000fc80000011610 */
[----:B------:R-:W-:-:S04]  /*c2d0*/  LOP3.LUT R4, R4, R5, RZ, 0xfc, !PT ;  /* 0x0000000504047212 */ /* 0x000fc800078efcff */
[----:B------:R-:W-:-:S07]  /*c2e0*/  PRMT R0, R4, 0x7610, R0 ;  /* 0x0000761004007816 */ /* 0x000fce0000000000 */
.L_x_4031:
[----:B------:R-:W-:Y:S05]  /*c2f0*/  BSYNC B0 ;  /* 0x0000000000007941 */ /* 0x000fea0003800000 */
.L_x_4030:
[----:B------:R-:W-:Y:S01]  /*c300*/  STG.E.U8 desc[UR36][R2.64], R0 ;  /* 0x0000000002007986 */ /* 0x000fe2000c101124 */
[----:B------:R-:W-:Y:S05]  /*c310*/  EXIT ;  /* 0x000000000000794d */ /* 0x000fea0003800000 */
.L_x_4024:
        /* <DEDUP_REMOVED lines=21> */
.L_x_4007:
        /* <DEDUP_REMOVED lines=16> */
.L_x_4035:
[----:B------:R-:W-:Y:S05]  /*c570*/  EXIT ;  /* 0x000000000000794d */ /* 0x000fea0003800000 */
.L_x_4034:
[----:B------:R-:W0:Y:S02]  /*c580*/  F2I.U64.TRUNC R16, R16 ;  /* 0x0000001000107311 */ /* 0x000e24000020d800 */
[----:B0-----:R-:W-:Y:S01]  /*c590*/  STG.E.64 desc[UR36][R2.64], R16 ;  /* 0x0000001002007986 */ /* 0x001fe2000c101b24 */
[----:B------:R-:W-:Y:S05]  /*c5a0*/  EXIT ;  /* 0x000000000000794d */ /* 0x000fea0003800000 */
.L_x_4033:
[----:B------:R-:W0:Y:S02]  /*c5b0*/  F2I.FTZ.U32.TRUNC.NTZ R5, R16 ;  /* 0x0000001000057305 */ /* 0x000e24000021f000 */
[----:B0-----:R-:W-:Y:S01]  /*c5c0*/  STG.E desc[UR36][R2.64], R5 ;  /* 0x0000000502007986 */ /* 0x001fe2000c101924 */
[----:B------:R-:W-:Y:S05]  /*c5d0*/  EXIT ;  /* 0x000000000000794d */ /* 0x000fea0003800000 */
.L_x_4036:
        /* <DEDUP_REMOVED lines=10> */
.L_x_10826:


//--------------------- .text._ZN2at6native18elementwise_kernelILi128ELi2EZNS0_22gpu_kernel_impl_nocastIZZZNS0_29binary_cross_entropy_out_cudaERKNS_6TensorES5_RKSt8optionalIS3_ElRS3_ENKUlvE_clEvENKUlvE0_clEvEUlffE_EEvRNS_18TensorIteratorBaseERKT_EUliE_EEviT1_ --------------------------
	.section	.text._ZN2at6native18elementwise_kernelILi128ELi2EZNS0_22gpu_kernel_impl_nocastIZZZNS0_29binary_cross_entropy_out_cudaERKNS_6TensorES5_RKSt8optionalIS3_ElRS3_ENKUlvE_clEvENKUlvE0_clEvEUlffE_EEvRNS_18TensorIteratorBaseERKT_EUliE_EEviT1_,"ax",@progbits
	.align	128
        .global         _ZN2at6native18elementwise_kernelILi128ELi2EZNS0_22gpu_kernel_impl_nocastIZZZNS0_29binary_cross_entropy_out_cudaERKNS_6TensorES5_RKSt8optionalIS3_ElRS3_ENKUlvE_clEvENKUlvE0_clEvEUlffE_EEvRNS_18TensorIteratorBaseERKT_EUliE_EEviT1_
        .type           _ZN2at6native18elementwise_kernelILi128ELi2EZNS0_22gpu_kernel_impl_nocastIZZZNS0_29binary_cross_entropy_out_cudaERKNS_6TensorES5_RKSt8optionalIS3_ElRS3_ENKUlvE_clEvENKUlvE0_clEvEUlffE_EEvRNS_18TensorIteratorBaseERKT_EUliE_EEviT1_,@function
        .size           _ZN2at6native18elementwise_kernelILi128ELi2EZNS0_22gpu_kernel_impl_nocastIZZZNS0_29binary_cross_entropy_out_cudaERKNS_6TensorES5_RKSt8optionalIS3_ElRS3_ENKUlvE_clEvENKUlvE0_clEvEUlffE_EEvRNS_18TensorIteratorBaseERKT_EUliE_EEviT1_,(.L_x_10827 - _ZN2at6native18elementwise_kernelILi128ELi2EZNS0_22gpu_kernel_impl_nocastIZZZNS0_29binary_cross_entropy_out_cudaERKNS_6TensorES5_RKSt8optionalIS3_ElRS3_ENKUlvE_clEvENKUlvE0_clEvEUlffE_EEvRNS_18TensorIteratorBaseERKT_EUliE_EEviT1_)
        .other          _ZN2at6native18elementwise_kernelILi128ELi2EZNS0_22gpu_kernel_impl_nocastIZZZNS0_29binary_cross_entropy_out_cudaERKNS_6TensorES5_RKSt8optionalIS3_ElRS3_ENKUlvE_clEvENKUlvE0_clEvEUlffE_EEvRNS_18TensorIteratorBaseERKT_EUliE_EEviT1_,@"STO_CUDA_ENTRY STV_DEFAULT"
_ZN2at6native18elementwise_kernelILi128ELi2EZNS0_22gpu_kernel_impl_nocastIZZZNS0_29binary_cross_entropy_out_cudaERKNS_6TensorES5_RKSt8optionalIS3_ElRS3_ENKUlvE_clEvENKUlvE0_clEvEUlffE_EEvRNS_18TensorIteratorBaseERKT_EUliE_EEviT1_:
.text._ZN2at6native18elementwise_kernelILi128ELi2EZNS0_22gpu_kernel_impl_nocastIZZZNS0_29binary_cross_entropy_out_cudaERKNS_6TensorES5_RKSt8optionalIS3_ElRS3_ENKUlvE_clEvENKUlvE0_clEvEUlffE_EEvRNS_18TensorIteratorBaseERKT_EUliE_EEviT1_:
        /* <DEDUP_REMOVED lines=362> */
.L_x_4039:
[----:B------:R-:W-:Y:S02]  /*16a0*/  ULDC.64 UR4, c[0x0][0x480] ;  /* 0x0001200000047ab9 */ /* 0x000fe40000000a00 */
[----:B------:R-:W-:-:S04]  /*16b0*/  IADD3 R2, P0, R2, UR4, RZ ;  /* 0x0000000402027c10 */ /* 0x000fc8000ff1e0ff */
[----:B------:R-:W-:Y:S01]  /*16c0*/  IADD3.X R3, RZ, UR5, RZ, P0, !PT ;  /* 0x00000005ff037c10 */ /* 0x000fe200087fe4ff */
[----:B------:R-:W-:-:S04]  /*16d0*/  ULDC.64 UR4, c[0x0][0x488] ;  /* 0x0001220000047ab9 */ /* 0x000fc80000000a00 */
[----:B------:R-:W2:Y:S01]  /*16e0*/  LDG.E R18, desc[UR36][R2.64] ;  /* 0x0000002402127981 */ /* 0x000ea2000c1e1900 */
[----:B------:R-:W-:-:S04]  /*16f0*/  IADD3 R22, P0, R0, UR4, RZ ;  /* 0x0000000400167c10 */ /* 0x000fc8000ff1e0ff */
[----:B------:R-:W-:Y:S01]  /*1700*/  IADD3.X R23, RZ, UR5, RZ, P0, !PT ;  /* 0x00000005ff177c10 */ /* 0x000fe200087fe4ff */
[----:B------:R-:W-:-:S04]  /*1710*/  ULDC.64 UR4, c[0x0][0x478] ;  /* 0x00011e0000047ab9 */ /* 0x000fc80000000a00 */
[----:B------:R0:W5:Y:S01]  /*1720*/  LDG.E R22, desc[UR36][R22.64] ;  /* 0x0000002416167981 */ /* 0x000162000c1e1900 */
[----:B------:R-:W-:Y:S01]  /*1730*/  IADD3 R16, P1, R17, UR4, RZ ;  /* 0x0000000411107c10 */ /* 0x000fe2000ff3e0ff */
[----:B------:R-:W-:Y:S04]  /*1740*/  BSSY B6, `(.L_x_4040) ;  /* 0x0000015000067945 */ /* 0x000fe80003800000 */
[----:B------:R-:W-:Y:S01]  /*1750*/  IMAD.X R17, RZ, RZ, UR5, P1 ;  /* 0x00000005ff117e24 */ /* 0x000fe200088e06ff */
[C---:B--2---:R-:W-:Y:S02]  /*1760*/  FSETP.GE.FTZ.AND P0, PT, R18.reuse, RZ, PT ;  /* 0x000000ff1200720b */ /* 0x044fe40003f16000 */
[----:B------:R-:W-:-:S13]  /*1770*/  FSETP.GTU.FTZ.AND P2, PT, R18, 1, PT ;  /* 0x3f8000001200780b */ /* 0x000fda0003f5c000 */
[----:B0-----:R-:W-:Y:S05]  /*1780*/  @P0 BRA !P2, `(.L_x_4041) ;  /* 0x0000000000400947 */ /* 0x001fea0005000000 */
        /* <DEDUP_REMOVED lines=16> */
.L_x_4041:
[----:B------:R-:W-:Y:S05]  /*1890*/  BSYNC B6 ;  /* 0x0000000000067941 */ /* 0x000fea0003800000 */
.L_x_4040:
[C---:B-----5:R-:W-:Y:S01]  /*18a0*/  FSETP.GE.FTZ.AND P0, PT, R22.reuse, RZ, PT ;  /* 0x000000ff1600720b */ /* 0x060fe20003f16000 */
[----:B------:R-:W-:Y:S01]  /*18b0*/  BSSY B6, `(.L_x_4042) ;  /* 0x0000013000067945 */ /* 0x000fe20003800000 */
[----:B------:R-:W-:-:S13]  /*18c0*/  FSETP.GTU.FTZ.AND P1, PT, R22, 1, PT ;  /* 0x3f8000001600780b */ /* 0x000fda0003f3c000 */
[----:B------:R-:W-:Y:S05]  /*18d0*/  @P0 BRA !P1, `(.L_x_4043) ;  /* 0x0000000000400947 */ /* 0x000fea0004800000 */
        /* <DEDUP_REMOVED lines=16> */
.L_x_4043:
[----:B------:R-:W-:Y:S05]  /*19e0*/  BSYNC B6 ;  /* 0x0000000000067941 */ /* 0x000fea0003800000 */
.L_x_4042:
[----:B------:R-:W-:Y:S01]  /*19f0*/  FADD.FTZ R0, -R18, -RZ ;  /* 0x800000ff12007221 */ /* 0x000fe20000010100 */
[----:B------:R-:W-:Y:S01]  /*1a00*/  MOV R5, 0x3e800000 ;  /* 0x3e80000000057802 */ /* 0x000fe20000000f00 */
[----:B------:R-:W-:Y:S01]  /*1a10*/  HFMA2.MMA R7, -RZ, RZ, 1.3056640625, -1.8671875 ;  /* 0x3d39bf78ff077435 */ /* 0x000fe200000001ff */
[----:B------:R-:W-:Y:S01]  /*1a20*/  BSSY B0, `(.L_x_4044) ;  /* 0x0000020000007945 */ /* 0x000fe20003800000 */
[C---:B------:R-:W-:Y:S01]  /*1a30*/  FADD.FTZ.RZ R2, R0.reuse, 1 ;  /* 0x3f80000000027421 */ /* 0x040fe2000001c000 */
[----:B------:R-:W-:-:S04]  /*1a40*/  ISETP.GE.U32.AND P0, PT, R0, 0x7f800000, PT ;  /* 0x7f8000000000780c */ /* 0x000fc80003f06070 */
[----:B------:R-:W-:-:S04]  /*1a50*/  IADD3 R2, R2, -0x3f400000, RZ ;  /* 0xc0c0000002027810 */ /* 0x000fc80007ffe0ff */
[----:B------:R-:W-:-:S04]  /*1a60*/  LOP3.LUT R3, R2, 0xff800000, RZ, 0xc0, !PT ;  /* 0xff80000002037812 */ /* 0x000fc800078ec0ff */
[----:B------:R-:W-:Y:S02]  /*1a70*/  IADD3 R4, -R3, 0x40800000, RZ ;  /* 0x4080000003047810 */ /* 0x000fe40007ffe1ff */
[-C--:B------:R-:W-:Y:S02]  /*1a80*/  IADD3 R2, R0, -R3.reuse, RZ ;  /* 0x8000000300027210 */ /* 0x080fe40007ffe0ff */
[----:B------:R-:W-:Y:S01]  /*1a90*/  I2FP.F32.S32 R3, R3 ;  /* 0x0000000300037245 */ /* 0x000fe20000201400 */
[----:B------:R-:W-:Y:S02]  /*1aa0*/  FFMA.FTZ R5, R4, R5, -1 ;  /* 0xbf80000004057423 */ /* 0x000fe40000010005 */
[----:B------:R-:W0:Y:S02]  /*1ab0*/  MUFU.LG2 R4, R18 ;  /* 0x0000001200047308 */ /* 0x000e240000000c00 */
[----:B------:R-:W-:Y:S01]  /*1ac0*/  FADD.FTZ R2, R2, R5 ;  /* 0x0000000502027221 */ /* 0x000fe20000010000 */
[----:B------:R-:W-:-:S03]  /*1ad0*/  FMUL.FTZ R3, R3, 1.1920928955078125e-07 ;  /* 0x3400000003037820 */ /* 0x000fc60000410000 */
[----:B------:R-:W-:Y:S01]  /*1ae0*/  FFMA.FTZ R5, R2, -R7, 0.10546888411045074463 ;  /* 0x3dd8001202057423 */ /* 0x000fe20000010807 */
[----:B------:R-:W-:-:S03]  /*1af0*/  FADD.FTZ R7, R22, -1 ;  /* 0xbf80000016077421 */ /* 0x000fc60000010000 */
        /* <DEDUP_REMOVED lines=15> */
[----:B------:R-:W-:-:S05]  /*1bf0*/  @P0 MOV R3, 0x7f800000 ;  /* 0x7f80000000030802 */ /* 0x000fca0000000f00 */
[----:B------:R-:W-:-:S05]  /*1c00*/  @P0 FFMA.FTZ R2, -R18, R3, +INF ;  /* 0x7f80000012020423 */ /* 0x000fca0000010103 */
[----:B------:R-:W-:-:S07]  /*1c10*/  FSEL R2, R2, -RZ, P1 ;  /* 0x800000ff02027208 */ /* 0x000fce0000800000 */
.L_x_4045:
[----:B------:R-:W-:Y:S05]  /*1c20*/  BSYNC B0 ;  /* 0x0000000000007941 */ /* 0x000fea0003800000 */
.L_x_4044:
[----:B------:R-:W-:Y:S01]  /*1c30*/  FMNMX.NAN R2, R2, -100, !PT ;  /* 0xc2c8000002027809 */ /* 0x000fe20007820000 */
[----:B------:R-:W-:Y:S01]  /*1c40*/  FMUL.FTZ R5, R22, R5 ;  /* 0x0000000516057220 */ /* 0x000fe20000410000 */
[----:B------:R-:W-:-:S03]  /*1c50*/  IADD3 R19, R19, 0x80, RZ ;  /* 0x0000008013137810 */ /* 0x000fc60007ffe0ff */
[----:B------:R-:W-:-:S05]  /*1c60*/  FFMA.FTZ R5, R2, R7, -R5 ;  /* 0x0000000702057223 */ /* 0x000fca0000010805 */
[----:B------:R0:W-:Y:S02]  /*1c70*/  STG.E desc[UR36][R16.64], R5 ;  /* 0x0000000510007986 */ /* 0x0001e4000c101924 */
.L_x_4038:
[----:B------:R-:W-:Y:S05]  /*1c80*/  BSYNC B7 ;  /* 0x0000000000077941 */ /* 0x000fea0003800000 */
.L_x_4037:
[----:B------:R-:W-:Y:S02]  /*1c90*/  ULDC UR4, c[0x0][0x210] ;  /* 0x0000840000047ab9 */ /* 0x000fe40000000800 */
[----:B------:R-:W-:-:S13]  /*1ca0*/  ISETP.GE.AND P0, PT, R19, UR4, PT ;  /* 0x0000000413007c0c */ /* 0x000fda000bf06270 */
[----:B------:R-:W-:Y:S05]  /*1cb0*/  @P0 EXIT ;  /* 0x000000000000094d */ /* 0x000fea0003800000 */
[----:B------:R-:W1:Y:S01]  /*1cc0*/  LDC R3, c[0x0][0x218] ;  /* 0x00008600ff037b82 */ /* 0x000e620000000800 */
[----:B0-----:R-:W-:Y:S01]  /*1cd0*/  HFMA2.MMA R17, -RZ, RZ, 0, 0 ;  /* 0x00000000ff117435 */ /* 0x001fe200000001ff */
[----:B------:R-:W-:Y:S01]  /*1ce0*/  MOV R0, RZ ;  /* 0x000000ff00007202 */ /* 0x000fe20000000f00 */
[----:B------:R-:W-:Y:S01]  /*1cf0*/  IMAD.MOV.U32 R2, RZ, RZ, RZ ;  /* 0x000000ffff027224 */ /* 0x000fe200078e00ff */
        /* <DEDUP_REMOVED lines=349> */
.L_x_4046:
[----:B------:R-:W-:Y:S02]  /*32d0*/  ULDC.64 UR4, c[0x0][0x480] ;  /* 0x0001200000047ab9 */ /* 0x000fe40000000a00 */
[----:B------:R-:W-:-:S05]  /*32e0*/  IADD3 R4, P0, R2, UR4, RZ ;  /* 0x0000000402047c10 */ /* 0x000fca000ff1e0ff */
[----:B------:R-:W-:Y:S01]  /*32f0*/  IMAD.X R5, RZ, RZ, UR5, P0 ;  /* 0x00000005ff057e24 */ /* 0x000fe200080e06ff */
[----:B------:R-:W-:-:S04]  /*3300*/  ULDC.64 UR4, c[0x0][0x488] ;  /* 0x0001220000047ab9 */ /* 0x000fc80000000a00 */
[----:B------:R-:W2:Y:S01]  /*3310*/  LDG.E R18, desc[UR36][R4.64] ;  /* 0x0000002404127981 */ /* 0x000ea2000c1e1900 */
[----:B------:R-:W-:-:S04]  /*3320*/  IADD3 R2, P0, R0, UR4, RZ ;  /* 0x0000000400027c10 */ /* 0x000fc8000ff1e0ff */
[----:B------:R-:W-:Y:S01]  /*3330*/  IADD3.X R3, RZ, UR5, RZ, P0, !PT ;  /* 0x00000005ff037c10 */ /* 0x000fe200087fe4ff */
[----:B------:R-:W-:-:S04]  /*3340*/  ULDC.64 UR4, c[0x0][0x478] ;  /* 0x00011e0000047ab9 */ /* 0x000fc80000000a00 */
[----:B------:R0:W5:Y:S01]  /*3350*/  LDG.E R19, desc[UR36][R2.64] ;  /* 0x0000002402137981 */ /* 0x000162000c1e1900 */
[----:B------:R-:W-:Y:S01]  /*3360*/  IADD3 R16, P1, R17, UR4, RZ ;  /* 0x0000000411107c10 */ /* 0x000fe2000ff3e0ff */
[----:B------:R-:W-:Y:S03]  /*3370*/  BSSY B6, `(.L_x_4047) ;  /* 0x0000015000067945 */ /* 0x000fe60003800000 */
[----:B------:R-:W-:Y:S02]  /*3380*/  IADD3.X R17, RZ, UR5, RZ, P1, !PT ;  /* 0x00000005ff117c10 */ /* 0x000fe40008ffe4ff */
        /* <DEDUP_REMOVED lines=19> */
.L_x_4048:
[----:B------:R-:W-:Y:S05]  /*34c0*/  BSYNC B6 ;  /* 0x0000000000067941 */ /* 0x000fea0003800000 */
.L_x_4047:
        /* <DEDUP_REMOVED lines=20> */
.L_x_4050:
[----:B------:R-:W-:Y:S05]  /*3610*/  BSYNC B6 ;  /* 0x0000000000067941 */ /* 0x000fea0003800000 */
.L_x_4049:
        /* <DEDUP_REMOVED lines=32> */
[----:B------:R-:W-:-:S05]  /*3820*/  @P0 MOV R3, 0x7f800000 ;  /* 0x7f80000000030802 */ /* 0x000fca0000000f00 */
[----:B------:R-:W-:-:S05]  /*3830*/  @P0 FFMA.FTZ R2, -R18, R3, +INF ;  /* 0x7f80000012020423 */ /* 0x000fca0000010103 */
[----:B------:R-:W-:-:S07]  /*3840*/  FSEL R2, R2, -RZ, P1 ;  /* 0x800000ff02027208 */ /* 0x000fce0000800000 */
.L_x_4052:
[----:B------:R-:W-:Y:S05]  /*3850*/  BSYNC B0 ;  /* 0x0000000000007941 */ /* 0x000fea0003800000 */
.L_x_4051:
[----:B------:R-:W-:Y:S01]  /*3860*/  FMNMX.NAN R2, R2, -100, !PT ;  /* 0xc2c8000002027809 */ /* 0x000fe20007820000 */
[----:B------:R-:W-:-:S04]  /*3870*/  FMUL.FTZ R19, R19, R4 ;  /* 0x0000000413137220 */ /* 0x000fc80000410000 */
[----:B------:R-:W-:-:S05]  /*3880*/  FFMA.FTZ R5, R2, R5, -R19 ;  /* 0x0000000502057223 */ /* 0x000fca0000010813 */
[----:B------:R-:W-:Y:S01]  /*3890*/  STG.E desc[UR36][R16.64], R5 ;  /* 0x0000000510007986 */ /* 0x000fe2000c101924 */
[----:B------:R-:W-:Y:S05]  /*38a0*/  EXIT ;  /* 0x000000000000794d */ /* 0x000fea0003800000 */
.L_x_4053:
        /* <DEDUP_REMOVED lines=13> */
.L_x_10827:


//--------------------- .text._ZN2at6native27unrolled_elementwise_kernelIZZZNS0_29binary_cross_entropy_out_cudaERKNS_6TensorES4_RKSt8optionalIS2_ElRS2_ENKUlvE_clEvENKUlvE0_clEvEUlffE_St5arrayIPcLm3EELi4E23TrivialOffsetCalculatorILi2EjESG_ILi1EjENS0_6memory15LoadWithoutCastENSJ_16StoreWithoutCastEEEviT_T0_T2_T3_T4_T5_ --------------------------
	.section	.text._ZN2at6native27unrolled_elementwise_kernelIZZZNS0_29binary_cross_entropy_out_cudaERKNS_6TensorES4_RKSt8optionalIS2_ElRS2_ENKUlvE_clEvENKUlvE0_clEvEUlffE_St5arrayIPcLm3EELi4E23TrivialOffsetCalculatorILi2EjESG_ILi1EjENS0_6memory15LoadWithoutCastENSJ_16StoreWithoutCastEEEviT_T0_T2_T3_T4_T5_,"ax",@progbits
	.align	128
        .global         _ZN2at6native27unrolled_elementwise_kernelIZZZNS0_29binary_cross_entropy_out_cudaERKNS_6TensorES4_RKSt8optionalIS2_ElRS2_ENKUlvE_clEvENKUlvE0_clEvEUlffE_St5arrayIPcLm3EELi4E23TrivialOffsetCalculatorILi2EjESG_ILi1EjENS0_6memory15LoadWithoutCastENSJ_16StoreWithoutCastEEEviT_T0_T2_T3_T4_T5_
        .type           _ZN2at6native27unrolled_elementwise_kernelIZZZNS0_29binary_cross_entropy_out_cudaERKNS_6TensorES4_RKSt8optionalIS2_ElRS2_ENKUlvE_clEvENKUlvE0_clEvEUlffE_St5arrayIPcLm3EELi4E23TrivialOffsetCalculatorILi2EjESG_ILi1EjENS0_6memory15LoadWithoutCastENSJ_16StoreWithoutCastEEEviT_T0_T2_T3_T4_T5_,@function
        .size           _ZN2at6native27unrolled_elementwise_kernelIZZZNS0_29binary_cross_entropy_out_cudaERKNS_6TensorES4_RKSt8optionalIS2_ElRS2_ENKUlvE_clEvENKUlvE0_clEvEUlffE_St5arrayIPcLm3EELi4E23TrivialOffsetCalculatorILi2EjESG_ILi1EjENS0_6memory15LoadWithoutCastENSJ_16StoreWithoutCastEEEviT_T0_T2_T3_T4_T5_,(.L_x_10828 - _ZN2at6native27unrolled_elementwise_kernelIZZZNS0_29binary_cross_entropy_out_cudaERKNS_6TensorES4_RKSt8optionalIS2_ElRS2_ENKUlvE_clEvENKUlvE0_clEvEUlffE_St5arrayIPcLm3EELi4E23TrivialOffsetCalculatorILi2EjESG_ILi1EjENS0_6memory15LoadWithoutCastENSJ_16StoreWithoutCastEEEviT_T0_T2_T3_T4_T5_)
        .other          _ZN2at6native27unrolled_elementwise_kernelIZZZNS0_29binary_cross_entropy_out_cudaERKNS_6TensorES4_RKSt8optionalIS2_ElRS2_ENKUlvE_clEvENKUlvE0_clEvEUlffE_St5arrayIPcLm3EELi4E23TrivialOffsetCalculatorILi2EjESG_ILi1EjENS0_6memory15LoadWithoutCastENSJ_16StoreWithoutCastEEEviT_T0_T2_T3_T4_T5_,@"STO_CUDA_ENTRY STV_DEFAULT"
_ZN2at6native27unrolled_elementwise_kernelIZZZNS0_29binary_cross_entropy_out_cudaERKNS_6TensorES4_RKSt8optionalIS2_ElRS2_ENKUlvE_clEvENKUlvE0_clEvEUlffE_St5arrayIPcLm3EELi4E23TrivialOffsetCalculatorILi2EjESG_ILi1EjENS0_6memory15LoadWithoutCastENSJ_16StoreWithoutCastEEEviT_T0_T2_T3_T4_T5_:
.text._ZN2at6native27unrolled_elementwise_kernelIZZZNS0_29binary_cross_entropy_out_cudaERKNS_6TensorES4_RKSt8optionalIS2_ElRS2_ENKUlvE_clEvENKUlvE0_clEvEUlffE_St5arrayIPcLm3EELi4E23TrivialOffsetCalculatorILi2EjESG_ILi1EjENS0_6memory15LoadWithoutCastENSJ_16StoreWithoutCastEEEviT_T0_T2_T3_T4_T5_:
[----:B------:R-:W0:Y:S01]  /*0000*/  LDC R1, c[0x0][0x28] ;  /* 0x00000a00ff017b82 */ /* 0x000e220000000800 */
[----:B------:R-:W1:Y:S07]  /*0010*/  S2R R27, SR_CTAID.X ;  /* 0x00000000001b7919 */ /* 0x000e6e0000002500 */
[----:B------:R-:W1:Y:S01]  /*0020*/  LDC R2, c[0x0][0x210] ;  /* 0x00008400ff027b82 */ /* 0x000e620000000800 */
[----:B------:R-:W-:Y:S01]  /*0030*/  HFMA2.MMA R16, -RZ, RZ, 0, 0 ;  /* 0x00000000ff107435 */ /* 0x000fe200000001ff */
[----:B------:R-:W-:Y:S01]  /*0040*/  MOV R24, RZ ;  /* 0x000000ff00187202 */ /* 0x000fe20000000f00 */
[----:B------:R-:W2:Y:S01]  /*0050*/  S2R R0, SR_TID.X ;  /* 0x0000000000007919 */ /* 0x000ea20000002100 */
[----:B------:R-:W-:Y:S01]  /*0060*/  ULDC.64 UR36, c[0x0][0x208] ;  /* 0x0000820000247ab9 */ /* 0x000fe20000000a00 */
[----:B-1----:R-:W-:-:S02]  /*0070*/  IMAD R25, R27, -0x200, R2 ;  /* 0xfffffe001b197824 */ /* 0x002fc400078e0202 */
[----:B------:R-:W-:-:S03]  /*0080*/  IMAD.MOV.U32 R2, RZ, RZ, RZ ;  /* 0x000000ffff027224 */ /* 0x000fc600078e00ff */
        /* <DEDUP_REMOVED lines=11> */
[----:B------:R-:W1:Y:S02]  /*0140*/  @!P0 LDC.64 R4, c[0x0][0x228] ;  /* 0x00008a00ff048b82 */ /* 0x000e640000000a00 */
[----:B------:R4:W5:Y:S01]  /*0150*/  @!P2 LDG.E R16, desc[UR36][R14.64] ;  /* 0x000000240e10a981 */ /* 0x000962000c1e1900 */
[----:B--2---:R-:W-:-:S06]  /*0160*/  @!P2 IMAD.WIDE.U32 R20, R23, 0x4, R20 ;  /* 0x000000041714a825 */ /* 0x004fcc00078e0014 */
[----:B------:R-:W-:Y:S01]  /*0170*/  @!P3 LEA R3, R27, R0, 0x9 ;  /* 0x000000001b03b211 */ /* 0x000fe200078e48ff */
[----:B------:R-:W-:Y:S01]  /*0180*/  @!P3 VIADD R0, R0, 0x80 ;  /* 0x000000800000b836 */ /* 0x000fe20000000000 */
[----:B------:R-:W2:Y:S01]  /*0190*/  @!P3 LDC.64 R8, c[0x0][0x220] ;  /* 0x00008800ff08bb82 */ /* 0x000ea20000000a00 */
[----:B---3--:R-:W-:-:S03]  /*01a0*/  @!P0 IMAD.WIDE.U32 R28, R17, 0x4, R18 ;  /* 0x00000004111c8825 */ /* 0x008fc600078e0012 */
[----:B------:R-:W-:-:S04]  /*01b0*/  ISETP.GE.AND P1, PT, R0, R25, PT ;  /* 0x000000190000720c */ /* 0x000fc80003f26270 */
[----:B------:R-:W3:Y:S01]  /*01c0*/  @!P3 LDC.64 R6, c[0x0][0x228] ;  /* 0x00008a00ff06bb82 */ /* 0x000ee20000000a00 */
[----:B-1----:R-:W-:Y:S01]  /*01d0*/  @!P0 IMAD.WIDE.U32 R4, R17, 0x4, R4 ;  /* 0x0000000411048825 */ /* 0x002fe200078e0004 */
[----:B------:R-:W-:Y:S01]  /*01e0*/  CS2R R22, SRZ ;  /* 0x0000000000167805 */ /* 0x000fe2000001ff00 */
[----:B------:R4:W5:Y:S06]  /*01f0*/  @!P2 LDG.E R2, desc[UR36][R20.64] ;  /* 0x000000241402a981 */ /* 0x00096c000c1e1900 */
[----:B------:R-:W1:Y:S01]  /*0200*/  @!P1 LDC.64 R12, c[0x0][0x220] ;  /* 0x00008800ff0c9b82 */ /* 0x000e620000000a00 */
[----:B------:R4:W5:Y:S07]  /*0210*/  @!P0 LDG.E R24, desc[UR36][R28.64] ;  /* 0x000000241c188981 */ /* 0x00096e000c1e1900 */
[----:B------:R-:W0:Y:S01]  /*0220*/  @!P1 LDC.64 R10, c[0x0][0x228] ;  /* 0x00008a00ff0a9b82 */ /* 0x000e220000000a00 */
[----:B------:R-:W-:Y:S01]  /*0230*/  @!P1 IMAD R19, R27, 0x200, R0 ;  /* 0x000002001b139824 */ /* 0x000fe200078e0200 */
[----:B------:R-:W-:Y:S01]  /*0240*/  HFMA2.MMA R17, -RZ, RZ, 0, 0 ;  /* 0x00000000ff117435 */ /* 0x000fe200000001ff */
[C---:B--2---:R-:W-:Y:S01]  /*0250*/  @!P3 IMAD.WIDE.U32 R8, R3.reuse, 0x4, R8 ;  /* 0x000000040308b825 */ /* 0x044fe200078e0008 */
[----:B------:R4:W5:Y:S03]  /*0260*/  @!P0 LDG.E R23, desc[UR36][R4.64] ;  /* 0x0000002404178981 */ /* 0x000966000c1e1900 */
[----:B---3--:R-:W-:Y:S01]  /*0270*/  @!P3 IMAD.WIDE.U32 R6, R3, 0x4, R6 ;  /* 0x000000040306b825 */ /* 0x008fe200078e0006 */
[----:B------:R4:W5:Y:S03]  /*0280*/  @!P3 LDG.E R22, desc[UR36][R8.64] ;  /* 0x000000240816b981 */ /* 0x000966000c1e1900 */
[----:B-1----:R-:W-:-:S04]  /*0290*/  @!P1 IMAD.WIDE.U32 R12, R19, 0x4, R12 ;  /* 0x00000004130c9825 */ /* 0x002fc800078e000c */
[----:B0-----:R-:W-:Y:S01]  /*02a0*/  @!P1 IMAD.WIDE.U32 R10, R19, 0x4, R10 ;  /* 0x00000004130a9825 */ /* 0x001fe200078e000a */
[----:B------:R-:W-:-:S04]  /*02b0*/  CS2R R18, SRZ ;  /* 0x0000000000127805 */ /* 0x000fc8000001ff00 */
[----:B------:R4:W5:Y:S04]  /*02c0*/  @!P1 LDG.E R17, desc[UR36][R10.64] ;  /* 0x000000240a119981 */ /* 0x000968000c1e1900 */
[----:B------:R4:W5:Y:S04]  /*02d0*/  @!P3 LDG.E R19, desc[UR36][R6.64] ;  /* 0x000000240613b981 */ /* 0x000968000c1e1900 */
[----:B------:R4:W5:Y:S01]  /*02e0*/  @!P1 LDG.E R18, desc[UR36][R12.64] ;  /* 0x000000240c129981 */ /* 0x000962000c1e1900 */
[----:B------:R-:W-:Y:S04]  /*02f0*/  BSSY B7, `(.L_x_4054) ;  /* 0x0000053000077945 */ /* 0x000fe80003800000 */
[----:B------:R-:W-:Y:S05]  /*0300*/  @P2 BRA `(.L_x_4055) ;  /* 0x0000000400442947 */ /* 0x000fea0003800000 */
[C---:B-----5:R-:W-:Y:S01]  /*0310*/  FSETP.GE.FTZ.AND P0, PT, R16.reuse, RZ, PT ;  /* 0x000000ff1000720b */ /* 0x060fe20003f16000 */
[----:B------:R-:W-:Y:S01]  /*0320*/  BSSY B6, `(.L_x_4056) ;  /* 0x0000013000067945 */ /* 0x000fe20003800000 */
[----:B------:R-:W-:-:S13]  /*0330*/  FSETP.GTU.FTZ.AND P1, PT, R16, 1, PT ;  /* 0x3f8000001000780b */ /* 0x000fda0003f3c000 */
[----:B------:R-:W-:Y:S05]  /*0340*/  @P0 BRA !P1, `(.L_x_4057) ;  /* 0x0000000000400947 */ /* 0x000fea0004800000 */
[----:B----4-:R-:W-:Y:S01]  /*0350*/  MOV R14, 0x0 ;  /* 0x00000000000e7802 */ /* 0x010fe20000000f00 */
        /* <DEDUP_REMOVED lines=15> */
.L_x_4057:
[----:B------:R-:W-:Y:S05]  /*0450*/  BSYNC B6 ;  /* 0x0000000000067941 */ /* 0x000fea0003800000 */
.L_x_4056:
[C---:B------:R-:W-:Y:S01]  /*0460*/  FSETP.GE.FTZ.AND P0, PT, R2.reuse, RZ, PT ;  /* 0x000000ff0200720b */ /* 0x040fe20003f16000 */
[----:B------:R-:W-:Y:S01]  /*0470*/  BSSY B6, `(.L_x_4058) ;  /* 0x0000013000067945 */ /* 0x000fe20003800000 */
[----:B------:R-:W-:-:S13]  /*0480*/  FSETP.GTU.FTZ.AND P1, PT, R2, 1, PT ;  /* 0x3f8000000200780b */ /* 0x000fda0003f3c000 */
[----:B------:R-:W-:Y:S05]  /*0490*/  @P0 BRA !P1, `(.L_x_4059) ;  /* 0x0000000000400947 */ /* 0x000fea0004800000 */
[----:B----4-:R-:W-:Y:S01]  /*04a0*/  MOV R14, 0x0 ;  /* 0x00000000000e7802 */ /* 0x010fe20000000f00 */
        /* <DEDUP_REMOVED lines=15> */
.L_x_4059:
[----:B------:R-:W-:Y:S05]  /*05a0*/  BSYNC B6 ;  /* 0x0000000000067941 */ /* 0x000fea0003800000 */
.L_x_4058:
[----:B------:R-:W-:Y:S01]  /*05b0*/  FADD.FTZ R0, -R16, -RZ ;  /* 0x800000ff10007221 */ /* 0x000fe20000010100 */
[----:B----4-:R-:W-:Y:S01]  /*05c0*/  HFMA2.MMA R6, -RZ, RZ, 1.625, 0 ;  /* 0x3e800000ff067435 */ /* 0x010fe200000001ff */
[----:B------:R-:W-:Y:S01]  /*05d0*/  MOV R7, 0x3d39bf78 ;  /* 0x3d39bf7800077802 */ /* 0x000fe20000000f00 */
[----:B------:R-:W-:Y:S01]  /*05e0*/  BSSY B0, `(.L_x_4060) ;  /* 0x0000020000007945 */ /* 0x000fe20003800000 */
        /* <DEDUP_REMOVED lines=31> */
.L_x_4061:
[----:B------:R-:W-:Y:S05]  /*07e0*/  BSYNC B0 ;  /* 0x0000000000007941 */ /* 0x000fea0003800000 */
.L_x_4060:
[----:B------:R-:W-:Y:S01]  /*07f0*/  FMNMX.NAN R16, R3, -100, !PT ;  /* 0xc2c8000003107809 */ /* 0x000fe20007820000 */
[----:B------:R-:W-:-:S04]  /*0800*/  FMUL.FTZ R5, R5, R2 ;  /* 0x0000000205057220 */ /* 0x000fc80000410000 */
[----:B------:R-:W-:-:S07]  /*0810*/  FFMA.FTZ R16, R16, R7, -R5 ;  /* 0x0000000710107223 */ /* 0x000fce0000010805 */
.L_x_4055:
[----:B------:R-:W-:Y:S05]  /*0820*/  BSYNC B7 ;  /* 0x0000000000077941 */ /* 0x000fea0003800000 */
.L_x_4054:
[----:B-----5:R-:W0:Y:S01]  /*0830*/  S2R R2, SR_TID.X ;  /* 0x0000000000027919 */ /* 0x020e220000002100 */
[----:B------:R-:W-:Y:S01]  /*0840*/  BSSY B7, `(.L_x_4062) ;  /* 0x0000055000077945 */ /* 0x000fe20003800000 */
[----:B0-----:R-:W-:-:S04]  /*0850*/  IADD3 R0, R2, 0x80, RZ ;  /* 0x0000008002007810 */ /* 0x001fc80007ffe0ff */
[----:B------:R-:W-:-:S13]  /*0860*/  ISETP.GE.AND P0, PT, R0, R25, PT ;  /* 0x000000190000720c */ /* 0x000fda0003f06270 */
[----:B------:R-:W-:Y:S05]  /*0870*/  @P0 BRA `(.L_x_4063) ;  /* 0x0000000400440947 */ /* 0x000fea0003800000 */
[C---:B------:R-:W-:Y:S01]  /*0880*/  FSETP.GE.FTZ.AND P0, PT, R24.reuse, RZ, PT ;  /* 0x000000ff1800720b */ /* 0x040fe20003f16000 */
        /* <DEDUP_REMOVED lines=19> */
.L_x_4065:
[----:B------:R-:W-:Y:S05]  /*09c0*/  BSYNC B6 ;  /* 0x0000000000067941 */ /* 0x000fea0003800000 */
.L_x_4064:
        /* <DEDUP_REMOVED lines=20> */
.L_x_4067:
[----:B------:R-:W-:Y:S05]  /*0b10*/  BSYNC B6 ;  /* 0x0000000000067941 */ /* 0x000fea0003800000 */
.L_x_4066:
[----:B------:R-:W-:Y:S01]  /*0b20*/  FADD.FTZ R0, -R24, -RZ ;  /* 0x800000ff18007221 */ /* 0x000fe20000010100 */
[----:B----4-:R-:W-:Y:S01]  /*0b30*/  HFMA2.MMA R6, -RZ, RZ, 1.625, 0 ;  /* 0x3e800000ff067435 */ /* 0x010fe200000001ff */
[----:B------:R-:W-:Y:S01]  /*0b40*/  MOV R7, 0x3d39bf78 ;  /* 0x3d39bf7800077802 */ /* 0x000fe20000000f00 */
[----:B------:R-:W-:Y:S01]  /*0b50*/  BSSY B0, `(.L_x_4068) ;  /* 0x0000020000007945 */ /* 0x000fe20003800000 */
        /* <DEDUP_REMOVED lines=23> */
[----:B------:R-:W-:-:S04]  /*0cd0*/  FFMA.FTZ R4, R4, R5, R4 ;  /* 0x0000000504047223 */ /* 0x000fc80000010004 */
[----:B------:R-:W-:Y:S01]  /*0ce0*/  FFMA.FTZ R3, R3, 0.69314718246459960938, R4 ;  /* 0x3f31721803037823 */ /* 0x000fe20000010004 */
[----:B------:R-:W-:Y:S06]  /*0cf0*/  @!P0 BRA `(.L_x_4069) ;  /* 0x0000000000148947 */ /* 0x000fec0003800000 */
[----:B------:R-:W-:Y:S02]  /*0d00*/  ISETP.GE.AND P0, PT, R0, -0x407fffff, PT ;  /* 0xbf8000010000780c */ /* 0x000fe40003f06270 */
[----:B------:R-:W-:-:S11]  /*0d10*/  FSETP.NEU.FTZ.AND P1, PT, R24, RZ, PT ;  /* 0x000000ff1800720b */ /* 0x000fd60003f3d000 */
[----:B------:R-:W-:-:S04]  /*0d20*/  @P0 IMAD.MOV.U32 R5, RZ, RZ, 0x7f800000 ;  /* 0x7f800000ff050424 */ /* 0x000fc800078e00ff */
[----:B------:R-:W-:-:S05]  /*0d30*/  @P0 FFMA.FTZ R3, -R24, R5, +INF ;  /* 0x7f80000018030423 */ /* 0x000fca0000010105 */
[----:B------:R-:W-:-:S07]  /*0d40*/  FSEL R3, R3, -RZ, P1 ;  /* 0x800000ff03037208 */ /* 0x000fce0000800000 */
.L_x_4069:
[----:B------:R-:W-:Y:S05]  /*0d50*/  BSYNC B0 ;  /* 0x0000000000007941 */ /* 0x000fea0003800000 */
.L_x_4068:
[----:B------:R-:W-:Y:S01]  /*0d60*/  FMNMX.NAN R3, R3, -100, !PT ;  /* 0xc2c8000003037809 */ /* 0x000fe20007820000 */
[----:B------:R-:W-:-:S04]  /*0d70*/  FMUL.FTZ R6, R6, R23 ;  /* 0x0000001706067220 */ /* 0x000fc80000410000 */
[----:B------:R-:W-:-:S07]  /*0d80*/  FFMA.FTZ R23, R3, R8, -R6 ;  /* 0x0000000803177223 */ /* 0x000fce0000010806 */
.L_x_4063:
[----:B------:R-:W-:Y:S05]  /*0d90*/  BSYNC B7 ;  /* 0x0000000000077941 */ /* 0x000fea0003800000 */
.L_x_4062:
[----:B------:R-:W-:Y:S01]  /*0da0*/  IADD3 R0, R2, 0x100, RZ ;  /* 0x0000010002007810 */ /* 0x000fe20007ffe0ff */
[----:B------:R-:W-:Y:S03]  /*0db0*/  BSSY B7, `(.L_x_4070) ;  /* 0x0000054000077945 */ /* 0x000fe60003800000 */
        /* <DEDUP_REMOVED lines=18> */
[----:B------:R-:W-:Y:S01]  /*0ee0*/  IMAD.MOV.U32 R8, RZ, RZ, 0x5a ;  /* 0x0000005aff087424 */ /* 0x000fe200078e00ff */
[----:B------:R-:W-:-:S07]  /*0ef0*/  MOV R13, RZ ;  /* 0x000000ff000d7202 */ /* 0x000fce0000000f00 */
[----:B------:R-:W-:-:S07]  /*0f00*/  LEPC R20, `(.L_x_4073) ;  /* 0x000000001014794e */ /* 0x000fce0000000000 */
[----:B0-----:R-:W-:Y:S05]  /*0f10*/  CALL.ABS.NOINC R14 ;  /* 0x000000000e007343 */ /* 0x001fea0003c00000 */
.L_x_4073:
[----:B------:R-:W-:Y:S05]  /*0f20*/  BSYNC B6 ;  /* 0x0000000000067941 */ /* 0x000fea0003800000 */
.L_x_4072:
        /* <DEDUP_REMOVED lines=20> */
.L_x_4075:
[----:B------:R-:W-:Y:S05]  /*1070*/  BSYNC B6 ;  /* 0x0000000000067941 */ /* 0x000fea0003800000 */
.L_x_4074:
[----:B------:R-:W-:Y:S01]  /*1080*/  FADD.FTZ R0, -R22, -RZ ;  /* 0x800000ff16007221 */ /* 0x000fe20000010100 */
[----:B----4-:R-:W-:Y:S01]  /*1090*/  HFMA2.MMA R6, -RZ, RZ, 1.625, 0 ;  /* 0x3e800000ff067435 */ /* 0x010fe200000001ff */
[----:B------:R-:W-:Y:S01]  /*10a0*/  IMAD.MOV.U32 R7, RZ, RZ, 0x3d39bf78 ;  /* 0x3d39bf78ff077424 */ /* 0x000fe200078e00ff */
[----:B------:R-:W-:Y:S01]  /*10b0*/  BSSY B0, `(.L_x_4076) ;  /* 0x0000020000007945 */ /* 0x000fe20003800000 */
[C---:B------:R-:W-:Y:S01]  /*10c0*/  FADD.FTZ.RZ R3, R0.reuse, 1 ;  /* 0x3f80000000037421 */ /* 0x040fe2000001c000 */
[----:B------:R-:W-:Y:S01]  /*10d0*/  ISETP.GE.U32.AND P0, PT, R0, 0x7f800000, PT ;  /* 0x7f8000000000780c */ /* 0x000fe20003f06070 */
[----:B------:R-:W-:Y:S02]  /*10e0*/  FADD.FTZ R8, R19, -1 ;  /* 0xbf80000013087421 */ /* 0x000fe40000010000 */
[----:B------:R-:W-:-:S05]  /*10f0*/  VIADD R3, R3, 0xc0c00000 ;  /* 0xc0c0000003037836 */ /* 0x000fca0000000000 */
        /* <DEDUP_REMOVED lines=24> */
[----:B------:R-:W-:-:S05]  /*1280*/  @P0 MOV R5, 0x7f800000 ;  /* 0x7f80000000050802 */ /* 0x000fca0000000f00 */
[----:B------:R-:W-:-:S05]  /*1290*/  @P0 FFMA.FTZ R3, -R22, R5, +INF ;  /* 0x7f80000016030423 */ /* 0x000fca0000010105 */
[----:B------:R-:W-:-:S07]  /*12a0*/  FSEL R3, R3, -RZ, P1 ;  /* 0x800000ff03037208 */ /* 0x000fce0000800000 */
.L_x_4077:
[----:B------:R-:W-:Y:S05]  /*12b0*/  BSYNC B0 ;  /* 0x0000000000007941 */ /* 0x000fea0003800000 */
.L_x_4076:
[----:B------:R-:W-:Y:S01]  /*12c0*/  FMNMX.NAN R3, R3, -100, !PT ;  /* 0xc2c8000003037809 */ /* 0x000fe20007820000 */
[----:B------:R-:W-:-:S04]  /*12d0*/  FMUL.FTZ R6, R6, R19 ;  /* 0x0000001306067220 */ /* 0x000fc80000410000 */
[----:B------:R-:W-:-:S07]  /*12e0*/  FFMA.FTZ R19, R3, R8, -R6 ;  /* 0x0000000803137223 */ /* 0x000fce0000010806 */
.L_x_4071:
[----:B------:R-:W-:Y:S05]  /*12f0*/  BSYNC B7 ;  /* 0x0000000000077941 */ /* 0x000fea0003800000 */
.L_x_4070:
        /* <DEDUP_REMOVED lines=24> */
.L_x_4081:
[----:B------:R-:W-:Y:S05]  /*1480*/  BSYNC B6 ;  /* 0x0000000000067941 */ /* 0x000fea0003800000 */
.L_x_4080:
        /* <DEDUP_REMOVED lines=20> */
.L_x_4083:
[----:B------:R-:W-:Y:S05]  /*15d0*/  BSYNC B6 ;  /* 0x0000000000067941 */ /* 0x000fea0003800000 */
.L_x_4082:
        /* <DEDUP_REMOVED lines=35> */
.L_x_4085:
[----:B------:R-:W-:Y:S05]  /*1810*/  BSYNC B0 ;  /* 0x0000000000007941 */ /* 0x000fea0003800000 */
.L_x_4084:
[----:B------:R-:W-:Y:S01]  /*1820*/  FMNMX.NAN R3, R3, -100, !PT ;  /* 0xc2c8000003037809 */ /* 0x000fe20007820000 */
[----:B------:R-:W-:-:S04]  /*1830*/  FMUL.FTZ R6, R6, R17 ;  /* 0x0000001106067220 */ /* 0x000fc80000410000 */
[----:B------:R-:W-:-:S07]  /*1840*/  FFMA.FTZ R7, R3, R8, -R6 ;  /* 0x0000000803077223 */ /* 0x000fce0000010806 */
.L_x_4079:
[----:B------:R-:W-:Y:S05]  /*1850*/  BSYNC B7 ;  /* 0x0000000000077941 */ /* 0x000fea0003800000 */
.L_x_4078:
[----:B------:R-:W-:Y:S01]  /*1860*/  ISETP.GE.AND P0, PT, R2, R25, PT ;  /* 0x000000190200720c */ /* 0x000fe20003f06270 */
[----:B------:R-:W-:Y:S04]  /*1870*/  BSSY B0, `(.L_x_4086) ;  /* 0x0000019000007945 */ /* 0x000fe80003800000 */
[----:B------:R-:W-:Y:S08]  /*1880*/  BSSY B1, `(.L_x_4087) ;  /* 0x0000011000017945 */ /* 0x000ff00003800000 */
[----:B------:R-:W-:Y:S05]  /*1890*/  @P0 BRA `(.L_x_4088) ;  /* 0x00000000003c0947 */ /* 0x000fea0003800000 */
[----:B------:R-:W0:Y:S01]  /*18a0*/  S2R R0, SR_TID.X ;  /* 0x0000000000007919 */ /* 0x000e220000002100 */
[----:B----4-:R-:W1:Y:S01]  /*18b0*/  LDC.64 R4, c[0x0][0x218] ;  /* 0x00008600ff047b82 */ /* 0x010e620000000a00 */
[----:B------:R-:W2:Y:S01]  /*18c0*/  S2R R2, SR_TID.X ;  /* 0x0000000000027919 */ /* 0x000ea20000002100 */
[----:B0-----:R-:W-:Y:S01]  /*18d0*/  LEA R3, R27, R0, 0x9 ;  /* 0x000000001b037211 */ /* 0x001fe200078e48ff */
[----:B--2---:R-:W-:-:S04]  /*18e0*/  VIADD R2, R2, 0x80 ;  /* 0x0000008002027836 */ /* 0x004fc80000000000 */
[----:B-1----:R-:W-:Y:S01]  /*18f0*/  IMAD.WIDE.U32 R4, R3, 0x4, R4 ;  /* 0x0000000403047825 */ /* 0x002fe200078e0004 */
[----:B------:R-:W-:-:S04]  /*1900*/  ISETP.GE.AND P0, PT, R2, R25, PT ;  /* 0x000000190200720c */ /* 0x000fc80003f06270 */
[----:B------:R0:W-:Y:S09]  /*1910*/  STG.E desc[UR36][R4.64], R16 ;  /* 0x0000001004007986 */ /* 0x0001f2000c101924 */
[----:B------:R-:W-:Y:S05]  /*1920*/  @P0 BREAK B1 ;  /* 0x0000000000010942 */ /* 0x000fea0003800000 */
[----:B------:R-:W-:Y:S05]  /*1930*/  @P0 BRA `(.L_x_4089) ;  /* 0x0000000000300947 */ /* 0x000fea0003800000 */
[----:B0-----:R-:W0:Y:S01]  /*1940*/  LDC.64 R4, c[0x0][0x218] ;  /* 0x00008600ff047b82 */ /* 0x001e220000000a00 */
[----:B------:R-:W-:Y:S02]  /*1950*/  LEA R3, R27, R2, 0x9 ;  /* 0x000000021b037211 */ /* 0x000fe400078e48ff */
[----:B------:R-:W-:-:S03]  /*1960*/  IADD3 R2, R2, 0x80, RZ ;  /* 0x0000008002027810 */ /* 0x000fc60007ffe0ff */
[----:B0-----:R-:W-:-:S05]  /*1970*/  IMAD.WIDE.U32 R4, R3, 0x4, R4 ;  /* 0x0000000403047825 */ /* 0x001fca00078e0004 */
[----:B------:R0:W-:Y:S02]  /*1980*/  STG.E desc[UR36][R4.64], R23 ;  /* 0x0000001704007986 */ /* 0x0001e4000c101924 */
.L_x_4088:
[----:B------:R-:W-:Y:S05]  /*1990*/  BSYNC B1 ;  /* 0x0000000000017941 */ /* 0x000fea0003800000 */
.L_x_4087:
[----:B------:R-:W-:-:S13]  /*19a0*/  ISETP.GE.AND P0, PT, R2, R25, PT ;  /* 0x000000190200720c */ /* 0x000fda0003f06270 */
[----:B0---4-:R-:W0:Y:S01]  /*19b0*/  @!P0 LDC.64 R4, c[0x0][0x218] ;  /* 0x00008600ff048b82 */ /* 0x011e220000000a00 */
[----:B------:R-:W-:Y:S01]  /*19c0*/  @!P0 IMAD R3, R27, 0x200, R2 ;  /* 0x000002001b038824 */ /* 0x000fe200078e0202 */
[----:B------:R-:W-:-:S03]  /*19d0*/  @!P0 IADD3 R2, R2, 0x80, RZ ;  /* 0x0000008002028810 */ /* 0x000fc60007ffe0ff */
[----:B0-----:R-:W-:-:S05]  /*19e0*/  @!P0 IMAD.WIDE.U32 R4, R3, 0x4, R4 ;  /* 0x0000000403048825 */ /* 0x001fca00078e0004 */
[----:B------:R1:W-:Y:S02]  /*19f0*/  @!P0 STG.E desc[UR36][R4.64], R19 ;  /* 0x0000001304008986 */ /* 0x0003e4000c101924 */
.L_x_4089:
[----:B------:R-:W-:Y:S05]  /*1a00*/  BSYNC B0 ;  /* 0x0000000000007941 */ /* 0x000fea0003800000 */
.L_x_4086:
[----:B------:R-:W-:-:S13]  /*1a10*/  ISETP.GE.AND P0, PT, R2, R25, PT ;  /* 0x000000190200720c */ /* 0x000fda0003f06270 */
[----:B------:R-:W-:Y:S05]  /*1a20*/  @P0 EXIT ;  /* 0x000000000000094d */ /* 0x000fea0003800000 */
[----:B01----:R-:W0:Y:S01]  /*1a30*/  LDC.64 R4, c[0x0][0x218] ;  /* 0x00008600ff047b82 */ /* 0x003e220000000a00 */
[----:B------:R-:W-:-:S05]  /*1a40*/  LEA R3, R27, R2, 0x9 ;  /* 0x000000021b037211 */ /* 0x000fca00078e48ff */
[----:B0-----:R-:W-:-:S05]  /*1a50*/  IMAD.WIDE.U32 R2, R3, 0x4, R4 ;  /* 0x0000000403027825 */ /* 0x001fca00078e0004 */
[----:B------:R-:W-:Y:S01]  /*1a60*/  STG.E desc[UR36][R2.64], R7 ;  /* 0x0000000702007986 */ /* 0x000fe2000c101924 */
[----:B------:R-:W-:Y:S05]  /*1a70*/  EXIT ;  /* 0x000000000000794d */ /* 0x000fea0003800000 */
.L_x_4090:
        /* <DEDUP_REMOVED lines=16> */
.L_x_10828:


//--------------------- .text._ZN2at6native29vectorized_elementwise_kernelILi2EZZZNS0_29binary_cross_entropy_out_cudaERKNS_6TensorES4_RKSt8optionalIS2_ElRS2_ENKUlvE_clEvENKUlvE0_clEvEUlffE_St5arrayIPcLm3EEEEviT0_T1_ --------------------------
	.section	.text._ZN2at6native29vectorized_elementwise_kernelILi2EZZZNS0_29binary_cross_entropy_out_cudaERKNS_6TensorES4_RKSt8optionalIS2_ElRS2_ENKUlvE_clEvENKUlvE0_clEvEUlffE_St5arrayIPcLm3EEEEviT0_T1_,"ax",@progbits
	.align	128
        .global         _ZN2at6native29vectorized_elementwise_kernelILi2EZZZNS0_29binary_cross_entropy_out_cudaERKNS_6TensorES4_RKSt8optionalIS2_ElRS2_ENKUlvE_clEvENKUlvE0_clEvEUlffE_St5arrayIPcLm3EEEEviT0_T1_
        .type           _ZN2at6native29vectorized_elementwise_kernelILi2EZZZNS0_29binary_cross_entropy_out_cudaERKNS_6TensorES4_RKSt8optionalIS2_ElRS2_ENKUlvE_clEvENKUlvE0_clEvEUlffE_St5arrayIPcLm3EEEEviT0_T1_,@function
        .size           _ZN2at6native29vectorized_elementwise_kernelILi2EZZZNS0_29binary_cross_entropy_out_cudaERKNS_6TensorES4_RKSt8optionalIS2_ElRS2_ENKUlvE_clEvENKUlvE0_clEvEUlffE_St5arrayIPcLm3EEEEviT0_T1_,(.L_x_10829 - _ZN2at6native29vectorized_elementwise_kernelILi2EZZZNS0_29binary_cross_entropy_out_cudaERKNS_6TensorES4_RKSt8optionalIS2_ElRS2_ENKUlvE_clEvENKUlvE0_clEvEUlffE_St5arrayIPcLm3EEEEviT0_T1_)
        .other          _ZN2at6native29vectorized_elementwise_kernelILi2EZZZNS0_29binary_cross_entropy_out_cudaERKNS_6TensorES4_RKSt8optionalIS2_ElRS2_ENKUlvE_clEvENKUlvE0_clEvEUlffE_St5arrayIPcLm3EEEEviT0_T1_,@"STO_CUDA_ENTRY STV_DEFAULT"
_ZN2at6native29vectorized_elementwise_kernelILi2EZZZNS0_29binary_cross_entropy_out_cudaERKNS_6TensorES4_RKSt8optionalIS2_ElRS2_ENKUlvE_clEvENKUlvE0_clEvEUlffE_St5arrayIPcLm3EEEEviT0_T1_:
.text._ZN2at6native29vectorized_elementwise_kernelILi2EZZZNS0_29binary_cross_entropy_out_cudaERKNS_6TensorES4_RKSt8optionalIS2_ElRS2_ENKUlvE_clEvENKUlvE0_clEvEUlffE_St5arrayIPcLm3EEEEviT0_T1_:
        /* <DEDUP_REMOVED lines=12> */
[----:B0-----:R-:W-:-:S04]  /*00c0*/  IMAD.WIDE.U32 R4, R2, 0x8, R4 ;  /* 0x0000000802047825 */ /* 0x001fc800078e0004 */
[----:B--2---:R-:W-:Y:S01]  /*00d0*/  IMAD.WIDE R6, R35, 0x4, R6 ;  /* 0x0000000423067825 */ /* 0x004fe200078e0206 */
[----:B------:R-:W2:Y:S04]  /*00e0*/  LDG.E.64 R16, desc[UR36][R4.64] ;  /* 0x0000002404107981 */ /* 0x000ea8000c1e1b00 */
[----:B------:R0:W5:Y:S01]  /*00f0*/  LDG.E.64 R18, desc[UR36][R4.64+0x400] ;  /* 0x0004002404127981 */ /* 0x000162000c1e1b00 */
[----:B------:R-:W-:-:S03]  /*0100*/  IMAD.WIDE.U32 R6, R2, 0x8, R6 ;  /* 0x0000000802067825 */ /* 0x000fc600078e0006 */
[----:B------:R0:W5:Y:S04]  /*0110*/  LDG.E.64 R22, desc[UR36][R4.64+0x800] ;  /* 0x0008002404167981 */ /* 0x000168000c1e1b00 */
[----:B------:R0:W5:Y:S04]  /*0120*/  LDG.E.64 R24, desc[UR36][R4.64+0xc00] ;  /* 0x000c002404187981 */ /* 0x000168000c1e1b00 */
[----:B------:R0:W5:Y:S04]  /*0130*/  LDG.E.64 R26, desc[UR36][R6.64] ;  /* 0x00000024061a7981 */ /* 0x000168000c1e1b00 */
[----:B------:R0:W5:Y:S04]  /*0140*/  LDG.E.64 R28, desc[UR36][R6.64+0x400] ;  /* 0x00040024061c7981 */ /* 0x000168000c1e1b00 */
[----:B------:R0:W5:Y:S04]  /*0150*/  LDG.E.64 R30, desc[UR36][R6.64+0x800] ;  /* 0x00080024061e7981 */ /* 0x000168000c1e1b00 */
[----:B------:R0:W5:Y:S01]  /*0160*/  LDG.E.64 R32, desc[UR36][R6.64+0xc00] ;  /* 0x000c002406207981 */ /* 0x000162000c1e1b00 */
[----:B------:R-:W-:Y:S01]  /*0170*/  BSSY B6, `(.L_x_4092) ;  /* 0x0000014000067945 */ /* 0x000fe20003800000 */
[----:B--2---:R-:W-:-:S02]  /*0180*/  FSETP.GE.FTZ.AND P0, PT, R16, RZ, PT ;  /* 0x000000ff1000720b */ /* 0x004fc40003f16000 */
[----:B------:R-:W-:-:S13]  /*0190*/  FSETP.GTU.FTZ.AND P1, PT, R16, 1, PT ;  /* 0x3f8000001000780b */ /* 0x000fda0003f3c000 */
[----:B0-----:R-:W-:Y:S05]  /*01a0*/  @P0 BRA !P1, `(.L_x_4093) ;  /* 0x0000000000400947 */ /* 0x001fea0004800000 */
        /* <DEDUP_REMOVED lines=16> */
.L_x_4093:
[----:B------:R-:W-:Y:S05]  /*02b0*/  BSYNC B6 ;  /* 0x0000000000067941 */ /* 0x000fea0003800000 */
.L_x_4092:
        /* <DEDUP_REMOVED lines=20> */
.L_x_4095:
[----:B------:R-:W-:Y:S05]  /*0400*/  BSYNC B6 ;  /* 0x0000000000067941 */ /* 0x000fea0003800000 */
.L_x_4094:
[----:B------:R-:W-:Y:S01]  /*0410*/  FADD.FTZ R0, -R16, -RZ ;  /* 0x800000ff10007221 */ /* 0x000fe20000010100 */
[----:B------:R-:W-:Y:S01]  /*0420*/  HFMA2.MMA R6, -RZ, RZ, 1.625, 0 ;  /* 0x3e800000ff067435 */ /* 0x000fe200000001ff */
[----:B------:R-:W-:Y:S01]  /*0430*/  MOV R7, 0x3d39bf78 ;  /* 0x3d39bf7800077802 */ /* 0x000fe20000000f00 */
[----:B------:R-:W-:Y:S01]  /*0440*/  BSSY B0, `(.L_x_4096) ;  /* 0x0000020000007945 */ /* 0x000fe20003800000 */
[C---:B------:R-:W-:Y:S01]  /*0450*/  FADD.FTZ.RZ R3, R0.reuse, 1 ;  /* 0x3f80000000037421 */ /* 0x040fe2000001c000 */
[----:B------:R-:W-:Y:S02]  /*0460*/  ISETP.GE.U32.AND P0, PT, R0, 0x7f800000, PT ;  /* 0x7f8000000000780c */ /* 0x000fe40003f06070 */
[----:B------:R-:W-:Y:S01]  /*0470*/  FSETP.GTU.FTZ.AND P2, PT, R17, 1, PT ;  /* 0x3f8000001100780b */ /* 0x000fe20003f5c000 */
        /* <DEDUP_REMOVED lines=28> */
.L_x_4097:
[----:B------:R-:W-:Y:S05]  /*0640*/  BSYNC B0 ;  /* 0x0000000000007941 */ /* 0x000fea0003800000 */
.L_x_4096:
[----:B------:R-:W-:Y:S01]  /*0650*/  FSETP.GE.FTZ.AND P0, PT, R17, RZ, PT ;  /* 0x000000ff1100720b */ /* 0x000fe20003f16000 */
[C---:B------:R-:W-:Y:S01]  /*0660*/  FMUL.FTZ R5, R26.reuse, R5 ;  /* 0x000000051a057220 */ /* 0x040fe20000410000 */
[----:B------:R-:W-:Y:S01]  /*0670*/  FMNMX.NAN R16, R3, -100, !PT ;  /* 0xc2c8000003107809 */ /* 0x000fe20007820000 */
[----:B------:R-:W-:Y:S01]  /*0680*/  FADD.FTZ R3, R26, -1 ;  /* 0xbf8000001a037421 */ /* 0x000fe20000010000 */
[----:B------:R-:W-:Y:S03]  /*0690*/  BSSY B6, `(.L_x_4098) ;  /* 0x0000013000067945 */ /* 0x000fe60003800000 */
[----:B------:R-:W-:-:S06]  /*06a0*/  FFMA.FTZ R16, R16, R3, -R5 ;  /* 0x0000000310107223 */ /* 0x000fcc0000010805 */
        /* <DEDUP_REMOVED lines=17> */
.L_x_4099:
[----:B------:R-:W-:Y:S05]  /*07c0*/  BSYNC B6 ;  /* 0x0000000000067941 */ /* 0x000fea0003800000 */
.L_x_4098:
[C---:B------:R-:W-:Y:S01]  /*07d0*/  FSETP.GE.FTZ.AND P0, PT, R27.reuse, RZ, PT ;  /* 0x000000ff1b00720b */ /* 0x040fe20003f16000 */
[----:B------:R-:W-:Y:S01]  /*07e0*/  BSSY B6, `(.L_x_4100) ;  /* 0x0000013000067945 */ /* 0x000fe20003800000 */
[----:B------:R-:W-:-:S13]  /*07f0*/  FSETP.GTU.FTZ.AND P1, PT, R27, 1, PT ;  /* 0x3f8000001b00780b */ /* 0x000fda0003f3c000 */
[----:B------:R-:W-:Y:S05]  /*0800*/  @P0 BRA !P1, `(.L_x_4101) ;  /* 0x0000000000400947 */ /* 0x000fea0004800000 */
        /* <DEDUP_REMOVED lines=16> */
.L_x_4101:
[----:B------:R-:W-:Y:S05]  /*0910*/  BSYNC B6 ;  /* 0x0000000000067941 */ /* 0x000fea0003800000 */
.L_x_4100:
[----:B------:R-:W-:Y:S01]  /*0920*/  FADD.FTZ R0, -R17, -RZ ;  /* 0x800000ff11007221 */ /* 0x000fe20000010100 */
[----:B------:R-:W-:Y:S01]  /*0930*/  IMAD.MOV.U32 R6, RZ, RZ, 0x3e800000 ;  /* 0x3e800000ff067424 */ /* 0x000fe200078e00ff */
[----:B------:R-:W-:Y:S01]  /*0940*/  BSSY B0, `(.L_x_4102) ;  /* 0x0000021000007945 */ /* 0x000fe20003800000 */
[----:B------:R-:W-:Y:S02]  /*0950*/  IMAD.MOV.U32 R7, RZ, RZ, 0x3d39bf78 ;  /* 0x3d39bf78ff077424 */ /* 0x000fe400078e00ff */
[C---:B------:R-:W-:Y:S01]  /*0960*/  FADD.FTZ.RZ R3, R0.reuse, 1 ;  /* 0x3f80000000037421 */ /* 0x040fe2000001c000 */
[----:B------:R-:W-:Y:S02]  /*0970*/  ISETP.GE.U32.AND P0, PT, R0, 0x7f800000, PT ;  /* 0x7f8000000000780c */ /* 0x000fe40003f06070 */
[----:B------:R-:W-:Y:S02]  /*0980*/  FSETP.GTU.FTZ.AND P2, PT, R18, 1, PT ;  /* 0x3f8000001200780b */ /* 0x000fe40003f5c000 */
        /* <DEDUP_REMOVED lines=28> */
.L_x_4103:
[----:B------:R-:W-:Y:S05]  /*0b50*/  BSYNC B0 ;  /* 0x0000000000007941 */ /* 0x000fea0003800000 */
.L_x_4102:
[----:B------:R-:W-:Y:S01]  /*0b60*/  FSETP.GE.FTZ.AND P0, PT, R18, RZ, PT ;  /* 0x000000ff1200720b */ /* 0x000fe20003f16000 */
[----:B------:R-:W-:Y:S01]  /*0b70*/  FMUL.FTZ R6, R27, R6 ;  /* 0x000000061b067220 */ /* 0x000fe20000410000 */
        /* <DEDUP_REMOVED lines=21> */
.L_x_4105:
[----:B------:R-:W-:Y:S05]  /*0cd0*/  BSYNC B6 ;  /* 0x0000000000067941 */ /* 0x000fea0003800000 */
.L_x_4104:
[C---:B------:R-:W-:Y:S01]  /*0ce0*/  FSETP.GE.FTZ.AND P0, PT, R28.reuse, RZ, PT ;  /* 0x000000ff1c00720b */ /* 0x040fe20003f16000 */
        /* <DEDUP_REMOVED lines=19> */
.L_x_4107:
[----:B------:R-:W-:Y:S05]  /*0e20*/  BSYNC B6 ;  /* 0x0000000000067941 */ /* 0x000fea0003800000 */
.L_x_4106:
        /* <DEDUP_REMOVED lines=35> */
.L_x_4109:
[----:B------:R-:W-:Y:S05]  /*1060*/  BSYNC B0 ;  /* 0x0000000000007941 */ /* 0x000fea0003800000 */
.L_x_4108:
        /* <DEDUP_REMOVED lines=23> */
.L_x_4111:
[----:B------:R-:W-:Y:S05]  /*11e0*/  BSYNC B6 ;  /* 0x0000000000067941 */ /* 0x000fea0003800000 */
.L_x_4110:
        /* <DEDUP_REMOVED lines=20> */
.L_x_4113:
[----:B------:R-:W-:Y:S05]  /*1330*/  BSYNC B6 ;  /* 0x0000000000067941 */ /* 0x000fea0003800000 */
.L_x_4112:
        /* <DEDUP_REMOVED lines=35> */
.L_x_4115:
[----:B------:R-:W-:Y:S05]  /*1570*/  BSYNC B0 ;  /* 0x0000000000007941 */ /* 0x000fea0003800000 */
.L_x_4114:
        /* <DEDUP_REMOVED lines=23> */
.L_x_4117:
[----:B------:R-:W-:Y:S05]  /*16f0*/  BSYNC B6 ;  /* 0x0000000000067941 */ /* 0x000fea0003800000 */
.L_x_4116:
        /* <DEDUP_REMOVED lines=20> */
.L_x_4119:
[----:B------:R-:W-:Y:S05]  /*1840*/  BSYNC B6 ;  /* 0x0000000000067941 */ /* 0x000fea0003800000 */
.L_x_4118:
        /* <DEDUP_REMOVED lines=35> */
.L_x_4121:
[----:B------:R-:W-:Y:S05]  /*1a80*/  BSYNC B0 ;  /* 0x0000000000007941 */ /* 0x000fea0003800000 */
.L_x_4120:
        /* <DEDUP_REMOVED lines=23> */
.L_x_4123:
[----:B------:R-:W-:Y:S05]  /*1c00*/  BSYNC B6 ;  /* 0x0000000000067941 */ /* 0x000fea0003800000 */
.L_x_4122:
        /* <DEDUP_REMOVED lines=20> */
.L_x_4125:
[----:B------:R-:W-:Y:S05]  /*1d50*/  BSYNC B6 ;  /* 0x0000000000067941 */ /* 0x000fea0003800000 */
.L_x_4124:
        /* <DEDUP_REMOVED lines=35> */
.L_x_4127:
[----:B------:R-:W-:Y:S05]  /*1f90*/  BSYNC B0 ;  /* 0x0000000000007941 */ /* 0x000fea0003800000 */
.L_x_4126:
        /* <DEDUP_REMOVED lines=23> */
.L_x_4129:
[----:B------:R-:W-:Y:S05]  /*2110*/  BSYNC B6 ;  /* 0x0000000000067941 */ /* 0x000fea0003800000 */
.L_x_4128:
        /* <DEDUP_REMOVED lines=20> */
.L_x_4131:
[----:B------:R-:W-:Y:S05]  /*2260*/  BSYNC B6 ;  /* 0x0000000000067941 */ /* 0x000fea0003800000 */
.L_x_4130:
        /* <DEDUP_REMOVED lines=35> */
.L_x_4133:
[----:B------:R-:W-:Y:S05]  /*24a0*/  BSYNC B0 ;  /* 0x0000000000007941 */ /* 0x000fea0003800000 */
.L_x_4132:
        /* <DEDUP_REMOVED lines=23> */
.L_x_4135:
[----:B------:R-:W-:Y:S05]  /*2620*/  BSYNC B6 ;  /* 0x0000000000067941 */ /* 0x000fea0003800000 */
.L_x_4134:
        /* <DEDUP_REMOVED lines=20> */
.L_x_4137:
[----:B------:R-:W-:Y:S05]  /*2770*/  BSYNC B6 ;  /* 0x0000000000067941 */ /* 0x000fea0003800000 */
.L_x_4136:
[----:B------:R-:W-:Y:S01]  /*2780*/  FADD.FTZ R0, -R25, -RZ ;  /* 0x800000ff19007221 */ /* 0x000fe20000010100 */
[----:B------:R-:W-:Y:S01]  /*2790*/  IMAD.MOV.U32 R6, RZ, RZ, 0x3e800000 ;  /* 0x3e800000ff067424 */ /* 0x000fe200078e00ff */
[----:B------:R-:W0:Y:S01]  /*27a0*/  MUFU.LG2 R8, R25 ;  /* 0x0000001900087308 */ /* 0x000e220000000c00 */
[----:B------:R-:W-:Y:S02]  /*27b0*/  IMAD.MOV.U32 R7, RZ, RZ, 0x3d39bf78 ;  /* 0x3d39bf78ff077424 */ /* 0x000fe400078e00ff */
[C---:B------:R-:W-:Y:S01]  /*27c0*/  FADD.FTZ.RZ R3, R0.reuse, 1 ;  /* 0x3f80000000037421 */ /* 0x040fe2000001c000 */
[----:B------:R-:W-:Y:S01]  /*27d0*/  ISETP.GE.U32.AND P0, PT, R0, 0x7f800000, PT ;  /* 0x7f8000000000780c */ /* 0x000fe20003f06070 */
[----:B------:R-:W-:Y:S03]  /*27e0*/  BSSY B0, `(.L_x_4138) ;  /* 0x000001f000007945 */ /* 0x000fe60003800000 */
[----:B------:R-:W-:-:S04]  /*27f0*/  IADD3 R3, R3, -0x3f400000, RZ ;  /* 0xc0c0000003037810 */ /* 0x000fc80007ffe0ff */
[----:B------:R-:W-:-:S04]  /*2800*/  LOP3.LUT R3, R3, 0xff800000, RZ, 0xc0, !PT ;  /* 0xff80000003037812 */ /* 0x000fc800078ec0ff */
[----:B------:R-:W-:Y:S02]  /*2810*/  IADD3 R5, -R3, 0x40800000, RZ ;  /* 0x4080000003057810 */ /* 0x000fe40007ffe1ff */
[-C--:B------:R-:W-:Y:S01]  /*2820*/  IADD3 R4, R0, -R3.reuse, RZ ;  /* 0x8000000300047210 */ /* 0x080fe20007ffe0ff */
[----:B0-----:R-:W-:Y:S01]  /*2830*/  FMUL.FTZ R8, R8, 0.69314718246459960938 ;  /* 0x3f31721808087820 */ /* 0x001fe20000410000 */
[----:B------:R-:W-:Y:S01]  /*2840*/  I2FP.F32.S32 R3, R3 ;  /* 0x0000000300037245 */ /* 0x000fe20000201400 */
[----:B------:R-:W-:-:S03]  /*2850*/  FFMA.FTZ R5, R5, R6, -1 ;  /* 0xbf80000005057423 */ /* 0x000fc60000010006 */
[----:B------:R-:W-:Y:S01]  /*2860*/  FMNMX.NAN R8, R8, -100, !PT ;  /* 0xc2c8000008087809 */ /* 0x000fe20007820000 */
[----:B------:R-:W-:Y:S01]  /*2870*/  FADD.FTZ R6, R4, R5 ;  /* 0x0000000504067221 */ /* 0x000fe20000010000 */
[----:B------:R-:W-:-:S03]  /*2880*/  FMUL.FTZ R3, R3, 1.1920928955078125e-07 ;  /* 0x3400000003037820 */ /* 0x000fc60000410000 */
[----:B------:R-:W-:Y:S01]  /*2890*/  FFMA.FTZ R5, R6, -R7, 0.10546888411045074463 ;  /* 0x3dd8001206057423 */ /* 0x000fe20000010807 */
[----:B------:R-:W-:-:S03]  /*28a0*/  FMUL.FTZ R8, R33, R8 ;  /* 0x0000000821087220 */ /* 0x000fc60000410000 */
[----:B------:R-:W-:-:S04]  /*28b0*/  FFMA.FTZ R5, R6, R5, -0.13229703903198242188 ;  /* 0xbe0778e006057423 */ /* 0x000fc80000010005 */
[----:B------:R-:W-:-:S04]  /*28c0*/  FFMA.FTZ R5, R6, R5, 0.14491446316242218018 ;  /* 0x3e14647506057423 */ /* 0x000fc80000010005 */
[C---:B------:R-:W-:Y:S02]  /*28d0*/  FFMA.FTZ R7, R6.reuse, R5, -0.16641564667224884033 ;  /* 0xbe2a68dd06077423 */ /* 0x040fe40000010005 */
[----:B------:R-:W0:Y:S02]  /*28e0*/  LDC.64 R4, c[0x0][0x218] ;  /* 0x00008600ff047b82 */ /* 0x000e240000000a00 */
[----:B------:R-:W-:-:S04]  /*28f0*/  FFMA.FTZ R7, R6, R7, 0.19988867640495300293 ;  /* 0x3e4caf9e06077423 */ /* 0x000fc80000010007 */
[----:B------:R-:W-:-:S04]  /*2900*/  FFMA.FTZ R7, R6, R7, -0.25000196695327758789 ;  /* 0xbe80004206077423 */ /* 0x000fc80000010007 */
[----:B------:R-:W-:-:S04]  /*2910*/  FFMA.FTZ R7, R6, R7, 0.33333510160446166992 ;  /* 0x3eaaaae606077423 */ /* 0x000fc80000010007 */
[----:B------:R-:W-:-:S04]  /*2920*/  FFMA.FTZ R7, R6, R7, -0.5 ;  /* 0xbf00000006077423 */ /* 0x000fc80000010007 */
[----:B------:R-:W-:-:S04]  /*2930*/  FMUL.FTZ R7, R6, R7 ;  /* 0x0000000706077220 */ /* 0x000fc80000410000 */
[----:B------:R-:W-:Y:S01]  /*2940*/  FFMA.FTZ R6, R6, R7, R6 ;  /* 0x0000000706067223 */ /* 0x000fe20000010006 */
[----:B0-----:R-:W-:-:S04]  /*2950*/  IMAD.WIDE.U32 R4, R35, 0x4, R4 ;  /* 0x0000000423047825 */ /* 0x001fc800078e0004 */
[----:B------:R-:W-:Y:S01]  /*2960*/  FFMA.FTZ R3, R3, 0.69314718246459960938, R6 ;  /* 0x3f31721803037823 */ /* 0x000fe20000010006 */
[----:B------:R-:W-:Y:S06]  /*2970*/  @!P0 BRA `(.L_x_4139) ;  /* 0x0000000000148947 */ /* 0x000fec0003800000 */
[----:B------:R-:W-:Y:S02]  /*2980*/  ISETP.GE.AND P0, PT, R0, -0x407fffff, PT ;  /* 0xbf8000010000780c */ /* 0x000fe40003f06270 */
[----:B------:R-:W-:-:S11]  /*2990*/  FSETP.NEU.FTZ.AND P1, PT, R25, RZ, PT ;  /* 0x000000ff1900720b */ /* 0x000fd60003f3d000 */
[----:B------:R-:W-:-:S05]  /*29a0*/  @P0 MOV R0, 0x7f800000 ;  /* 0x7f80000000000802 */ /* 0x000fca0000000f00 */
[----:B------:R-:W-:-:S05]  /*29b0*/  @P0 FFMA.FTZ R3, -R25, R0, +INF ;  /* 0x7f80000019030423 */ /* 0x000fca0000010100 */
[----:B------:R-:W-:-:S07]  /*29c0*/  FSEL R3, R3, -RZ, P1 ;  /* 0x800000ff03037208 */ /* 0x000fce0000800000 */
.L_x_4139:
[----:B------:R-:W-:Y:S05]  /*29d0*/  BSYNC B0 ;  /* 0x0000000000007941 */ /* 0x000fea0003800000 */
.L_x_4138:
[----:B------:R-:W-:Y:S01]  /*29e0*/  FMNMX.NAN R25, R3, -100, !PT ;  /* 0xc2c8000003197809 */ /* 0x000fe20007820000 */
[----:B------:R-:W-:Y:S01]  /*29f0*/  FADD.FTZ R0, R33, -1 ;  /* 0xbf80000021007421 */ /* 0x000fe20000010000 */
[----:B------:R-:W-:-:S04]  /*2a00*/  IMAD.WIDE R4, R2, 0x8, R4 ;  /* 0x0000000802047825 */ /* 0x000fc800078e0204 */
[----:B------:R-:W-:Y:S01]  /*2a10*/  FFMA.FTZ R25, R25, R0, -R8 ;  /* 0x0000000019197223 */ /* 0x000fe20000010808 */
[----:B------:R-:W-:Y:S04]  /*2a20*/  STG.E.64 desc[UR36][R4.64], R16 ;  /* 0x0000001004007986 */ /* 0x000fe8000c101b24 */
[----:B------:R-:W-:Y:S04]  /*2a30*/  STG.E.64 desc[UR36][R4.64+0x400], R18 ;  /* 0x0004001204007986 */ /* 0x000fe8000c101b24 */
[----:B------:R-:W-:Y:S04]  /*2a40*/  STG.E.64 desc[UR36][R4.64+0x800], R22 ;  /* 0x0008001604007986 */ /* 0x000fe8000c101b24 */
[----:B------:R-:W-:Y:S01]  /*2a50*/  STG.E.64 desc[UR36][R4.64+0xc00], R24 ;  /* 0x000c001804007986 */ /* 0x000fe2000c101b24 */
[----:B------:R-:W-:Y:S05]  /*2a60*/  EXIT ;  /* 0x000000000000794d */ /* 0x000fea0003800000 */
.L_x_4091:
[----:B------:R-:W0:Y:S01]  /*2a70*/  S2R R0, SR_TID.X ;  /* 0x0000000000007919 */ /* 0x000e220000002100 */
[----:B------:R-:W-:Y:S01]  /*2a80*/  IMAD.MOV.U32 R16, RZ, RZ, RZ ;  /* 0x000000ffff107224 */ /* 0x000fe200078e00ff */
[----:B------:R-:W-:Y:S01]  /*2a90*/  HFMA2.MMA R2, -RZ, RZ, 0, 0 ;  /* 0x00000000ff027435 */ /* 0x000fe200000001ff */
        /* <DEDUP_REMOVED lines=12> */
[----:B------:R-:W-:Y:S01]  /*2b60*/  CS2R R30, SRZ ;  /* 0x00000000001e7805 */ /* 0x000fe2000001ff00 */
[----:B------:R-:W-:Y:S01]  /*2b70*/  IMAD.MOV.U32 R32, RZ, RZ, RZ ;  /* 0x000000ffff207224 */ /* 0x000fe200078e00ff */
[----:B------:R3:W5:Y:S01]  /*2b80*/  @!P0 LDG.E R16, desc[UR36][R14.64] ;  /* 0x000000240e108981 */ /* 0x000762000c1e1900 */
[----:B-1----:R-:W-:-:S04]  /*2b90*/  @!P0 IMAD.WIDE.U32 R26, R9, 0x4, R26 ;  /* 0x00000004091a8825 */ /* 0x002fc800078e001a */
[----:B------:R-:W1:Y:S01]  /*2ba0*/  @!P1 LDC.64 R12, c[0x0][0x220] ;  /* 0x00008800ff0c9b82 */ /* 0x000e620000000a00 */
[C---:B------:R-:W-:Y:S01]  /*2bb0*/  @!P1 IMAD.IADD R5, R35.reuse, 0x1, R0 ;  /* 0x0000000123059824 */ /* 0x040fe200078e0200 */
[----:B------:R-:W-:Y:S02]  /*2bc0*/  @!P1 IADD3 R0, R0, 0x80, RZ ;  /* 0x0000008000009810 */ /* 0x000fe40007ffe0ff */
[----:B------:R-:W-:Y:S01]  /*2bd0*/  CS2R R28, SRZ ;  /* 0x00000000001c7805 */ /* 0x000fe2000001ff00 */
[----:B------:R4:W5:Y:S01]  /*2be0*/  @!P0 LDG.E R2, desc[UR36][R26.64] ;  /* 0x000000241a028981 */ /* 0x000962000c1e1900 */
[CC--:B------:R-:W-:Y:S02]  /*2bf0*/  ISETP.GE.AND P2, PT, R0.reuse, R33.reuse, PT ;  /* 0x000000210000720c */ /* 0x0c0fe40003f46270 */
[----:B------:R-:W4:Y:S11]  /*2c00*/  @!P1 LDC.64 R8, c[0x0][0x228] ;  /* 0x00008a00ff089b82 */ /* 0x000f360000000a00 */
[----:B------:R-:W-:Y:S01]  /*2c10*/  @!P2 IMAD.IADD R3, R35, 0x1, R0 ;  /* 0x000000012303a824 */ /* 0x000fe200078e0200 */
[----:B------:R-:W-:Y:S01]  /*2c20*/  @!P2 IADD3 R0, R0, 0x80, RZ ;  /* 0x000000800000a810 */ /* 0x000fe20007ffe0ff */
[C---:B--2---:R-:W-:Y:S01]  /*2c30*/  @!P5 IMAD.WIDE.U32 R24, R17.reuse, 0x4, R6 ;  /* 0x000000041118d825 */ /* 0x044fe200078e0006 */
[----:B------:R-:W2:Y:S02]  /*2c40*/  @!P2 LDC.64 R10, c[0x0][0x220] ;  /* 0x00008800ff0aab82 */ /* 0x000ea40000000a00 */
[CC--:B------:R-:W-:Y:S01]  /*2c50*/  ISETP.GE.AND P3, PT, R0.reuse, R33.reuse, PT ;  /* 0x000000210000720c */ /* 0x0c0fe20003f66270 */
[----:B0-----:R-:W-:Y:S01]  /*2c60*/  @!P5 IMAD.WIDE.U32 R22, R17, 0x4, R22 ;  /* 0x000000041116d825 */ /* 0x001fe200078e0016 */
[----:B------:R-:W5:Y:S04]  /*2c70*/  @!P5 LDG.E R32, desc[UR36][R24.64] ;  /* 0x000000241820d981 */ /* 0x000f68000c1e1900 */
[----:B------:R-:W0:Y:S01]  /*2c80*/  @!P2 LDC.64 R6, c[0x0][0x228] ;  /* 0x00008a00ff06ab82 */ /* 0x000e220000000a00 */
[----:B------:R-:W5:Y:S06]  /*2c90*/  @!P5 LDG.E R31, desc[UR36][R22.64] ;  /* 0x00000024161fd981 */ /* 0x000f6c000c1e1900 */
[----:B------:R-:W-:Y:S01]  /*2ca0*/  @!P3 IMAD.IADD R19, R35, 0x1, R0 ;  /* 0x000000012313b824 */ /* 0x000fe200078e0200 */
[----:B------:R-:W-:Y:S01]  /*2cb0*/  @!P3 IADD3 R0, R0, 0x80, RZ ;  /* 0x000000800000b810 */ /* 0x000fe20007ffe0ff */
[----:B------:R-:W0:Y:S03]  /*2cc0*/  @!P3 LDC.64 R20, c[0x0][0x220] ;  /* 0x00008800ff14bb82 */ /* 0x000e260000000a00 */
[----:B------:R-:W-:Y:S01]  /*2cd0*/  ISETP.GE.AND P4, PT, R0, R33, PT ;  /* 0x000000210000720c */ /* 0x000fe20003f86270 */
[----:B-1----:R-:W-:-:S04]  /*2ce0*/  @!P1 IMAD.WIDE.U32 R12, R5, 0x4, R12 ;  /* 0x00000004050c9825 */ /* 0x002fc800078e000c */
[----:B---3--:R-:W1:Y:S01]  /*2cf0*/  @!P3 LDC.64 R14, c[0x0][0x228] ;  /* 0x00008a00ff0ebb82 */ /* 0x008e620000000a00 */
[----:B----4-:R-:W-:Y:S01]  /*2d00*/  @!P1 IMAD.WIDE.U32 R8, R5, 0x4, R8 ;  /* 0x0000000405089825 */ /* 0x010fe200078e0008 */
[----:B------:R3:W5:Y:S03]  /*2d10*/  @!P1 LDG.E R30, desc[UR36][R12.64] ;  /* 0x000000240c1e9981 */ /* 0x000766000c1e1900 */
[----:B--2---:R-:W-:Y:S01]  /*2d20*/  @!P2 IMAD.WIDE.U32 R10, R3, 0x4, R10 ;  /* 0x00000004030aa825 */ /* 0x004fe200078e000a */
[----:B------:R-:W5:Y:S02]  /*2d30*/  @!P1 LDG.E R29, desc[UR36][R8.64] ;  /* 0x00000024081d9981 */ /* 0x000f64000c1e1900 */
[----:B------:R-:W-:Y:S01]  /*2d40*/  @!P4 IADD3 R17, R35, R0, RZ ;  /* 0x000000002311c210 */ /* 0x000fe20007ffe0ff */
[----:B------:R-:W-:Y:S01]  /*2d50*/  @!P4 VIADD R0, R0, 0x80 ;  /* 0x000000800000c836 */ /* 0x000fe20000000000 */
[----:B------:R-:W2:Y:S01]  /*2d60*/  @!P4 LDC.64 R4, c[0x0][0x220] ;  /* 0x00008800ff04cb82 */ /* 0x000ea20000000a00 */
[----:B0-----:R-:W-:Y:S01]  /*2d70*/  @!P2 IMAD.WIDE.U32 R6, R3, 0x4, R6 ;  /* 0x000000040306a825 */ /* 0x001fe200078e0006 */
[----:B------:R-:W-:Y:S01]  /*2d80*/  CS2R R26, SRZ ;  /* 0x00000000001a7805 */ /* 0x000fe2000001ff00 */
[----:B------:R0:W5:Y:S01]  /*2d90*/  @!P2 LDG.E R28, desc[UR36][R10.64] ;  /* 0x000000240a1ca981 */ /* 0x000162000c1e1900 */
[----:B------:R-:W-:-:S04]  /*2da0*/  ISETP.GE.AND P5, PT, R0, R33, PT ;  /* 0x000000210000720c */ /* 0x000fc80003fa6270 */
[----:B---3--:R-:W3:Y:S01]  /*2db0*/  @!P4 LDC.64 R12, c[0x0][0x228] ;  /* 0x00008a00ff0ccb82 */ /* 0x008ee20000000a00 */
[----:B------:R4:W5:Y:S08]  /*2dc0*/  @!P2 LDG.E R27, desc[UR36][R6.64] ;  /* 0x00000024061ba981 */ /* 0x000970000c1e1900 */
[----:B------:R-:W-:Y:S01]  /*2dd0*/  @!P5 IADD3 R3, R35, R0, RZ ;  /* 0x000000002303d210 */ /* 0x000fe20007ffe0ff */
[----:B------:R-:W-:Y:S01]  /*2de0*/  @!P5 VIADD R0, R0, 0x80 ;  /* 0x000000800000d836 */ /* 0x000fe20000000000 */
[----:B0-----:R-:W0:Y:S04]  /*2df0*/  @!P5 LDC.64 R10, c[0x0][0x220] ;  /* 0x00008800ff0adb82 */ /* 0x001e280000000a00 */
[----:B------:R-:W-:Y:S01]  /*2e00*/  ISETP.GE.AND P1, PT, R0, R33, PT ;  /* 0x000000210000720c */ /* 0x000fe20003f26270 */
[----:B------:R-:W-:-:S04]  /*2e10*/  @!P3 IMAD.WIDE.U32 R20, R19, 0x4, R20 ;  /* 0x000000041314b825 */ /* 0x000fc800078e0014 */
[----:B-1----:R-:W-:Y:S01]  /*2e20*/  @!P3 IMAD.WIDE.U32 R14, R19, 0x4, R14 ;  /* 0x00000004130eb825 */ /* 0x002fe200078e000e */
[----:B------:R-:W-:Y:S02]  /*2e30*/  CS2R R24, SRZ ;  /* 0x0000000000187805 */ /* 0x000fe4000001ff00 */
[----:B------:R-:W-:Y:S01]  /*2e40*/  CS2R R22, SRZ ;  /* 0x0000000000167805 */ /* 0x000fe2000001ff00 */
[----:B------:R-:W5:Y:S01]  /*2e50*/  @!P3 LDG.E R26, desc[UR36][R20.64] ;  /* 0x00000024141ab981 */ /* 0x000f62000c1e1900 */
[C---:B--2---:R-:W-:Y:S02]  /*2e60*/  @!P4 IMAD.WIDE.U32 R18, R17.reuse, 0x4, R4 ;  /* 0x000000041112c825 */ /* 0x044fe400078e0004 */
[----:B------:R-:W1:Y:S01]  /*2e70*/  @!P5 LDC.64 R4, c[0x0][0x228] ;  /* 0x00008a00ff04db82 */ /* 0x000e620000000a00 */
[----:B------:R-:W5:Y:S01]  /*2e80*/  @!P3 LDG.E R25, desc[UR36][R14.64] ;  /* 0x000000240e19b981 */ /* 0x000f62000c1e1900 */
[----:B---3--:R-:W-:-:S06]  /*2e90*/  @!P4 IMAD.WIDE.U32 R12, R17, 0x4, R12 ;  /* 0x00000004110cc825 */ /* 0x008fcc00078e000c */
[----:B------:R-:W2:Y:S08]  /*2ea0*/  @!P1 LDC.64 R8, c[0x0][0x220] ;  /* 0x00008800ff089b82 */ /* 0x000eb00000000a00 */
[----:B----4-:R-:W3:Y:S01]  /*2eb0*/  @!P1 LDC.64 R6, c[0x0][0x228] ;  /* 0x00008a00ff069b82 */ /* 0x010ee20000000a00 */
[----:B------:R-:W-:Y:S01]  /*2ec0*/  @!P1 IADD3 R17, R35, R0, RZ ;  /* 0x0000000023119210 */ /* 0x000fe20007ffe0ff */
[----:B------:R4:W5:Y:S01]  /*2ed0*/  @!P4 LDG.E R24, desc[UR36][R18.64] ;  /* 0x000000241218c981 */ /* 0x000962000c1e1900 */
[----:B0-----:R-:W-:-:S03]  /*2ee0*/  @!P5 IMAD.WIDE.U32 R10, R3, 0x4, R10 ;  /* 0x00000004030ad825 */ /* 0x001fc600078e000a */
[----:B------:R0:W5:Y:S01]  /*2ef0*/  @!P4 LDG.E R23, desc[UR36][R12.64] ;  /* 0x000000240c17c981 */ /* 0x000162000c1e1900 */
[----:B-1----:R-:W-:-:S03]  /*2f00*/  @!P5 IMAD.WIDE.U32 R4, R3, 0x4, R4 ;  /* 0x000000040304d825 */ /* 0x002fc600078e0004 */
[----:B------:R0:W5:Y:S01]  /*2f10*/  @!P5 LDG.E R22, desc[UR36][R10.64] ;  /* 0x000000240a16d981 */ /* 0x000162000c1e1900 */
[----:B----4-:R-:W-:Y:S01]  /*2f20*/  CS2R R18, SRZ ;  /* 0x0000000000127805 */ /* 0x010fe2000001ff00 */
[----:B--2---:R-:W-:-:S05]  /*2f30*/  @!P1 IMAD.WIDE.U32 R8, R17, 0x4, R8 ;  /* 0x0000000411089825 */ /* 0x004fca00078e0008 */
[----:B------:R0:W5:Y:S04]  /*2f40*/  @!P5 LDG.E R19, desc[UR36][R4.64] ;  /* 0x000000240413d981 */ /* 0x000168000c1e1900 */
[----:B------:R0:W5:Y:S01]  /*2f50*/  @!P1 LDG.E R18, desc[UR36][R8.64] ;  /* 0x0000002408129981 */ /* 0x000162000c1e1900 */
[----:B---3--:R-:W-:-:S04]  /*2f60*/  @!P1 IMAD.WIDE.U32 R6, R17, 0x4, R6 ;  /* 0x0000000411069825 */ /* 0x008fc800078e0006 */
[----:B------:R-:W-:-:S06]  /*2f70*/  IMAD.MOV.U32 R17, RZ, RZ, RZ ;  /* 0x000000ffff117224 */ /* 0x000fcc00078e00ff */
[----:B------:R0:W5:Y:S01]  /*2f80*/  @!P1 LDG.E R17, desc[UR36][R6.64] ;  /* 0x0000002406119981 */ /* 0x000162000c1e1900 */
[----:B------:R-:W-:Y:S04]  /*2f90*/  BSSY B7, `(.L_x_4140) ;  /* 0x0000053000077945 */ /* 0x000fe80003800000 */
[----:B------:R-:W-:Y:S05]  /*2fa0*/  @P0 BRA `(.L_x_4141) ;  /* 0x0000000400440947 */ /* 0x000fea0003800000 */
[C---:B-----5:R-:W-:Y:S01]  /*2fb0*/  FSETP.GE.FTZ.AND P0, PT, R16.reuse, RZ, PT ;  /* 0x000000ff1000720b */ /* 0x060fe20003f16000 */
[----:B------:R-:W-:Y:S01]  /*2fc0*/  BSSY B6, `(.L_x_4142) ;  /* 0x0000013000067945 */ /* 0x000fe20003800000 */
[----:B------:R-:W-:-:S13]  /*2fd0*/  FSETP.GTU.FTZ.AND P1, PT, R16, 1, PT ;  /* 0x3f8000001000780b */ /* 0x000fda0003f3c000 */
[----:B------:R-:W-:Y:S05]  /*2fe0*/  @P0 BRA !P1, `(.L_x_4143) ;  /* 0x0000000000400947 */ /* 0x000fea0004800000 */
        /* <DEDUP_REMOVED lines=16> */
.L_x_4143:
[----:B------:R-:W-:Y:S05]  /*30f0*/  BSYNC B6 ;  /* 0x0000000000067941 */ /* 0x000fea0003800000 */
.L_x_4142:
[C---:B------:R-:W-:Y:S01]  /*3100*/  FSETP.GE.FTZ.AND P0, PT, R2.reuse, RZ, PT ;  /* 0x000000ff0200720b */ /* 0x040fe20003f16000 */
[----:B------:R-:W-:Y:S01]  /*3110*/  BSSY B6, `(.L_x_4144) ;  /* 0x0000013000067945 */ /* 0x000fe20003800000 */
[----:B------:R-:W-:-:S13]  /*3120*/  FSETP.GTU.FTZ.AND P1, PT, R2, 1, PT ;  /* 0x3f8000000200780b */ /* 0x000fda0003f3c000 */
[----:B------:R-:W-:Y:S05]  /*3130*/  @P0 BRA !P1, `(.L_x_4145) ;  /* 0x0000000000400947 */ /* 0x000fea0004800000 */
        /* <DEDUP_REMOVED lines=16> */
.L_x_4145:
[----:B------:R-:W-:Y:S05]  /*3240*/  BSYNC B6 ;  /* 0x0000000000067941 */ /* 0x000fea0003800000 */
.L_x_4144:
[----:B------:R-:W-:Y:S01]  /*3250*/  FADD.FTZ R0, -R16, -RZ ;  /* 0x800000ff10007221 */ /* 0x000fe20000010100 */
[----:B0-----:R-:W-:Y:S01]  /*3260*/  MOV R6, 0x3e800000 ;  /* 0x3e80000000067802 */ /* 0x001fe20000000f00 */
[----:B------:R-:W-:Y:S01]  /*3270*/  HFMA2.MMA R7, -RZ, RZ, 1.3056640625, -1.8671875 ;  /* 0x3d39bf78ff077435 */ /* 0x000fe200000001ff */
[----:B------:R-:W-:Y:S01]  /*3280*/  BSSY B0, `(.L_x_4146) ;  /* 0x0000020000007945 */ /* 0x000fe20003800000 */
[C---:B------:R-:W-:Y:S01]  /*3290*/  FADD.FTZ.RZ R3, R0.reuse, 1 ;  /* 0x3f80000000037421 */ /* 0x040fe2000001c000 */
[----:B------:R-:W-:-:S04]  /*32a0*/  ISETP.GE.U32.AND P0, PT, R0, 0x7f800000, PT ;  /* 0x7f8000000000780c */ /* 0x000fc80003f06070 */
[----:B------:R-:W-:-:S04]  /*32b0*/  IADD3 R3, R3, -0x3f400000, RZ ;  /* 0xc0c0000003037810 */ /* 0x000fc80007ffe0ff */
        /* <DEDUP_REMOVED lines=28> */
.L_x_4147:
[----:B------:R-:W-:Y:S05]  /*3480*/  BSYNC B0 ;  /* 0x0000000000007941 */ /* 0x000fea0003800000 */
.L_x_4146:
[----:B------:R-:W-:Y:S01]  /*3490*/  FMNMX.NAN R16, R3, -100, !PT ;  /* 0xc2c8000003107809 */ /* 0x000fe20007820000 */
[----:B------:R-:W-:-:S04]  /*34a0*/  FMUL.FTZ R5, R5, R2 ;  /* 0x0000000205057220 */ /* 0x000fc80000410000 */
[----:B------:R-:W-:-:S07]  /*34b0*/  FFMA.FTZ R16, R16, R7, -R5 ;  /* 0x0000000710107223 */ /* 0x000fce0000010805 */
.L_x_4141:
[----:B------:R-:W-:Y:S05]  /*34c0*/  BSYNC B7 ;  /* 0x0000000000077941 */ /* 0x000fea0003800000 */
.L_x_4140:
[----:B-----5:R-:W1:Y:S01]  /*34d0*/  S2R R2, SR_TID.X ;  /* 0x0000000000027919 */ /* 0x020e620000002100 */
[----:B------:R-:W-:Y:S01]  /*34e0*/  BSSY B7, `(.L_x_4148) ;  /* 0x0000055000077945 */ /* 0x000fe20003800000 */
[----:B-1----:R-:W-:-:S05]  /*34f0*/  VIADD R0, R2, 0x80 ;  /* 0x0000008002007836 */ /* 0x002fca0000000000 */
[----:B------:R-:W-:-:S13]  /*3500*/  ISETP.GE.AND P0, PT, R0, R33, PT ;  /* 0x000000210000720c */ /* 0x000fda0003f06270 */
[----:B------:R-:W-:Y:S05]  /*3510*/  @P0 BRA `(.L_x_4149) ;  /* 0x0000000400440947 */ /* 0x000fea0003800000 */
[C---:B------:R-:W-:Y:S01]  /*3520*/  FSETP.GE.FTZ.AND P0, PT, R32.reuse, RZ, PT ;  /* 0x000000ff2000720b */ /* 0x040fe20003f16000 */
[----:B------:R-:W-:Y:S01]  /*3530*/  BSSY B6, `(.L_x_4150) ;  /* 0x0000013000067945 */ /* 0x000fe20003800000 */
[----:B------:R-:W-:-:S13]  /*3540*/  FSETP.GTU.FTZ.AND P1, PT, R32, 1, PT ;  /* 0x3f8000002000780b */ /* 0x000fda0003f3c000 */
[----:B------:R-:W-:Y:S05]  /*3550*/  @P0 BRA !P1, `(.L_x_4151) ;  /* 0x0000000000400947 */ /* 0x000fea0004800000 */
        /* <DEDUP_REMOVED lines=16> */
.L_x_4151:
[----:B------:R-:W-:Y:S05]  /*3660*/  BSYNC B6 ;  /* 0x0000000000067941 */ /* 0x000fea0003800000 */
.L_x_4150:
        /* <DEDUP_REMOVED lines=20> */
.L_x_4153:
[----:B------:R-:W-:Y:S05]  /*37b0*/  BSYNC B6 ;  /* 0x0000000000067941 */ /* 0x000fea0003800000 */
.L_x_4152:
[----:B------:R-:W-:Y:S01]  /*37c0*/  FADD.FTZ R0, -R32, -RZ ;  /* 0x800000ff20007221 */ /* 0x000fe20000010100 */
[----:B0-----:R-:W-:Y:S01]  /*37d0*/  HFMA2.MMA R6, -RZ, RZ, 1.625, 0 ;  /* 0x3e800000ff067435 */ /* 0x001fe200000001ff */
[----:B------:R-:W-:Y:S01]  /*37e0*/  MOV R7, 0x3d39bf78 ;  /* 0x3d39bf7800077802 */ /* 0x000fe20000000f00 */
[----:B------:R-:W-:Y:S01]  /*37f0*/  BSSY B0, `(.L_x_4154) ;  /* 0x0000020000007945 */ /* 0x000fe20003800000 */
[C---:B------:R-:W-:Y:S01]  /*3800*/  FADD.FTZ.RZ R3, R0.reuse, 1 ;  /* 0x3f80000000037421 */ /* 0x040fe2000001c000 */
[----:B------:R-:W-:Y:S01]  /*3810*/  ISETP.GE.U32.AND P0, PT, R0, 0x7f800000, PT ;  /* 0x7f8000000000780c */ /* 0x000fe20003f06070 */
[----:B------:R-:W-:-:S03]  /*3820*/  FADD.FTZ R8, R31, -1 ;  /* 0xbf8000001f087421 */ /* 0x000fc60000010000 */
        /* <DEDUP_REMOVED lines=28> */
.L_x_4155:
[----:B------:R-:W-:Y:S05]  /*39f0*/  BSYNC B0 ;  /* 0x0000000000007941 */ /* 0x000fea0003800000 */
.L_x_4154:
[----:B------:R-:W-:Y:S01]  /*3a00*/  FMNMX.NAN R3, R3, -100, !PT ;  /* 0xc2c8000003037809 */ /* 0x000fe20007820000 */
[----:B------:R-:W-:-:S04]  /*3a10*/  FMUL.FTZ R6, R6, R31 ;  /* 0x0000001f06067220 */ /* 0x000fc80000410000 */
[----:B------:R-:W-:-:S07]  /*3a20*/  FFMA.FTZ R31, R3, R8, -R6 ;  /* 0x00000008031f7223 */ /* 0x000fce0000010806 */
.L_x_4149:
[----:B------:R-:W-:Y:S05]  /*3a30*/  BSYNC B7 ;  /* 0x0000000000077941 */ /* 0x000fea0003800000 */
.L_x_4148:
[----:B------:R-:W-:Y:S01]  /*3a40*/  VIADD R0, R2, 0x100 ;  /* 0x0000010002007836 */ /* 0x000fe20000000000 */
[----:B------:R-:W-:Y:S04]  /*3a50*/  BSSY B7, `(.L_x_4156) ;  /* 0x0000054000077945 */ /* 0x000fe80003800000 */
        /* <DEDUP_REMOVED lines=22> */
.L_x_4159:
[----:B------:R-:W-:Y:S05]  /*3bc0*/  BSYNC B6 ;  /* 0x0000000000067941 */ /* 0x000fea0003800000 */
.L_x_4158:
        /* <DEDUP_REMOVED lines=20> */
.L_x_4161:
[----:B------:R-:W-:Y:S05]  /*3d10*/  BSYNC B6 ;  /* 0x0000000000067941 */ /* 0x000fea0003800000 */
.L_x_4160:
        /* <DEDUP_REMOVED lines=35> */
.L_x_4163:
[----:B------:R-:W-:Y:S05]  /*3f50*/  BSYNC B0 ;  /* 0x0000000000007941 */ /* 0x000fea0003800000 */
.L_x_4162:
[----:B------:R-:W-:Y:S01]  /*3f60*/  FMNMX.NAN R3, R3, -100, !PT ;  /* 0xc2c8000003037809 */ /* 0x000fe20007820000 */
[----:B------:R-:W-:-:S04]  /*3f70*/  FMUL.FTZ R6, R6, R29 ;  /* 0x0000001d06067220 */ /* 0x000fc80000410000 */
[----:B------:R-:W-:-:S07]  /*3f80*/  FFMA.FTZ R29, R3, R8, -R6 ;  /* 0x00000008031d7223 */ /* 0x000fce0000010806 */
.L_x_4157:
[----:B------:R-:W-:Y:S05]  /*3f90*/  BSYNC B7 ;  /* 0x0000000000077941 */ /* 0x000fea0003800000 */
.L_x_4156:
        /* <DEDUP_REMOVED lines=24> */
.L_x_4167:
[----:B------:R-:W-:Y:S05]  /*4120*/  BSYNC B6 ;  /* 0x0000000000067941 */ /* 0x000fea0003800000 */
.L_x_4166:
        /* <DEDUP_REMOVED lines=20> */
.L_x_4169:
[----:B------:R-:W-:Y:S05]  /*4270*/  BSYNC B6 ;  /* 0x0000000000067941 */ /* 0x000fea0003800000 */
.L_x_4168:
        /* <DEDUP_REMOVED lines=35> */
.L_x_4171:
[----:B------:R-:W-:Y:S05]  /*44b0*/  BSYNC B0 ;  /* 0x0000000000007941 */ /* 0x000fea0003800000 */
.L_x_4170:
[----:B------:R-:W-:Y:S01]  /*44c0*/  FMNMX.NAN R3, R3, -100, !PT ;  /* 0xc2c8000003037809 */ /* 0x000fe20007820000 */
[----:B------:R-:W-:-:S04]  /*44d0*/  FMUL.FTZ R6, R6, R27 ;  /* 0x0000001b06067220 */ /* 0x000fc80000410000 */
[----:B------:R-:W-:-:S07]  /*44e0*/  FFMA.FTZ R27, R3, R8, -R6 ;  /* 0x00000008031b7223 */ /* 0x000fce0000010806 */
.L_x_4165:
[----:B------:R-:W-:Y:S05]  /*44f0*/  BSYNC B7 ;  /* 0x0000000000077941 */ /* 0x000fea0003800000 */
.L_x_4164:
        /* <DEDUP_REMOVED lines=24> */
.L_x_4175:
[----:B------:R-:W-:Y:S05]  /*4680*/  BSYNC B6 ;  /* 0x0000000000067941 */ /* 0x000fea0003800000 */
.L_x_4174:
        /* <DEDUP_REMOVED lines=20> */
.L_x_4177:
[----:B------:R-:W-:Y:S05]  /*47d0*/  BSYNC B6 ;  /* 0x0000000000067941 */ /* 0x000fea0003800000 */
.L_x_4176:
        /* <DEDUP_REMOVED lines=35> */
.L_x_4179:
[----:B------:R-:W-:Y:S05]  /*4a10*/  BSYNC B0 ;  /* 0x0000000000007941 */ /* 0x000fea0003800000 */
.L_x_4178:
[----:B------:R-:W-:Y:S01]  /*4a20*/  FMNMX.NAN R3, R3, -100, !PT ;  /* 0xc2c8000003037809 */ /* 0x000fe20007820000 */
[----:B------:R-:W-:-:S04]  /*4a30*/  FMUL.FTZ R6, R6, R25 ;  /* 0x0000001906067220 */ /* 0x000fc80000410000 */
[----:B------:R-:W-:-:S07]  /*4a40*/  FFMA.FTZ R25, R3, R8, -R6 ;  /* 0x0000000803197223 */ /* 0x000fce0000010806 */
.L_x_4173:
[----:B------:R-:W-:Y:S05]  /*4a50*/  BSYNC B7 ;  /* 0x0000000000077941 */ /* 0x000fea0003800000 */
.L_x_4172:
        /* <DEDUP_REMOVED lines=24> */
.L_x_4183:
[----:B------:R-:W-:Y:S05]  /*4be0*/  BSYNC B6 ;  /* 0x0000000000067941 */ /* 0x000fea0003800000 */
.L_x_4182:
        /* <DEDUP_REMOVED lines=20> */
.L_x_4185:
[----:B------:R-:W-:Y:S05]  /*4d30*/  BSYNC B6 ;  /* 0x0000000000067941 */ /* 0x000fea0003800000 */
.L_x_4184:
        /* <DEDUP_REMOVED lines=35> */
.L_x_4187:
[----:B------:R-:W-:Y:S05]  /*4f70*/  BSYNC B0 ;  /* 0x0000000000007941 */ /* 0x000fea0003800000 */
.L_x_4186:
[----:B------:R-:W-:Y:S01]  /*4f80*/  FMNMX.NAN R3, R3, -100, !PT ;  /* 0xc2c8000003037809 */ /* 0x000fe20007820000 */
[----:B------:R-:W-:-:S04]  /*4f90*/  FMUL.FTZ R6, R6, R23 ;  /* 0x0000001706067220 */ /* 0x000fc80000410000 */
[----:B------:R-:W-:-:S07]  /*4fa0*/  FFMA.FTZ R23, R3, R8, -R6 ;  /* 0x0000000803177223 */ /* 0x000fce0000010806 */
.L_x_4181:
[----:B------:R-:W-:Y:S05]  /*4fb0*/  BSYNC B7 ;  /* 0x0000000000077941 */ /* 0x000fea0003800000 */
.L_x_4180:
        /* <DEDUP_REMOVED lines=24> */
.L_x_4191:
[----:B------:R-:W-:Y:S05]  /*5140*/  BSYNC B6 ;  /* 0x0000000000067941 */ /* 0x000fea0003800000 */
.L_x_4190:
        /* <DEDUP_REMOVED lines=20> */
.L_x_4193:
[----:B------:R-:W-:Y:S05]  /*5290*/  BSYNC B6 ;  /* 0x0000000000067941 */ /* 0x000fea0003800000 */
.L_x_4192:
        /* <DEDUP_REMOVED lines=35> */
.L_x_4195:
[----:B------:R-:W-:Y:S05]  /*54d0*/  BSYNC B0 ;  /* 0x0000000000007941 */ /* 0x000fea0003800000 */
.L_x_4194:
[----:B------:R-:W-:Y:S01]  /*54e0*/  FMNMX.NAN R3, R3, -100, !PT ;  /* 0xc2c8000003037809 */ /* 0x000fe20007820000 */
[----:B------:R-:W-:-:S04]  /*54f0*/  FMUL.FTZ R6, R6, R19 ;  /* 0x0000001306067220 */ /* 0x000fc80000410000 */
[----:B------:R-:W-:-:S07]  /*5500*/  FFMA.FTZ R19, R3, R8, -R6 ;  /* 0x0000000803137223 */ /* 0x000fce0000010806 */
.L_x_4189:
[----:B------:R-:W-:Y:S05]  /*5510*/  BSYNC B7 ;  /* 0x0000000000077941 */ /* 0x000fea0003800000 */
.L_x_4188:
        /* <DEDUP_REMOVED lines=24> */
.L_x_4199:
[----:B------:R-:W-:Y:S05]  /*56a0*/  BSYNC B6 ;  /* 0x0000000000067941 */ /* 0x000fea0003800000 */
.L_x_4198:
        /* <DEDUP_REMOVED lines=20> */
.L_x_4201:
[----:B------:R-:W-:Y:S05]  /*57f0*/  BSYNC B6 ;  /* 0x0000000000067941 */ /* 0x000fea0003800000 */
.L_x_4200:
[----:B------:R-:W-:Y:S01]  /*5800*/  FADD.FTZ R0, -R18, -RZ ;  /* 0x800000ff12007221 */ /* 0x000fe20000010100 */
[----:B0-----:R-:W-:Y:S01]  /*5810*/  HFMA2.MMA R6, -RZ, RZ, 1.625, 0 ;  /* 0x3e800000ff067435 */ /* 0x001fe200000001ff */
[----:B------:R-:W-:Y:S01]  /*5820*/  MOV R7, 0x3d39bf78 ;  /* 0x3d39bf7800077802 */ /* 0x000fe20000000f00 */
        /* <DEDUP_REMOVED lines=32> */
.L_x_4203:
[----:B------:R-:W-:Y:S05]  /*5a30*/  BSYNC B0 ;  /* 0x0000000000007941 */ /* 0x000fea0003800000 */
.L_x_4202:
[----:B------:R-:W-:Y:S01]  /*5a40*/  FMNMX.NAN R0, R3, -100, !PT ;  /* 0xc2c8000003007809 */ /* 0x000fe20007820000 */
[----:B------:R-:W-:-:S04]  /*5a50*/  FMUL.FTZ R17, R6, R17 ;  /* 0x0000001106117220 */ /* 0x000fc80000410000 */
[----:B------:R-:W-:-:S07]  /*5a60*/  FFMA.FTZ R0, R0, R5, -R17 ;  /* 0x0000000500007223 */ /* 0x000fce0000010811 */
.L_x_4197:
[----:B------:R-:W-:Y:S05]  /*5a70*/  BSYNC B7 ;  /* 0x0000000000077941 */ /* 0x000fea0003800000 */
.L_x_4196:
[----:B------:R-:W-:Y:S01]  /*5a80*/  ISETP.GE.AND P0, PT, R2, R33, PT ;  /* 0x000000210200720c */ /* 0x000fe20003f06270 */
[----:B------:R-:W-:Y:S04]  /*5a90*/  BSSY B0, `(.L_x_4204) ;  /* 0x0000035000007945 */ /* 0x000fe80003800000 */
[----:B------:R-:W-:Y:S08]  /*5aa0*/  BSSY B1, `(.L_x_4205) ;  /* 0x000002d000017945 */ /* 0x000ff00003800000 */
[----:B------:R-:W-:Y:S05]  /*5ab0*/  @P0 BRA `(.L_x_4206) ;  /* 0x0000000000380947 */ /* 0x000fea0003800000 */
[----:B------:R-:W1:Y:S01]  /*5ac0*/  S2R R2, SR_TID.X ;  /* 0x0000000000027919 */ /* 0x000e620000002100 */
[----:B0-----:R-:W0:Y:S01]  /*5ad0*/  LDC.64 R4, c[0x0][0x218] ;  /* 0x00008600ff047b82 */ /* 0x001e220000000a00 */
[----:B------:R-:W2:Y:S01]  /*5ae0*/  S2R R6, SR_TID.X ;  /* 0x0000000000067919 */ /* 0x000ea20000002100 */
[----:B-1----:R-:W-:-:S04]  /*5af0*/  IMAD.IADD R3, R35, 0x1, R2 ;  /* 0x0000000123037824 */ /* 0x002fc800078e0202 */
[----:B0-----:R-:W-:Y:S01]  /*5b00*/  IMAD.WIDE.U32 R4, R3, 0x4, R4 ;  /* 0x0000000403047825 */ /* 0x001fe200078e0004 */
[----:B--2---:R-:W-:-:S04]  /*5b10*/  IADD3 R2, R6, 0x80, RZ ;  /* 0x0000008006027810 */ /* 0x004fc80007ffe0ff */
[----:B------:R0:W-:Y:S01]  /*5b20*/  STG.E desc[UR36][R4.64], R16 ;  /* 0x0000001004007986 */ /* 0x0001e2000c101924 */
[----:B------:R-:W-:-:S13]  /*5b30*/  ISETP.GE.AND P0, PT, R2, R33, PT ;  /* 0x000000210200720c */ /* 0x000fda0003f06270 */
[----:B0-----:R-:W-:Y:S05]  /*5b40*/  @P0 BRA `(.L_x_4207) ;  /* 0x0000000000300947 */ /* 0x001fea0003800000 */
[----:B------:R-:W0:Y:S01]  /*5b50*/  LDC.64 R4, c[0x0][0x218] ;  /* 0x00008600ff047b82 */ /* 0x000e220000000a00 */
[----:B------:R-:W-:Y:S01]  /*5b60*/  IADD3 R3, R35, R2, RZ ;  /* 0x0000000223037210 */ /* 0x000fe20007ffe0ff */
[----:B------:R-:W-:-:S04]  /*5b70*/  VIADD R2, R2, 0x80 ;  /* 0x0000008002027836 */ /* 0x000fc80000000000 */
[----:B0-----:R-:W-:-:S05]  /*5b80*/  IMAD.WIDE.U32 R4, R3, 0x4, R4 ;  /* 0x0000000403047825 */ /* 0x001fca00078e0004 */
[----:B------:R1:W-:Y:S02]  /*5b90*/  STG.E desc[UR36][R4.64], R31 ;  /* 0x0000001f04007986 */ /* 0x0003e4000c101924 */
.L_x_4206:
[----:B------:R-:W-:-:S13]  /*5ba0*/  ISETP.GE.AND P0, PT, R2, R33, PT ;  /* 0x000000210200720c */ /* 0x000fda0003f06270 */
[----:B------:R-:W-:Y:S05]  /*5bb0*/  @P0 BRA `(.L_x_4208) ;  /* 0x0000000000300947 */ /* 0x000fea0003800000 */
[----:B01----:R-:W0:Y:S01]  /*5bc0*/  LDC.64 R4, c[0x0][0x218] ;  /* 0x00008600ff047b82 */ /* 0x003e220000000a00 */
[----:B------:R-:W-:Y:S02]  /*5bd0*/  IADD3 R3, R35, R2, RZ ;  /* 0x0000000223037210 */ /* 0x000fe40007ffe0ff */
[----:B------:R-:W-:-:S03]  /*5be0*/  IADD3 R2, R2, 0x80, RZ ;  /* 0x0000008002027810 */ /* 0x000fc60007ffe0ff */
[----:B0-----:R-:W-:-:S05]  /*5bf0*/  IMAD.WIDE.U32 R4, R3, 0x4, R4 ;  /* 0x0000000403047825 */ /* 0x001fca00078e0004 */
[----:B------:R0:W-:Y:S02]  /*5c00*/  STG.E desc[UR36][R4.64], R29 ;  /* 0x0000001d04007986 */ /* 0x0001e4000c101924 */
.L_x_4207:
[----:B------:R-:W-:-:S13]  /*5c10*/  ISETP.GE.AND P0, PT, R2, R33, PT ;  /* 0x000000210200720c */ /* 0x000fda0003f06270 */
[----:B------:R-:W-:Y:S05]  /*5c20*/  @P0 BRA `(.L_x_4209) ;  /* 0x0000000000300947 */ /* 0x000fea0003800000 */
[----:B0-----:R-:W0:Y:S01]  /*5c30*/  LDC.64 R4, c[0x0][0x218] ;  /* 0x00008600ff047b82 */ /* 0x001e220000000a00 */
[----:B------:R-:W-:Y:S01]  /*5c40*/  IMAD.IADD R3, R35, 0x1, R2 ;  /* 0x0000000123037824 */ /* 0x000fe200078e0202 */
[----:B------:R-:W-:-:S03]  /*5c50*/  IADD3 R2, R2, 0x80, RZ ;  /* 0x0000008002027810 */ /* 0x000fc60007ffe0ff */
[----:B0-----:R-:W-:-:S05]  /*5c60*/  IMAD.WIDE.U32 R4, R3, 0x4, R4 ;  /* 0x0000000403047825 */ /* 0x001fca00078e0004 */
[----:B------:R2:W-:Y:S02]  /*5c70*/  STG.E desc[UR36][R4.64], R27 ;  /* 0x0000001b04007986 */ /* 0x0005e4000c101924 */
.L_x_4208:
[----:B------:R-:W-:-:S13]  /*5c80*/  ISETP.GE.AND P0, PT, R2, R33, PT ;  /* 0x000000210200720c */ /* 0x000fda0003f06270 */
[----:B------:R-:W-:Y:S05]  /*5c90*/  @P0 BRA `(.L_x_4210) ;  /* 0x0000000000340947 */ /* 0x000fea0003800000 */
[----:B012---:R-:W0:Y:S01]  /*5ca0*/  LDC.64 R4, c[0x0][0x218] ;  /* 0x00008600ff047b82 */ /* 0x007e220000000a00 */
[----:B------:R-:W-:Y:S01]  /*5cb0*/  IADD3 R3, R35, R2, RZ ;  /* 0x0000000223037210 */ /* 0x000fe20007ffe0ff */
[----:B------:R-:W-:-:S04]  /*5cc0*/  VIADD R2, R2, 0x80 ;  /* 0x0000008002027836 */ /* 0x000fc80000000000 */
[----:B0-----:R-:W-:-:S05]  /*5cd0*/  IMAD.WIDE.U32 R4, R3, 0x4, R4 ;  /* 0x0000000403047825 */ /* 0x001fca00078e0004 */
[----:B------:R1:W-:Y:S02]  /*5ce0*/  STG.E desc[UR36][R4.64], R25 ;  /* 0x0000001904007986 */ /* 0x0003e4000c101924 */
.L_x_4209:
[----:B------:R-:W-:-:S13]  /*5cf0*/  ISETP.GE.AND P0, PT, R2, R33, PT ;  /* 0x000000210200720c */ /* 0x000fda0003f06270 */
[----:B------:R-:W-:Y:S05]  /*5d00*/  @P0 BREAK B1 ;  /* 0x0000000000010942 */ /* 0x000fea0003800000 */
[----:B------:R-:W-:Y:S05]  /*5d10*/  @P0 BRA `(.L_x_4211) ;  /* 0x0000000000300947 */ /* 0x000fea0003800000 */
[----:B01----:R-:W0:Y:S01]  /*5d20*/  LDC.64 R4, c[0x0][0x218] ;  /* 0x00008600ff047b82 */ /* 0x003e220000000a00 */
[----:B------:R-:W-:Y:S02]  /*5d30*/  IADD3 R3, R35, R2, RZ ;  /* 0x0000000223037210 */ /* 0x000fe40007ffe0ff */
[----:B------:R-:W-:-:S03]  /*5d40*/  IADD3 R2, R2, 0x80, RZ ;  /* 0x0000008002027810 */ /* 0x000fc60007ffe0ff */
[----:B0-----:R-:W-:-:S05]  /*5d50*/  IMAD.WIDE.U32 R4, R3, 0x4, R4 ;  /* 0x0000000403047825 */ /* 0x001fca00078e0004 */
[----:B------:R3:W-:Y:S02]  /*5d60*/  STG.E desc[UR36][R4.64], R23 ;  /* 0x0000001704007986 */ /* 0x0007e4000c101924 */
.L_x_4210:
[----:B------:R-:W-:Y:S05]  /*5d70*/  BSYNC B1 ;  /* 0x0000000000017941 */ /* 0x000fea0003800000 */
.L_x_4205:
[----:B------:R-:W-:-:S13]  /*5d80*/  ISETP.GE.AND P0, PT, R2, R33, PT ;  /* 0x000000210200720c */ /* 0x000fda0003f06270 */
[----:B0123--:R-:W0:Y:S01]  /*5d90*/  @!P0 LDC.64 R4, c[0x0][0x218] ;  /* 0x00008600ff048b82 */ /* 0x00fe220000000a00 */
[----:B------:R-:W-:Y:S01]  /*5da0*/  @!P0 IMAD.IADD R3, R35, 0x1, R2 ;  /* 0x0000000123038824 */ /* 0x000fe200078e0202 */
[----:B------:R-:W-:-:S03]  /*5db0*/  @!P0 IADD3 R2, R2, 0x80, RZ ;  /* 0x0000008002028810 */ /* 0x000fc60007ffe0ff */
[----:B0-----:R-:W-:-:S05]  /*5dc0*/  @!P0 IMAD.WIDE.U32 R4, R3, 0x4, R4 ;  /* 0x0000000403048825 */ /* 0x001fca00078e0004 */
[----:B------:R2:W-:Y:S02]  /*5dd0*/  @!P0 STG.E desc[UR36][R4.64], R19 ;  /* 0x0000001304008986 */ /* 0x0005e4000c101924 */
.L_x_4211:
[----:B------:R-:W-:Y:S05]  /*5de0*/  BSYNC B0 ;  /* 0x0000000000007941 */ /* 0x000fea0003800000 */
.L_x_4204:
[----:B------:R-:W-:-:S13]  /*5df0*/  ISETP.GE.AND P0, PT, R2, R33, PT ;  /* 0x000000210200720c */ /* 0x000fda0003f06270 */
[----:B------:R-:W-:Y:S05]  /*5e00*/  @P0 EXIT ;  /* 0x000000000000094d */ /* 0x000fea0003800000 */
[----:B012---:R-:W0:Y:S01]  /*5e10*/  LDC.64 R4, c[0x0][0x218] ;  /* 0x00008600ff047b82 */ /* 0x007e220000000a00 */
[----:B------:R-:W-:-:S05]  /*5e20*/  IADD3 R3, R35, R2, RZ ;  /* 0x0000000223037210 */ /* 0x000fca0007ffe0ff */
[----:B0-----:R-:W-:-:S05]  /*5e30*/  IMAD.WIDE.U32 R2, R3, 0x4, R4 ;  /* 0x0000000403027825 */ /* 0x001fca00078e0004 */
[----:B------:R-:W-:Y:S01]  /*5e40*/  STG.E desc[UR36][R2.64], R0 ;  /* 0x0000000002007986 */ /* 0x000fe2000c101924 */
[----:B------:R-:W-:Y:S05]  /*5e50*/  EXIT ;  /* 0x000000000000794d */ /* 0x000fea0003800000 */
.L_x_4212:
        /* <DEDUP_REMOVED lines=10> */
.L_x_10829:


//--------------------- .text._ZN2at6native29vectorized_elementwise_kernelILi4EZZZNS0_29binary_cross_entropy_out_cudaERKNS_6TensorES4_RKSt8optionalIS2_ElRS2_ENKUlvE_clEvENKUlvE0_clEvEUlffE_St5arrayIPcLm3EEEEviT0_T1_ --------------------------
	.section	.text._ZN2at6native29vectorized_elementwise_kernelILi4EZZZNS0_29binary_cross_entropy_out_cudaERKNS_6TensorES4_RKSt8optionalIS2_ElRS2_ENKUlvE_clEvENKUlvE0_clEvEUlffE_St5arrayIPcLm3EEEEviT0_T1_,"ax",@progbits
	.align	128
        .global         _ZN2at6native29vectorized_elementwise_kernelILi4EZZZNS0_29binary_cross_entropy_out_cudaERKNS_6TensorES4_RKSt8optionalIS2_ElRS2_ENKUlvE_clEvENKUlvE0_clEvEUlffE_St5arrayIPcLm3EEEEviT0_T1_
        .type           _ZN2at6native29vectorized_elementwise_kernelILi4EZZZNS0_29binary_cross_entropy_out_cudaERKNS_6TensorES4_RKSt8optionalIS2_ElRS2_ENKUlvE_clEvENKUlvE0_clEvEUlffE_St5arrayIPcLm3EEEEviT0_T1_,@function
        .size           _ZN2at6native29vectorized_elementwise_kernelILi4EZZZNS0_29binary_cross_entropy_out_cudaERKNS_6TensorES4_RKSt8optionalIS2_ElRS2_ENKUlvE_clEvENKUlvE0_clEvEUlffE_St5arrayIPcLm3EEEEviT0_T1_,(.L_x_10830 - _ZN2at6native29vectorized_elementwise_kernelILi4EZZZNS0_29binary_cross_entropy_out_cudaERKNS_6TensorES4_RKSt8optionalIS2_ElRS2_ENKUlvE_clEvENKUlvE0_clEvEUlffE_St5arrayIPcLm3EEEEviT0_T1_)
        .other          _ZN2at6native29vectorized_elementwise_kernelILi4EZZZNS0_29binary_cross_entropy_out_cudaERKNS_6TensorES4_RKSt8optionalIS2_ElRS2_ENKUlvE_clEvENKUlvE0_clEvEUlffE_St5arrayIPcLm3EEEEviT0_T1_,@"STO_CUDA_ENTRY STV_DEFAULT"
_ZN2at6native29vectorized_elementwise_kernelILi4EZZZNS0_29binary_cross_entropy_out_cudaERKNS_6TensorES4_RKSt8optionalIS2_ElRS2_ENKUlvE_clEvENKUlvE0_clEvEUlffE_St5arrayIPcLm3EEEEviT0_T1_:
.text._ZN2at6native29vectorized_elementwise_kernelILi4EZZZNS0_29binary_cross_entropy_out_cudaERKNS_6TensorES4_RKSt8optionalIS2_ElRS2_ENKUlvE_clEvENKUlvE0_clEvEUlffE_St5arrayIPcLm3EEEEviT0_T1_:
        /* <DEDUP_REMOVED lines=14> */
[----:B--2---:R-:W-:-:S03]  /*00e0*/  IMAD.WIDE R6, R22, 0x4, R6 ;  /* 0x0000000416067825 */ /* 0x004fc600078e0206 */
[----:B------:R0:W5:Y:S01]  /*00f0*/  LDG.E.128 R16, desc[UR36][R4.64+0x800] ;  /* 0x0008002404107981 */ /* 0x000162000c1e1d00 */
[----:B------:R-:W-:-:S05]  /*0100*/  IMAD.WIDE.U32 R6, R2, 0x10, R6 ;  /* 0x0000001002067825 */ /* 0x000fca00078e0006 */
[----:B------:R0:W5:Y:S04]  /*0110*/  LDG.E.128 R24, desc[UR36][R6.64] ;  /* 0x0000002406187981 */ /* 0x000168000c1e1d00 */
[----:B------:R0:W5:Y:S01]  /*0120*/  LDG.E.128 R28, desc[UR36][R6.64+0x800] ;  /* 0x00080024061c7981 */ /* 0x000162000c1e1d00 */
[----:B------:R-:W-:Y:S01]  /*0130*/  BSSY B6, `(.L_x_4214) ;  /* 0x0000014000067945 */ /* 0x000fe20003800000 */
[C---:B---3--:R-:W-:Y:S02]  /*0140*/  FSETP.GE.FTZ.AND P0, PT, R32.reuse, RZ, PT ;  /* 0x000000ff2000720b */ /* 0x048fe40003f16000 */
        /* <DEDUP_REMOVED lines=18> */
.L_x_4215:
[----:B------:R-:W-:Y:S05]  /*0270*/  BSYNC B6 ;  /* 0x0000000000067941 */ /* 0x000fea0003800000 */
.L_x_4214:
        /* <DEDUP_REMOVED lines=20> */
.L_x_4217:
[----:B------:R-:W-:Y:S05]  /*03c0*/  BSYNC B6 ;  /* 0x0000000000067941 */ /* 0x000fea0003800000 */
.L_x_4216:
        /* <DEDUP_REMOVED lines=35> */
.L_x_4219:
[----:B------:R-:W-:Y:S05]  /*0600*/  BSYNC B0 ;  /* 0x0000000000007941 */ /* 0x000fea0003800000 */
.L_x_4218:
        /* <DEDUP_REMOVED lines=23> */
.L_x_4221:
[----:B------:R-:W-:Y:S05]  /*0780*/  BSYNC B6 ;  /* 0x0000000000067941 */ /* 0x000fea0003800000 */
.L_x_4220:
        /* <DEDUP_REMOVED lines=20> */
.L_x_4223:
[----:B------:R-:W-:Y:S05]  /*08d0*/  BSYNC B6 ;  /* 0x0000000000067941 */ /* 0x000fea0003800000 */
.L_x_4222:
        /* <DEDUP_REMOVED lines=35> */
.L_x_4225:
[----:B------:R-:W-:Y:S05]  /*0b10*/  BSYNC B0 ;  /* 0x0000000000007941 */ /* 0x000fea0003800000 */
.L_x_4224:
        /* <DEDUP_REMOVED lines=23> */
.L_x_4227:
[----:B------:R-:W-:Y:S05]  /*0c90*/  BSYNC B6 ;  /* 0x0000000000067941 */ /* 0x000fea0003800000 */
.L_x_4226:
        /* <DEDUP_REMOVED lines=20> */
.L_x_4229:
[----:B------:R-:W-:Y:S05]  /*0de0*/  BSYNC B6 ;  /* 0x0000000000067941 */ /* 0x000fea0003800000 */
.L_x_4228:
        /* <DEDUP_REMOVED lines=35> */
.L_x_4231:
[----:B------:R-:W-:Y:S05]  /*1020*/  BSYNC B0 ;  /* 0x0000000000007941 */ /* 0x000fea0003800000 */
.L_x_4230:
        /* <DEDUP_REMOVED lines=23> */
.L_x_4233:
[----:B------:R-:W-:Y:S05]  /*11a0*/  BSYNC B6 ;  /* 0x0000000000067941 */ /* 0x000fea0003800000 */
.L_x_4232:
        /* <DEDUP_REMOVED lines=20> */
.L_x_4235:
[----:B------:R-:W-:Y:S05]  /*12f0*/  BSYNC B6 ;  /* 0x0000000000067941 */ /* 0x000fea0003800000 */
.L_x_4234:
        /* <DEDUP_REMOVED lines=35> */
.L_x_4237:
[----:B------:R-:W-:Y:S05]  /*1530*/  BSYNC B0 ;  /* 0x0000000000007941 */ /* 0x000fea0003800000 */
.L_x_4236:
        /* <DEDUP_REMOVED lines=23> */
.L_x_4239:
[----:B------:R-:W-:Y:S05]  /*16b0*/  BSYNC B6 ;  /* 0x0000000000067941 */ /* 0x000fea0003800000 */
.L_x_4238:
        /* <DEDUP_REMOVED lines=20> */
.L_x_4241:
[----:B------:R-:W-:Y:S05]  /*1800*/  BSYNC B6 ;  /* 0x0000000000067941 */ /* 0x000fea0003800000 */
.L_x_4240:
        /* <DEDUP_REMOVED lines=35> */
.L_x_4243:
[----:B------:R-:W-:Y:S05]  /*1a40*/  BSYNC B0 ;  /* 0x0000000000007941 */ /* 0x000fea0003800000 */
.L_x_4242:
        /* <DEDUP_REMOVED lines=23> */
.L_x_4245:
[----:B------:R-:W-:Y:S05]  /*1bc0*/  BSYNC B6 ;  /* 0x0000000000067941 */ /* 0x000fea0003800000 */
.L_x_4244:
        /* <DEDUP_REMOVED lines=20> */
.L_x_4247:
[----:B------:R-:W-:Y:S05]  /*1d10*/  BSYNC B6 ;  /* 0x0000000000067941 */ /* 0x000fea0003800000 */
.L_x_4246:
        /* <DEDUP_REMOVED lines=35> */
.L_x_4249:
[----:B------:R-:W-:Y:S05]  /*1f50*/  BSYNC B0 ;  /* 0x0000000000007941 */ /* 0x000fea0003800000 */
.L_x_4248:
        /* <DEDUP_REMOVED lines=23> */
.L_x_4251:
[----:B------:R-:W-:Y:S05]  /*20d0*/  BSYNC B6 ;  /* 0x0000000000067941 */ /* 0x000fea0003800000 */
.L_x_4250:
        /* <DEDUP_REMOVED lines=20> */
.L_x_4253:
[----:B------:R-:W-:Y:S05]  /*2220*/  BSYNC B6 ;  /* 0x0000000000067941 */ /* 0x000fea0003800000 */
.L_x_4252:
        /* <DEDUP_REMOVED lines=35> */
.L_x_4255:
[----:B------:R-:W-:Y:S05]  /*2460*/  BSYNC B0 ;  /* 0x0000000000007941 */ /* 0x000fea0003800000 */
.L_x_4254:
        /* <DEDUP_REMOVED lines=23> */
.L_x_4257:
[----:B------:R-:W-:Y:S05]  /*25e0*/  BSYNC B6 ;  /* 0x0000000000067941 */ /* 0x000fea0003800000 */
.L_x_4256:
        /* <DEDUP_REMOVED lines=20> */
.L_x_4259:
[----:B------:R-:W-:Y:S05]  /*2730*/  BSYNC B6 ;  /* 0x0000000000067941 */ /* 0x000fea0003800000 */
.L_x_4258:
        /* <DEDUP_REMOVED lines=37> */
.L_x_4261:
[----:B------:R-:W-:Y:S05]  /*2990*/  BSYNC B0 ;  /* 0x0000000000007941 */ /* 0x000fea0003800000 */
.L_x_4260:
[----:B------:R-:W-:Y:S01]  /*29a0*/  FMNMX.NAN R19, R3, -100, !PT ;  /* 0xc2c8000003137809 */ /* 0x000fe20007820000 */
[----:B------:R-:W-:Y:S01]  /*29b0*/  FADD.FTZ R0, R31, -1 ;  /* 0xbf8000001f007421 */ /* 0x000fe20000010000 */
[----:B------:R-:W-:-:S04]  /*29c0*/  IMAD.WIDE R4, R2, 0x10, R4 ;  /* 0x0000001002047825 */ /* 0x000fc800078e0204 */
[----:B------:R-:W-:Y:S01]  /*29d0*/  FFMA.FTZ R19, R19, R0, -R8 ;  /* 0x0000000013137223 */ /* 0x000fe20000010808 */
[----:B------:R-:W-:Y:S04]  /*29e0*/  STG.E.128 desc[UR36][R4.64], R24 ;  /* 0x0000001804007986 */ /* 0x000fe8000c101d24 */
[----:B------:R-:W-:Y:S01]  /*29f0*/  STG.E.128 desc[UR36][R4.64+0x800], R16 ;  /* 0x0008001004007986 */ /* 0x000fe2000c101d24 */
[----:B------:R-:W-:Y:S05]  /*2a00*/  EXIT ;  /* 0x000000000000794d */ /* 0x000fea0003800000 */
.L_x_4213:
[----:B------:R-:W0:Y:S01]  /*2a10*/  S2R R3, SR_TID.X ;  /* 0x0000000000037919 */ /* 0x000e220000002100 */
[----:B------:R-:W-:Y:S01]  /*2a20*/  CS2R R16, SRZ ;  /* 0x0000000000107805 */ /* 0x000fe2000001ff00 */
[----:B------:R-:W-:Y:S01]  /*2a30*/  IMAD.MOV.U32 R2, RZ, RZ, RZ ;  /* 0x000000ffff027224 */ /* 0x000fe200078e00ff */
        /* <DEDUP_REMOVED lines=13> */
[----:B------:R3:W5:Y:S01]  /*2b10*/  @!P0 LDG.E R17, desc[UR36][R14.64] ;  /* 0x000000240e118981 */ /* 0x000762000c1e1900 */
[----:B-1----:R-:W-:-:S05]  /*2b20*/  @!P0 IMAD.WIDE.U32 R28, R9, 0x4, R28 ;  /* 0x00000004091c8825 */ /* 0x002fca00078e001c */
[----:B------:R-:W1:Y:S01]  /*2b30*/  @!P1 LDC.64 R12, c[0x0][0x220] ;  /* 0x00008800ff0c9b82 */ /* 0x000e620000000a00 */
[C---:B------:R-:W-:Y:S01]  /*2b40*/  @!P1 IMAD.IADD R5, R22.reuse, 0x1, R3 ;  /* 0x0000000116059824 */ /* 0x040fe200078e0203 */
[----:B------:R-:W-:Y:S02]  /*2b50*/  @!P1 IADD3 R3, R3, 0x80, RZ ;  /* 0x0000008003039810 */ /* 0x000fe40007ffe0ff */
[----:B------:R-:W-:Y:S01]  /*2b60*/  CS2R R30, SRZ ;  /* 0x00000000001e7805 */ /* 0x000fe2000001ff00 */
[----:B------:R4:W5:Y:S01]  /*2b70*/  @!P0 LDG.E R2, desc[UR36][R28.64] ;  /* 0x000000241c028981 */ /* 0x000962000c1e1900 */
[CC--:B------:R-:W-:Y:S02]  /*2b80*/  ISETP.GE.AND P2, PT, R3.reuse, R34.reuse, PT ;  /* 0x000000220300720c */ /* 0x0c0fe40003f46270 */
[----:B------:R-:W4:Y:S11]  /*2b90*/  @!P1 LDC.64 R8, c[0x0][0x228] ;  /* 0x00008a00ff089b82 */ /* 0x000f360000000a00 */
[C---:B------:R-:W-:Y:S01]  /*2ba0*/  @!P2 IMAD.IADD R21, R22.reuse, 0x1, R3 ;  /* 0x000000011615a824 */ /* 0x040fe200078e0203 */
[----:B------:R-:W-:Y:S01]  /*2bb0*/  @!P2 IADD3 R3, R3, 0x80, RZ ;  /* 0x000000800303a810 */ /* 0x000fe20007ffe0ff */
[----:B--2---:R-:W-:Y:S01]  /*2bc0*/  @!P5 IMAD.WIDE.U32 R26, R23, 0x4, R6 ;  /* 0x00000004171ad825 */ /* 0x004fe200078e0006 */
[----:B------:R-:W2:Y:S02]  /*2bd0*/  @!P2 LDC.64 R10, c[0x0][0x220] ;  /* 0x00008800ff0aab82 */ /* 0x000ea40000000a00 */
[-C--:B------:R-:W-:Y:S01]  /*2be0*/  ISETP.GE.AND P3, PT, R3, R34.reuse, PT ;  /* 0x000000220300720c */ /* 0x080fe20003f66270 */
[----:B0-----:R-:W-:Y:S01]  /*2bf0*/  @!P5 IMAD.WIDE.U32 R24, R23, 0x4, R24 ;  /* 0x000000041718d825 */ /* 0x001fe200078e0018 */
[----:B------:R-:W5:Y:S04]  /*2c00*/  @!P5 LDG.E R33, desc[UR36][R26.64] ;  /* 0x000000241a21d981 */ /* 0x000f68000c1e1900 */
[----:B------:R-:W0:Y:S01]  /*2c10*/  @!P2 LDC.64 R6, c[0x0][0x228] ;  /* 0x00008a00ff06ab82 */ /* 0x000e220000000a00 */
[----:B------:R-:W5:Y:S06]  /*2c20*/  @!P5 LDG.E R32, desc[UR36][R24.64] ;  /* 0x000000241820d981 */ /* 0x000f6c000c1e1900 */
[----:B------:R-:W-:Y:S01]  /*2c30*/  @!P3 IADD3 R19, R22, R3, RZ ;  /* 0x000000031613b210 */ /* 0x000fe20007ffe0ff */
[----:B------:R-:W-:Y:S01]  /*2c40*/  @!P3 VIADD R3, R3, 0x80 ;  /* 0x000000800303b836 */ /* 0x000fe20000000000 */
[----:B------:R-:W0:Y:S04]  /*2c50*/  @!P3 LDC.64 R36, c[0x0][0x220] ;  /* 0x00008800ff24bb82 */ /* 0x000e280000000a00 */
[----:B------:R-:W-:Y:S01]  /*2c60*/  ISETP.GE.AND P4, PT, R3, R34, PT ;  /* 0x000000220300720c */ /* 0x000fe20003f86270 */
[----:B-1----:R-:W-:-:S03]  /*2c70*/  @!P1 IMAD.WIDE.U32 R12, R5, 0x4, R12 ;  /* 0x00000004050c9825 */ /* 0x002fc600078e000c */
[----:B---3--:R-:W1:Y:S01]  /*2c80*/  @!P3 LDC.64 R14, c[0x0][0x228] ;  /* 0x00008a00ff0ebb82 */ /* 0x008e620000000a00 */
[----:B----4-:R-:W-:Y:S01]  /*2c90*/  @!P1 IMAD.WIDE.U32 R8, R5, 0x4, R8 ;  /* 0x0000000405089825 */ /* 0x010fe200078e0008 */
[----:B------:R3:W5:Y:S03]  /*2ca0*/  @!P1 LDG.E R31, desc[UR36][R12.64] ;  /* 0x000000240c1f9981 */ /* 0x000766000c1e1900 */
[----:B--2---:R-:W-:Y:S01]  /*2cb0*/  @!P2 IMAD.WIDE.U32 R10, R21, 0x4, R10 ;  /* 0x00000004150aa825 */ /* 0x004fe200078e000a */
[----:B------:R-:W5:Y:S03]  /*2cc0*/  @!P1 LDG.E R30, desc[UR36][R8.64] ;  /* 0x00000024081e9981 */ /* 0x000f66000c1e1900 */
[----:B------:R-:W-:Y:S01]  /*2cd0*/  @!P4 IADD3 R23, R22, R3, RZ ;  /* 0x000000031617c210 */ /* 0x000fe20007ffe0ff */
[----:B------:R-:W-:Y:S01]  /*2ce0*/  @!P4 VIADD R3, R3, 0x80 ;  /* 0x000000800303c836 */ /* 0x000fe20000000000 */
[----:B------:R-:W2:Y:S04]  /*2cf0*/  @!P4 LDC.64 R4, c[0x0][0x220] ;  /* 0x00008800ff04cb82 */ /* 0x000ea80000000a00 */
[----:B------:R-:W-:Y:S01]  /*2d00*/  ISETP.GE.AND P5, PT, R3, R34, PT ;  /* 0x000000220300720c */ /* 0x000fe20003fa6270 */
[----:B0-----:R-:W-:Y:S01]  /*2d10*/  @!P2 IMAD.WIDE.U32 R6, R21, 0x4, R6 ;  /* 0x000000041506a825 */ /* 0x001fe200078e0006 */
[----:B------:R-:W-:-:S02]  /*2d20*/  CS2R R28, SRZ ;  /* 0x00000000001c7805 */ /* 0x000fc4000001ff00 */
[----:B---3--:R-:W0:Y:S01]  /*2d30*/  @!P4 LDC.64 R12, c[0x0][0x228] ;  /* 0x00008a00ff0ccb82 */ /* 0x008e220000000a00 */
[----:B------:R-:W-:-:S03]  /*2d40*/  @!P3 IMAD.WIDE.U32 R36, R19, 0x4, R36 ;  /* 0x000000041324b825 */ /* 0x000fc600078e0024 */
[----:B------:R3:W5:Y:S01]  /*2d50*/  @!P2 LDG.E R29, desc[UR36][R10.64] ;  /* 0x000000240a1da981 */ /* 0x000762000c1e1900 */
[----:B-1----:R-:W-:-:S03]  /*2d60*/  @!P3 IMAD.WIDE.U32 R14, R19, 0x4, R14 ;  /* 0x00000004130eb825 */ /* 0x002fc600078e000e */
[----:B------:R1:W5:Y:S01]  /*2d70*/  @!P2 LDG.E R28, desc[UR36][R6.64] ;  /* 0x00000024061ca981 */ /* 0x000362000c1e1900 */
[----:B------:R-:W-:Y:S01]  /*2d80*/  @!P5 IADD3 R21, R22, R3, RZ ;  /* 0x000000031615d210 */ /* 0x000fe20007ffe0ff */
[----:B------:R-:W-:Y:S01]  /*2d90*/  @!P5 VIADD R3, R3, 0x80 ;  /* 0x000000800303d836 */ /* 0x000fe20000000000 */
[----:B---3--:R-:W3:Y:S04]  /*2da0*/  @!P5 LDC.64 R10, c[0x0][0x220] ;  /* 0x00008800ff0adb82 */ /* 0x008ee80000000a00 */
[----:B------:R-:W-:Y:S01]  /*2db0*/  ISETP.GE.AND P1, PT, R3, R34, PT ;  /* 0x000000220300720c */ /* 0x000fe20003f26270 */
[----:B--2---:R-:W-:-:S03]  /*2dc0*/  @!P4 IMAD.WIDE.U32 R18, R23, 0x4, R4 ;  /* 0x000000041712c825 */ /* 0x004fc600078e0004 */
[----:B------:R-:W2:Y:S09]  /*2dd0*/  @!P5 LDC.64 R4, c[0x0][0x228] ;  /* 0x00008a00ff04db82 */ /* 0x000eb20000000a00 */
[----:B------:R-:W4:Y:S08]  /*2de0*/  @!P1 LDC.64 R8, c[0x0][0x220] ;  /* 0x00008800ff089b82 */ /* 0x000f300000000a00 */
[----:B-1----:R-:W1:Y:S01]  /*2df0*/  @!P1 LDC.64 R6, c[0x0][0x228] ;  /* 0x00008a00ff069b82 */ /* 0x002e620000000a00 */
[----:B------:R-:W-:Y:S01]  /*2e00*/  CS2R R24, SRZ ;  /* 0x0000000000187805 */ /* 0x000fe2000001ff00 */
[----:B0-----:R-:W-:Y:S01]  /*2e10*/  @!P4 IMAD.WIDE.U32 R12, R23, 0x4, R12 ;  /* 0x00000004170cc825 */ /* 0x001fe200078e000c */
[----:B------:R-:W-:-:S03]  /*2e20*/  HFMA2.MMA R23, -RZ, RZ, 0, 0 ;  /* 0x00000000ff177435 */ /* 0x000fc600000001ff */
[----:B------:R-:W-:Y:S01]  /*2e30*/  @!P1 IMAD.IADD R3, R22, 0x1, R3 ;  /* 0x0000000116039824 */ /* 0x000fe200078e0203 */
[----:B------:R0:W5:Y:S01]  /*2e40*/  @!P4 LDG.E R25, desc[UR36][R18.64] ;  /* 0x000000241219c981 */ /* 0x000162000c1e1900 */
[----:B------:R-:W-:Y:S01]  /*2e50*/  CS2R R26, SRZ ;  /* 0x00000000001a7805 */ /* 0x000fe2000001ff00 */
[C---:B---3--:R-:W-:Y:S02]  /*2e60*/  @!P5 IMAD.WIDE.U32 R10, R21.reuse, 0x4, R10 ;  /* 0x00000004150ad825 */ /* 0x048fe400078e000a */
[----:B------:R3:W5:Y:S02]  /*2e70*/  @!P4 LDG.E R24, desc[UR36][R12.64] ;  /* 0x000000240c18c981 */ /* 0x000764000c1e1900 */
[----:B--2---:R-:W-:Y:S02]  /*2e80*/  @!P5 IMAD.WIDE.U32 R4, R21, 0x4, R4 ;  /* 0x000000041504d825 */ /* 0x004fe400078e0004 */
[----:B------:R3:W5:Y:S01]  /*2e90*/  @!P3 LDG.E R27, desc[UR36][R36.64] ;  /* 0x00000024241bb981 */ /* 0x000762000c1e1900 */
[----:B0-----:R-:W-:Y:S01]  /*2ea0*/  CS2R R18, SRZ ;  /* 0x0000000000127805 */ /* 0x001fe2000001ff00 */
[----:B----4-:R-:W-:-:S02]  /*2eb0*/  @!P1 IMAD.WIDE.U32 R8, R3, 0x4, R8 ;  /* 0x0000000403089825 */ /* 0x010fc400078e0008 */
[----:B------:R3:W5:Y:S04]  /*2ec0*/  @!P3 LDG.E R26, desc[UR36][R14.64] ;  /* 0x000000240e1ab981 */ /* 0x000768000c1e1900 */
[----:B------:R3:W5:Y:S01]  /*2ed0*/  @!P5 LDG.E R23, desc[UR36][R10.64] ;  /* 0x000000240a17d981 */ /* 0x000762000c1e1900 */
[----:B-1----:R-:W-:-:S03]  /*2ee0*/  @!P1 IMAD.WIDE.U32 R6, R3, 0x4, R6 ;  /* 0x0000000403069825 */ /* 0x002fc600078e0006 */
        /* <DEDUP_REMOVED lines=9> */
[----:B---3--:R-:W-:Y:S01]  /*2f80*/  MOV R14, 0x0 ;  /* 0x00000000000e7802 */ /* 0x008fe20000000f00 */
        /* <DEDUP_REMOVED lines=15> */
.L_x_4265:
[----:B------:R-:W-:Y:S05]  /*3080*/  BSYNC B6 ;  /* 0x0000000000067941 */ /* 0x000fea0003800000 */
.L_x_4264:
[C---:B------:R-:W-:Y:S01]  /*3090*/  FSETP.GE.FTZ.AND P0, PT, R2.reuse, RZ, PT ;  /* 0x000000ff0200720b */ /* 0x040fe20003f16000 */
[----:B------:R-:W-:Y:S01]  /*30a0*/  BSSY B6, `(.L_x_4266) ;  /* 0x0000013000067945 */ /* 0x000fe20003800000 */
[----:B------:R-:W-:-:S13]  /*30b0*/  FSETP.GTU.FTZ.AND P1, PT, R2, 1, PT ;  /* 0x3f8000000200780b */ /* 0x000fda0003f3c000 */
[----:B------:R-:W-:Y:S05]  /*30c0*/  @P0 BRA !P1, `(.L_x_4267) ;  /* 0x0000000000400947 */ /* 0x000fea0004800000 */
[----:B---3--:R-:W-:Y:S01]  /*30d0*/  MOV R14, 0x0 ;  /* 0x00000000000e7802 */ /* 0x008fe20000000f00 */
        /* <DEDUP_REMOVED lines=15> */
.L_x_4267:
[----:B------:R-:W-:Y:S05]  /*31d0*/  BSYNC B6 ;  /* 0x0000000000067941 */ /* 0x000fea0003800000 */
.L_x_4266:
[----:B------:R-:W-:Y:S01]  /*31e0*/  FADD.FTZ R0, -R17, -RZ ;  /* 0x800000ff11007221 */ /* 0x000fe20000010100 */
[----:B---3--:R-:W-:Y:S01]  /*31f0*/  IMAD.MOV.U32 R6, RZ, RZ, 0x3e800000 ;  /* 0x3e800000ff067424 */ /* 0x008fe200078e00ff */
[----:B------:R-:W-:Y:S01]  /*3200*/  BSSY B0, `(.L_x_4268) ;  /* 0x0000021000007945 */ /* 0x000fe20003800000 */
[----:B------:R-:W-:Y:S02]  /*3210*/  IMAD.MOV.U32 R7, RZ, RZ, 0x3d39bf78 ;  /* 0x3d39bf78ff077424 */ /* 0x000fe400078e00ff */
[C---:B------:R-:W-:Y:S01]  /*3220*/  FADD.FTZ.RZ R3, R0.reuse, 1 ;  /* 0x3f80000000037421 */ /* 0x040fe2000001c000 */
[----:B------:R-:W-:Y:S01]  /*3230*/  ISETP.GE.U32.AND P0, PT, R0, 0x7f800000, PT ;  /* 0x7f8000000000780c */ /* 0x000fe20003f06070 */
[----:B------:R-:W-:-:S03]  /*3240*/  FADD.FTZ R8, R2, -1 ;  /* 0xbf80000002087421 */ /* 0x000fc60000010000 */
        /* <DEDUP_REMOVED lines=28> */
.L_x_4269:
[----:B------:R-:W-:Y:S05]  /*3410*/  BSYNC B0 ;  /* 0x0000000000007941 */ /* 0x000fea0003800000 */
.L_x_4268:
[----:B------:R-:W-:Y:S01]  /*3420*/  FMNMX.NAN R3, R3, -100, !PT ;  /* 0xc2c8000003037809 */ /* 0x000fe20007820000 */
[----:B------:R-:W-:-:S04]  /*3430*/  FMUL.FTZ R2, R5, R2 ;  /* 0x0000000205027220 */ /* 0x000fc80000410000 */
[----:B------:R-:W-:-:S07]  /*3440*/  FFMA.FTZ R2, R3, R8, -R2 ;  /* 0x0000000803027223 */ /* 0x000fce0000010802 */
.L_x_4263:
[----:B------:R-:W-:Y:S05]  /*3450*/  BSYNC B7 ;  /* 0x0000000000077941 */ /* 0x000fea0003800000 */
.L_x_4262:
[----:B-----5:R-:W0:Y:S01]  /*3460*/  S2R R17, SR_TID.X ;  /* 0x0000000000117919 */ /* 0x020e220000002100 */
[----:B------:R-:W-:Y:S01]  /*3470*/  BSSY B7, `(.L_x_4270) ;  /* 0x0000055000077945 */ /* 0x000fe20003800000 */
[----:B0-----:R-:W-:-:S05]  /*3480*/  VIADD R3, R17, 0x80 ;  /* 0x0000008011037836 */ /* 0x001fca0000000000 */
[----:B------:R-:W-:-:S13]  /*3490*/  ISETP.GE.AND P0, PT, R3, R34, PT ;  /* 0x000000220300720c */ /* 0x000fda0003f06270 */
[----:B------:R-:W-:Y:S05]  /*34a0*/  @P0 BRA `(.L_x_4271) ;  /* 0x0000000400440947 */ /* 0x000fea0003800000 */
[C---:B------:R-:W-:Y:S01]  /*34b0*/  FSETP.GE.FTZ.AND P0, PT, R33.reuse, RZ, PT ;  /* 0x000000ff2100720b */ /* 0x040fe20003f16000 */
[----:B------:R-:W-:Y:S01]  /*34c0*/  BSSY B6, `(.L_x_4272) ;  /* 0x0000013000067945 */ /* 0x000fe20003800000 */
[----:B------:R-:W-:-:S13]  /*34d0*/  FSETP.GTU.FTZ.AND P1, PT, R33, 1, PT ;  /* 0x3f8000002100780b */ /* 0x000fda0003f3c000 */
[----:B------:R-:W-:Y:S05]  /*34e0*/  @P0 BRA !P1, `(.L_x_4273) ;  /* 0x0000000000400947 */ /* 0x000fea0004800000 */
[----:B---3--:R-:W-:Y:S01]  /*34f0*/  MOV R14, 0x0 ;  /* 0x00000000000e7802 */ /* 0x008fe20000000f00 */
        /* <DEDUP_REMOVED lines=15> */
.L_x_4273:
[----:B------:R-:W-:Y:S05]  /*35f0*/  BSYNC B6 ;  /* 0x0000000000067941 */ /* 0x000fea0003800000 */
.L_x_4272:
        /* <DEDUP_REMOVED lines=20> */
.L_x_4275:
[----:B------:R-:W-:Y:S05]  /*3740*/  BSYNC B6 ;  /* 0x0000000000067941 */ /* 0x000fea0003800000 */
.L_x_4274:
[----:B------:R-:W-:Y:S01]  /*3750*/  FADD.FTZ R0, -R33, -RZ ;  /* 0x800000ff21007221 */ /* 0x000fe20000010100 */
[----:B---3--:R-:W-:Y:S01]  /*3760*/  HFMA2.MMA R6, -RZ, RZ, 1.625, 0 ;  /* 0x3e800000ff067435 */ /* 0x008fe200000001ff */
        /* <DEDUP_REMOVED lines=33> */
.L_x_4277:
[----:B------:R-:W-:Y:S05]  /*3980*/  BSYNC B0 ;  /* 0x0000000000007941 */ /* 0x000fea0003800000 */
.L_x_4276:
[----:B------:R-:W-:Y:S01]  /*3990*/  FMNMX.NAN R3, R3, -100, !PT ;  /* 0xc2c8000003037809 */ /* 0x000fe20007820000 */
[----:B------:R-:W-:-:S04]  /*39a0*/  FMUL.FTZ R32, R5, R32 ;  /* 0x0000002005207220 */ /* 0x000fc80000410000 */
[----:B------:R-:W-:-:S07]  /*39b0*/  FFMA.FTZ R32, R3, R8, -R32 ;  /* 0x0000000803207223 */ /* 0x000fce0000010820 */
.L_x_4271:
[----:B------:R-:W-:Y:S05]  /*39c0*/  BSYNC B7 ;  /* 0x0000000000077941 */ /* 0x000fea0003800000 */
.L_x_4270:
        /* <DEDUP_REMOVED lines=24> */
.L_x_4281:
[----:B------:R-:W-:Y:S05]  /*3b50*/  BSYNC B6 ;  /* 0x0000000000067941 */ /* 0x000fea0003800000 */
.L_x_4280:
        /* <DEDUP_REMOVED lines=20> */
.L_x_4283:
[----:B------:R-:W-:Y:S05]  /*3ca0*/  BSYNC B6 ;  /* 0x0000000000067941 */ /* 0x000fea0003800000 */
.L_x_4282:
        /* <DEDUP_REMOVED lines=35> */
.L_x_4285:
[----:B------:R-:W-:Y:S05]  /*3ee0*/  BSYNC B0 ;  /* 0x0000000000007941 */ /* 0x000fea0003800000 */
.L_x_4284:
[----:B------:R-:W-:Y:S01]  /*3ef0*/  FMNMX.NAN R3, R3, -100, !PT ;  /* 0xc2c8000003037809 */ /* 0x000fe20007820000 */
[----:B------:R-:W-:-:S04]  /*3f00*/  FMUL.FTZ R30, R5, R30 ;  /* 0x0000001e051e7220 */ /* 0x000fc80000410000 */
[----:B------:R-:W-:-:S07]  /*3f10*/  FFMA.FTZ R30, R3, R8, -R30 ;  /* 0x00000008031e7223 */ /* 0x000fce000001081e */
.L_x_4279:
[----:B------:R-:W-:Y:S05]  /*3f20*/  BSYNC B7 ;  /* 0x0000000000077941 */ /* 0x000fea0003800000 */
.L_x_4278:
        /* <DEDUP_REMOVED lines=24> */
.L_x_4289:
[----:B------:R-:W-:Y:S05]  /*40b0*/  BSYNC B6 ;  /* 0x0000000000067941 */ /* 0x000fea0003800000 */
.L_x_4288:
        /* <DEDUP_REMOVED lines=20> */
.L_x_4291:
[----:B------:R-:W-:Y:S05]  /*4200*/  BSYNC B6 ;  /* 0x0000000000067941 */ /* 0x000fea0003800000 */
.L_x_4290:
        /* <DEDUP_REMOVED lines=35> */
.L_x_4293:
[----:B------:R-:W-:Y:S05]  /*4440*/  BSYNC B0 ;  /* 0x0000000000007941 */ /* 0x000fea0003800000 */
.L_x_4292:
[----:B------:R-:W-:Y:S01]  /*4450*/  FMNMX.NAN R3, R3, -100, !PT ;  /* 0xc2c8000003037809 */ /* 0x000fe20007820000 */
[----:B------:R-:W-:-:S04]  /*4460*/  FMUL.FTZ R28, R5, R28 ;  /* 0x0000001c051c7220 */ /* 0x000fc80000410000 */
[----:B------:R-:W-:-:S07]  /*4470*/  FFMA.FTZ R28, R3, R8, -R28 ;  /* 0x00000008031c7223 */ /* 0x000fce000001081c */
.L_x_4287:
[----:B------:R-:W-:Y:S05]  /*4480*/  BSYNC B7 ;  /* 0x0000000000077941 */ /* 0x000fea0003800000 */
.L_x_4286:
        /* <DEDUP_REMOVED lines=24> */
.L_x_4297:
[----:B------:R-:W-:Y:S05]  /*4610*/  BSYNC B6 ;  /* 0x0000000000067941 */ /* 0x000fea0003800000 */
.L_x_4296:
        /* <DEDUP_REMOVED lines=20> */
.L_x_4299:
[----:B------:R-:W-:Y:S05]  /*4760*/  BSYNC B6 ;  /* 0x0000000000067941 */ /* 0x000fea0003800000 */
.L_x_4298:
        /* <DEDUP_REMOVED lines=35> */
.L_x_4301:
[----:B------:R-:W-:Y:S05]  /*49a0*/  BSYNC B0 ;  /* 0x0000000000007941 */ /* 0x000fea0003800000 */
.L_x_4300:
[----:B------:R-:W-:Y:S01]  /*49b0*/  FMNMX.NAN R3, R3, -100, !PT ;  /* 0xc2c8000003037809 */ /* 0x000fe20007820000 */
[----:B------:R-:W-:-:S04]  /*49c0*/  FMUL.FTZ R26, R5, R26 ;  /* 0x0000001a051a7220 */ /* 0x000fc80000410000 */
[----:B------:R-:W-:-:S07]  /*49d0*/  FFMA.FTZ R26, R3, R8, -R26 ;  /* 0x00000008031a7223 */ /* 0x000fce000001081a */
.L_x_4295:
[----:B------:R-:W-:Y:S05]  /*49e0*/  BSYNC B7 ;  /* 0x0000000000077941 */ /* 0x000fea0003800000 */
.L_x_4294:
        /* <DEDUP_REMOVED lines=24> */
.L_x_4305:
[----:B------:R-:W-:Y:S05]  /*4b70*/  BSYNC B6 ;  /* 0x0000000000067941 */ /* 0x000fea0003800000 */
.L_x_4304:
        /* <DEDUP_REMOVED lines=20> */
.L_x_4307:
[----:B------:R-:W-:Y:S05]  /*4cc0*/  BSYNC B6 ;  /* 0x0000000000067941 */ /* 0x000fea0003800000 */
.L_x_4306:
        /* <DEDUP_REMOVED lines=35> */
.L_x_4309:
[----:B------:R-:W-:Y:S05]  /*4f00*/  BSYNC B0 ;  /* 0x0000000000007941 */ /* 0x000fea0003800000 */
.L_x_4308:
[----:B------:R-:W-:Y:S01]  /*4f10*/  FMNMX.NAN R3, R3, -100, !PT ;  /* 0xc2c8000003037809 */ /* 0x000fe20007820000 */
[----:B------:R-:W-:-:S04]  /*4f20*/  FMUL.FTZ R24, R5, R24 ;  /* 0x0000001805187220 */ /* 0x000fc80000410000 */
[----:B------:R-:W-:-:S07]  /*4f30*/  FFMA.FTZ R24, R3, R8, -R24 ;  /* 0x0000000803187223 */ /* 0x000fce0000010818 */
.L_x_4303:
[----:B------:R-:W-:Y:S05]  /*4f40*/  BSYNC B7 ;  /* 0x0000000000077941 */ /* 0x000fea0003800000 */
.L_x_4302:
        /* <DEDUP_REMOVED lines=24> */
.L_x_4313:
[----:B------:R-:W-:Y:S05]  /*50d0*/  BSYNC B6 ;  /* 0x0000000000067941 */ /* 0x000fea0003800000 */
.L_x_4312:
        /* <DEDUP_REMOVED lines=20> */
.L_x_4315:
[----:B------:R-:W-:Y:S05]  /*5220*/  BSYNC B6 ;  /* 0x0000000000067941 */ /* 0x000fea0003800000 */
.L_x_4314:
        /* <DEDUP_REMOVED lines=35> */
.L_x_4317:
[----:B------:R-:W-:Y:S05]  /*5460*/  BSYNC B0 ;  /* 0x0000000000007941 */ /* 0x000fea0003800000 */
.L_x_4316:
[----:B------:R-:W-:Y:S01]  /*5470*/  FMNMX.NAN R3, R3, -100, !PT ;  /* 0xc2c8000003037809 */ /* 0x000fe20007820000 */
[----:B------:R-:W-:-:S04]  /*5480*/  FMUL.FTZ R6, R6, R19 ;  /* 0x0000001306067220 */ /* 0x000fc80000410000 */
[----:B------:R-:W-:-:S07]  /*5490*/  FFMA.FTZ R19, R3, R8, -R6 ;  /* 0x0000000803137223 */ /* 0x000fce0000010806 */
.L_x_4311:
[----:B------:R-:W-:Y:S05]  /*54a0*/  BSYNC B7 ;  /* 0x0000000000077941 */ /* 0x000fea0003800000 */
.L_x_4310:
        /* <DEDUP_REMOVED lines=24> */
.L_x_4321:
[----:B------:R-:W-:Y:S05]  /*5630*/  BSYNC B6 ;  /* 0x0000000000067941 */ /* 0x000fea0003800000 */
.L_x_4320:
        /* <DEDUP_REMOVED lines=20> */
.L_x_4323:
[----:B------:R-:W-:Y:S05]  /*5780*/  BSYNC B6 ;  /* 0x0000000000067941 */ /* 0x000fea0003800000 */
.L_x_4322:
[----:B------:R-:W-:Y:S01]  /*5790*/  FADD.FTZ R0, -R18, -RZ ;  /* 0x800000ff12007221 */ /* 0x000fe20000010100 */
[----:B---3--:R-:W-:Y:S01]  /*57a0*/  HFMA2.MMA R6, -RZ, RZ, 1.625, 0 ;  /* 0x3e800000ff067435 */ /* 0x008fe200000001ff */
        /* <DEDUP_REMOVED lines=33> */
.L_x_4325:
[----:B------:R-:W-:Y:S05]  /*59c0*/  BSYNC B0 ;  /* 0x0000000000007941 */ /* 0x000fea0003800000 */
.L_x_4324:
[----:B------:R-:W-:Y:S01]  /*59d0*/  FMNMX.NAN R0, R3, -100, !PT ;  /* 0xc2c8000003007809 */ /* 0x000fe20007820000 */
[----:B------:R-:W-:-:S04]  /*59e0*/  FMUL.FTZ R5, R5, R16 ;  /* 0x0000001005057220 */ /* 0x000fc80000410000 */
[----:B------:R-:W-:-:S07]  /*59f0*/  FFMA.FTZ R0, R0, R7, -R5 ;  /* 0x0000000700007223 */ /* 0x000fce0000010805 */
.L_x_4319:
[----:B------:R-:W-:Y:S05]  /*5a00*/  BSYNC B7 ;  /* 0x0000000000077941 */ /* 0x000fea0003800000 */
.L_x_4318:
[----:B------:R-:W-:Y:S01]  /*5a10*/  ISETP.GE.AND P0, PT, R17, R34, PT ;  /* 0x000000221100720c */ /* 0x000fe20003f06270 */
[----:B------:R-:W-:Y:S04]  /*5a20*/  BSSY B0, `(.L_x_4326) ;  /* 0x0000035000007945 */ /* 0x000fe80003800000 */
[----:B------:R-:W-:Y:S08]  /*5a30*/  BSSY B1, `(.L_x_4327) ;  /* 0x000002d000017945 */ /* 0x000ff00003800000 */
[----:B------:R-:W-:Y:S05]  /*5a40*/  @P0 BRA `(.L_x_4328) ;  /* 0x0000000000380947 */ /* 0x000fea0003800000 */
[----:B------:R-:W0:Y:S01]  /*5a50*/  S2R R3, SR_TID.X ;  /* 0x0000000000037919 */ /* 0x000e220000002100 */
[----:B---3--:R-:W1:Y:S01]  /*5a60*/  LDC.64 R4, c[0x0][0x218] ;  /* 0x00008600ff047b82 */ /* 0x008e620000000a00 */
[----:B------:R-:W2:Y:S01]  /*5a70*/  S2R R17, SR_TID.X ;  /* 0x0000000000117919 */ /* 0x000ea20000002100 */
[----:B0-----:R-:W-:-:S04]  /*5a80*/  IMAD.IADD R3, R22, 0x1, R3 ;  /* 0x0000000116037824 */ /* 0x001fc800078e0203 */
[----:B-1----:R-:W-:Y:S01]  /*5a90*/  IMAD.WIDE.U32 R4, R3, 0x4, R4 ;  /* 0x0000000403047825 */ /* 0x002fe200078e0004 */
        /* <DEDUP_REMOVED lines=9> */
.L_x_4328:
[----:B------:R-:W-:-:S13]  /*5b30*/  ISETP.GE.AND P0, PT, R17, R34, PT ;  /* 0x000000221100720c */ /* 0x000fda0003f06270 */
[----:B------:R-:W-:Y:S05]  /*5b40*/  @P0 BRA `(.L_x_4330) ;  /* 0x0000000000300947 */ /* 0x000fea0003800000 */
[----:B0-----:R-:W0:Y:S01]  /*5b50*/  LDC.64 R2, c[0x0][0x218] ;  /* 0x00008600ff027b82 */ /* 0x001e220000000a00 */
[----:B---3--:R-:W-:Y:S02]  /*5b60*/  IADD3 R5, R22, R17, RZ ;  /* 0x0000001116057210 */ /* 0x008fe40007ffe0ff */
[----:B------:R-:W-:-:S03]  /*5b70*/  IADD3 R17, R17, 0x80, RZ ;  /* 0x0000008011117810 */ /* 0x000fc60007ffe0ff */
[----:B0-----:R-:W-:-:S05]  /*5b80*/  IMAD.WIDE.U32 R2, R5, 0x4, R2 ;  /* 0x0000000405027825 */ /* 0x001fca00078e0002 */
[----:B------:R0:W-:Y:S02]  /*5b90*/  STG.E desc[UR36][R2.64], R30 ;  /* 0x0000001e02007986 */ /* 0x0001e4000c101924 */
.L_x_4329:
[----:B------:R-:W-:-:S13]  /*5ba0*/  ISETP.GE.AND P0, PT, R17, R34, PT ;  /* 0x000000221100720c */ /* 0x000fda0003f06270 */
[----:B------:R-:W-:Y:S05]  /*5bb0*/  @P0 BRA `(.L_x_4331) ;  /* 0x0000000000300947 */ /* 0x000fea0003800000 */
[----:B0-----:R-:W0:Y:S01]  /*5bc0*/  LDC.64 R2, c[0x0][0x218] ;  /* 0x00008600ff027b82 */ /* 0x001e220000000a00 */
[----:B------:R-:W-:Y:S01]  /*5bd0*/  IMAD.IADD R5, R22, 0x1, R17 ;  /* 0x0000000116057824 */ /* 0x000fe200078e0211 */
[----:B------:R-:W-:-:S03]  /*5be0*/  IADD3 R17, R17, 0x80, RZ ;  /* 0x0000008011117810 */ /* 0x000fc60007ffe0ff */
[----:B0-----:R-:W-:-:S05]  /*5bf0*/  IMAD.WIDE.U32 R2, R5, 0x4, R2 ;  /* 0x0000000405027825 */ /* 0x001fca00078e0002 */
[----:B------:R1:W-:Y:S02]  /*5c00*/  STG.E desc[UR36][R2.64], R28 ;  /* 0x0000001c02007986 */ /* 0x0003e4000c101924 */
.L_x_4330:
[----:B------:R-:W-:-:S13]  /*5c10*/  ISETP.GE.AND P0, PT, R17, R34, PT ;  /* 0x000000221100720c */ /* 0x000fda0003f06270 */
[----:B------:R-:W-:Y:S05]  /*5c20*/  @P0 BRA `(.L_x_4332) ;  /* 0x0000000000340947 */ /* 0x000fea0003800000 */
[----:B01----:R-:W0:Y:S01]  /*5c30*/  LDC.64 R2, c[0x0][0x218] ;  /* 0x00008600ff027b82 */ /* 0x003e220000000a00 */
[----:B---3--:R-:W-:Y:S01]  /*5c40*/  IADD3 R5, R22, R17, RZ ;  /* 0x0000001116057210 */ /* 0x008fe20007ffe0ff */
[----:B------:R-:W-:-:S04]  /*5c50*/  VIADD R17, R17, 0x80 ;  /* 0x0000008011117836 */ /* 0x000fc80000000000 */
[----:B0-----:R-:W-:-:S05]  /*5c60*/  IMAD.WIDE.U32 R2, R5, 0x4, R2 ;  /* 0x0000000405027825 */ /* 0x001fca00078e0002 */
[----:B------:R1:W-:Y:S02]  /*5c70*/  STG.E desc[UR36][R2.64], R26 ;  /* 0x0000001a02007986 */ /* 0x0003e4000c101924 */
.L_x_4331:
        /* <DEDUP_REMOVED lines=8> */
.L_x_4332:
[----:B------:R-:W-:Y:S05]  /*5d00*/  BSYNC B1 ;  /* 0x0000000000017941 */ /* 0x000fea0003800000 */
.L_x_4327:
[----:B------:R-:W-:-:S13]  /*5d10*/  ISETP.GE.AND P0, PT, R17, R34, PT ;  /* 0x000000221100720c */ /* 0x000fda0003f06270 */
[----:B012---:R-:W0:Y:S01]  /*5d20*/  @!P0 LDC.64 R2, c[0x0][0x218] ;  /* 0x00008600ff028b82 */ /* 0x007e220000000a00 */
[----:B---3--:R-:W-:Y:S01]  /*5d30*/  @!P0 IMAD.IADD R5, R22, 0x1, R17 ;  /* 0x0000000116058824 */ /* 0x008fe200078e0211 */
[----:B------:R-:W-:-:S03]  /*5d40*/  @!P0 IADD3 R17, R17, 0x80, RZ ;  /* 0x0000008011118810 */ /* 0x000fc60007ffe0ff */
[----:B0-----:R-:W-:-:S05]  /*5d50*/  @!P0 IMAD.WIDE.U32 R2, R5, 0x4, R2 ;  /* 0x0000000405028825 */ /* 0x001fca00078e0002 */
[----:B------:R2:W-:Y:S02]  /*5d60*/  @!P0 STG.E desc[UR36][R2.64], R19 ;  /* 0x0000001302008986 */ /* 0x0005e4000c101924 */
.L_x_4333:
[----:B------:R-:W-:Y:S05]  /*5d70*/  BSYNC B0 ;  /* 0x0000000000007941 */ /* 0x000fea0003800000 */
.L_x_4326:
[----:B------:R-:W-:-:S13]  /*5d80*/  ISETP.GE.AND P0, PT, R17, R34, PT ;  /* 0x000000221100720c */ /* 0x000fda0003f06270 */
[----:B------:R-:W-:Y:S05]  /*5d90*/  @P0 EXIT ;  /* 0x000000000000094d */ /* 0x000fea0003800000 */
[----:B012---:R-:W0:Y:S01]  /*5da0*/  LDC.64 R2, c[0x0][0x218] ;  /* 0x00008600ff027b82 */ /* 0x007e220000000a00 */
[----:B------:R-:W-:-:S05]  /*5db0*/  IADD3 R17, R22, R17, RZ ;  /* 0x0000001116117210 */ /* 0x000fca0007ffe0ff */
[----:B0-----:R-:W-:-:S05]  /*5dc0*/  IMAD.WIDE.U32 R2, R17, 0x4, R2 ;  /* 0x0000000411027825 */ /* 0x001fca00078e0002 */
[----:B------:R-:W-:Y:S01]  /*5dd0*/  STG.E desc[UR36][R2.64], R0 ;  /* 0x0000000002007986 */ /* 0x000fe2000c101924 */
[----:B------:R-:W-:Y:S05]  /*5de0*/  EXIT ;  /* 0x000000000000794d */ /* 0x000fea0003800000 */
.L_x_4334:
        /* <DEDUP_REMOVED lines=9> */
.L_x_10830:


//--------------------- .text._ZN2at6native29vectorized_elementwise_kernelILi8EZZZNS0_29binary_cross_entropy_out_cudaERKNS_6TensorES4_RKSt8optionalIS2_ElRS2_ENKUlvE_clEvENKUlvE0_clEvEUlffE_St5arrayIPcLm3EEEEviT0_T1_ --------------------------
	.section	.text._ZN2at6native29vectorized_elementwise_kernelILi8EZZZNS0_29binary_cross_entropy_out_cudaERKNS_6TensorES4_RKSt8optionalIS2_ElRS2_ENKUlvE_clEvENKUlvE0_clEvEUlffE_St5arrayIPcLm3EEEEviT0_T1_,"ax",@progbits
	.align	128
        .global         _ZN2at6native29vectorized_elementwise_kernelILi8EZZZNS0_29binary_cross_entropy_out_cudaERKNS_6TensorES4_RKSt8optionalIS2_ElRS2_ENKUlvE_clEvENKUlvE0_clEvEUlffE_St5arrayIPcLm3EEEEviT0_T1_
        .type           _ZN2at6native29vectorized_elementwise_kernelILi8EZZZNS0_29binary_cross_entropy_out_cudaERKNS_6TensorES4_RKSt8optionalIS2_ElRS2_ENKUlvE_clEvENKUlvE0_clEvEUlffE_St5arrayIPcLm3EEEEviT0_T1_,@function
        .size           _ZN2at6native29vectorized_elementwise_kernelILi8EZZZNS0_29binary_cross_entropy_out_cudaERKNS_6TensorES4_RKSt8optionalIS2_ElRS2_ENKUlvE_clEvENKUlvE0_clEvEUlffE_St5arrayIPcLm3EEEEviT0_T1_,(.L_x_10831 - _ZN2at6native29vectorized_elementwise_kernelILi8EZZZNS0_29binary_cross_entropy_out_cudaERKNS_6TensorES4_RKSt8optionalIS2_ElRS2_ENKUlvE_clEvENKUlvE0_clEvEUlffE_St5arrayIPcLm3EEEEviT0_T1_)
        .other          _ZN2at6native29vectorized_elementwise_kernelILi8EZZZNS0_29binary_cross_entropy_out_cudaERKNS_6TensorES4_RKSt8optionalIS2_ElRS2_ENKUlvE_clEvENKUlvE0_clEvEUlffE_St5arrayIPcLm3EEEEviT0_T1_,@"STO_CUDA_ENTRY STV_DEFAULT"
_ZN2at6native29vectorized_elementwise_kernelILi8EZZZNS0_29binary_cross_entropy_out_cudaERKNS_6TensorES4_RKSt8optionalIS2_ElRS2_ENKUlvE_clEvENKUlvE0_clEvEUlffE_St5arrayIPcLm3EEEEviT0_T1_:
.text._ZN2at6native29vectorized_elementwise_kernelILi8EZZZNS0_29binary_cross_entropy_out_cudaERKNS_6TensorES4_RKSt8optionalIS2_ElRS2_ENKUlvE_clEvENKUlvE0_clEvEUlffE_St5arrayIPcLm3EEEEviT0_T1_:
        /* <DEDUP_REMOVED lines=39> */
.L_x_4337:
[----:B------:R-:W-:Y:S05]  /*0270*/  BSYNC B6 ;  /* 0x0000000000067941 */ /* 0x000fea0003800000 */
.L_x_4336:
        /* <DEDUP_REMOVED lines=20> */
.L_x_4339:
[----:B------:R-:W-:Y:S05]  /*03c0*/  BSYNC B6 ;  /* 0x0000000000067941 */ /* 0x000fea0003800000 */
.L_x_4338:
        /* <DEDUP_REMOVED lines=35> */
.L_x_4341:
[----:B------:R-:W-:Y:S05]  /*0600*/  BSYNC B0 ;  /* 0x0000000000007941 */ /* 0x000fea0003800000 */
.L_x_4340:
        /* <DEDUP_REMOVED lines=23> */
.L_x_4343:
[----:B------:R-:W-:Y:S05]  /*0780*/  BSYNC B6 ;  /* 0x0000000000067941 */ /* 0x000fea0003800000 */
.L_x_4342:
        /* <DEDUP_REMOVED lines=20> */
.L_x_4345:
[----:B------:R-:W-:Y:S05]  /*08d0*/  BSYNC B6 ;  /* 0x0000000000067941 */ /* 0x000fea0003800000 */
.L_x_4344:
        /* <DEDUP_REMOVED lines=35> */
.L_x_4347:
[----:B------:R-:W-:Y:S05]  /*0b10*/  BSYNC B0 ;  /* 0x0000000000007941 */ /* 0x000fea0003800000 */
.L_x_4346:
        /* <DEDUP_REMOVED lines=23> */
.L_x_4349:
[----:B------:R-:W-:Y:S05]  /*0c90*/  BSYNC B6 ;  /* 0x0000000000067941 */ /* 0x000fea0003800000 */
.L_x_4348:
        /* <DEDUP_REMOVED lines=20> */
.L_x_4351:
[----:B------:R-:W-:Y:S05]  /*0de0*/  BSYNC B6 ;  /* 0x0000000000067941 */ /* 0x000fea0003800000 */
.L_x_4350:
        /* <DEDUP_REMOVED lines=35> */
.L_x_4353:
[----:B------:R-:W-:Y:S05]  /*1020*/  BSYNC B0 ;  /* 0x0000000000007941 */ /* 0x000fea0003800000 */
.L_x_4352:
        /* <DEDUP_REMOVED lines=23> */
.L_x_4355:
[----:B------:R-:W-:Y:S05]  /*11a0*/  BSYNC B6 ;  /* 0x0000000000067941 */ /* 0x000fea0003800000 */
.L_x_4354:
        /* <DEDUP_REMOVED lines=20> */
.L_x_4357:
[----:B------:R-:W-:Y:S05]  /*12f0*/  BSYNC B6 ;  /* 0x0000000000067941 */ /* 0x000fea0003800000 */
.L_x_4356:
        /* <DEDUP_REMOVED lines=35> */
.L_x_4359:
[----:B------:R-:W-:Y:S05]  /*1530*/  BSYNC B0 ;  /* 0x0000000000007941 */ /* 0x000fea0003800000 */
.L_x_4358:
        /* <DEDUP_REMOVED lines=23> */
.L_x_4361:
[----:B------:R-:W-:Y:S05]  /*16b0*/  BSYNC B6 ;  /* 0x0000000000067941 */ /* 0x000fea0003800000 */
.L_x_4360:
        /* <DEDUP_REMOVED lines=20> */
.L_x_4363:
[----:B------:R-:W-:Y:S05]  /*1800*/  BSYNC B6 ;  /* 0x0000000000067941 */ /* 0x000fea0003800000 */
.L_x_4362:
        /* <DEDUP_REMOVED lines=35> */
.L_x_4365:
[----:B------:R-:W-:Y:S05]  /*1a40*/  BSYNC B0 ;  /* 0x0000000000007941 */ /* 0x000fea0003800000 */
.L_x_4364:
        /* <DEDUP_REMOVED lines=23> */
.L_x_4367:
[----:B------:R-:W-:Y:S05]  /*1bc0*/  BSYNC B6 ;  /* 0x0000000000067941 */ /* 0x000fea0003800000 */
.L_x_4366:
        /* <DEDUP_REMOVED lines=20> */
.L_x_4369:
[----:B------:R-:W-:Y:S05]  /*1d10*/  BSYNC B6 ;  /* 0x0000000000067941 */ /* 0x000fea0003800000 */
.L_x_4368:
        /* <DEDUP_REMOVED lines=35> */
.L_x_4371:
[----:B------:R-:W-:Y:S05]  /*1f50*/  BSYNC B0 ;  /* 0x0000000000007941 */ /* 0x000fea0003800000 */
.L_x_4370:
        /* <DEDUP_REMOVED lines=23> */
.L_x_4373:
[----:B------:R-:W-:Y:S05]  /*20d0*/  BSYNC B6 ;  /* 0x0000000000067941 */ /* 0x000fea0003800000 */
.L_x_4372:
        /* <DEDUP_REMOVED lines=20> */
.L_x_4375:
[----:B------:R-:W-:Y:S05]  /*2220*/  BSYNC B6 ;  /* 0x0000000000067941 */ /* 0x000fea0003800000 */
.L_x_4374:
        /* <DEDUP_REMOVED lines=35> */
.L_x_4377:
[----:B------:R-:W-:Y:S05]  /*2460*/  BSYNC B0 ;  /* 0x0000000000007941 */ /* 0x000fea0003800000 */
.L_x_4376:
        /* <DEDUP_REMOVED lines=23> */
.L_x_4379:
[----:B------:R-:W-:Y:S05]  /*25e0*/  BSYNC B6 ;  /* 0x0000000000067941 */ /* 0x000fea0003800000 */
.L_x_4378:
        /* <DEDUP_REMOVED lines=20> */
.L_x_4381:
[----:B------:R-:W-:Y:S05]  /*2730*/  BSYNC B6 ;  /* 0x0000000000067941 */ /* 0x000fea0003800000 */
.L_x_4380:
        /* <DEDUP_REMOVED lines=37> */
.L_x_4383:
[----:B------:R-:W-:Y:S05]  /*2990*/  BSYNC B0 ;  /* 0x0000000000007941 */ /* 0x000fea0003800000 */
.L_x_4382:
[----:B------:R-:W-:Y:S01]  /*29a0*/  FMNMX.NAN R19, R3, -100, !PT ;  /* 0xc2c8000003137809 */ /* 0x000fe20007820000 */
[----:B------:R-:W-:Y:S01]  /*29b0*/  FADD.FTZ R0, R31, -1 ;  /* 0xbf8000001f007421 */ /* 0x000fe20000010000 */
[----:B------:R-:W-:-:S04]  /*29c0*/  IMAD.WIDE R4, R2, 0x20, R4 ;  /* 0x0000002002047825 */ /* 0x000fc800078e0204 */
[----:B------:R-:W-:Y:S01]  /*29d0*/  FFMA.FTZ R19, R19, R0, -R8 ;  /* 0x0000000013137223 */ /* 0x000fe20000010808 */
[----:B------:R-:W-:Y:S04]  /*29e0*/  STG.E.128 desc[UR36][R4.64], R24 ;  /* 0x0000001804007986 */ /* 0x000fe8000c101d24 */
[----:B------:R-:W-:Y:S01]  /*29f0*/  STG.E.128 desc[UR36][R4.64+0x10], R16 ;  /* 0x0000101004007986 */ /* 0x000fe2000c101d24 */
[----:B------:R-:W-:Y:S05]  /*2a00*/  EXIT ;  /* 0x000000000000794d */ /* 0x000fea0003800000 */
.L_x_4335:
        /* <DEDUP_REMOVED lines=103> */
.L_x_4387:
[----:B------:R-:W-:Y:S05]  /*3080*/  BSYNC B6 ;  /* 0x0000000000067941 */ /* 0x000fea0003800000 */
.L_x_4386:
        /* <DEDUP_REMOVED lines=20> */
.L_x_4389:
[----:B------:R-:W-:Y:S05]  /*31d0*/  BSYNC B6 ;  /* 0x0000000000067941 */ /* 0x000fea0003800000 */
.L_x_4388:
        /* <DEDUP_REMOVED lines=35> */
.L_x_4391:
[----:B------:R-:W-:Y:S05]  /*3410*/  BSYNC B0 ;  /* 0x0000000000007941 */ /* 0x000fea0003800000 */
.L_x_4390:
[----:B------:R-:W-:Y:S01]  /*3420*/  FMNMX.NAN R3, R3, -100, !PT ;  /* 0xc2c8000003037809 */ /* 0x000fe20007820000 */
[----:B------:R-:W-:-:S04]  /*3430*/  FMUL.FTZ R2, R5, R2 ;  /* 0x0000000205027220 */ /* 0x000fc80000410000 */
[----:B------:R-:W-:-:S07]  /*3440*/  FFMA.FTZ R2, R3, R8, -R2 ;  /* 0x0000000803027223 */ /* 0x000fce0000010802 */
.L_x_4385:
[----:B------:R-:W-:Y:S05]  /*3450*/  BSYNC B7 ;  /* 0x0000000000077941 */ /* 0x000fea0003800000 */
.L_x_4384:
        /* <DEDUP_REMOVED lines=25> */
.L_x_4395:
[----:B------:R-:W-:Y:S05]  /*35f0*/  BSYNC B6 ;  /* 0x0000000000067941 */ /* 0x000fea0003800000 */
.L_x_4394:
        /* <DEDUP_REMOVED lines=20> */
.L_x_4397:
[----:B------:R-:W-:Y:S05]  /*3740*/  BSYNC B6 ;  /* 0x0000000000067941 */ /* 0x000fea0003800000 */
.L_x_4396:
        /* <DEDUP_REMOVED lines=35> */
.L_x_4399:
[----:B------:R-:W-:Y:S05]  /*3980*/  BSYNC B0 ;  /* 0x0000000000007941 */ /* 0x000fea0003800000 */
.L_x_4398:
[----:B------:R-:W-:Y:S01]  /*3990*/  FMNMX.NAN R3, R3, -100, !PT ;  /* 0xc2c8000003037809 */ /* 0x000fe20007820000 */
[----:B------:R-:W-:-:S04]  /*39a0*/  FMUL.FTZ R32, R5, R32 ;  /* 0x0000002005207220 */ /* 0x000fc80000410000 */
[----:B------:R-:W-:-:S07]  /*39b0*/  FFMA.FTZ R32, R3, R8, -R32 ;  /* 0x0000000803207223 */ /* 0x000fce0000010820 */
.L_x_4393:
[----:B------:R-:W-:Y:S05]  /*39c0*/  BSYNC B7 ;  /* 0x0000000000077941 */ /* 0x000fea0003800000 */
.L_x_4392:
        /* <DEDUP_REMOVED lines=24> */
.L_x_4403:
[----:B------:R-:W-:Y:S05]  /*3b50*/  BSYNC B6 ;  /* 0x0000000000067941 */ /* 0x000fea0003800000 */
.L_x_4402:
        /* <DEDUP_REMOVED lines=20> */
.L_x_4405:
[----:B------:R-:W-:Y:S05]  /*3ca0*/  BSYNC B6 ;  /* 0x0000000000067941 */ /* 0x000fea0003800000 */
.L_x_4404:
        /* <DEDUP_REMOVED lines=35> */
.L_x_4407:
[----:B------:R-:W-:Y:S05]  /*3ee0*/  BSYNC B0 ;  /* 0x0000000000007941 */ /* 0x000fea0003800000 */
.L_x_4406:
[----:B------:R-:W-:Y:S01]  /*3ef0*/  FMNMX.NAN R3, R3, -100, !PT ;  /* 0xc2c8000003037809 */ /* 0x000fe20007820000 */
[----:B------:R-:W-:-:S04]  /*3f00*/  FMUL.FTZ R30, R5, R30 ;  /* 0x0000001e051e7220 */ /* 0x000fc80000410000 */
[----:B------:R-:W-:-:S07]  /*3f10*/  FFMA.FTZ R30, R3, R8, -R30 ;  /* 0x00000008031e7223 */ /* 0x000fce000001081e */
.L_x_4401:
[----:B------:R-:W-:Y:S05]  /*3f20*/  BSYNC B7 ;  /* 0x0000000000077941 */ /* 0x000fea0003800000 */
.L_x_4400:
        /* <DEDUP_REMOVED lines=24> */
.L_x_4411:
[----:B------:R-:W-:Y:S05]  /*40b0*/  BSYNC B6 ;  /* 0x0000000000067941 */ /* 0x000fea0003800000 */
.L_x_4410:
        /* <DEDUP_REMOVED lines=20> */
.L_x_4413:
[----:B------:R-:W-:Y:S05]  /*4200*/  BSYNC B6 ;  /* 0x0000000000067941 */ /* 0x000fea0003800000 */
.L_x_4412:
        /* <DEDUP_REMOVED lines=35> */
.L_x_4415:
[----:B------:R-:W-:Y:S05]  /*4440*/  BSYNC B0 ;  /* 0x0000000000007941 */ /* 0x000fea0003800000 */
.L_x_4414:
[----:B------:R-:W-:Y:S01]  /*4450*/  FMNMX.NAN R3, R3, -100, !PT ;  /* 0xc2c8000003037809 */ /* 0x000fe20007820000 */
[----:B------:R-:W-:-:S04]  /*4460*/  FMUL.FTZ R28, R5, R28 ;  /* 0x0000001c051c7220 */ /* 0x000fc80000410000 */
[----:B------:R-:W-:-:S07]  /*4470*/  FFMA.FTZ R28, R3, R8, -R28 ;  /* 0x00000008031c7223 */ /* 0x000fce000001081c */
.L_x_4409:
[----:B------:R-:W-:Y:S05]  /*4480*/  BSYNC B7 ;  /* 0x0000000000077941 */ /* 0x000fea0003800000 */
.L_x_4408:
        /* <DEDUP_REMOVED lines=24> */
.L_x_4419:
[----:B------:R-:W-:Y:S05]  /*4610*/  BSYNC B6 ;  /* 0x0000000000067941 */ /* 0x000fea0003800000 */
.L_x_4418:
        /* <DEDUP_REMOVED lines=20> */
.L_x_4421:
[----:B------:R-:W-:Y:S05]  /*4760*/  BSYNC B6 ;  /* 0x0000000000067941 */ /* 0x000fea0003800000 */
.L_x_4420:
        /* <DEDUP_REMOVED lines=35> */
.L_x_4423:
[----:B------:R-:W-:Y:S05]  /*49a0*/  BSYNC B0 ;  /* 0x0000000000007941 */ /* 0x000fea0003800000 */
.L_x_4422:
[----:B------:R-:W-:Y:S01]  /*49b0*/  FMNMX.NAN R3, R3, -100, !PT ;  /* 0xc2c8000003037809 */ /* 0x000fe20007820000 */
[----:B------:R-:W-:-:S04]  /*49c0*/  FMUL.FTZ R26, R5, R26 ;  /* 0x0000001a051a7220 */ /* 0x000fc80000410000 */
[----:B------:R-:W-:-:S07]  /*49d0*/  FFMA.FTZ R26, R3, R8, -R26 ;  /* 0x00000008031a7223 */ /* 0x000fce000001081a */
.L_x_4417:
[----:B------:R-:W-:Y:S05]  /*49e0*/  BSYNC B7 ;  /* 0x0000000000077941 */ /* 0x000fea0003800000 */
.L_x_4416:
        /* <DEDUP_REMOVED lines=24> */
.L_x_4427:
[----:B------:R-:W-:Y:S05]  /*4b70*/  BSYNC B6 ;  /* 0x0000000000067941 */ /* 0x000fea0003800000 */
.L_x_4426:
        /* <DEDUP_REMOVED lines=20> */
.L_x_4429:
[----:B------:R-:W-:Y:S05]  /*4cc0*/  BSYNC B6 ;  /* 0x0000000000067941 */ /* 0x000fea0003800000 */
.L_x_4428:
        /* <DEDUP_REMOVED lines=35> */
.L_x_4431:
[----:B------:R-:W-:Y:S05]  /*4f00*/  BSYNC B0 ;  /* 0x0000000000007941 */ /* 0x000fea0003800000 */
.L_x_4430:
[----:B------:R-:W-:Y:S01]  /*4f10*/  FMNMX.NAN R3, R3, -100, !PT ;  /* 0xc2c8000003037809 */ /* 0x000fe20007820000 */
[----:B------:R-:W-:-:S04]  /*4f20*/  FMUL.FTZ R24, R5, R24 ;  /* 0x0000001805187220 */ /* 0x000fc80000410000 */
[----:B------:R-:W-:-:S07]  /*4f30*/  FFMA.FTZ R24, R3, R8, -R24 ;  /* 0x0000000803187223 */ /* 0x000fce0000010818 */
.L_x_4425:
[----:B------:R-:W-:Y:S05]  /*4f40*/  BSYNC B7 ;  /* 0x0000000000077941 */ /* 0x000fea0003800000 */
.L_x_4424:
        /* <DEDUP_REMOVED lines=24> */
.L_x_4435:
[----:B------:R-:W-:Y:S05]  /*50d0*/  BSYNC B6 ;  /* 0x0000000000067941 */ /* 0x000fea0003800000 */
.L_x_4434:
        /* <DEDUP_REMOVED lines=20> */
.L_x_4437:
[----:B------:R-:W-:Y:S05]  /*5220*/  BSYNC B6 ;  /* 0x0000000000067941 */ /* 0x000fea0003800000 */
.L_x_4436:
        /* <DEDUP_REMOVED lines=35> */
.L_x_4439:
[----:B------:R-:W-:Y:S05]  /*5460*/  BSYNC B0 ;  /* 0x0000000000007941 */ /* 0x000fea0003800000 */
.L_x_4438:
[----:B------:R-:W-:Y:S01]  /*5470*/  FMNMX.NAN R3, R3, -100, !PT ;  /* 0xc2c8000003037809 */ /* 0x000fe20007820000 */
[----:B------:R-:W-:-:S04]  /*5480*/  FMUL.FTZ R6, R6, R19 ;  /* 0x0000001306067220 */ /* 0x000fc80000410000 */
[----:B------:R-:W-:-:S07]  /*5490*/  FFMA.FTZ R19, R3, R8, -R6 ;  /* 0x0000000803137223 */ /* 0x000fce0000010806 */
.L_x_4433:
[----:B------:R-:W-:Y:S05]  /*54a0*/  BSYNC B7 ;  /* 0x0000000000077941 */ /* 0x000fea0003800000 */
.L_x_4432:
        /* <DEDUP_REMOVED lines=24> */
.L_x_4443:
[----:B------:R-:W-:Y:S05]  /*5630*/  BSYNC B6 ;  /* 0x0000000000067941 */ /* 0x000fea0003800000 */
.L_x_4442:
        /* <DEDUP_REMOVED lines=20> */
.L_x_4445:
[----:B------:R-:W-:Y:S05]  /*5780*/  BSYNC B6 ;  /* 0x0000000000067941 */ /* 0x000fea0003800000 */
.L_x_4444:
        /* <DEDUP_REMOVED lines=35> */
.L_x_4447:
[----:B------:R-:W-:Y:S05]  /*59c0*/  BSYNC B0 ;  /* 0x0000000000007941 */ /* 0x000fea0003800000 */
.L_x_4446:
[----:B------:R-:W-:Y:S01]  /*59d0*/  FMNMX.NAN R0, R3, -100, !PT ;  /* 0xc2c8000003007809 */ /* 0x000fe20007820000 */
[----:B------:R-:W-:-:S04]  /*59e0*/  FMUL.FTZ R5, R5, R16 ;  /* 0x0000001005057220 */ /* 0x000fc80000410000 */
[----:B------:R-:W-:-:S07]  /*59f0*/  FFMA.FTZ R0, R0, R7, -R5 ;  /* 0x0000000700007223 */ /* 0x000fce0000010805 */
.L_x_4441:
[----:B------:R-:W-:Y:S05]  /*5a00*/  BSYNC B7 ;  /* 0x0000000000077941 */ /* 0x000fea0003800000 */
.L_x_4440:
        /* <DEDUP_REMOVED lines=18> */
.L_x_4450:
[----:B------:R-:W-:-:S13]  /*5b30*/  ISETP.GE.AND P0, PT, R17, R34, PT ;  /* 0x000000221100720c */ /* 0x000fda0003f06270 */
[----:B------:R-:W-:Y:S05]  /*5b40*/  @P0 BRA `(.L_x_4452) ;  /* 0x0000000000300947 */ /* 0x000fea0003800000 */
[----:B0-----:R-:W0:Y:S01]  /*5b50*/  LDC.64 R2, c[0x0][0x218] ;  /* 0x00008600ff027b82 */ /* 0x001e220000000a00 */
[----:B---3--:R-:W-:Y:S02]  /*5b60*/  IADD3 R5, R22, R17, RZ ;  /* 0x0000001116057210 */ /* 0x008fe40007ffe0ff */
[----:B------:R-:W-:-:S03]  /*5b70*/  IADD3 R17, R17, 0x80, RZ ;  /* 0x0000008011117810 */ /* 0x000fc60007ffe0ff */
[----:B0-----:R-:W-:-:S05]  /*5b80*/  IMAD.WIDE.U32 R2, R5, 0x4, R2 ;  /* 0x0000000405027825 */ /* 0x001fca00078e0002 */
[----:B------:R0:W-:Y:S02]  /*5b90*/  STG.E desc[UR36][R2.64], R30 ;  /* 0x0000001e02007986 */ /* 0x0001e4000c101924 */
.L_x_4451:
[----:B------:R-:W-:-:S13]  /*5ba0*/  ISETP.GE.AND P0, PT, R17, R34, PT ;  /* 0x000000221100720c */ /* 0x000fda0003f06270 */
[----:B------:R-:W-:Y:S05]  /*5bb0*/  @P0 BRA `(.L_x_4453) ;  /* 0x0000000000300947 */ /* 0x000fea0003800000 */
[----:B0-----:R-:W0:Y:S01]  /*5bc0*/  LDC.64 R2, c[0x0][0x218] ;  /* 0x00008600ff027b82 */ /* 0x001e220000000a00 */
[----:B------:R-:W-:Y:S01]  /*5bd0*/  IMAD.IADD R5, R22, 0x1, R17 ;  /* 0x0000000116057824 */ /* 0x000fe200078e0211 */
[----:B------:R-:W-:-:S03]  /*5be0*/  IADD3 R17, R17, 0x80, RZ ;  /* 0x0000008011117810 */ /* 0x000fc60007ffe0ff */
[----:B0-----:R-:W-:-:S05]  /*5bf0*/  IMAD.WIDE.U32 R2, R5, 0x4, R2 ;  /* 0x0000000405027825 */ /* 0x001fca00078e0002 */
[----:B------:R1:W-:Y:S02]  /*5c00*/  STG.E desc[UR36][R2.64], R28 ;  /* 0x0000001c02007986 */ /* 0x0003e4000c101924 */
.L_x_4452:
[----:B------:R-:W-:-:S13]  /*5c10*/  ISETP.GE.AND P0, PT, R17, R34, PT ;  /* 0x000000221100720c */ /* 0x000fda0003f06270 */
[----:B------:R-:W-:Y:S05]  /*5c20*/  @P0 BRA `(.L_x_4454) ;  /* 0x0000000000340947 */ /* 0x000fea0003800000 */
[----:B01----:R-:W0:Y:S01]  /*5c30*/  LDC.64 R2, c[0x0][0x218] ;  /* 0x00008600ff027b82 */ /* 0x003e220000000a00 */
[----:B---3--:R-:W-:Y:S01]  /*5c40*/  IADD3 R5, R22, R17, RZ ;  /* 0x0000001116057210 */ /* 0x008fe20007ffe0ff */
[----:B------:R-:W-:-:S04]  /*5c50*/  VIADD R17, R17, 0x80 ;  /* 0x0000008011117836 */ /* 0x000fc80000000000 */
[----:B0-----:R-:W-:-:S05]  /*5c60*/  IMAD.WIDE.U32 R2, R5, 0x4, R2 ;  /* 0x0000000405027825 */ /* 0x001fca00078e0002 */
[----:B------:R1:W-:Y:S02]  /*5c70*/  STG.E desc[UR36][R2.64], R26 ;  /* 0x0000001a02007986 */ /* 0x0003e4000c101924 */
.L_x_4453:
        /* <DEDUP_REMOVED lines=8> */
.L_x_4454:
[----:B------:R-:W-:Y:S05]  /*5d00*/  BSYNC B1 ;  /* 0x0000000000017941 */ /* 0x000fea0003800000 */
.L_x_4449:
[----:B------:R-:W-:-:S13]  /*5d10*/  ISETP.GE.AND P0, PT, R17, R34, PT ;  /* 0x000000221100720c */ /* 0x000fda0003f06270 */
[----:B012---:R-:W0:Y:S01]  /*5d20*/  @!P0 LDC.64 R2, c[0x0][0x218] ;  /* 0x00008600ff028b82 */ /* 0x007e220000000a00 */
[----:B---3--:R-:W-:Y:S01]  /*5d30*/  @!P0 IMAD.IADD R5, R22, 0x1, R17 ;  /* 0x0000000116058824 */ /* 0x008fe200078e0211 */
[----:B------:R-:W-:-:S03]  /*5d40*/  @!P0 IADD3 R17, R17, 0x80, RZ ;  /* 0x0000008011118810 */ /* 0x000fc60007ffe0ff */
[----:B0-----:R-:W-:-:S05]  /*5d50*/  @!P0 IMAD.WIDE.U32 R2, R5, 0x4, R2 ;  /* 0x0000000405028825 */ /* 0x001fca00078e0002 */
[----:B------:R2:W-:Y:S02]  /*5d60*/  @!P0 STG.E desc[UR36][R2.64], R19 ;  /* 0x0000001302008986 */ /* 0x0005e4000c101924 */
.L_x_4455:
[----:B------:R-:W-:Y:S05]  /*5d70*/  BSYNC B0 ;  /* 0x0000000000007941 */ /* 0x000fea0003800000 */
.L_x_4448:
[----:B------:R-:W-:-:S13]  /*5d80*/  ISETP.GE.AND P0, PT, R17, R34, PT ;  /* 0x000000221100720c */ /* 0x000fda0003f06270 */
[----:B------:R-:W-:Y:S05]  /*5d90*/  @P0 EXIT ;  /* 0x000000000000094d */ /* 0x000fea0003800000 */
[----:B012---:R-:W0:Y:S01]  /*5da0*/  LDC.64 R2, c[0x0][0x218] ;  /* 0x00008600ff027b82 */ /* 0x007e220000000a00 */
[----:B------:R-:W-:-:S05]  /*5db0*/  IADD3 R17, R22, R17, RZ ;  /* 0x0000001116117210 */ /* 0x000fca0007ffe0ff */
[----:B0-----:R-:W-:-:S05]  /*5dc0*/  IMAD.WIDE.U32 R2, R17, 0x4, R2 ;  /* 0x0000000411027825 */ /* 0x001fca00078e0002 */
[----:B------:R-:W-:Y:S01]  /*5dd0*/  STG.E desc[UR36][R2.64], R0 ;  /* 0x0000000002007986 */ /* 0x000fe2000c101924 */
[----:B------:R-:W-:Y:S05]  /*5de0*/  EXIT ;  /* 0x000000000000794d */ /* 0x000fea0003800000 */
.L_x_4456:
        /* <DEDUP_REMOVED lines=9> */
.L_x_10831:


//--------------------- .text._ZN2at6native18elementwise_kernelILi128ELi4EZNS0_15gpu_kernel_implIZZZNS0_29binary_cross_entropy_out_cudaERKNS_6TensorES5_RKSt8optionalIS3_ElRS3_ENKUlvE_clEvENKUlvE_clEvEUlddE_EEvRNS_18TensorIteratorBaseERKT_EUliE_EEviT1_ --------------------------
	.section	.text._ZN2at6native18elementwise_kernelILi128ELi4EZNS0_15gpu_kernel_implIZZZNS0_29binary_cross_entropy_out_cudaERKNS_6TensorES5_RKSt8optionalIS3_ElRS3_ENKUlvE_clEvENKUlvE_clEvEUlddE_EEvRNS_18TensorIteratorBaseERKT_EUliE_EEviT1_,"ax",@progbits
	.align	128
        .global         _ZN2at6native18elementwise_kernelILi128ELi4EZNS0_15gpu_kernel_implIZZZNS0_29binary_cross_entropy_out_cudaERKNS_6TensorES5_RKSt8optionalIS3_ElRS3_ENKUlvE_clEvENKUlvE_clEvEUlddE_EEvRNS_18TensorIteratorBaseERKT_EUliE_EEviT1_
        .type           _ZN2at6native18elementwise_kernelILi128ELi4EZNS0_15gpu_kernel_implIZZZNS0_29binary_cross_entropy_out_cudaERKNS_6TensorES5_RKSt8optionalIS3_ElRS3_ENKUlvE_clEvENKUlvE_clEvEUlddE_EEvRNS_18TensorIteratorBaseERKT_EUliE_EEviT1_,@function
        .size           _ZN2at6native18elementwise_kernelILi128ELi4EZNS0_15gpu_kernel_implIZZZNS0_29binary_cross_entropy_out_cudaERKNS_6TensorES5_RKSt8optionalIS3_ElRS3_ENKUlvE_clEvENKUlvE_clEvEUlddE_EEvRNS_18TensorIteratorBaseERKT_EUliE_EEviT1_,(.L_x_10797 - _ZN2at6native18elementwise_kernelILi128ELi4EZNS0_15gpu_kernel_implIZZZNS0_29binary_cross_entropy_out_cudaERKNS_6TensorES5_RKSt8optionalIS3_ElRS3_ENKUlvE_clEvENKUlvE_clEvEUlddE_EEvRNS_18TensorIteratorBaseERKT_EUliE_EEviT1_)
        .other          _ZN2at6native18elementwise_kernelILi128ELi4EZNS0_15gpu_kernel_implIZZZNS0_29binary_cross_entropy_out_cudaERKNS_6TensorES5_RKSt8optionalIS3_ElRS3_ENKUlvE_clEvENKUlvE_clEvEUlddE_EEvRNS_18TensorIteratorBaseERKT_EUliE_EEviT1_,@"STO_CUDA_ENTRY STV_DEFAULT"
_ZN2at6native18elementwise_kernelILi128ELi4EZNS0_15gpu_kernel_implIZZZNS0_29binary_cross_entropy_out_cudaERKNS_6TensorES5_RKSt8optionalIS3_ElRS3_ENKUlvE_clEvENKUlvE_clEvEUlddE_EEvRNS_18TensorIteratorBaseERKT_EUliE_EEviT1_:
.text._ZN2at6native18elementwise_kernelILi128ELi4EZNS0_15gpu_kernel_implIZZZNS0_29binary_cross_entropy_out_cudaERKNS_6TensorES5_RKSt8optionalIS3_ElRS3_ENKUlvE_clEvENKUlvE_clEvEUlddE_EEvRNS_18TensorIteratorBaseERKT_EUliE_EEviT1_:
        /* <DEDUP_REMOVED lines=39> */
[C---:B------:R-:W-:Y:S02]  /*0270*/  IMAD R16, R4.reuse, UR7, RZ ;  /* 0x0000000704107c24 */ /* 0x040fe4000f8e02ff */
[C---:B------:R-:W-:Y:S02]  /*0280*/  IMAD R0, R4.reuse, UR8, RZ ;  /* 0x0000000804007c24 */ /* 0x040fe4000f8e02ff */
[----:B------:R-:W-:Y:S02]  /*0290*/  IMAD R4, R4, UR9, RZ ;  /* 0x0000000904047c24 */ /* 0x000fe4000f8e02ff */
        /* <DEDUP_REMOVED lines=324> */
.L_x_4459:
[----:B------:R-:W0:Y:S01]  /*16e0*/  LDC.U8 R6, c[0x0][0x492] ;  /* 0x00012480ff067b82 */ /* 0x000e220000000000 */
[----:B------:R-:W-:Y:S01]  /*16f0*/  ULDC.64 UR6, c[0x0][0x480] ;  /* 0x0001200000067ab9 */ /* 0x000fe20000000a00 */
[----:B------:R-:W-:Y:S01]  /*1700*/  ULDC.64 UR4, c[0x0][0x478] ;  /* 0x00011e0000047ab9 */ /* 0x000fe20000000a00 */
[----:B------:R-:W-:Y:S02]  /*1710*/  IADD3 R4, P2, R0, UR6, RZ ;  /* 0x0000000600047c10 */ /* 0x000fe4000ff5e0ff */
[----:B------:R-:W-:-:S03]  /*1720*/  IADD3 R16, P1, R16, UR4, RZ ;  /* 0x0000000410107c10 */ /* 0x000fc6000ff3e0ff */
[----:B------:R-:W-:Y:S01]  /*1730*/  IMAD.X R5, RZ, RZ, UR7, P2 ;  /* 0x00000007ff057e24 */ /* 0x000fe200090e06ff */
[----:B------:R-:W-:Y:S02]  /*1740*/  IADD3.X R17, RZ, UR5, RZ, P1, !PT ;  /* 0x00000005ff117c10 */ /* 0x000fe40008ffe4ff */
        /* <DEDUP_REMOVED lines=12> */
[----:B--2---:R0:W1:Y:S01]  /*1810*/  I2F.F64.S16 R22, R4 ;  /* 0x0000000400167312 */ /* 0x0040620000101c00 */
[----:B------:R-:W-:Y:S05]  /*1820*/  BRA `(.L_x_4465) ;  /* 0x0000000c007c7947 */ /* 0x000fea0003800000 */
.L_x_4463:
[----:B------:R-:W2:Y:S02]  /*1830*/  LDG.E.U8 R4, desc[UR36][R4.64] ;  /* 0x0000002404047981 */ /* 0x000ea4000c1e1100 */
[----:B--2---:R0:W1:Y:S01]  /*1840*/  I2F.F64.U16 R22, R4 ;  /* 0x0000000400167312 */ /* 0x0040620000101800 */
[----:B------:R-:W-:Y:S05]  /*1850*/  BRA `(.L_x_4465) ;  /* 0x0000000c00707947 */ /* 0x000fea0003800000 */
.L_x_4462:
[----:B------:R-:W-:-:S13]  /*1860*/  ISETP.NE.AND P0, PT, R3, 0x2, PT ;  /* 0x000000020300780c */ /* 0x000fda0003f05270 */
[----:B------:R-:W-:Y:S05]  /*1870*/  @!P0 BRA `(.L_x_4466) ;  /* 0x0000000000288947 */ /* 0x000fea0003800000 */
[----:B------:R-:W-:-:S13]  /*1880*/  ISETP.NE.AND P0, PT, R3, 0x3, PT ;  /* 0x000000030300780c */ /* 0x000fda0003f05270 */
[----:B------:R-:W-:Y:S05]  /*1890*/  @!P0 BRA `(.L_x_4467) ;  /* 0x0000000000148947 */ /* 0x000fea0003800000 */
[----:B------:R-:W-:-:S13]  /*18a0*/  ISETP.NE.AND P0, PT, R3, 0x4, PT ;  /* 0x000000040300780c */ /* 0x000fda0003f05270 */
[----:B------:R-:W-:Y:S05]  /*18b0*/  @P0 BRA `(.L_x_4464) ;  /* 0x0000000800fc0947 */ /* 0x000fea0003800000 */
[----:B------:R-:W2:Y:S02]  /*18c0*/  LDG.E.64 R22, desc[UR36][R4.64] ;  /* 0x0000002404167981 */ /* 0x000ea4000c1e1b00 */
[----:B--2---:R-:W0:Y:S01]  /*18d0*/  I2F.F64.S64 R22, R22 ;  /* 0x0000001600167312 */ /* 0x004e220000301c00 */
[----:B------:R-:W-:Y:S05]  /*18e0*/  BRA `(.L_x_4465) ;  /* 0x0000000c004c7947 */ /* 0x000fea0003800000 */
.L_x_4467:
[----:B------:R-:W2:Y:S02]  /*18f0*/  LDG.E R4, desc[UR36][R4.64] ;  /* 0x0000002404047981 */ /* 0x000ea4000c1e1900 */
[----:B--2---:R0:W1:Y:S01]  /*1900*/  I2F.F64 R22, R4 ;  /* 0x0000000400167312 */ /* 0x0040620000201c00 */
[----:B------:R-:W-:Y:S05]  /*1910*/  BRA `(.L_x_4465) ;  /* 0x0000000c00407947 */ /* 0x000fea0003800000 */
.L_x_4466:
[----:B------:R-:W2:Y:S02]  /*1920*/  LDG.E.U16 R4, desc[UR36][R4.64] ;  /* 0x0000002404047981 */ /* 0x000ea4000c1e1500 */
[----:B--2---:R0:W1:Y:S01]  /*1930*/  I2F.F64.S16 R22, R4 ;  /* 0x0000000400167312 */ /* 0x0040620000101c00 */
[----:B------:R-:W-:Y:S05]  /*1940*/  BRA `(.L_x_4465) ;  /* 0x0000000c00347947 */ /* 0x000fea0003800000 */
.L_x_4461:
[----:B------:R-:W-:-:S13]  /*1950*/  ISETP.GT.AND P0, PT, R3, 0x6, PT ;  /* 0x000000060300780c */ /* 0x000fda0003f04270 */
[----:B------:R-:W-:Y:S05]  /*1960*/  @P0 BRA `(.L_x_4468) ;  /* 0x0000000000340947 */ /* 0x000fea0003800000 */
[----:B------:R-:W-:-:S13]  /*1970*/  ISETP.NE.AND P0, PT, R3, 0x5, PT ;  /* 0x000000050300780c */ /* 0x000fda0003f05270 */
[----:B------:R-:W-:Y:S05]  /*1980*/  @!P0 BRA `(.L_x_4469) ;  /* 0x0000000000188947 */ /* 0x000fea0003800000 */
[----:B------:R-:W-:-:S13]  /*1990*/  ISETP.NE.AND P0, PT, R3, 0x6, PT ;  /* 0x000000060300780c */ /* 0x000fda0003f05270 */
[----:B------:R-:W-:Y:S05]  /*19a0*/  @P0 BRA `(.L_x_4464) ;  /* 0x0000000800c00947 */ /* 0x000fea0003800000 */
[----:B------:R-:W2:Y:S02]  /*19b0*/  LDG.E R22, desc[UR36][R4.64] ;  /* 0x0000002404167981 */ /* 0x000ea4000c1e1900 */
[----:B--2---:R-:W-:-:S06]  /*19c0*/  FMUL.FTZ R22, R22, 1 ;  /* 0x3f80000016167820 */ /* 0x004fcc0000410000 */
[----:B------:R-:W0:Y:S01]  /*19d0*/  F2F.F64.F32 R22, R22 ;  /* 0x0000001600167310 */ /* 0x000e220000201800 */
[----:B------:R-:W-:Y:S05]  /*19e0*/  BRA `(.L_x_4465) ;  /* 0x0000000c000c7947 */ /* 0x000fea0003800000 */
.L_x_4469:
[----:B------:R-:W2:Y:S02]  /*19f0*/  LDG.E.U16 R0, desc[UR36][R4.64] ;  /* 0x0000002404007981 */ /* 0x000ea4000c1e1500 */
[----:B--2---:R-:W-:-:S05]  /*1a00*/  HADD2.F32 R0, -RZ, R0.H0_H0 ;  /* 0x20000000ff007230 */ /* 0x004fca0000004100 */
[----:B------:R-:W-:-:S04]  /*1a10*/  FMUL.FTZ R0, R0, 1 ;  /* 0x3f80000000007820 */ /* 0x000fc80000410000 */
[----:B------:R0:W1:Y:S01]  /*1a20*/  F2F.F64.F32 R22, R0 ;  /* 0x0000000000167310 */ /* 0x0000620000201800 */
[----:B------:R-:W-:Y:S05]  /*1a30*/  BRA `(.L_x_4465) ;  /* 0x0000000800f87947 */ /* 0x000fea0003800000 */
.L_x_4468:
[----:B------:R-:W-:-:S13]  /*1a40*/  ISETP.NE.AND P0, PT, R3, 0x7, PT ;  /* 0x000000070300780c */ /* 0x000fda0003f05270 */
[----:B------:R-:W-:Y:S05]  /*1a50*/  @!P0 BRA `(.L_x_4470) ;  /* 0x0000000000348947 */ /* 0x000fea0003800000 */
        /* <DEDUP_REMOVED lines=8> */
.L_x_4471:
[----:B------:R-:W2:Y:S02]  /*1ae0*/  LDG.E.U16 R4, desc[UR36][R4.64] ;  /* 0x0000002404047981 */ /* 0x000ea4000c1e1500 */
[----:B--2---:R-:W-:-:S05]  /*1af0*/  HADD2.F32 R0, -RZ, R4.H0_H0 ;  /* 0x20000004ff007230 */ /* 0x004fca0000004100 */
[----:B------:R-:W-:-:S04]  /*1b00*/  FMUL.FTZ R0, R0, 1 ;  /* 0x3f80000000007820 */ /* 0x000fc80000410000 */
[----:B------:R0:W1:Y:S01]  /*1b10*/  F2F.F64.F32 R22, R0 ;  /* 0x0000000000167310 */ /* 0x0000620000201800 */
[----:B------:R-:W-:Y:S05]  /*1b20*/  BRA `(.L_x_4465) ;  /* 0x0000000800bc7947 */ /* 0x000fea0003800000 */
.L_x_4470:
[----:B------:R0:W5:Y:S01]  /*1b30*/  LDG.E.64 R22, desc[UR36][R4.64] ;  /* 0x0000002404167981 */ /* 0x000162000c1e1b00 */
[----:B------:R-:W-:Y:S05]  /*1b40*/  BRA `(.L_x_4465) ;  /* 0x0000000800b47947 */ /* 0x000fea0003800000 */
.L_x_4460:
        /* <DEDUP_REMOVED lines=8> */
[----:B------:R-:W2:Y:S01]  /*1bd0*/  LDG.E.U8 R4, desc[UR36][R4.64] ;  /* 0x0000002404047981 */ /* 0x000ea2000c1e1100 */
[----:B------:R-:W-:Y:S01]  /*1be0*/  IMAD.MOV.U32 R22, RZ, RZ, RZ ;  /* 0x000000ffff167224 */ /* 0x000fe200078e00ff */
[----:B--2---:R-:W-:-:S04]  /*1bf0*/  ISETP.NE.AND P0, PT, R4, RZ, PT ;  /* 0x000000ff0400720c */ /* 0x004fc80003f05270 */
[----:B------:R-:W-:Y:S01]  /*1c00*/  FSEL R23, RZ, 1.875, !P0 ;  /* 0x3ff00000ff177808 */ /* 0x000fe20004000000 */
[----:B------:R-:W-:Y:S08]  /*1c10*/  BRA `(.L_x_4465) ;  /* 0x0000000800807947 */ /* 0x000ff00003800000 */
.L_x_4474:
[----:B------:R0:W5:Y:S01]  /*1c20*/  LDG.E.64 R22, desc[UR36][R4.64] ;  /* 0x0000002404167981 */ /* 0x000162000c1e1b00 */
[----:B------:R-:W-:Y:S05]  /*1c30*/  BRA `(.L_x_4465) ;  /* 0x0000000800787947 */ /* 0x000fea0003800000 */
.L_x_4473:
        /* <DEDUP_REMOVED lines=24> */
[----:B------:R-:W-:-:S05]  /*1dc0*/  LOP3.LUT R7, R7, 0x80000000, R0, 0xf8, !PT ;  /* 0x8000000007077812 */ /* 0x000fca00078ef800 */
[----:B------:R-:W-:-:S04]  /*1dd0*/  FMUL.FTZ R7, R7, 1 ;  /* 0x3f80000007077820 */ /* 0x000fc80000410000 */
[----:B------:R0:W1:Y:S01]  /*1de0*/  F2F.F64.F32 R22, R7 ;  /* 0x0000000700167310 */ /* 0x0000620000201800 */
[----:B------:R-:W-:Y:S05]  /*1df0*/  BRA `(.L_x_4465) ;  /* 0x0000000800087947 */ /* 0x000fea0003800000 */
.L_x_4476:
        /* <DEDUP_REMOVED lines=10> */
[----:B------:R-:W-:-:S04]  /*1ea0*/  SHF.L.U32 R0, R4, 0x18, RZ ;  /* 0x0000001804007819 */ /* 0x000fc800000006ff */
[----:B------:R-:W-:-:S05]  /*1eb0*/  LOP3.LUT R0, R3, 0x80000000, R0, 0xf8, !PT ;  /* 0x8000000003007812 */ /* 0x000fca00078ef800 */
[----:B------:R-:W-:-:S04]  /*1ec0*/  FMUL.FTZ R0, R0, 1 ;  /* 0x3f80000000007820 */ /* 0x000fc80000410000 */
[----:B------:R0:W1:Y:S01]  /*1ed0*/  F2F.F64.F32 R22, R0 ;  /* 0x0000000000167310 */ /* 0x0000620000201800 */
[----:B------:R-:W-:Y:S05]  /*1ee0*/  BRA `(.L_x_4465) ;  /* 0x0000000400cc7947 */ /* 0x000fea0003800000 */
.L_x_4475:
[----:B------:R-:W2:Y:S02]  /*1ef0*/  LDG.E.U16 R0, desc[UR36][R4.64] ;  /* 0x0000002404007981 */ /* 0x000ea4000c1e1500 */
[----:B--2---:R-:W-:-:S04]  /*1f00*/  IMAD.U32 R0, R0, 0x10000, RZ ;  /* 0x0001000000007824 */ /* 0x004fc800078e00ff */
[----:B------:R-:W-:-:S04]  /*1f10*/  FMUL.FTZ R0, R0, 1 ;  /* 0x3f80000000007820 */ /* 0x000fc80000410000 */
[----:B------:R0:W1:Y:S01]  /*1f20*/  F2F.F64.F32 R22, R0 ;  /* 0x0000000000167310 */ /* 0x0000620000201800 */
[----:B------:R-:W-:Y:S05]  /*1f30*/  BRA `(.L_x_4465) ;  /* 0x0000000400b87947 */ /* 0x000fea0003800000 */
.L_x_4472:
        /* <DEDUP_REMOVED lines=9> */
[----:B--2---:R0:W1:Y:S01]  /*1fd0*/  I2F.F64.U16 R22, R4 ;  /* 0x0000000400167312 */ /* 0x0040620000101800 */
[----:B------:R-:W-:Y:S05]  /*1fe0*/  BRA `(.L_x_4465) ;  /* 0x00000004008c7947 */ /* 0x000fea0003800000 */
.L_x_4479:
        /* <DEDUP_REMOVED lines=21> */
.L_x_4483:
[----:B------:R-:W-:Y:S05]  /*2140*/  BSYNC B1 ;  /* 0x0000000000017941 */ /* 0x000fea0003800000 */
.L_x_4482:
[----:B------:R-:W-:Y:S01]  /*2150*/  LEA R5, R0, 0x3b800000, 0x17 ;  /* 0x3b80000000057811 */ /* 0x000fe200078eb8ff */
[----:B------:R-:W-:-:S05]  /*2160*/  IMAD.SHL.U32 R0, R3, 0x100000, RZ ;  /* 0x0010000003007824 */ /* 0x000fca00078e00ff */
[----:B------:R-:W-:-:S07]  /*2170*/  LOP3.LUT R0, R5, R0, R6, 0xfe, !PT ;  /* 0x0000000005007212 */ /* 0x000fce00078efe06 */
.L_x_4481:
[----:B------:R-:W-:Y:S05]  /*2180*/  BSYNC B0 ;  /* 0x0000000000007941 */ /* 0x000fea0003800000 */
.L_x_4480:
[----:B------:R-:W-:-:S04]  /*2190*/  FMUL.FTZ R0, R0, 1 ;  /* 0x3f80000000007820 */ /* 0x000fc80000410000 */
[----:B------:R2:W3:Y:S01]  /*21a0*/  F2F.F64.F32 R22, R0 ;  /* 0x0000000000167310 */ /* 0x0004e20000201800 */
[----:B------:R-:W-:Y:S05]  /*21b0*/  BRA `(.L_x_4465) ;  /* 0x0000000400187947 */ /* 0x000fea0003800000 */
.L_x_4478:
        /* <DEDUP_REMOVED lines=21> */
.L_x_4487:
[----:B------:R-:W-:Y:S05]  /*2310*/  BSYNC B1 ;  /* 0x0000000000017941 */ /* 0x000fea0003800000 */
.L_x_4486:
[----:B------:R-:W-:Y:S02]  /*2320*/  LEA R5, R0, 0x37800000, 0x17 ;  /* 0x3780000000057811 */ /* 0x000fe400078eb8ff */
[----:B------:R-:W-:-:S04]  /*2330*/  SHF.L.U32 R0, R3, 0x15, RZ ;  /* 0x0000001503007819 */ /* 0x000fc800000006ff */
[----:B------:R-:W-:-:S07]  /*2340*/  LOP3.LUT R0, R5, R0, R6, 0xfe, !PT ;  /* 0x0000000005007212 */ /* 0x000fce00078efe06 */
.L_x_4485:
[----:B------:R-:W-:Y:S05]  /*2350*/  BSYNC B0 ;  /* 0x0000000000007941 */ /* 0x000fea0003800000 */
.L_x_4484:
[----:B------:R-:W-:-:S04]  /*2360*/  FMUL.FTZ R0, R0, 1 ;  /* 0x3f80000000007820 */ /* 0x000fc80000410000 */
[----:B------:R4:W0:Y:S01]  /*2370*/  F2F.F64.F32 R22, R0 ;  /* 0x0000000000167310 */ /* 0x0008220000201800 */
[----:B------:R-:W-:Y:S05]  /*2380*/  BRA `(.L_x_4465) ;  /* 0x0000000000a47947 */ /* 0x000fea0003800000 */
.L_x_4477:
        /* <DEDUP_REMOVED lines=14> */
.L_x_4491:
[----:B------:R-:W-:Y:S05]  /*2470*/  BSYNC B0 ;  /* 0x0000000000007941 */ /* 0x000fea0003800000 */
.L_x_4490:
[----:B------:R-:W-:-:S04]  /*2480*/  FMUL.FTZ R0, R0, 1 ;  /* 0x3f80000000007820 */ /* 0x000fc80000410000 */
[----:B------:R0:W1:Y:S01]  /*2490*/  F2F.F64.F32 R22, R0 ;  /* 0x0000000000167310 */ /* 0x0000620000201800 */
[----:B------:R-:W-:Y:S05]  /*24a0*/  BRA `(.L_x_4465) ;  /* 0x00000000005c7947 */ /* 0x000fea0003800000 */
.L_x_4464:
        /* <DEDUP_REMOVED lines=16> */
.L_x_4492:
[----:B------:R-:W-:Y:S01]  /*25b0*/  CS2R R22, SRZ ;  /* 0x0000000000167805 */ /* 0x000fe2000001ff00 */
[----:B------:R-:W-:Y:S06]  /*25c0*/  BRA `(.L_x_4465) ;  /* 0x0000000000147947 */ /* 0x000fec0003800000 */
.L_x_4489:
[----:B------:R-:W2:Y:S02]  /*25d0*/  LDG.E.64 R22, desc[UR36][R4.64] ;  /* 0x0000002404167981 */ /* 0x000ea4000c1e1b00 */
[----:B--2---:R-:W0:Y:S01]  /*25e0*/  I2F.F64.U64 R22, R22 ;  /* 0x0000001600167312 */ /* 0x004e220000301800 */
[----:B------:R-:W-:Y:S05]  /*25f0*/  BRA `(.L_x_4465) ;  /* 0x0000000000087947 */ /* 0x000fea0003800000 */
.L_x_4488:
[----:B------:R-:W2:Y:S02]  /*2600*/  LDG.E R4, desc[UR36][R4.64] ;  /* 0x0000002404047981 */ /* 0x000ea4000c1e1900 */
[----:B--2---:R0:W1:Y:S02]  /*2610*/  I2F.F64.U32 R22, R4 ;  /* 0x0000000400167312 */ /* 0x0040640000201800 */
.L_x_4465:
[----:B------:R-:W2:Y:S01]  /*2620*/  LDC.U8 R3, c[0x0][0x493] ;  /* 0x000124c0ff037b82 */ /* 0x000ea20000000000 */
[----:B------:R-:W-:Y:S02]  /*2630*/  ULDC.64 UR4, c[0x0][0x488] ;  /* 0x0001220000047ab9 */ /* 0x000fe40000000a00 */
[----:B0-----:R-:W-:-:S05]  /*2640*/  IADD3 R4, P1, R18, UR4, RZ ;  /* 0x0000000412047c10 */ /* 0x001fca000ff3e0ff */
[----:B------:R-:W-:Y:S01]  /*2650*/  IMAD.X R5, RZ, RZ, UR5, P1 ;  /* 0x00000005ff057e24 */ /* 0x000fe200088e06ff */
[----:B--2-4-:R-:W-:-:S04]  /*2660*/  PRMT R0, R3, 0x9910, RZ ;  /* 0x0000991003007816 */ /* 0x014fc800000000ff */
        /* <DEDUP_REMOVED lines=11> */
[----:B--2---:R0:W2:Y:S01]  /*2720*/  I2F.F64.S16 R18, R4 ;  /* 0x0000000400127312 */ /* 0x0040a20000101c00 */
[----:B------:R-:W-:Y:S05]  /*2730*/  BRA `(.L_x_4498) ;  /* 0x0000000c007c7947 */ /* 0x000fea0003800000 */
.L_x_4496:
[----:B------:R-:W2:Y:S02]  /*2740*/  LDG.E.U8 R4, desc[UR36][R4.64] ;  /* 0x0000002404047981 */ /* 0x000ea4000c1e1100 */
[----:B--2---:R0:W2:Y:S01]  /*2750*/  I2F.F64.U16 R18, R4 ;  /* 0x0000000400127312 */ /* 0x0040a20000101800 */
[----:B------:R-:W-:Y:S05]  /*2760*/  BRA `(.L_x_4498) ;  /* 0x0000000c00707947 */ /* 0x000fea0003800000 */
.L_x_4495:
        /* <DEDUP_REMOVED lines=9> */
.L_x_4500:
[----:B------:R-:W2:Y:S02]  /*2800*/  LDG.E R4, desc[UR36][R4.64] ;  /* 0x0000002404047981 */ /* 0x000ea4000c1e1900 */
[----:B--2---:R2:W4:Y:S01]  /*2810*/  I2F.F64 R18, R4 ;  /* 0x0000000400127312 */ /* 0x0045220000201c00 */
[----:B------:R-:W-:Y:S05]  /*2820*/  BRA `(.L_x_4498) ;  /* 0x0000000c00407947 */ /* 0x000fea0003800000 */
.L_x_4499:
[----:B------:R-:W2:Y:S02]  /*2830*/  LDG.E.U16 R4, desc[UR36][R4.64] ;  /* 0x0000002404047981 */ /* 0x000ea4000c1e1500 */
[----:B--2---:R0:W2:Y:S01]  /*2840*/  I2F.F64.S16 R18, R4 ;  /* 0x0000000400127312 */ /* 0x0040a20000101c00 */
[----:B------:R-:W-:Y:S05]  /*2850*/  BRA `(.L_x_4498) ;  /* 0x0000000c00347947 */ /* 0x000fea0003800000 */
.L_x_4494:
        /* <DEDUP_REMOVED lines=10> */
.L_x_4502:
[----:B------:R-:W2:Y:S02]  /*2900*/  LDG.E.U16 R0, desc[UR36][R4.64] ;  /* 0x0000002404007981 */ /* 0x000ea4000c1e1500 */
[----:B--2---:R-:W-:-:S05]  /*2910*/  HADD2.F32 R0, -RZ, R0.H0_H0 ;  /* 0x20000000ff007230 */ /* 0x004fca0000004100 */
[----:B------:R-:W-:-:S04]  /*2920*/  FMUL.FTZ R0, R0, 1 ;  /* 0x3f80000000007820 */ /* 0x000fc80000410000 */
[----:B------:R0:W2:Y:S01]  /*2930*/  F2F.F64.F32 R18, R0 ;  /* 0x0000000000127310 */ /* 0x0000a20000201800 */
[----:B------:R-:W-:Y:S05]  /*2940*/  BRA `(.L_x_4498) ;  /* 0x0000000800f87947 */ /* 0x000fea0003800000 */
.L_x_4501:
        /* <DEDUP_REMOVED lines=10> */
.L_x_4504:
[----:B------:R-:W2:Y:S02]  /*29f0*/  LDG.E.U16 R4, desc[UR36][R4.64] ;  /* 0x0000002404047981 */ /* 0x000ea4000c1e1500 */
[----:B--2---:R-:W-:-:S05]  /*2a00*/  HADD2.F32 R0, -RZ, R4.H0_H0 ;  /* 0x20000004ff007230 */ /* 0x004fca0000004100 */
[----:B------:R-:W-:-:S04]  /*2a10*/  FMUL.FTZ R0, R0, 1 ;  /* 0x3f80000000007820 */ /* 0x000fc80000410000 */
[----:B------:R0:W2:Y:S01]  /*2a20*/  F2F.F64.F32 R18, R0 ;  /* 0x0000000000127310 */ /* 0x0000a20000201800 */
[----:B------:R-:W-:Y:S05]  /*2a30*/  BRA `(.L_x_4498) ;  /* 0x0000000800bc7947 */ /* 0x000fea0003800000 */
.L_x_4503:
[----:B------:R0:W5:Y:S01]  /*2a40*/  LDG.E.64 R18, desc[UR36][R4.64] ;  /* 0x0000002404127981 */ /* 0x000162000c1e1b00 */
[----:B------:R-:W-:Y:S05]  /*2a50*/  BRA `(.L_x_4498) ;  /* 0x0000000800b47947 */ /* 0x000fea0003800000 */
.L_x_4493:
        /* <DEDUP_REMOVED lines=13> */
.L_x_4507:
[----:B------:R0:W5:Y:S01]  /*2b30*/  LDG.E.64 R18, desc[UR36][R4.64] ;  /* 0x0000002404127981 */ /* 0x000162000c1e1b00 */
[----:B------:R-:W-:Y:S05]  /*2b40*/  BRA `(.L_x_4498) ;  /* 0x0000000800787947 */ /* 0x000fea0003800000 */
.L_x_4506:
        /* <DEDUP_REMOVED lines=26> */
[----:B------:R0:W2:Y:S01]  /*2cf0*/  F2F.F64.F32 R18, R7 ;  /* 0x0000000700127310 */ /* 0x0000a20000201800 */
[----:B------:R-:W-:Y:S05]  /*2d00*/  BRA `(.L_x_4498) ;  /* 0x0000000800087947 */ /* 0x000fea0003800000 */
.L_x_4509:
[----:B------:R-:W2:Y:S02]  /*2d10*/  LDG.E.U8 R4, desc[UR36][R4.64] ;  /* 0x0000002404047981 */ /* 0x000ea4000c1e1100 */
[----:B--2---:R-:W-:-:S05]  /*2d20*/  IMAD.SHL.U32 R0, R4, 0x2000000, RZ ;  /* 0x0200000004007824 */ /* 0x004fca00078e00ff */
[----:B------:R-:W-:-:S13]  /*2d30*/  ISETP.GE.U32.AND P0, PT, R0, 0x8000000, PT ;  /* 0x080000000000780c */ /* 0x000fda0003f06070 */
[C---:B------:R-:W-:Y:S01]  /*2d40*/  @!P0 SHF.L.U32 R0, R4.reuse, 0x8, RZ ;  /* 0x0000000804008819 */ /* 0x040fe200000006ff */
[----:B------:R-:W-:-:S03]  /*2d50*/  @P0 IMAD.SHL.U32 R3, R4, 0x200000, RZ ;  /* 0x0020000004030824 */ /* 0x000fc600078e00ff */
[----:B------:R-:W-:Y:S02]  /*2d60*/  @!P0 LOP3.LUT R0, R0, 0x7f00, RZ, 0xc0, !PT ;  /* 0x00007f0000008812 */ /* 0x000fe400078ec0ff */
[----:B------:R-:W-:Y:S02]  /*2d70*/  @P0 LOP3.LUT R3, R3, 0x70000000, RZ, 0xfc, !PT ;  /* 0x7000000003030812 */ /* 0x000fe400078efcff */
[----:B------:R-:W-:-:S03]  /*2d80*/  @!P0 LOP3.LUT R0, R0, 0x3f000000, RZ, 0xfc, !PT ;  /* 0x3f00000000008812 */ /* 0x000fc600078efcff */
[----:B------:R-:W-:Y:S02]  /*2d90*/  @P0 FMUL.FTZ R3, R3, 1.9259299443872358531e-34 ;  /* 0x0780000003030820 */ /* 0x000fe40000410000 */
[----:B------:R-:W-:Y:S01]  /*2da0*/  @!P0 FADD.FTZ R3, R0, -0.5 ;  /* 0xbf00000000038421 */ /* 0x000fe20000010000 */
[----:B------:R-:W-:-:S05]  /*2db0*/  IMAD.SHL.U32 R0, R4, 0x1000000, RZ ;  /* 0x0100000004007824 */ /* 0x000fca00078e00ff */
[----:B------:R-:W-:-:S05]  /*2dc0*/  LOP3.LUT R0, R3, 0x80000000, R0, 0xf8, !PT ;  /* 0x8000000003007812 */ /* 0x000fca00078ef800 */
[----:B------:R-:W-:-:S04]  /*2dd0*/  FMUL.FTZ R0, R0, 1 ;  /* 0x3f80000000007820 */ /* 0x000fc80000410000 */
[----:B------:R0:W2:Y:S01]  /*2de0*/  F2F.F64.F32 R18, R0 ;  /* 0x0000000000127310 */ /* 0x0000a20000201800 */
[----:B------:R-:W-:Y:S05]  /*2df0*/  BRA `(.L_x_4498) ;  /* 0x0000000400cc7947 */ /* 0x000fea0003800000 */
.L_x_4508:
[----:B------:R-:W2:Y:S02]  /*2e00*/  LDG.E.U16 R0, desc[UR36][R4.64] ;  /* 0x0000002404007981 */ /* 0x000ea4000c1e1500 */
[----:B--2---:R-:W-:-:S04]  /*2e10*/  IMAD.U32 R0, R0, 0x10000, RZ ;  /* 0x0001000000007824 */ /* 0x004fc800078e00ff */
[----:B------:R-:W-:-:S04]  /*2e20*/  FMUL.FTZ R0, R0, 1 ;  /* 0x3f80000000007820 */ /* 0x000fc80000410000 */
[----:B------:R0:W2:Y:S01]  /*2e30*/  F2F.F64.F32 R18, R0 ;  /* 0x0000000000127310 */ /* 0x0000a20000201800 */
[----:B------:R-:W-:Y:S05]  /*2e40*/  BRA `(.L_x_4498) ;  /* 0x0000000400b87947 */ /* 0x000fea0003800000 */
.L_x_4505:
        /* <DEDUP_REMOVED lines=9> */
[----:B--2---:R0:W2:Y:S01]  /*2ee0*/  I2F.F64.U16 R18, R4 ;  /* 0x0000000400127312 */ /* 0x0040a20000101800 */
[----:B------:R-:W-:Y:S05]  /*2ef0*/  BRA `(.L_x_4498) ;  /* 0x00000004008c7947 */ /* 0x000fea0003800000 */
.L_x_4512:
        /* <DEDUP_REMOVED lines=21> */
.L_x_4516:
[----:B------:R-:W-:Y:S05]  /*3050*/  BSYNC B1 ;  /* 0x0000000000017941 */ /* 0x000fea0003800000 */
.L_x_4515:
[----:B------:R-:W-:Y:S01]  /*3060*/  LEA R5, R0, 0x3b800000, 0x17 ;  /* 0x3b80000000057811 */ /* 0x000fe200078eb8ff */
[----:B------:R-:W-:-:S05]  /*3070*/  IMAD.SHL.U32 R0, R3, 0x100000, RZ ;  /* 0x0010000003007824 */ /* 0x000fca00078e00ff */
[----:B------:R-:W-:-:S07]  /*3080*/  LOP3.LUT R0, R5, R0, R6, 0xfe, !PT ;  /* 0x0000000005007212 */ /* 0x000fce00078efe06 */
.L_x_4514:
[----:B------:R-:W-:Y:S05]  /*3090*/  BSYNC B0 ;  /* 0x0000000000007941 */ /* 0x000fea0003800000 */
.L_x_4513:
[----:B------:R-:W-:-:S04]  /*30a0*/  FMUL.FTZ R0, R0, 1 ;  /* 0x3f80000000007820 */ /* 0x000fc80000410000 */
[----:B------:R0:W2:Y:S01]  /*30b0*/  F2F.F64.F32 R18, R0 ;  /* 0x0000000000127310 */ /* 0x0000a20000201800 */
[----:B------:R-:W-:Y:S05]  /*30c0*/  BRA `(.L_x_4498) ;  /* 0x0000000400187947 */ /* 0x000fea0003800000 */
.L_x_4511:
        /* <DEDUP_REMOVED lines=17> */
[----:B------:R-:W-:Y:S02]  /*31e0*/  IADD3 R4, R5, -0x1d, RZ ;  /* 0xffffffe305047810 */ /* 0x000fe40007ffe0ff */
[----:B------:R-:W-:Y:S02]  /*31f0*/  IADD3 R0, R0, 0x1e, -R5 ;  /* 0x0000001e00007810 */ /* 0x000fe40007ffe805 */
[----:B------:R-:W-:-:S04]  /*3200*/  SHF.L.U32 R4, R3, R4, RZ ;  /* 0x0000000403047219 */ /* 0x000fc800000006ff */
[----:B------:R-:W-:-:S07]  /*3210*/  LOP3.LUT R3, R4, 0x3, RZ, 0xc0, !PT ;  /* 0x0000000304037812 */ /* 0x000fce00078ec0ff */
.L_x_4520:
[----:B------:R-:W-:Y:S05]  /*3220*/  BSYNC B1 ;  /* 0x0000000000017941 */ /* 0x000fea0003800000 */
.L_x_4519:
[----:B------:R-:W-:Y:S01]  /*3230*/  LEA R5, R0, 0x37800000, 0x17 ;  /* 0x3780000000057811 */ /* 0x000fe200078eb8ff */
[----:B------:R-:W-:-:S05]  /*3240*/  IMAD.SHL.U32 R0, R3, 0x200000, RZ ;  /* 0x0020000003007824 */ /* 0x000fca00078e00ff */
[----:B------:R-:W-:-:S07]  /*3250*/  LOP3.LUT R0, R5, R0, R6, 0xfe, !PT ;  /* 0x0000000005007212 */ /* 0x000fce00078efe06 */
.L_x_4518:
[----:B------:R-:W-:Y:S05]  /*3260*/  BSYNC B0 ;  /* 0x0000000000007941 */ /* 0x000fea0003800000 */
.L_x_4517:
[----:B------:R-:W-:-:S04]  /*3270*/  FMUL.FTZ R0, R0, 1 ;  /* 0x3f80000000007820 */ /* 0x000fc80000410000 */
[----:B------:R0:W2:Y:S01]  /*3280*/  F2F.F64.F32 R18, R0 ;  /* 0x0000000000127310 */ /* 0x0000a20000201800 */
[----:B------:R-:W-:Y:S05]  /*3290*/  BRA `(.L_x_4498) ;  /* 0x0000000000a47947 */ /* 0x000fea0003800000 */
.L_x_4510:
        /* <DEDUP_REMOVED lines=14> */
.L_x_4524:
[----:B------:R-:W-:Y:S05]  /*3380*/  BSYNC B0 ;  /* 0x0000000000007941 */ /* 0x000fea0003800000 */
.L_x_4523:
[----:B------:R-:W-:-:S04]  /*3390*/  FMUL.FTZ R0, R0, 1 ;  /* 0x3f80000000007820 */ /* 0x000fc80000410000 */
[----:B------:R0:W2:Y:S01]  /*33a0*/  F2F.F64.F32 R18, R0 ;  /* 0x0000000000127310 */ /* 0x0000a20000201800 */
[----:B------:R-:W-:Y:S05]  /*33b0*/  BRA `(.L_x_4498) ;  /* 0x00000000005c7947 */ /* 0x000fea0003800000 */
.L_x_4497:
[----:B------:R-:W-:Y:S01]  /*33c0*/  MOV R0, 0x0 ;  /* 0x0000000000007802 */ /* 0x000fe20000000f00 */
[----:B------:R-:W-:Y:S01]  /*33d0*/  ULDC.64 UR4, c[0x4][0x310] ;  /* 0x0100c40000047ab9 */ /* 0x000fe20000000a00 */
[----:B------:R-:W-:Y:S01]  /*33e0*/  ULDC.64 UR6, c[0x4][0x28] ;  /* 0x01000a0000067ab9 */ /* 0x000fe20000000a00 */
[----:B------:R-:W-:Y:S01]  /*33f0*/  IMAD.U32 R4, RZ, RZ, UR4 ;  /* 0x00000004ff047e24 */ /* 0x000fe2000f8e00ff */
[----:B------:R0:W2:Y:S01]  /*3400*/  LDC.64 R14, c[0x4][R0] ;  /* 0x01000000000e7b82 */ /* 0x0000a20000000a00 */
[----:B------:R-:W-:Y:S01]  /*3410*/  IMAD.U32 R5, RZ, RZ, UR5 ;  /* 0x00000005ff057e24 */ /* 0x000fe2000f8e00ff */
[----:B------:R-:W-:Y:S01]  /*3420*/  ULDC.64 UR4, c[0x4][0x318] ;  /* 0x0100c60000047ab9 */ /* 0x000fe20000000a00 */
[----:B------:R-:W-:Y:S01]  /*3430*/  HFMA2.MMA R8, -RZ, RZ, 0, 4.64916229248046875e-06 ;  /* 0x0000004eff087435 */ /* 0x000fe200000001ff */
[----:B------:R-:W-:Y:S02]  /*3440*/  IMAD.U32 R6, RZ, RZ, UR4 ;  /* 0x00000004ff067e24 */ /* 0x000fe4000f8e00ff */
[----:B------:R-:W-:-:S02]  /*3450*/  IMAD.U32 R7, RZ, RZ, UR5 ;  /* 0x00000005ff077e24 */ /* 0x000fc4000f8e00ff */
[----:B------:R-:W-:Y:S02]  /*3460*/  IMAD.U32 R10, RZ, RZ, UR6 ;  /* 0x00000006ff0a7e24 */ /* 0x000fe4000f8e00ff */
[----:B------:R-:W-:Y:S02]  /*3470*/  IMAD.U32 R11, RZ, RZ, UR7 ;  /* 0x00000007ff0b7e24 */ /* 0x000fe4000f8e00ff */
[----:B------:R-:W-:Y:S02]  /*3480*/  IMAD.MOV.U32 R12, RZ, RZ, 0x1 ;  /* 0x00000001ff0c7424 */ /* 0x000fe400078e00ff */
[----:B0-----:R-:W-:-:S07]  /*3490*/  IMAD.MOV.U32 R13, RZ, RZ, RZ ;  /* 0x000000ffff0d7224 */ /* 0x001fce00078e00ff */
[----:B------:R-:W-:-:S07]  /*34a0*/  LEPC R20, `(.L_x_4525) ;  /* 0x000000001014794e */ /* 0x000fce0000000000 */
[----:B-123-5:R-:W-:Y:S05]  /*34b0*/  CALL.ABS.NOINC R14 ;  /* 0x000000000e007343 */ /* 0x02efea0003c00000 */
.L_x_4525:
[----:B------:R-:W-:Y:S01]  /*34c0*/  CS2R R18, SRZ ;  /* 0x0000000000127805 */ /* 0x000fe2000001ff00 */
[----:B------:R-:W-:Y:S06]  /*34d0*/  BRA `(.L_x_4498) ;  /* 0x0000000000147947 */ /* 0x000fec0003800000 */
.L_x_4522:
[----:B------:R-:W2:Y:S02]  /*34e0*/  LDG.E.64 R18, desc[UR36][R4.64] ;  /* 0x0000002404127981 */ /* 0x000ea4000c1e1b00 */
[----:B--2---:R-:W0:Y:S01]  /*34f0*/  I2F.F64.U64 R18, R18 ;  /* 0x0000001200127312 */ /* 0x004e220000301800 */
[----:B------:R-:W-:Y:S05]  /*3500*/  BRA `(.L_x_4498) ;  /* 0x0000000000087947 */ /* 0x000fea0003800000 */
.L_x_4521:
[----:B------:R-:W2:Y:S02]  /*3510*/  LDG.E R4, desc[UR36][R4.64] ;  /* 0x0000002404047981 */ /* 0x000ea4000c1e1900 */
[----:B--2---:R0:W2:Y:S02]  /*3520*/  I2F.F64.U32 R18, R4 ;  /* 0x0000000400127312 */ /* 0x0040a40000201800 */
.L_x_4498:
[C---:B-1-3-5:R-:W-:Y:S01]  /*3530*/  DSETP.GE.AND P0, PT, R22.reuse, RZ, PT ;  /* 0x000000ff1600722a */ /* 0x06afe20003f06000 */
[----:B------:R-:W-:Y:S01]  /*3540*/  BSSY B7, `(.L_x_4526) ;  /* 0x0000013000077945 */ /* 0x000fe20003800000 */
[----:B------:R-:W-:-:S14]  /*3550*/  DSETP.LE.AND P1, PT, R22, 1, PT ;  /* 0x3ff000001600742a */ /* 0x000fdc0003f23000 */
[----:B------:R-:W-:Y:S05]  /*3560*/  @P0 BRA P1, `(.L_x_4527) ;  /* 0x0000000000400947 */ /* 0x000fea0000800000 */
[----:B0-----:R-:W-:Y:S01]  /*3570*/  MOV R0, 0x0 ;  /* 0x0000000000007802 */ /* 0x001fe20000000f00 */
[----:B------:R-:W-:Y:S01]  /*3580*/  ULDC.64 UR4, c[0x4][0x300] ;  /* 0x0100c00000047ab9 */ /* 0x000fe20000000a00 */
[----:B------:R-:W-:Y:S01]  /*3590*/  ULDC.64 UR6, c[0x4][0x8] ;  /* 0x0100020000067ab9 */ /* 0x000fe20000000a00 */
[----:B--2---:R-:W-:Y:S01]  /*35a0*/  IMAD.U32 R4, RZ, RZ, UR4 ;  /* 0x00000004ff047e24 */ /* 0x004fe2000f8e00ff */
[----:B------:R0:W1:Y:S01]  /*35b0*/  LDC.64 R14, c[0x4][R0] ;  /* 0x01000000000e7b82 */ /* 0x0000620000000a00 */
[----:B------:R-:W-:Y:S01]  /*35c0*/  IMAD.U32 R5, RZ, RZ, UR5 ;  /* 0x00000005ff057e24 */ /* 0x000fe2000f8e00ff */
[----:B------:R-:W-:Y:S01]  /*35d0*/  ULDC.64 UR4, c[0x4][0x2d0] ;  /* 0x0100b40000047ab9 */ /* 0x000fe20000000a00 */
[----:B------:R-:W-:Y:S01]  /*35e0*/  IMAD.U32 R10, RZ, RZ, UR6 ;  /* 0x00000006ff0a7e24 */ /* 0x000fe2000f8e00ff */
[----:B------:R-:W-:Y:S01]  /*35f0*/  MOV R13, RZ ;  /* 0x000000ff000d7202 */ /* 0x000fe20000000f00 */
[----:B------:R-:W-:Y:S02]  /*3600*/  IMAD.U32 R6, RZ, RZ, UR4 ;  /* 0x00000004ff067e24 */ /* 0x000fe4000f8e00ff */
[----:B------:R-:W-:-:S02]  /*3610*/  IMAD.U32 R7, RZ, RZ, UR5 ;  /* 0x00000005ff077e24 */ /* 0x000fc4000f8e00ff */
[----:B------:R-:W-:Y:S02]  /*3620*/  IMAD.U32 R11, RZ, RZ, UR7 ;  /* 0x00000007ff0b7e24 */ /* 0x000fe4000f8e00ff */
[----:B------:R-:W-:Y:S02]  /*3630*/  IMAD.MOV.U32 R8, RZ, RZ, 0x5a ;  /* 0x0000005aff087424 */ /* 0x000fe400078e00ff */
[----:B0-----:R-:W-:-:S07]  /*3640*/  IMAD.MOV.U32 R12, RZ, RZ, 0x1 ;  /* 0x00000001ff0c7424 */ /* 0x001fce00078e00ff */
[----:B------:R-:W-:-:S07]  /*3650*/  LEPC R20, `(.L_x_4527) ;  /* 0x000000001014794e */ /* 0x000fce0000000000 */
[----:B-1--4-:R-:W-:Y:S05]  /*3660*/  CALL.ABS.NOINC R14 ;  /* 0x000000000e007343 */ /* 0x012fea0003c00000 */
.L_x_4527:
[----:B------:R-:W-:Y:S05]  /*3670*/  BSYNC B7 ;  /* 0x0000000000077941 */ /* 0x000fea0003800000 */
.L_x_4526:
[C---:B0-2-4-:R-:W-:Y:S01]  /*3680*/  DSETP.GE.AND P0, PT, R18.reuse, RZ, PT ;  /* 0x000000ff1200722a */ /* 0x055fe20003f06000 */
[----:B------:R-:W-:Y:S01]  /*3690*/  BSSY B7, `(.L_x_4528) ;  /* 0x0000013000077945 */ /* 0x000fe20003800000 */
[----:B------:R-:W-:-:S14]  /*36a0*/  DSETP.LE.AND P1, PT, R18, 1, PT ;  /* 0x3ff000001200742a */ /* 0x000fdc0003f23000 */
[----:B------:R-:W-:Y:S05]  /*36b0*/  @P0 BRA P1, `(.L_x_4529) ;  /* 0x0000000000400947 */ /* 0x000fea0000800000 */
        /* <DEDUP_REMOVED lines=16> */
.L_x_4529:
[----:B------:R-:W-:Y:S05]  /*37c0*/  BSYNC B7 ;  /* 0x0000000000077941 */ /* 0x000fea0003800000 */
.L_x_4528:
[----:B------:R-:W-:Y:S01]  /*37d0*/  ISETP.GT.AND P1, PT, R23, 0xfffff, PT ;  /* 0x000fffff1700780c */ /* 0x000fe20003f24270 */
[----:B------:R-:W-:Y:S01]  /*37e0*/  IMAD.MOV.U32 R4, RZ, RZ, R22 ;  /* 0x000000ffff047224 */ /* 0x000fe200078e0016 */
[----:B------:R-:W-:Y:S01]  /*37f0*/  MOV R5, R23 ;  /* 0x0000001700057202 */ /* 0x000fe20000000f00 */
[----:B------:R-:W-:Y:S01]  /*3800*/  IMAD.MOV.U32 R3, RZ, RZ, R23 ;  /* 0x000000ffff037224 */ /* 0x000fe200078e0017 */
[----:B------:R-:W-:Y:S01]  /*3810*/  DADD R6, -RZ, -R22 ;  /* 0x00000000ff067229 */ /* 0x000fe20000000916 */
[----:B------:R-:W-:Y:S08]  /*3820*/  BSSY B0, `(.L_x_4530) ;  /* 0x0000050000007945 */ /* 0x000ff00003800000 */
[----:B------:R-:W-:Y:S01]  /*3830*/  @!P1 DMUL R4, R22, 1.80143985094819840000e+16 ;  /* 0x4350000016049828 */ /* 0x000fe20000000000 */
[----:B------:R-:W-:-:S09]  /*3840*/  FSETP.GEU.FTZ.AND P0, PT, R7, 1.7916666269302368164, PT ;  /* 0x3fe555550700780b */ /* 0x000fd20003f1e000 */
[----:B------:R-:W-:-:S04]  /*3850*/  @!P1 IMAD.MOV.U32 R3, RZ, RZ, R5 ;  /* 0x000000ffff039224 */ /* 0x000fc800078e0005 */
[----:B------:R-:W-:-:S05]  /*3860*/  VIADD R0, R3, 0xffffffff ;  /* 0xffffffff03007836 */ /* 0x000fca0000000000 */
[----:B------:R-:W-:Y:S01]  /*3870*/  ISETP.GE.U32.AND P2, PT, R0, 0x7fefffff, PT ;  /* 0x7fefffff0000780c */ /* 0x000fe20003f46070 */
[----:B------:R-:W-:Y:S02]  /*3880*/  IMAD.MOV.U32 R0, RZ, RZ, -0x3ff ;  /* 0xfffffc01ff007424 */ /* 0x000fe400078e00ff */
[----:B------:R-:W-:-:S10]  /*3890*/  @!P1 IMAD.MOV.U32 R0, RZ, RZ, -0x435 ;  /* 0xfffffbcbff009424 */ /* 0x000fd400078e00ff */
[----:B------:R-:W-:Y:S01]  /*38a0*/  @P2 IMAD.MOV.U32 R8, RZ, RZ, 0x0 ;  /* 0x00000000ff082424 */ /* 0x000fe200078e00ff */
[----:B------:R-:W-:Y:S01]  /*38b0*/  @P2 FSETP.NEU.FTZ.AND P3, PT, R5, RZ, PT ;  /* 0x000000ff0500220b */ /* 0x000fe20003f7d000 */
[----:B------:R-:W-:-:S06]  /*38c0*/  @P2 IMAD.MOV.U32 R9, RZ, RZ, 0x7ff00000 ;  /* 0x7ff00000ff092424 */ /* 0x000fcc00078e00ff */
[----:B------:R-:W-:-:S10]  /*38d0*/  @P2 DFMA R8, R4, R8, +INF ;  /* 0x7ff000000408242b */ /* 0x000fd40000000008 */
[----:B------:R-:W-:Y:S01]  /*38e0*/  @P2 FSEL R14, R8, RZ, P3 ;  /* 0x000000ff080e2208 */ /* 0x000fe20001800000 */
[----:B------:R-:W-:Y:S01]  /*38f0*/  IMAD.MOV.U32 R8, RZ, RZ, R22 ;  /* 0x000000ffff087224 */ /* 0x000fe200078e0016 */
[----:B------:R-:W-:Y:S01]  /*3900*/  @P2 FSEL R15, R9, -QNAN , P3 ;  /* 0xfff00000090f2808 */ /* 0x000fe20001800000 */
[----:B------:R-:W-:Y:S01]  /*3910*/  @!P1 IMAD.MOV.U32 R8, RZ, RZ, R4 ;  /* 0x000000ffff089224 */ /* 0x000fe200078e0004 */
[----:B------:R-:W-:Y:S01]  /*3920*/  FSETP.GT.FTZ.AND P3, PT, R7, -1.6999999284744262695, PT ;  /* 0xbfd999990700780b */ /* 0x000fe20003f74000 */
[----:B------:R-:W-:-:S12]  /*3930*/  @P2 BRA `(.L_x_4531) ;  /* 0x0000000000f82947 */ /* 0x000fd80003800000 */
[----:B------:R-:W-:Y:S01]  /*3940*/  LOP3.LUT R4, R3, 0x800fffff, RZ, 0xc0, !PT ;  /* 0x800fffff03047812 */ /* 0x000fe200078ec0ff */
[----:B------:R-:W-:Y:S01]  /*3950*/  IMAD.MOV.U32 R20, RZ, RZ, -0x748574fc ;  /* 0x8b7a8b04ff147424 */ /* 0x000fe200078e00ff */
[----:B------:R-:W-:Y:S01]  /*3960*/  UMOV UR4, 0x3ae80f1e ;  /* 0x3ae80f1e00047882 */ /* 0x000fe20000000000 */
[----:B------:R-:W-:Y:S01]  /*3970*/  IMAD.MOV.U32 R21, RZ, RZ, 0x3ed0ee25 ;  /* 0x3ed0ee25ff157424 */ /* 0x000fe200078e00ff */
[----:B------:R-:W-:Y:S01]  /*3980*/  LOP3.LUT R5, R4, 0x3ff00000, RZ, 0xfc, !PT ;  /* 0x3ff0000004057812 */ /* 0x000fe200078efcff */
[----:B------:R-:W-:Y:S01]  /*3990*/  IMAD.MOV.U32 R4, RZ, RZ, R8 ;  /* 0x000000ffff047224 */ /* 0x000fe200078e0008 */
[----:B------:R-:W-:Y:S01]  /*39a0*/  UMOV UR5, 0x3eb1380b ;  /* 0x3eb1380b00057882 */ /* 0x000fe20000000000 */
[----:B------:R-:W-:Y:S01]  /*39b0*/  IMAD.MOV.U32 R8, RZ, RZ, RZ ;  /* 0x000000ffff087224 */ /* 0x000fe200078e00ff */
[----:B------:R-:W-:Y:S01]  /*39c0*/  ISETP.GE.AND P1, PT, R5, 0x3ff6a09f, PT ;  /* 0x3ff6a09f0500780c */ /* 0x000fe20003f26270 */
[----:B------:R-:W-:Y:S01]  /*39d0*/  IMAD.MOV.U32 R29, RZ, RZ, 0x43300000 ;  /* 0x43300000ff1d7424 */ /* 0x000fe200078e00ff */
[----:B------:R-:W-:Y:S01]  /*39e0*/  LEA.HI R0, R3, R0, RZ, 0xc ;  /* 0x0000000003007211 */ /* 0x000fe200078f60ff */
[----:B------:R-:W-:Y:S01]  /*39f0*/  UMOV UR6, 0x80000000 ;  /* 0x8000000000067882 */ /* 0x000fe20000000000 */
[----:B------:R-:W-:-:S09]  /*3a00*/  UMOV UR7, 0x43300000 ;  /* 0x4330000000077882 */ /* 0x000fd20000000000 */
[----:B------:R-:W-:Y:S01]  /*3a10*/  @P1 IADD3 R9, R5, -0x100000, RZ ;  /* 0xfff0000005091810 */ /* 0x000fe20007ffe0ff */
[----:B------:R-:W-:-:S04]  /*3a20*/  @P1 VIADD R0, R0, 0x1 ;  /* 0x0000000100001836 */ /* 0x000fc80000000000 */
[----:B------:R-:W-:Y:S01]  /*3a30*/  @P1 IMAD.MOV.U32 R5, RZ, RZ, R9 ;  /* 0x000000ffff051224 */ /* 0x000fe200078e0009 */
[----:B------:R-:W-:-:S05]  /*3a40*/  LOP3.LUT R28, R0, 0x80000000, RZ, 0x3c, !PT ;  /* 0x80000000001c7812 */ /* 0x000fca00078e3cff */
[C---:B------:R-:W-:Y:S02]  /*3a50*/  DADD R14, R4.reuse, 1 ;  /* 0x3ff00000040e7429 */ /* 0x040fe40000000000 */
[----:B------:R-:W-:-:S04]  /*3a60*/  DADD R4, R4, -1 ;  /* 0xbff0000004047429 */ /* 0x000fc80000000000 */
[----:B------:R-:W0:Y:S02]  /*3a70*/  MUFU.RCP64H R9, R15 ;  /* 0x0000000f00097308 */ /* 0x000e240000001800 */
[----:B0-----:R-:W-:-:S08]  /*3a80*/  DFMA R10, -R14, R8, 1 ;  /* 0x3ff000000e0a742b */ /* 0x001fd00000000108 */
[----:B------:R-:W-:-:S08]  /*3a90*/  DFMA R10, R10, R10, R10 ;  /* 0x0000000a0a0a722b */ /* 0x000fd0000000000a */
[----:B------:R-:W-:-:S08]  /*3aa0*/  DFMA R8, R8, R10, R8 ;  /* 0x0000000a0808722b */ /* 0x000fd00000000008 */
[----:B------:R-:W-:-:S08]  /*3ab0*/  DMUL R10, R8, R4 ;  /* 0x00000004080a7228 */ /* 0x000fd00000000000 */
[----:B------:R-:W-:-:S08]  /*3ac0*/  DFMA R10, R8, R4, R10 ;  /* 0x00000004080a722b */ /* 0x000fd0000000000a */
[----:B------:R-:W-:Y:S02]  /*3ad0*/  DMUL R12, R10, R10 ;  /* 0x0000000a0a0c7228 */ /* 0x000fe40000000000 */
[----:B------:R-:W-:-:S06]  /*3ae0*/  DADD R24, R4, -R10 ;  /* 0x0000000004187229 */ /* 0x000fcc000000080a */
[----:B------:R-:W-:Y:S01]  /*3af0*/  DFMA R14, R12, UR4, R20 ;  /* 0x000000040c0e7c2b */ /* 0x000fe20008000014 */
[----:B------:R-:W-:Y:S01]  /*3b00*/  UMOV UR4, 0x9f02676f ;  /* 0x9f02676f00047882 */ /* 0x000fe20000000000 */
[----:B------:R-:W-:Y:S01]  /*3b10*/  UMOV UR5, 0x3ef3b266 ;  /* 0x3ef3b26600057882 */ /* 0x000fe20000000000 */
[----:B------:R-:W-:-:S05]  /*3b20*/  DADD R24, R24, R24 ;  /* 0x0000000018187229 */ /* 0x000fca0000000018 */
[----:B------:R-:W-:Y:S01]  /*3b30*/  DFMA R14, R12, R14, UR4 ;  /* 0x000000040c0e7e2b */ /* 0x000fe2000800000e */
[----:B------:R-:W-:Y:S01]  /*3b40*/  UMOV UR4, 0xa9ab0956 ;  /* 0xa9ab095600047882 */ /* 0x000fe20000000000 */
[----:B------:R-:W-:Y:S01]  /*3b50*/  UMOV UR5, 0x3f1745cb ;  /* 0x3f1745cb00057882 */ /* 0x000fe20000000000 */
[----:B------:R-:W-:-:S05]  /*3b60*/  DFMA R24, R4, -R10, R24 ;  /* 0x8000000a0418722b */ /* 0x000fca0000000018 */
[----:B------:R-:W-:Y:S01]  /*3b70*/  DFMA R14, R12, R14, UR4 ;  /* 0x000000040c0e7e2b */ /* 0x000fe2000800000e */
[----:B------:R-:W-:Y:S01]  /*3b80*/  UMOV UR4, 0x2d1b5154 ;  /* 0x2d1b515400047882 */ /* 0x000fe20000000000 */
[----:B------:R-:W-:Y:S01]  /*3b90*/  UMOV UR5, 0x3f3c71c7 ;  /* 0x3f3c71c700057882 */ /* 0x000fe20000000000 */
[----:B------:R-:W-:-:S05]  /*3ba0*/  DMUL R24, R8, R24 ;  /* 0x0000001808187228 */ /* 0x000fca0000000000 */
[----:B------:R-:W-:Y:S01]  /*3bb0*/  DFMA R14, R12, R14, UR4 ;  /* 0x000000040c0e7e2b */ /* 0x000fe2000800000e */
[----:B------:R-:W-:Y:S01]  /*3bc0*/  UMOV UR4, 0x923be72d ;  /* 0x923be72d00047882 */ /* 0x000fe20000000000 */
[----:B------:R-:W-:-:S06]  /*3bd0*/  UMOV UR5, 0x3f624924 ;  /* 0x3f62492400057882 */ /* 0x000fcc0000000000 */
[----:B------:R-:W-:Y:S01]  /*3be0*/  DFMA R20, R12, R14, UR4 ;  /* 0x000000040c147e2b */ /* 0x000fe2000800000e */
[----:B------:R-:W-:Y:S01]  /*3bf0*/  UMOV UR4, 0x9999a3c4 ;  /* 0x9999a3c400047882 */ /* 0x000fe20000000000 */
[----:B------:R-:W-:Y:S01]  /*3c00*/  UMOV UR5, 0x3f899999 ;  /* 0x3f89999900057882 */ /* 0x000fe20000000000 */
[----:B------:R-:W-:Y:S01]  /*3c10*/  DADD R14, R28, -UR6 ;  /* 0x800000061c0e7e29 */ /* 0x000fe20008000000 */
[----:B------:R-:W-:Y:S01]  /*3c20*/  UMOV UR6, 0xfefa39ef ;  /* 0xfefa39ef00067882 */ /* 0x000fe20000000000 */
[----:B------:R-:W-:-:S03]  /*3c30*/  UMOV UR7, 0x3fe62e42 ;  /* 0x3fe62e4200077882 */ /* 0x000fc60000000000 */
[----:B------:R-:W-:Y:S01]  /*3c40*/  DFMA R20, R12, R20, UR4 ;  /* 0x000000040c147e2b */ /* 0x000fe20008000014 */
[----:B------:R-:W-:Y:S01]  /*3c50*/  UMOV UR4, 0x55555554 ;  /* 0x5555555400047882 */ /* 0x000fe20000000000 */
[----:B------:R-:W-:Y:S01]  /*3c60*/  UMOV UR5, 0x3fb55555 ;  /* 0x3fb5555500057882 */ /* 0x000fe20000000000 */
[----:B------:R-:W-:-:S05]  /*3c70*/  DFMA R4, R14, UR6, R10 ;  /* 0x000000060e047c2b */ /* 0x000fca000800000a */
[----:B------:R-:W-:Y:S01]  /*3c80*/  DFMA R20, R12, R20, UR4 ;  /* 0x000000040c147e2b */ /* 0x000fe20008000014 */
[----:B------:R-:W-:Y:S01]  /*3c90*/  UMOV UR4, 0x3b39803f ;  /* 0x3b39803f00047882 */ /* 0x000fe20000000000 */
[----:B------:R-:W-:Y:S01]  /*3ca0*/  UMOV UR5, 0x3c7abc9e ;  /* 0x3c7abc9e00057882 */ /* 0x000fe20000000000 */
[----:B------:R-:W-:-:S05]  /*3cb0*/  DFMA R28, -R14, UR6, R4 ;  /* 0x000000060e1c7c2b */ /* 0x000fca0008000104 */
[----:B------:R-:W-:-:S03]  /*3cc0*/  DMUL R20, R12, R20 ;  /* 0x000000140c147228 */ /* 0x000fc60000000000 */
[----:B------:R-:W-:-:S05]  /*3cd0*/  DADD R28, -R10, R28 ;  /* 0x000000000a1c7229 */ /* 0x000fca000000011c */
[----:B------:R-:W-:-:S08]  /*3ce0*/  DFMA R20, R10, R20, R24 ;  /* 0x000000140a14722b */ /* 0x000fd00000000018 */
[----:B------:R-:W-:-:S08]  /*3cf0*/  DADD R20, R20, -R28 ;  /* 0x0000000014147229 */ /* 0x000fd0000000081c */
[----:B------:R-:W-:-:S08]  /*3d00*/  DFMA R14, R14, UR4, R20 ;  /* 0x000000040e0e7c2b */ /* 0x000fd00008000014 */
[----:B------:R-:W-:-:S11]  /*3d10*/  DADD R14, R4, R14 ;  /* 0x00000000040e7229 */ /* 0x000fd6000000000e */
.L_x_4531:
[----:B------:R-:W-:Y:S05]  /*3d20*/  BSYNC B0 ;  /* 0x0000000000007941 */ /* 0x000fea0003800000 */
.L_x_4530:
[----:B------:R-:W-:Y:S04]  /*3d30*/  BSSY B0, `(.L_x_4532) ;  /* 0x0000087000007945 */ /* 0x000fe80003800000 */
[----:B------:R-:W-:Y:S05]  /*3d40*/  @P3 BRA !P0, `(.L_x_4533) ;  /* 0x0000000400483947 */ /* 0x000fea0004000000 */
[----:B------:R-:W-:-:S10]  /*3d50*/  DADD R22, -R22, 1 ;  /* 0x3ff0000016167429 */ /* 0x000fd40000000100 */
[----:B------:R-:W-:Y:S01]  /*3d60*/  ISETP.GT.AND P0, PT, R23, 0xfffff, PT ;  /* 0x000fffff1700780c */ /* 0x000fe20003f04270 */
[----:B------:R-:W-:Y:S02]  /*3d70*/  IMAD.MOV.U32 R6, RZ, RZ, R22 ;  /* 0x000000ffff067224 */ /* 0x000fe400078e0016 */
[--C-:B------:R-:W-:Y:S02]  /*3d80*/  IMAD.MOV.U32 R7, RZ, RZ, R23.reuse ;  /* 0x000000ffff077224 */ /* 0x100fe400078e0017 */
[----:B------:R-:W-:-:S08]  /*3d90*/  IMAD.MOV.U32 R3, RZ, RZ, R23 ;  /* 0x000000ffff037224 */ /* 0x000fd000078e0017 */
[----:B------:R-:W-:-:S10]  /*3da0*/  @!P0 DMUL R6, R6, 1.80143985094819840000e+16 ;  /* 0x4350000006068828 */ /* 0x000fd40000000000 */
[----:B------:R-:W-:Y:S02]  /*3db0*/  @!P0 IMAD.MOV.U32 R3, RZ, RZ, R7 ;  /* 0x000000ffff038224 */ /* 0x000fe400078e0007 */
[----:B------:R-:W-:-:S03]  /*3dc0*/  @!P0 IMAD.MOV.U32 R22, RZ, RZ, R6 ;  /* 0x000000ffff168224 */ /* 0x000fc600078e0006 */
[----:B------:R-:W-:-:S04]  /*3dd0*/  IADD3 R0, R3, -0x1, RZ ;  /* 0xffffffff03007810 */ /* 0x000fc80007ffe0ff */
[----:B------:R-:W-:Y:S01]  /*3de0*/  ISETP.GE.U32.AND P1, PT, R0, 0x7fefffff, PT ;  /* 0x7fefffff0000780c */ /* 0x000fe20003f26070 */
[----:B------:R-:W-:Y:S02]  /*3df0*/  IMAD.MOV.U32 R0, RZ, RZ, -0x3ff ;  /* 0xfffffc01ff007424 */ /* 0x000fe400078e00ff */
[----:B------:R-:W-:-:S10]  /*3e00*/  @!P0 IMAD.MOV.U32 R0, RZ, RZ, -0x435 ;  /* 0xfffffbcbff008424 */ /* 0x000fd400078e00ff */
[----:B------:R-:W-:Y:S01]  /*3e10*/  @P1 IMAD.MOV.U32 R4, RZ, RZ, 0x0 ;  /* 0x00000000ff041424 */ /* 0x000fe200078e00ff */
[----:B------:R-:W-:Y:S01]  /*3e20*/  @P1 FSETP.NEU.FTZ.AND P2, PT, R7, RZ, PT ;  /* 0x000000ff0700120b */ /* 0x000fe20003f5d000 */
[----:B------:R-:W-:-:S06]  /*3e30*/  @P1 IMAD.MOV.U32 R5, RZ, RZ, 0x7ff00000 ;  /* 0x7ff00000ff051424 */ /* 0x000fcc00078e00ff */
[----:B------:R-:W-:-:S10]  /*3e40*/  @P1 DFMA R4, R6, R4, +INF ;  /* 0x7ff000000604142b */ /* 0x000fd40000000004 */
[----:B------:R-:W-:Y:S02]  /*3e50*/  @P1 FSEL R4, R4, RZ, P2 ;  /* 0x000000ff04041208 */ /* 0x000fe40001000000 */
[----:B------:R-:W-:Y:S01]  /*3e60*/  @P1 FSEL R5, R5, -QNAN , P2 ;  /* 0xfff0000005051808 */ /* 0x000fe20001000000 */
[----:B------:R-:W-:Y:S06]  /*3e70*/  @P1 BRA `(.L_x_4534) ;  /* 0x0000000400c81947 */ /* 0x000fec0003800000 */
[----:B------:R-:W-:Y:S01]  /*3e80*/  LOP3.LUT R4, R3, 0x800fffff, RZ, 0xc0, !PT ;  /* 0x800fffff03047812 */ /* 0x000fe200078ec0ff */
[----:B------:R-:W-:Y:S01]  /*3e90*/  IMAD.MOV.U32 R6, RZ, RZ, RZ ;  /* 0x000000ffff067224 */ /* 0x000fe200078e00ff */
[----:B------:R-:W-:Y:S01]  /*3ea0*/  MOV R21, 0x3ed0ee25 ;  /* 0x3ed0ee2500157802 */ /* 0x000fe20000000f00 */
[----:B------:R-:W-:Y:S01]  /*3eb0*/  IMAD.MOV.U32 R20, RZ, RZ, -0x748574fc ;  /* 0x8b7a8b04ff147424 */ /* 0x000fe200078e00ff */
[----:B------:R-:W-:Y:S01]  /*3ec0*/  LOP3.LUT R5, R4, 0x3ff00000, RZ, 0xfc, !PT ;  /* 0x3ff0000004057812 */ /* 0x000fe200078efcff */
[----:B------:R-:W-:Y:S01]  /*3ed0*/  IMAD.MOV.U32 R4, RZ, RZ, R22 ;  /* 0x000000ffff047224 */ /* 0x000fe200078e0016 */
[----:B------:R-:W-:Y:S01]  /*3ee0*/  UMOV UR4, 0x3ae80f1e ;  /* 0x3ae80f1e00047882 */ /* 0x000fe20000000000 */
[----:B------:R-:W-:Y:S01]  /*3ef0*/  UMOV UR5, 0x3eb1380b ;  /* 0x3eb1380b00057882 */ /* 0x000fe20000000000 */
[----:B------:R-:W-:Y:S01]  /*3f00*/  ISETP.GE.AND P0, PT, R5, 0x3ff6a09f, PT ;  /* 0x3ff6a09f0500780c */ /* 0x000fe20003f06270 */
[----:B------:R-:W-:Y:S01]  /*3f10*/  IMAD.MOV.U32 R25, RZ, RZ, 0x43300000 ;  /* 0x43300000ff197424 */ /* 0x000fe200078e00ff */
[----:B------:R-:W-:Y:S01]  /*3f20*/  LEA.HI R0, R3, R0, RZ, 0xc ;  /* 0x0000000003007211 */ /* 0x000fe200078f60ff */
[----:B------:R-:W-:Y:S01]  /*3f30*/  UMOV UR6, 0x80000000 ;  /* 0x8000000000067882 */ /* 0x000fe20000000000 */
[----:B------:R-:W-:-:S09]  /*3f40*/  UMOV UR7, 0x43300000 ;  /* 0x4330000000077882 */ /* 0x000fd20000000000 */
[----:B------:R-:W-:Y:S02]  /*3f50*/  @P0 VIADD R7, R5, 0xfff00000 ;  /* 0xfff0000005070836 */ /* 0x000fe40000000000 */
[----:B------:R-:W-:Y:S02]  /*3f60*/  @P0 VIADD R0, R0, 0x1 ;  /* 0x0000000100000836 */ /* 0x000fe40000000000 */
[----:B------:R-:W-:-:S03]  /*3f70*/  @P0 IMAD.MOV.U32 R5, RZ, RZ, R7 ;  /* 0x000000ffff050224 */ /* 0x000fc600078e0007 */
[----:B------:R-:W-:-:S03]  /*3f80*/  LOP3.LUT R24, R0, 0x80000000, RZ, 0x3c, !PT ;  /* 0x8000000000187812 */ /* 0x000fc600078e3cff */
        /* <DEDUP_REMOVED lines=44> */
[----:B------:R-:W-:Y:S01]  /*4250*/  DADD R4, R4, R20 ;  /* 0x0000000004047229 */ /* 0x000fe20000000014 */
[----:B------:R-:W-:Y:S10]  /*4260*/  BRA `(.L_x_4534) ;  /* 0x0000000000cc7947 */ /* 0x000ff40003800000 */
.L_x_4533:
[----:B------:R-:W-:Y:S01]  /*4270*/  DADD R8, -R22, 2 ;  /* 0x4000000016087429 */ /* 0x000fe20000000100 */
[----:B------:R-:W-:Y:S01]  /*4280*/  IMAD.MOV.U32 R4, RZ, RZ, 0x1 ;  /* 0x00000001ff047424 */ /* 0x000fe200078e00ff */
[----:B------:R-:W-:Y:S01]  /*4290*/  FSETP.GEU.AND P1, PT, |R7|, 6.5827683646048100446e-37, PT ;  /* 0x036000000700780b */ /* 0x000fe20003f2e200 */
[----:B------:R-:W-:Y:S03]  /*42a0*/  BSSY B1, `(.L_x_4535) ;  /* 0x0000012000017945 */ /* 0x000fe60003800000 */
[----:B------:R-:W0:Y:S02]  /*42b0*/  MUFU.RCP64H R5, R9 ;  /* 0x0000000900057308 */ /* 0x000e240000001800 */
[----:B0-----:R-:W-:-:S08]  /*42c0*/  DFMA R10, -R8, R4, 1 ;  /* 0x3ff00000080a742b */ /* 0x001fd00000000104 */
[----:B------:R-:W-:-:S08]  /*42d0*/  DFMA R10, R10, R10, R10 ;  /* 0x0000000a0a0a722b */ /* 0x000fd0000000000a */
[----:B------:R-:W-:-:S08]  /*42e0*/  DFMA R10, R4, R10, R4 ;  /* 0x0000000a040a722b */ /* 0x000fd00000000004 */
[----:B------:R-:W-:-:S08]  /*42f0*/  DFMA R4, -R8, R10, 1 ;  /* 0x3ff000000804742b */ /* 0x000fd0000000010a */
[----:B------:R-:W-:-:S08]  /*4300*/  DFMA R4, R10, R4, R10 ;  /* 0x000000040a04722b */ /* 0x000fd0000000000a */
[----:B------:R-:W-:-:S08]  /*4310*/  DMUL R10, R4, -R22 ;  /* 0x80000016040a7228 */ /* 0x000fd00000000000 */
[----:B------:R-:W-:-:S08]  /*4320*/  DFMA R12, -R8, R10, -R22 ;  /* 0x0000000a080c722b */ /* 0x000fd00000000916 */
[----:B------:R-:W-:-:S10]  /*4330*/  DFMA R4, R4, R12, R10 ;  /* 0x0000000c0404722b */ /* 0x000fd4000000000a */
[----:B------:R-:W-:-:S05]  /*4340*/  FFMA R0, RZ, R9, R5 ;  /* 0x00000009ff007223 */ /* 0x000fca0000000005 */
[----:B------:R-:W-:-:S13]  /*4350*/  FSETP.GT.AND P0, PT, |R0|, 1.469367938527859385e-39, PT ;  /* 0x001000000000780b */ /* 0x000fda0003f04200 */
[----:B------:R-:W-:Y:S05]  /*4360*/  @P0 BRA P1, `(.L_x_4536) ;  /* 0x0000000000140947 */ /* 0x000fea0000800000 */
[----:B------:R-:W-:Y:S01]  /*4370*/  IMAD.MOV.U32 R4, RZ, RZ, R8 ;  /* 0x000000ffff047224 */ /* 0x000fe200078e0008 */
[----:B------:R-:W-:Y:S01]  /*4380*/  MOV R0, 0x43b0 ;  /* 0x000043b000007802 */ /* 0x000fe20000000f00 */
[----:B------:R-:W-:-:S07]  /*4390*/  IMAD.MOV.U32 R5, RZ, RZ, R9 ;  /* 0x000000ffff057224 */ /* 0x000fce00078e0009 */
[----:B------:R-:W-:Y:S05]  /*43a0*/  CALL.REL.NOINC `($__internal_6_$__cuda_sm20_div_rn_f64_full) ;  /* 0x0000011800147944 */ /* 0x000fea0003c00000 */
[----:B------:R-:W-:-:S07]  /*43b0*/  IMAD.MOV.U32 R5, RZ, RZ, R3 ;  /* 0x000000ffff057224 */ /* 0x000fce00078e0003 */
.L_x_4536:
[----:B------:R-:W-:Y:S05]  /*43c0*/  BSYNC B1 ;  /* 0x0000000000017941 */ /* 0x000fea0003800000 */
.L_x_4535:
[----:B------:R-:W-:Y:S01]  /*43d0*/  DMUL R4, R4, -R22 ;  /* 0x8000001604047228 */ /* 0x000fe20000000000 */
[----:B------:R-:W-:Y:S01]  /*43e0*/  IMAD.MOV.U32 R10, RZ, RZ, -0x314d23bc ;  /* 0xceb2dc44ff0a7424 */ /* 0x000fe200078e00ff */
[----:B------:R-:W-:Y:S01]  /*43f0*/  UMOV UR4, 0x2fbe14b5 ;  /* 0x2fbe14b500047882 */ /* 0x000fe20000000000 */
[----:B------:R-:W-:Y:S01]  /*4400*/  IMAD.MOV.U32 R11, RZ, RZ, 0x3ed087ff ;  /* 0x3ed087ffff0b7424 */ /* 0x000fe200078e00ff */
[----:B------:R-:W-:-:S04]  /*4410*/  UMOV UR5, 0x3eb372fb ;  /* 0x3eb372fb00057882 */ /* 0x000fc80000000000 */
[----:B------:R-:W-:-:S08]  /*4420*/  DADD R6, -R4, -R22 ;  /* 0x0000000004067229 */ /* 0x000fd00000000916 */
[----:B------:R-:W-:-:S08]  /*4430*/  DMUL R8, R6, R6 ;  /* 0x0000000606087228 */ /* 0x000fd00000000000 */
[----:B------:R-:W-:Y:S01]  /*4440*/  DFMA R10, R8, UR4, R10 ;  /* 0x00000004080a7c2b */ /* 0x000fe2000800000a */
[----:B------:R-:W-:Y:S01]  /*4450*/  UMOV UR4, 0x890f468c ;  /* 0x890f468c00047882 */ /* 0x000fe20000000000 */
[----:B------:R-:W-:-:S06]  /*4460*/  UMOV UR5, 0x3ef3b9ff ;  /* 0x3ef3b9ff00057882 */ /* 0x000fcc0000000000 */
[----:B------:R-:W-:Y:S01]  /*4470*/  DFMA R10, R8, R10, UR4 ;  /* 0x00000004080a7e2b */ /* 0x000fe2000800000a */
        /* <DEDUP_REMOVED lines=14> */
[----:B------:R-:W-:-:S08]  /*4560*/  DFMA R10, R8, R10, UR4 ;  /* 0x00000004080a7e2b */ /* 0x000fd0000800000a */
[----:B------:R-:W-:-:S08]  /*4570*/  DMUL R10, R8, R10 ;  /* 0x0000000a080a7228 */ /* 0x000fd00000000000 */
[----:B------:R-:W-:-:S08]  /*4580*/  DFMA R10, R6, R10, -R4 ;  /* 0x0000000a060a722b */ /* 0x000fd00000000804 */
[----:B------:R-:W-:-:S11]  /*4590*/  DADD R4, R10, -R22 ;  /* 0x000000000a047229 */ /* 0x000fd60000000816 */
.L_x_4534:
[----:B------:R-:W-:Y:S05]  /*45a0*/  BSYNC B0 ;  /* 0x0000000000007941 */ /* 0x000fea0003800000 */
.L_x_4532:
[----:B------:R-:W0:Y:S01]  /*45b0*/  LDC.U8 R3, c[0x0][0x491] ;  /* 0x00012440ff037b82 */ /* 0x000e220000000000 */
[----:B------:R-:W-:-:S06]  /*45c0*/  DSETP.GEU.AND P0, PT, R14, -100, PT ;  /* 0xc05900000e00742a */ /* 0x000fcc0003f0e000 */
[----:B------:R-:W-:Y:S02]  /*45d0*/  FSEL R6, R14, RZ, P0 ;  /* 0x000000ff0e067208 */ /* 0x000fe40000000000 */
[----:B------:R-:W-:Y:S01]  /*45e0*/  FSEL R7, R15, -3.390625, P0 ;  /* 0xc05900000f077808 */ /* 0x000fe20000000000 */
[----:B------:R-:W-:-:S05]  /*45f0*/  DSETP.GEU.AND P0, PT, R4, -100, PT ;  /* 0xc05900000400742a */ /* 0x000fca0003f0e000 */
[C---:B------:R-:W-:Y:S01]  /*4600*/  DMUL R6, R18.reuse, R6 ;  /* 0x0000000612067228 */ /* 0x040fe20000000000 */
[----:B------:R-:W-:Y:S01]  /*4610*/  FSEL R4, R4, RZ, P0 ;  /* 0x000000ff04047208 */ /* 0x000fe20000000000 */
[----:B------:R-:W-:Y:S01]  /*4620*/  DADD R18, R18, -1 ;  /* 0xbff0000012127429 */ /* 0x000fe20000000000 */
[----:B------:R-:W-:Y:S02]  /*4630*/  FSEL R5, R5, -3.390625, P0 ;  /* 0xc059000005057808 */ /* 0x000fe40000000000 */
[----:B0-----:R-:W-:-:S05]  /*4640*/  PRMT R0, R3, 0x9910, RZ ;  /* 0x0000991003007816 */ /* 0x001fca00000000ff */
[----:B------:R-:W-:Y:S01]  /*4650*/  DFMA R4, R18, R4, -R6 ;  /* 0x000000041204722b */ /* 0x000fe20000000806 */
        /* <DEDUP_REMOVED lines=10> */
[----:B------:R-:W0:Y:S02]  /*4700*/  F2I.F64.TRUNC R5, R4 ;  /* 0x0000000400057311 */ /* 0x000e24000030d100 */
[----:B0-----:R0:W-:Y:S01]  /*4710*/  STG.E.U8 desc[UR36][R16.64], R5 ;  /* 0x0000000510007986 */ /* 0x0011e2000c101124 */
[----:B------:R-:W-:Y:S05]  /*4720*/  BRA `(.L_x_4542) ;  /* 0x0000001000087947 */ /* 0x000fea0003800000 */
.L_x_4540:
[----:B------:R-:W0:Y:S02]  /*4730*/  F2I.S64.F64.TRUNC R4, R4 ;  /* 0x0000000400047311 */ /* 0x000e24000030d900 */
[----:B0-----:R-:W-:-:S05]  /*4740*/  IMAD.MOV.U32 R3, RZ, RZ, R4 ;  /* 0x000000ffff037224 */ /* 0x001fca00078e0004 */
[----:B------:R0:W-:Y:S01]  /*4750*/  STG.E.U8 desc[UR36][R16.64], R3 ;  /* 0x0000000310007986 */ /* 0x0001e2000c101124 */
[----:B------:R-:W-:Y:S05]  /*4760*/  BRA `(.L_x_4542) ;  /* 0x0000000c00f87947 */ /* 0x000fea0003800000 */
.L_x_4539:
[----:B------:R-:W-:-:S13]  /*4770*/  ISETP.NE.AND P0, PT, R0, 0x2, PT ;  /* 0x000000020000780c */ /* 0x000fda0003f05270 */
[----:B------:R-:W-:Y:S05]  /*4780*/  @!P0 BRA `(.L_x_4543) ;  /* 0x0000000000288947 */ /* 0x000fea0003800000 */
[----:B------:R-:W-:-:S13]  /*4790*/  ISETP.NE.AND P0, PT, R0, 0x3, PT ;  /* 0x000000030000780c */ /* 0x000fda0003f05270 */
[----:B------:R-:W-:Y:S05]  /*47a0*/  @!P0 BRA `(.L_x_4544) ;  /* 0x0000000000148947 */ /* 0x000fea0003800000 */
[----:B------:R-:W-:-:S13]  /*47b0*/  ISETP.NE.AND P0, PT, R0, 0x4, PT ;  /* 0x000000040000780c */ /* 0x000fda0003f05270 */
[----:B------:R-:W-:Y:S05]  /*47c0*/  @P0 BRA `(.L_x_4541) ;  /* 0x0000000c00880947 */ /* 0x000fea0003800000 */
[----:B------:R-:W0:Y:S02]  /*47d0*/  F2I.S64.F64.TRUNC R4, R4 ;  /* 0x0000000400047311 */ /* 0x000e24000030d900 */
[----:B0-----:R0:W-:Y:S01]  /*47e0*/  STG.E.64 desc[UR36][R16.64], R4 ;  /* 0x0000000410007986 */ /* 0x0011e2000c101b24 */
[----:B------:R-:W-:Y:S05]  /*47f0*/  BRA `(.L_x_4542) ;  /* 0x0000000c00d47947 */ /* 0x000fea0003800000 */
.L_x_4544:
[----:B------:R-:W0:Y:S02]  /*4800*/  F2I.F64.TRUNC R5, R4 ;  /* 0x0000000400057311 */ /* 0x000e24000030d100 */
[----:B0-----:R0:W-:Y:S01]  /*4810*/  STG.E desc[UR36][R16.64], R5 ;  /* 0x0000000510007986 */ /* 0x0011e2000c101924 */
[----:B------:R-:W-:Y:S05]  /*4820*/  BRA `(.L_x_4542) ;  /* 0x0000000c00c87947 */ /* 0x000fea0003800000 */
.L_x_4543:
[----:B------:R-:W0:Y:S02]  /*4830*/  F2I.F64.TRUNC R5, R4 ;  /* 0x0000000400057311 */ /* 0x000e24000030d100 */
[----:B0-----:R0:W-:Y:S01]  /*4840*/  STG.E.U16 desc[UR36][R16.64], R5 ;  /* 0x0000000510007986 */ /* 0x0011e2000c101524 */
[----:B------:R-:W-:Y:S05]  /*4850*/  BRA `(.L_x_4542) ;  /* 0x0000000c00bc7947 */ /* 0x000fea0003800000 */
.L_x_4538:
[----:B------:R-:W-:-:S13]  /*4860*/  ISETP.GT.AND P0, PT, R0, 0x6, PT ;  /* 0x000000060000780c */ /* 0x000fda0003f04270 */
[----:B------:R-:W-:Y:S05]  /*4870*/  @P0 BRA `(.L_x_4545) ;  /* 0x00000000004c0947 */ /* 0x000fea0003800000 */
[----:B------:R-:W-:-:S13]  /*4880*/  ISETP.NE.AND P0, PT, R0, 0x5, PT ;  /* 0x000000050000780c */ /* 0x000fda0003f05270 */
[----:B------:R-:W-:Y:S05]  /*4890*/  @!P0 BRA `(.L_x_4546) ;  /* 0x0000000000248947 */ /* 0x000fea0003800000 */
[----:B------:R-:W-:-:S13]  /*48a0*/  ISETP.NE.AND P0, PT, R0, 0x6, PT ;  /* 0x000000060000780c */ /* 0x000fda0003f05270 */
[----:B------:R-:W-:Y:S05]  /*48b0*/  @P0 BRA `(.L_x_4541) ;  /* 0x0000000c004c0947 */ /* 0x000fea0003800000 */
[----:B------:R-:W-:Y:S01]  /*48c0*/  UMOV UR4, 0xf0000000 ;  /* 0xf000000000047882 */ /* 0x000fe20000000000 */
[----:B------:R-:W-:Y:S01]  /*48d0*/  UMOV UR5, 0x380fffff ;  /* 0x380fffff00057882 */ /* 0x000fe20000000000 */
[----:B------:R-:W0:Y:S01]  /*48e0*/  F2F.F32.F64 R3, R4 ;  /* 0x0000000400037310 */ /* 0x000e220000301000 */
[----:B------:R-:W-:-:S14]  /*48f0*/  DSETP.GEU.AND P0, PT, |R4|, UR4, PT ;  /* 0x0000000404007e2a */ /* 0x000fdc000bf0e200 */
[----:B0-----:R-:W-:-:S05]  /*4900*/  @!P0 FMUL R3, R3, 1.175494350822287508e-38 ;  /* 0x0080000003038820 */ /* 0x001fca0000400000 */
[----:B------:R0:W-:Y:S01]  /*4910*/  STG.E desc[UR36][R16.64], R3 ;  /* 0x0000000310007986 */ /* 0x0001e2000c101924 */
[----:B------:R-:W-:Y:S05]  /*4920*/  BRA `(.L_x_4542) ;  /* 0x0000000c00887947 */ /* 0x000fea0003800000 */
.L_x_4546:
[----:B------:R-:W-:Y:S01]  /*4930*/  UMOV UR4, 0xf0000000 ;  /* 0xf000000000047882 */ /* 0x000fe20000000000 */
[----:B------:R-:W-:Y:S01]  /*4940*/  UMOV UR5, 0x380fffff ;  /* 0x380fffff00057882 */ /* 0x000fe20000000000 */
[----:B------:R-:W0:Y:S01]  /*4950*/  F2F.F32.F64 R0, R4 ;  /* 0x0000000400007310 */ /* 0x000e220000301000 */
[----:B------:R-:W-:-:S14]  /*4960*/  DSETP.GEU.AND P0, PT, |R4|, UR4, PT ;  /* 0x0000000404007e2a */ /* 0x000fdc000bf0e200 */
[----:B0-----:R-:W-:-:S05]  /*4970*/  @!P0 FMUL R0, R0, 1.175494350822287508e-38 ;  /* 0x0080000000008820 */ /* 0x001fca0000400000 */
[----:B------:R-:W-:-:S05]  /*4980*/  F2FP.F16.F32.PACK_AB R0, RZ, R0 ;  /* 0x00000000ff00723e */ /* 0x000fca00000000ff */
[----:B------:R0:W-:Y:S01]  /*4990*/  STG.E.U16 desc[UR36][R16.64], R0 ;  /* 0x0000000010007986 */ /* 0x0001e2000c101524 */
[----:B------:R-:W-:Y:S05]  /*49a0*/  BRA `(.L_x_4542) ;  /* 0x0000000c00687947 */ /* 0x000fea0003800000 */
.L_x_4545:
[----:B------:R-:W-:-:S13]  /*49b0*/  ISETP.NE.AND P0, PT, R0, 0x7, PT ;  /* 0x000000070000780c */ /* 0x000fda0003f05270 */
[----:B------:R-:W-:Y:S05]  /*49c0*/  @!P0 BRA `(.L_x_4547) ;  /* 0x0000000000548947 */ /* 0x000fea0003800000 */
[----:B------:R-:W-:-:S13]  /*49d0*/  ISETP.NE.AND P0, PT, R0, 0x8, PT ;  /* 0x000000080000780c */ /* 0x000fda0003f05270 */
[----:B------:R-:W-:Y:S05]  /*49e0*/  @!P0 BRA `(.L_x_4548) ;  /* 0x0000000000288947 */ /* 0x000fea0003800000 */
[----:B------:R-:W-:-:S13]  /*49f0*/  ISETP.NE.AND P0, PT, R0, 0x9, PT ;  /* 0x000000090000780c */ /* 0x000fda0003f05270 */
[----:B------:R-:W-:Y:S05]  /*4a00*/  @P0 BRA `(.L_x_4541) ;  /* 0x0000000800f80947 */ /* 0x000fea0003800000 */
[----:B------:R-:W-:Y:S01]  /*4a10*/  UMOV UR4, 0xf0000000 ;  /* 0xf000000000047882 */ /* 0x000fe20000000000 */
[----:B------:R-:W-:Y:S01]  /*4a20*/  UMOV UR5, 0x380fffff ;  /* 0x380fffff00057882 */ /* 0x000fe20000000000 */
[----:B------:R-:W0:Y:S01]  /*4a30*/  F2F.F32.F64 R6, R4 ;  /* 0x0000000400067310 */ /* 0x000e220000301000 */
[----:B------:R-:W-:Y:S01]  /*4a40*/  DSETP.GEU.AND P0, PT, |R4|, UR4, PT ;  /* 0x0000000404007e2a */ /* 0x000fe2000bf0e200 */
[----:B------:R-:W-:-:S13]  /*4a50*/  IMAD.MOV.U32 R7, RZ, RZ, RZ ;  /* 0x000000ffff077224 */ /* 0x000fda00078e00ff */
[----:B0-----:R-:W-:-:S05]  /*4a60*/  @!P0 FMUL R6, R6, 1.175494350822287508e-38 ;  /* 0x0080000006068820 */ /* 0x001fca0000400000 */
[----:B------:R0:W-:Y:S01]  /*4a70*/  STG.E.64 desc[UR36][R16.64], R6 ;  /* 0x0000000610007986 */ /* 0x0001e2000c101b24 */
[----:B------:R-:W-:Y:S05]  /*4a80*/  BRA `(.L_x_4542) ;  /* 0x0000000c00307947 */ /* 0x000fea0003800000 */
.L_x_4548:
[----:B------:R-:W-:Y:S01]  /*4a90*/  UMOV UR4, 0xf0000000 ;  /* 0xf000000000047882 */ /* 0x000fe20000000000 */
[----:B------:R-:W-:Y:S01]  /*4aa0*/  UMOV UR5, 0x380fffff ;  /* 0x380fffff00057882 */ /* 0x000fe20000000000 */
[----:B------:R-:W0:Y:S01]  /*4ab0*/  F2F.F32.F64 R0, R4 ;  /* 0x0000000400007310 */ /* 0x000e220000301000 */
[----:B------:R-:W-:-:S14]  /*4ac0*/  DSETP.GEU.AND P0, PT, |R4|, UR4, PT ;  /* 0x0000000404007e2a */ /* 0x000fdc000bf0e200 */
[----:B0-----:R-:W-:-:S05]  /*4ad0*/  @!P0 FMUL R0, R0, 1.175494350822287508e-38 ;  /* 0x0080000000008820 */ /* 0x001fca0000400000 */
[----:B------:R-:W-:-:S04]  /*4ae0*/  F2FP.F16.F32.PACK_AB R3, RZ, R0 ;  /* 0x00000000ff03723e */ /* 0x000fc800000000ff */
[----:B------:R-:W-:-:S05]  /*4af0*/  PRMT R3, R3, 0x5410, RZ ;  /* 0x0000541003037816 */ /* 0x000fca00000000ff */
[----:B------:R0:W-:Y:S01]  /*4b00*/  STG.E desc[UR36][R16.64], R3 ;  /* 0x0000000310007986 */ /* 0x0001e2000c101924 */
[----:B------:R-:W-:Y:S05]  /*4b10*/  BRA `(.L_x_4542) ;  /* 0x0000000c000c7947 */ /* 0x000fea0003800000 */
.L_x_4547:
[----:B------:R0:W-:Y:S01]  /*4b20*/  STG.E.64 desc[UR36][R16.64], R4 ;  /* 0x0000000410007986 */ /* 0x0001e2000c101b24 */
[----:B------:R-:W-:Y:S05]  /*4b30*/  BRA `(.L_x_4542) ;  /* 0x0000000c00047947 */ /* 0x000fea0003800000 */
.L_x_4537:
        /* <DEDUP_REMOVED lines=8> */
[----:B------:R-:W-:-:S06]  /*4bc0*/  DSETP.NEU.AND P0, PT, R4, RZ, PT ;  /* 0x000000ff0400722a */ /* 0x000fcc0003f0d000 */
[----:B------:R-:W-:-:S05]  /*4bd0*/  SEL R3, RZ, 0x1, !P0 ;  /* 0x00000001ff037807 */ /* 0x000fca0004000000 */
[----:B------:R0:W-:Y:S01]  /*4be0*/  STG.E.U8 desc[UR36][R16.64], R3 ;  /* 0x0000000310007986 */ /* 0x0001e2000c101124 */
[----:B------:R-:W-:Y:S05]  /*4bf0*/  BRA `(.L_x_4542) ;  /* 0x0000000800d47947 */ /* 0x000fea0003800000 */
.L_x_4551:
[----:B------:R-:W-:-:S05]  /*4c00*/  CS2R R6, SRZ ;  /* 0x0000000000067805 */ /* 0x000fca000001ff00 */
[----:B------:R0:W-:Y:S01]  /*4c10*/  STG.E.128 desc[UR36][R16.64], R4 ;  /* 0x0000000410007986 */ /* 0x0001e2000c101d24 */
[----:B------:R-:W-:Y:S05]  /*4c20*/  BRA `(.L_x_4542) ;  /* 0x0000000800c87947 */ /* 0x000fea0003800000 */
.L_x_4550:
        /* <DEDUP_REMOVED lines=10> */
[----:B------:R-:W-:-:S13]  /*4cd0*/  BSSY B0, `(.L_x_4554) ;  /* 0x000000f000007945 */ /* 0x000fda0003800000 */
[----:B0-----:R-:W-:-:S05]  /*4ce0*/  @!P0 FMUL R9, R9, 1.175494350822287508e-38 ;  /* 0x0080000009098820 */ /* 0x001fca0000400000 */
[C---:B------:R-:W-:Y:S02]  /*4cf0*/  LOP3.LUT R3, R9.reuse, 0x7fffffff, RZ, 0xc0, !PT ;  /* 0x7fffffff09037812 */ /* 0x040fe400078ec0ff */
[----:B------:R-:W-:Y:S02]  /*4d00*/  LOP3.LUT R0, R9, 0x80000000, RZ, 0xc0, !PT ;  /* 0x8000000009007812 */ /* 0x000fe400078ec0ff */
[----:B------:R-:W-:Y:S02]  /*4d10*/  ISETP.GT.U32.AND P0, PT, R3, 0x43efffff, PT ;  /* 0x43efffff0300780c */ /* 0x000fe40003f04070 */
[----:B------:R-:W-:Y:S02]  /*4d20*/  SHF.R.U32.HI R7, RZ, 0x18, R0 ;  /* 0x00000018ff077819 */ /* 0x000fe40000011600 */
[----:B------:R-:W-:-:S09]  /*4d30*/  MOV R0, 0x7f ;  /* 0x0000007f00007802 */ /* 0x000fd20000000f00 */
        /* <DEDUP_REMOVED lines=8> */
.L_x_4555:
[----:B------:R-:W-:Y:S05]  /*4dc0*/  BSYNC B0 ;  /* 0x0000000000007941 */ /* 0x000fea0003800000 */
.L_x_4554:
[----:B------:R-:W-:-:S05]  /*4dd0*/  LOP3.LUT R7, R0, R7, RZ, 0xfc, !PT ;  /* 0x0000000700077212 */ /* 0x000fca00078efcff */
[----:B------:R0:W-:Y:S01]  /*4de0*/  STG.E.U8 desc[UR36][R16.64], R7 ;  /* 0x0000000710007986 */ /* 0x0001e2000c101124 */
[----:B------:R-:W-:Y:S05]  /*4df0*/  BRA `(.L_x_4542) ;  /* 0x0000000800547947 */ /* 0x000fea0003800000 */
.L_x_4553:
[----:B------:R-:W-:Y:S01]  /*4e00*/  UMOV UR4, 0xf0000000 ;  /* 0xf000000000047882 */ /* 0x000fe20000000000 */
[----:B------:R-:W-:Y:S01]  /*4e10*/  UMOV UR5, 0x380fffff ;  /* 0x380fffff00057882 */ /* 0x000fe20000000000 */
[----:B------:R-:W0:Y:S01]  /*4e20*/  F2F.F32.F64 R7, R4 ;  /* 0x0000000400077310 */ /* 0x000e220000301000 */
[----:B------:R-:W-:Y:S01]  /*4e30*/  DSETP.GEU.AND P0, PT, |R4|, UR4, PT ;  /* 0x0000000404007e2a */ /* 0x000fe2000bf0e200 */
[----:B------:R-:W-:-:S13]  /*4e40*/  BSSY B0, `(.L_x_4556) ;  /* 0x0000010000007945 */ /* 0x000fda0003800000 */
[----:B0-----:R-:W-:-:S05]  /*4e50*/  @!P0 FMUL R7, R7, 1.175494350822287508e-38 ;  /* 0x0080000007078820 */ /* 0x001fca0000400000 */
        /* <DEDUP_REMOVED lines=11> */
.L_x_4557:
[----:B------:R-:W-:Y:S01]  /*4f10*/  IMAD.MOV.U32 R0, RZ, RZ, 0x7f ;  /* 0x0000007fff007424 */ /* 0x000fe200078e00ff */
[----:B------:R-:W-:-:S04]  /*4f20*/  ISETP.GT.U32.AND P0, PT, R3, 0x7f800000, PT ;  /* 0x7f8000000300780c */ /* 0x000fc80003f04070 */
[----:B------:R-:W-:-:S09]  /*4f30*/  SEL R0, R0, 0x7c, P0 ;  /* 0x0000007c00007807 */ /* 0x000fd20000000000 */
.L_x_4558:
[----:B------:R-:W-:Y:S05]  /*4f40*/  BSYNC B0 ;  /* 0x0000000000007941 */ /* 0x000fea0003800000 */
.L_x_4556:
[----:B------:R-:W-:-:S04]  /*4f50*/  LOP3.LUT R3, R7, 0x80000000, RZ, 0xc0, !PT ;  /* 0x8000000007037812 */ /* 0x000fc800078ec0ff */
[----:B------:R-:W-:-:S04]  /*4f60*/  SHF.R.U32.HI R3, RZ, 0x18, R3 ;  /* 0x00000018ff037819 */ /* 0x000fc80000011603 */
[----:B------:R-:W-:-:S05]  /*4f70*/  LOP3.LUT R3, R0, R3, RZ, 0xfc, !PT ;  /* 0x0000000300037212 */ /* 0x000fca00078efcff */
[----:B------:R0:W-:Y:S01]  /*4f80*/  STG.E.U8 desc[UR36][R16.64], R3 ;  /* 0x0000000310007986 */ /* 0x0001e2000c101124 */
[----:B------:R-:W-:Y:S05]  /*4f90*/  BRA `(.L_x_4542) ;  /* 0x0000000400ec7947 */ /* 0x000fea0003800000 */
.L_x_4552:
[----:B------:R-:W-:Y:S01]  /*4fa0*/  UMOV UR4, 0xf0000000 ;  /* 0xf000000000047882 */ /* 0x000fe20000000000 */
[----:B------:R-:W-:Y:S01]  /*4fb0*/  UMOV UR5, 0x380fffff ;  /* 0x380fffff00057882 */ /* 0x000fe20000000000 */
[----:B------:R-:W0:Y:S01]  /*4fc0*/  F2F.F32.F64 R0, R4 ;  /* 0x0000000400007310 */ /* 0x000e220000301000 */
[----:B------:R-:W-:-:S14]  /*4fd0*/  DSETP.GEU.AND P0, PT, |R4|, UR4, PT ;  /* 0x0000000404007e2a */ /* 0x000fdc000bf0e200 */
[----:B0-----:R-:W-:-:S05]  /*4fe0*/  @!P0 FMUL R0, R0, 1.175494350822287508e-38 ;  /* 0x0080000000008820 */ /* 0x001fca0000400000 */
[----:B------:R-:W-:-:S05]  /*4ff0*/  F2FP.BF16.F32.PACK_AB R0, RZ, R0 ;  /* 0x00000000ff00723e */ /* 0x000fca00000010ff */
[----:B------:R0:W-:Y:S01]  /*5000*/  STG.E.U16 desc[UR36][R16.64], R0 ;  /* 0x0000000010007986 */ /* 0x0001e2000c101524 */
[----:B------:R-:W-:Y:S05]  /*5010*/  BRA `(.L_x_4542) ;  /* 0x0000000400cc7947 */ /* 0x000fea0003800000 */
.L_x_4549:
        /* <DEDUP_REMOVED lines=8> */
[----:B------:R-:W0:Y:S02]  /*50a0*/  F2I.U32.F64.TRUNC R5, R4 ;  /* 0x0000000400057311 */ /* 0x000e24000030d000 */
[----:B0-----:R4:W-:Y:S01]  /*50b0*/  STG.E.U16 desc[UR36][R16.64], R5 ;  /* 0x0000000510007986 */ /* 0x0019e2000c101524 */
[----:B------:R-:W-:Y:S05]  /*50c0*/  BRA `(.L_x_4542) ;  /* 0x0000000400a07947 */ /* 0x000fea0003800000 */
.L_x_4561:
[----:B------:R-:W-:Y:S01]  /*50d0*/  UMOV UR4, 0xf0000000 ;  /* 0xf000000000047882 */ /* 0x000fe20000000000 */
[----:B------:R-:W-:Y:S01]  /*50e0*/  UMOV UR5, 0x380fffff ;  /* 0x380fffff00057882 */ /* 0x000fe20000000000 */
[----:B------:R-:W0:Y:S01]  /*50f0*/  F2F.F32.F64 R7, R4 ;  /* 0x0000000400077310 */ /* 0x000e220000301000 */
[----:B------:R-:W-:Y:S01]  /*5100*/  DSETP.GEU.AND P0, PT, |R4|, UR4, PT ;  /* 0x0000000404007e2a */ /* 0x000fe2000bf0e200 */
[----:B------:R-:W-:Y:S01]  /*5110*/  BSSY B0, `(.L_x_4562) ;  /* 0x0000015000007945 */ /* 0x000fe20003800000 */
[----:B------:R-:W-:-:S12]  /*5120*/  IMAD.MOV.U32 R8, RZ, RZ, 0x80 ;  /* 0x00000080ff087424 */ /* 0x000fd800078e00ff */
[----:B0-----:R-:W-:-:S05]  /*5130*/  @!P0 FMUL R7, R7, 1.175494350822287508e-38 ;  /* 0x0080000007078820 */ /* 0x001fca0000400000 */
        /* <DEDUP_REMOVED lines=14> */
.L_x_4564:
[----:B------:R-:W-:-:S04]  /*5220*/  LOP3.LUT R3, R7, 0x80000000, RZ, 0xc0, !PT ;  /* 0x8000000007037812 */ /* 0x000fc800078ec0ff */
[----:B------:R-:W-:-:S04]  /*5230*/  SHF.R.U32.HI R3, RZ, 0x18, R3 ;  /* 0x00000018ff037819 */ /* 0x000fc80000011603 */
[----:B------:R-:W-:-:S04]  /*5240*/  LOP3.LUT R0, R0, R3, RZ, 0xfc, !PT ;  /* 0x0000000300007212 */ /* 0x000fc800078efcff */
[----:B------:R-:W-:-:S07]  /*5250*/  PRMT R8, R0, 0x7610, R8 ;  /* 0x0000761000087816 */ /* 0x000fce0000000008 */
.L_x_4563:
[----:B------:R-:W-:Y:S05]  /*5260*/  BSYNC B0 ;  /* 0x0000000000007941 */ /* 0x000fea0003800000 */
.L_x_4562:
[----:B------:R3:W-:Y:S01]  /*5270*/  STG.E.U8 desc[UR36][R16.64], R8 ;  /* 0x0000000810007986 */ /* 0x0007e2000c101124 */
[----:B------:R-:W-:Y:S05]  /*5280*/  BRA `(.L_x_4542) ;  /* 0x0000000400307947 */ /* 0x000fea0003800000 */
.L_x_4560:
        /* <DEDUP_REMOVED lines=21> */
.L_x_4567:
[----:B------:R-:W-:-:S04]  /*53e0*/  LOP3.LUT R3, R7, 0x80000000, RZ, 0xc0, !PT ;  /* 0x8000000007037812 */ /* 0x000fc800078ec0ff */
[----:B------:R-:W-:-:S04]  /*53f0*/  SHF.R.U32.HI R3, RZ, 0x18, R3 ;  /* 0x00000018ff037819 */ /* 0x000fc80000011603 */
[----:B------:R-:W-:-:S04]  /*5400*/  LOP3.LUT R0, R0, R3, RZ, 0xfc, !PT ;  /* 0x0000000300007212 */ /* 0x000fc800078efcff */
[----:B------:R-:W-:-:S07]  /*5410*/  PRMT R8, R0, 0x7610, R8 ;  /* 0x0000761000087816 */ /* 0x000fce0000000008 */
.L_x_4566:
[----:B------:R-:W-:Y:S05]  /*5420*/  BSYNC B0 ;  /* 0x0000000000007941 */ /* 0x000fea0003800000 */
.L_x_4565:
[----:B------:R0:W-:Y:S01]  /*5430*/  STG.E.U8 desc[UR36][R16.64], R8 ;  /* 0x0000000810007986 */ /* 0x0001e2000c101124 */
[----:B------:R-:W-:Y:S05]  /*5440*/  BRA `(.L_x_4542) ;  /* 0x0000000000c07947 */ /* 0x000fea0003800000 */
.L_x_4559:
        /* <DEDUP_REMOVED lines=26> */
.L_x_4541:
[----:B------:R-:W-:Y:S01]  /*55f0*/  MOV R0, 0x0 ;  /* 0x0000000000007802 */ /* 0x000fe20000000f00 */
[----:B------:R-:W-:Y:S01]  /*5600*/  ULDC.64 UR4, c[0x4][0x310] ;  /* 0x0100c40000047ab9 */ /* 0x000fe20000000a00 */
[----:B------:R-:W-:Y:S01]  /*5610*/  ULDC.64 UR6, c[0x4][0x318] ;  /* 0x0100c60000067ab9 */ /* 0x000fe20000000a00 */
[----:B------:R-:W-:Y:S01]  /*5620*/  IMAD.U32 R4, RZ, RZ, UR4 ;  /* 0x00000004ff047e24 */ /* 0x000fe2000f8e00ff */
[----:B------:R0:W1:Y:S01]  /*5630*/  LDC.64 R14, c[0x4][R0] ;  /* 0x01000000000e7b82 */ /* 0x0000620000000a00 */
[----:B------:R-:W-:Y:S01]  /*5640*/  MOV R5, UR5 ;  /* 0x0000000500057c02 */ /* 0x000fe20008000f00 */
        /* <DEDUP_REMOVED lines=10> */
.L_x_4570:
[----:B------:R-:W-:Y:S05]  /*56f0*/  BRA `(.L_x_4542) ;  /* 0x0000000000147947 */ /* 0x000fea0003800000 */
.L_x_4569:
[----:B------:R-:W0:Y:S02]  /*5700*/  F2I.U64.F64.TRUNC R4, R4 ;  /* 0x0000000400047311 */ /* 0x000e24000030d800 */
[----:B0-----:R0:W-:Y:S01]  /*5710*/  STG.E.64 desc[UR36][R16.64], R4 ;  /* 0x0000000410007986 */ /* 0x0011e2000c101b24 */
[----:B------:R-:W-:Y:S05]  /*5720*/  BRA `(.L_x_4542) ;  /* 0x0000000000087947 */ /* 0x000fea0003800000 */
.L_x_4568:
[----:B------:R-:W0:Y:S02]  /*5730*/  F2I.U32.F64.TRUNC R5, R4 ;  /* 0x0000000400057311 */ /* 0x000e24000030d000 */
[----:B0-----:R2:W-:Y:S02]  /*5740*/  STG.E desc[UR36][R16.64], R5 ;  /* 0x0000000510007986 */ /* 0x0015e4000c101924 */
.L_x_4542:
[----:B------:R-:W-:-:S04]  /*5750*/  IMAD R2, R27, 0x200, R2 ;  /* 0x000002001b027824 */ /* 0x000fc800078e0202 */
[----:B------:R-:W-:-:S07]  /*5760*/  VIADD R25, R2, 0x80 ;  /* 0x0000008002197836 */ /* 0x000fce0000000000 */
.L_x_4458:
[----:B------:R-:W-:Y:S05]  /*5770*/  BSYNC B6 ;  /* 0x0000000000067941 */ /* 0x000fea0003800000 */
.L_x_4457:
[----:B------:R-:W-:Y:S01]  /*5780*/  ULDC UR4, c[0x0][0x210] ;  /* 0x0000840000047ab9 */ /* 0x000fe20000000800 */
[----:B------:R-:W-:Y:S01]  /*5790*/  BSSY B6, `(.L_x_4571) ;  /* 0x000056c000067945 */ /* 0x000fe20003800000 */
[----:B------:R-:W-:-:S13]  /*57a0*/  ISETP.GE.AND P0, PT, R25, UR4, PT ;  /* 0x0000000419007c0c */ /* 0x000fda000bf06270 */
[----:B------:R-:W-:Y:S05]  /*57b0*/  @P0 BRA `(.L_x_4572) ;  /* 0x0000005400a40947 */ /* 0x000fea0003800000 */
[----:B0-----:R-:W0:Y:S01]  /*57c0*/  LDC R6, c[0x0][0x218] ;  /* 0x00008600ff067b82 */ /* 0x001e220000000800 */
[----:B------:R-:W-:Y:S01]  /*57d0*/  HFMA2.MMA R0, -RZ, RZ, 0, 0 ;  /* 0x00000000ff007435 */ /* 0x000fe200000001ff */
        /* <DEDUP_REMOVED lines=352> */
.L_x_4573:
        /* <DEDUP_REMOVED lines=21> */
.L_x_4577:
[----:B------:R-:W2:Y:S02]  /*6f30*/  LDG.E.U8 R2, desc[UR36][R2.64] ;  /* 0x0000002402027981 */ /* 0x000ea4000c1e1100 */
[----:B--2---:R0:W1:Y:S01]  /*6f40*/  I2F.F64.U16 R22, R2 ;  /* 0x0000000200167312 */ /* 0x0040620000101800 */
[----:B------:R-:W-:Y:S05]  /*6f50*/  BRA `(.L_x_4579) ;  /* 0x0000000c00707947 */ /* 0x000fea0003800000 */
.L_x_4576:
        /* <DEDUP_REMOVED lines=9> */
.L_x_4581:
[----:B------:R-:W2:Y:S02]  /*6ff0*/  LDG.E R2, desc[UR36][R2.64] ;  /* 0x0000002402027981 */ /* 0x000ea4000c1e1900 */
[----:B--2---:R0:W1:Y:S01]  /*7000*/  I2F.F64 R22, R2 ;  /* 0x0000000200167312 */ /* 0x0040620000201c00 */
[----:B------:R-:W-:Y:S05]  /*7010*/  BRA `(.L_x_4579) ;  /* 0x0000000c00407947 */ /* 0x000fea0003800000 */
.L_x_4580:
[----:B------:R-:W2:Y:S02]  /*7020*/  LDG.E.U16 R2, desc[UR36][R2.64] ;  /* 0x0000002402027981 */ /* 0x000ea4000c1e1500 */
[----:B--2---:R0:W1:Y:S01]  /*7030*/  I2F.F64.S16 R22, R2 ;  /* 0x0000000200167312 */ /* 0x0040620000101c00 */
[----:B------:R-:W-:Y:S05]  /*7040*/  BRA `(.L_x_4579) ;  /* 0x0000000c00347947 */ /* 0x000fea0003800000 */
.L_x_4575:
        /* <DEDUP_REMOVED lines=10> */
.L_x_4583:
[----:B------:R-:W2:Y:S02]  /*70f0*/  LDG.E.U16 R0, desc[UR36][R2.64] ;  /* 0x0000002402007981 */ /* 0x000ea4000c1e1500 */
[----:B--2---:R-:W-:-:S05]  /*7100*/  HADD2.F32 R0, -RZ, R0.H0_H0 ;  /* 0x20000000ff007230 */ /* 0x004fca0000004100 */
[----:B------:R-:W-:-:S04]  /*7110*/  FMUL.FTZ R0, R0, 1 ;  /* 0x3f80000000007820 */ /* 0x000fc80000410000 */
[----:B------:R0:W1:Y:S01]  /*7120*/  F2F.F64.F32 R22, R0 ;  /* 0x0000000000167310 */ /* 0x0000620000201800 */
[----:B------:R-:W-:Y:S05]  /*7130*/  BRA `(.L_x_4579) ;  /* 0x0000000800f87947 */ /* 0x000fea0003800000 */
.L_x_4582:
        /* <DEDUP_REMOVED lines=10> */
.L_x_4585:
[----:B------:R-:W2:Y:S02]  /*71e0*/  LDG.E.U16 R2, desc[UR36][R2.64] ;  /* 0x0000002402027981 */ /* 0x000ea4000c1e1500 */
[----:B--2---:R-:W-:-:S05]  /*71f0*/  HADD2.F32 R0, -RZ, R2.H0_H0 ;  /* 0x20000002ff007230 */ /* 0x004fca0000004100 */
[----:B------:R-:W-:-:S04]  /*7200*/  FMUL.FTZ R0, R0, 1 ;  /* 0x3f80000000007820 */ /* 0x000fc80000410000 */
[----:B------:R0:W1:Y:S01]  /*7210*/  F2F.F64.F32 R22, R0 ;  /* 0x0000000000167310 */ /* 0x0000620000201800 */
[----:B------:R-:W-:Y:S05]  /*7220*/  BRA `(.L_x_4579) ;  /* 0x0000000800bc7947 */ /* 0x000fea0003800000 */
.L_x_4584:
[----:B------:R0:W5:Y:S01]  /*7230*/  LDG.E.64 R22, desc[UR36][R2.64] ;  /* 0x0000002402167981 */ /* 0x000162000c1e1b00 */
[----:B------:R-:W-:Y:S05]  /*7240*/  BRA `(.L_x_4579) ;  /* 0x0000000800b47947 */ /* 0x000fea0003800000 */
.L_x_4574:
        /* <DEDUP_REMOVED lines=13> */
.L_x_4588:
[----:B------:R0:W5:Y:S01]  /*7320*/  LDG.E.64 R22, desc[UR36][R2.64] ;  /* 0x0000002402167981 */ /* 0x000162000c1e1b00 */
[----:B------:R-:W-:Y:S05]  /*7330*/  BRA `(.L_x_4579) ;  /* 0x0000000800787947 */ /* 0x000fea0003800000 */
.L_x_4587:
        /* <DEDUP_REMOVED lines=26> */
[----:B------:R2:W3:Y:S01]  /*74e0*/  F2F.F64.F32 R22, R5 ;  /* 0x0000000500167310 */ /* 0x0004e20000201800 */
[----:B------:R-:W-:Y:S05]  /*74f0*/  BRA `(.L_x_4579) ;  /* 0x0000000800087947 */ /* 0x000fea0003800000 */
.L_x_4590:
        /* <DEDUP_REMOVED lines=11> */
[----:B------:R-:W-:-:S05]  /*75b0*/  LOP3.LUT R4, R4, 0x80000000, R5, 0xf8, !PT ;  /* 0x8000000004047812 */ /* 0x000fca00078ef805 */
[----:B------:R-:W-:-:S04]  /*75c0*/  FMUL.FTZ R4, R4, 1 ;  /* 0x3f80000004047820 */ /* 0x000fc80000410000 */
[----:B------:R4:W0:Y:S01]  /*75d0*/  F2F.F64.F32 R22, R4 ;  /* 0x0000000400167310 */ /* 0x0008220000201800 */
[----:B------:R-:W-:Y:S05]  /*75e0*/  BRA `(.L_x_4579) ;  /* 0x0000000400cc7947 */ /* 0x000fea0003800000 */
.L_x_4589:
[----:B------:R-:W2:Y:S02]  /*75f0*/  LDG.E.U16 R0, desc[UR36][R2.64] ;  /* 0x0000002402007981 */ /* 0x000ea4000c1e1500 */
[----:B--2---:R-:W-:-:S04]  /*7600*/  IMAD.U32 R0, R0, 0x10000, RZ ;  /* 0x0001000000007824 */ /* 0x004fc800078e00ff */
[----:B------:R-:W-:-:S04]  /*7610*/  FMUL.FTZ R0, R0, 1 ;  /* 0x3f80000000007820 */ /* 0x000fc80000410000 */
[----:B------:R0:W1:Y:S01]  /*7620*/  F2F.F64.F32 R22, R0 ;  /* 0x0000000000167310 */ /* 0x0000620000201800 */
[----:B------:R-:W-:Y:S05]  /*7630*/  BRA `(.L_x_4579) ;  /* 0x0000000400b87947 */ /* 0x000fea0003800000 */
.L_x_4586:
        /* <DEDUP_REMOVED lines=11> */
.L_x_4593:
[----:B------:R-:W2:Y:S01]  /*76f0*/  LDG.E.U8 R2, desc[UR36][R2.64] ;  /* 0x0000002402027981 */ /* 0x000ea2000c1e1100 */
[----:B------:R-:W-:Y:S01]  /*7700*/  BSSY B0, `(.L_x_4594) ;  /* 0x0000018000007945 */ /* 0x000fe20003800000 */
        /* <DEDUP_REMOVED lines=19> */
.L_x_4597:
[----:B------:R-:W-:Y:S05]  /*7840*/  BSYNC B1 ;  /* 0x0000000000017941 */ /* 0x000fea0003800000 */
.L_x_4596:
[----:B------:R-:W-:Y:S01]  /*7850*/  LEA R3, R0, 0x3b800000, 0x17 ;  /* 0x3b80000000037811 */ /* 0x000fe200078eb8ff */
[----:B------:R-:W-:-:S05]  /*7860*/  IMAD.SHL.U32 R0, R2, 0x100000, RZ ;  /* 0x0010000002007824 */ /* 0x000fca00078e00ff */
[----:B------:R-:W-:-:S07]  /*7870*/  LOP3.LUT R0, R3, R0, R4, 0xfe, !PT ;  /* 0x0000000003007212 */ /* 0x000fce00078efe04 */
.L_x_4595:
[----:B------:R-:W-:Y:S05]  /*7880*/  BSYNC B0 ;  /* 0x0000000000007941 */ /* 0x000fea0003800000 */
.L_x_4594:
[----:B------:R-:W-:-:S04]  /*7890*/  FMUL.FTZ R0, R0, 1 ;  /* 0x3f80000000007820 */ /* 0x000fc80000410000 */
[----:B------:R0:W1:Y:S01]  /*78a0*/  F2F.F64.F32 R22, R0 ;  /* 0x0000000000167310 */ /* 0x0000620000201800 */
[----:B------:R-:W-:Y:S05]  /*78b0*/  BRA `(.L_x_4579) ;  /* 0x0000000400187947 */ /* 0x000fea0003800000 */
.L_x_4592:
        /* <DEDUP_REMOVED lines=21> */
.L_x_4601:
[----:B------:R-:W-:Y:S05]  /*7a10*/  BSYNC B1 ;  /* 0x0000000000017941 */ /* 0x000fea0003800000 */
.L_x_4600:
[----:B------:R-:W-:Y:S01]  /*7a20*/  LEA R3, R0, 0x37800000, 0x17 ;  /* 0x3780000000037811 */ /* 0x000fe200078eb8ff */
[----:B------:R-:W-:-:S05]  /*7a30*/  IMAD.SHL.U32 R0, R2, 0x200000, RZ ;  /* 0x0020000002007824 */ /* 0x000fca00078e00ff */
[----:B------:R-:W-:-:S07]  /*7a40*/  LOP3.LUT R0, R3, R0, R4, 0xfe, !PT ;  /* 0x0000000003007212 */ /* 0x000fce00078efe04 */
.L_x_4599:
[----:B------:R-:W-:Y:S05]  /*7a50*/  BSYNC B0 ;  /* 0x0000000000007941 */ /* 0x000fea0003800000 */
.L_x_4598:
[----:B------:R-:W-:-:S04]  /*7a60*/  FMUL.FTZ R0, R0, 1 ;  /* 0x3f80000000007820 */ /* 0x000fc80000410000 */
[----:B------:R0:W1:Y:S01]  /*7a70*/  F2F.F64.F32 R22, R0 ;  /* 0x0000000000167310 */ /* 0x0000620000201800 */
[----:B------:R-:W-:Y:S05]  /*7a80*/  BRA `(.L_x_4579) ;  /* 0x0000000000a47947 */ /* 0x000fea0003800000 */
.L_x_4591:
        /* <DEDUP_REMOVED lines=12> */
[----:B------:R-:W-:Y:S01]  /*7b50*/  @!P0 IMAD.MOV.U32 R0, RZ, RZ, 0x7f800001 ;  /* 0x7f800001ff008424 */ /* 0x000fe200078e00ff */
[----:B------:R-:W-:-:S07]  /*7b60*/  @P0 SHF.L.U32 R0, R2, 0x17, RZ ;  /* 0x0000001702000819 */ /* 0x000fce00000006ff */
.L_x_4605:
[----:B------:R-:W-:Y:S05]  /*7b70*/  BSYNC B0 ;  /* 0x0000000000007941 */ /* 0x000fea0003800000 */
.L_x_4604:
[----:B------:R-:W-:-:S04]  /*7b80*/  FMUL.FTZ R0, R0, 1 ;  /* 0x3f80000000007820 */ /* 0x000fc80000410000 */
[----:B------:R0:W1:Y:S01]  /*7b90*/  F2F.F64.F32 R22, R0 ;  /* 0x0000000000167310 */ /* 0x0000620000201800 */
[----:B------:R-:W-:Y:S05]  /*7ba0*/  BRA `(.L_x_4579) ;  /* 0x00000000005c7947 */ /* 0x000fea0003800000 */
.L_x_4578:
        /* <DEDUP_REMOVED lines=16> */
.L_x_4606:
[----:B------:R-:W-:Y:S01]  /*7cb0*/  CS2R R22, SRZ ;  /* 0x0000000000167805 */ /* 0x000fe2000001ff00 */
[----:B------:R-:W-:Y:S06]  /*7cc0*/  BRA `(.L_x_4579) ;  /* 0x0000000000147947 */ /* 0x000fec0003800000 */
.L_x_4603:
[----:B------:R-:W2:Y:S02]  /*7cd0*/  LDG.E.64 R22, desc[UR36][R2.64] ;  /* 0x0000002402167981 */ /* 0x000ea4000c1e1b00 */
[----:B--2---:R-:W0:Y:S01]  /*7ce0*/  I2F.F64.U64 R22, R22 ;  /* 0x0000001600167312 */ /* 0x004e220000301800 */
[----:B------:R-:W-:Y:S05]  /*7cf0*/  BRA `(.L_x_4579) ;  /* 0x0000000000087947 */ /* 0x000fea0003800000 */
.L_x_4602:
[----:B------:R-:W2:Y:S02]  /*7d00*/  LDG.E R2, desc[UR36][R2.64] ;  /* 0x0000002402027981 */ /* 0x000ea4000c1e1900 */
[----:B--2---:R0:W1:Y:S02]  /*7d10*/  I2F.F64.U32 R22, R2 ;  /* 0x0000000200167312 */ /* 0x0040640000201800 */
.L_x_4579:
[----:B----4-:R-:W4:Y:S01]  /*7d20*/  LDC.U8 R4, c[0x0][0x493] ;  /* 0x000124c0ff047b82 */ /* 0x010f220000000000 */
[----:B------:R-:W-:Y:S02]  /*7d30*/  ULDC.64 UR4, c[0x0][0x488] ;  /* 0x0001220000047ab9 */ /* 0x000fe40000000a00 */
[----:B0-----:R-:W-:-:S05]  /*7d40*/  IADD3 R2, P0, R18, UR4, RZ ;  /* 0x0000000412027c10 */ /* 0x001fca000ff1e0ff */
        /* <DEDUP_REMOVED lines=13> */
[----:B----4-:R0:W4:Y:S01]  /*7e20*/  I2F.F64.S16 R18, R2 ;  /* 0x0000000200127312 */ /* 0x0101220000101c00 */
[----:B------:R-:W-:Y:S05]  /*7e30*/  BRA `(.L_x_4612) ;  /* 0x0000000c007c7947 */ /* 0x000fea0003800000 */
.L_x_4610:
[----:B------:R-:W4:Y:S02]  /*7e40*/  LDG.E.U8 R2, desc[UR36][R2.64] ;  /* 0x0000002402027981 */ /* 0x000f24000c1e1100 */
[----:B----4-:R0:W4:Y:S01]  /*7e50*/  I2F.F64.U16 R18, R2 ;  /* 0x0000000200127312 */ /* 0x0101220000101800 */
[----:B------:R-:W-:Y:S05]  /*7e60*/  BRA `(.L_x_4612) ;  /* 0x0000000c00707947 */ /* 0x000fea0003800000 */
.L_x_4609:
[----:B------:R-:W-:-:S13]  /*7e70*/  ISETP.NE.AND P0, PT, R0, 0x2, PT ;  /* 0x000000020000780c */ /* 0x000fda0003f05270 */
[----:B------:R-:W-:Y:S05]  /*7e80*/  @!P0 BRA `(.L_x_4613) ;  /* 0x0000000000288947 */ /* 0x000fea0003800000 */
[----:B------:R-:W-:-:S13]  /*7e90*/  ISETP.NE.AND P0, PT, R0, 0x3, PT ;  /* 0x000000030000780c */ /* 0x000fda0003f05270 */
[----:B------:R-:W-:Y:S05]  /*7ea0*/  @!P0 BRA `(.L_x_4614) ;  /* 0x0000000000148947 */ /* 0x000fea0003800000 */
[----:B------:R-:W-:-:S13]  /*7eb0*/  ISETP.NE.AND P0, PT, R0, 0x4, PT ;  /* 0x000000040000780c */ /* 0x000fda0003f05270 */
[----:B------:R-:W-:Y:S05]  /*7ec0*/  @P0 BRA `(.L_x_4611) ;  /* 0x0000000800fc0947 */ /* 0x000fea0003800000 */
[----:B------:R-:W4:Y:S02]  /*7ed0*/  LDG.E.64 R18, desc[UR36][R2.64] ;  /* 0x0000002402127981 */ /* 0x000f24000c1e1b00 */
[----:B----4-:R-:W0:Y:S01]  /*7ee0*/  I2F.F64.S64 R18, R18 ;  /* 0x0000001200127312 */ /* 0x010e220000301c00 */
[----:B------:R-:W-:Y:S05]  /*7ef0*/  BRA `(.L_x_4612) ;  /* 0x0000000c004c7947 */ /* 0x000fea0003800000 */
.L_x_4614:
[----:B------:R-:W4:Y:S02]  /*7f00*/  LDG.E R2, desc[UR36][R2.64] ;  /* 0x0000002402027981 */ /* 0x000f24000c1e1900 */
[----:B----4-:R0:W4:Y:S01]  /*7f10*/  I2F.F64 R18, R2 ;  /* 0x0000000200127312 */ /* 0x0101220000201c00 */
[----:B------:R-:W-:Y:S05]  /*7f20*/  BRA `(.L_x_4612) ;  /* 0x0000000c00407947 */ /* 0x000fea0003800000 */
.L_x_4613:
[----:B------:R-:W4:Y:S02]  /*7f30*/  LDG.E.U16 R2, desc[UR36][R2.64] ;  /* 0x0000002402027981 */ /* 0x000f24000c1e1500 */
[----:B----4-:R0:W4:Y:S01]  /*7f40*/  I2F.F64.S16 R18, R2 ;  /* 0x0000000200127312 */ /* 0x0101220000101c00 */
[----:B------:R-:W-:Y:S05]  /*7f50*/  BRA `(.L_x_4612) ;  /* 0x0000000c00347947 */ /* 0x000fea0003800000 */
.L_x_4608:
[----:B------:R-:W-:-:S13]  /*7f60*/  ISETP.GT.AND P0, PT, R0, 0x6, PT ;  /* 0x000000060000780c */ /* 0x000fda0003f04270 */
[----:B------:R-:W-:Y:S05]  /*7f70*/  @P0 BRA `(.L_x_4615) ;  /* 0x0000000000340947 */ /* 0x000fea0003800000 */
[----:B------:R-:W-:-:S13]  /*7f80*/  ISETP.NE.AND P0, PT, R0, 0x5, PT ;  /* 0x000000050000780c */ /* 0x000fda0003f05270 */
[----:B------:R-:W-:Y:S05]  /*7f90*/  @!P0 BRA `(.L_x_4616) ;  /* 0x0000000000188947 */ /* 0x000fea0003800000 */
[----:B------:R-:W-:-:S13]  /*7fa0*/  ISETP.NE.AND P0, PT, R0, 0x6, PT ;  /* 0x000000060000780c */ /* 0x000fda0003f05270 */
[----:B------:R-:W-:Y:S05]  /*7fb0*/  @P0 BRA `(.L_x_4611) ;  /* 0x0000000800c00947 */ /* 0x000fea0003800000 */
[----:B------:R-:W4:Y:S02]  /*7fc0*/  LDG.E R18, desc[UR36][R2.64] ;  /* 0x0000002402127981 */ /* 0x000f24000c1e1900 */
[----:B----4-:R-:W-:-:S06]  /*7fd0*/  FMUL.FTZ R18, R18, 1 ;  /* 0x3f80000012127820 */ /* 0x010fcc0000410000 */
[----:B------:R-:W0:Y:S01]  /*7fe0*/  F2F.F64.F32 R18, R18 ;  /* 0x0000001200127310 */ /* 0x000e220000201800 */
[----:B------:R-:W-:Y:S05]  /*7ff0*/  BRA `(.L_x_4612) ;  /* 0x0000000c000c7947 */ /* 0x000fea0003800000 */
.L_x_4616:
[----:B------:R-:W4:Y:S02]  /*8000*/  LDG.E.U16 R0, desc[UR36][R2.64] ;  /* 0x0000002402007981 */ /* 0x000f24000c1e1500 */
[----:B----4-:R-:W-:-:S05]  /*8010*/  HADD2.F32 R0, -RZ, R0.H0_H0 ;  /* 0x20000000ff007230 */ /* 0x010fca0000004100 */
[----:B------:R-:W-:-:S04]  /*8020*/  FMUL.FTZ R0, R0, 1 ;  /* 0x3f80000000007820 */ /* 0x000fc80000410000 */
[----:B------:R0:W4:Y:S01]  /*8030*/  F2F.F64.F32 R18, R0 ;  /* 0x0000000000127310 */ /* 0x0001220000201800 */
[----:B------:R-:W-:Y:S05]  /*8040*/  BRA `(.L_x_4612) ;  /* 0x0000000800f87947 */ /* 0x000fea0003800000 */
.L_x_4615:
[----:B------:R-:W-:-:S13]  /*8050*/  ISETP.NE.AND P0, PT, R0, 0x7, PT ;  /* 0x000000070000780c */ /* 0x000fda0003f05270 */
[----:B------:R-:W-:Y:S05]  /*8060*/  @!P0 BRA `(.L_x_4617) ;  /* 0x0000000000348947 */ /* 0x000fea0003800000 */
        /* <DEDUP_REMOVED lines=8> */
.L_x_4618:
[----:B------:R-:W4:Y:S02]  /*80f0*/  LDG.E.U16 R2, desc[UR36][R2.64] ;  /* 0x0000002402027981 */ /* 0x000f24000c1e1500 */
[----:B----4-:R-:W-:-:S05]  /*8100*/  HADD2.F32 R0, -RZ, R2.H0_H0 ;  /* 0x20000002ff007230 */ /* 0x010fca0000004100 */
[----:B------:R-:W-:-:S04]  /*8110*/  FMUL.FTZ R0, R0, 1 ;  /* 0x3f80000000007820 */ /* 0x000fc80000410000 */
[----:B------:R0:W4:Y:S01]  /*8120*/  F2F.F64.F32 R18, R0 ;  /* 0x0000000000127310 */ /* 0x0001220000201800 */
[----:B------:R-:W-:Y:S05]  /*8130*/  BRA `(.L_x_4612) ;  /* 0x0000000800bc7947 */ /* 0x000fea0003800000 */
.L_x_4617:
[----:B------:R0:W5:Y:S01]  /*8140*/  LDG.E.64 R18, desc[UR36][R2.64] ;  /* 0x0000002402127981 */ /* 0x000162000c1e1b00 */
[----:B------:R-:W-:Y:S05]  /*8150*/  BRA `(.L_x_4612) ;  /* 0x0000000800b47947 */ /* 0x000fea0003800000 */
.L_x_4607:
        /* <DEDUP_REMOVED lines=8> */
[----:B------:R-:W4:Y:S01]  /*81e0*/  LDG.E.U8 R2, desc[UR36][R2.64] ;  /* 0x0000002402027981 */ /* 0x000f22000c1e1100 */
[----:B------:R-:W-:Y:S01]  /*81f0*/  HFMA2.MMA R18, -RZ, RZ, 0, 0 ;  /* 0x00000000ff127435 */ /* 0x000fe200000001ff */
[----:B----4-:R-:W-:-:S04]  /*8200*/  ISETP.NE.AND P0, PT, R2, RZ, PT ;  /* 0x000000ff0200720c */ /* 0x010fc80003f05270 */
[----:B------:R-:W-:Y:S01]  /*8210*/  FSEL R19, RZ, 1.875, !P0 ;  /* 0x3ff00000ff137808 */ /* 0x000fe20004000000 */
[----:B------:R-:W-:Y:S08]  /*8220*/  BRA `(.L_x_4612) ;  /* 0x0000000800807947 */ /* 0x000ff00003800000 */
.L_x_4621:
[----:B------:R0:W5:Y:S01]  /*8230*/  LDG.E.64 R18, desc[UR36][R2.64] ;  /* 0x0000002402127981 */ /* 0x000162000c1e1b00 */
[----:B------:R-:W-:Y:S05]  /*8240*/  BRA `(.L_x_4612) ;  /* 0x0000000800787947 */ /* 0x000fea0003800000 */
.L_x_4620:
        /* <DEDUP_REMOVED lines=10> */
[----:B--2---:R-:W0:Y:S01]  /*82f0*/  FLO.U32 R5, R4 ;  /* 0x0000000400057300 */ /* 0x004e2200000e0000 */
        /* <DEDUP_REMOVED lines=17> */
.L_x_4623:
[----:B------:R-:W4:Y:S02]  /*8410*/  LDG.E.U8 R2, desc[UR36][R2.64] ;  /* 0x0000002402027981 */ /* 0x000f24000c1e1100 */
[C---:B----4-:R-:W-:Y:S02]  /*8420*/  IMAD.SHL.U32 R0, R2.reuse, 0x2000000, RZ ;  /* 0x0200000002007824 */ /* 0x050fe400078e00ff */
[----:B--2---:R-:W-:-:S03]  /*8430*/  IMAD.SHL.U32 R5, R2, 0x1000000, RZ ;  /* 0x0100000002057824 */ /* 0x004fc600078e00ff */
        /* <DEDUP_REMOVED lines=10> */
[----:B------:R0:W2:Y:S01]  /*84e0*/  F2F.F64.F32 R18, R4 ;  /* 0x0000000400127310 */ /* 0x0000a20000201800 */
[----:B------:R-:W-:Y:S05]  /*84f0*/  BRA `(.L_x_4612) ;  /* 0x0000000400cc7947 */ /* 0x000fea0003800000 */
.L_x_4622:
[----:B------:R-:W4:Y:S02]  /*8500*/  LDG.E.U16 R0, desc[UR36][R2.64] ;  /* 0x0000002402007981 */ /* 0x000f24000c1e1500 */
[----:B----4-:R-:W-:-:S04]  /*8510*/  IMAD.U32 R0, R0, 0x10000, RZ ;  /* 0x0001000000007824 */ /* 0x010fc800078e00ff */
[----:B------:R-:W-:-:S04]  /*8520*/  FMUL.FTZ R0, R0, 1 ;  /* 0x3f80000000007820 */ /* 0x000fc80000410000 */
[----:B------:R4:W0:Y:S01]  /*8530*/  F2F.F64.F32 R18, R0 ;  /* 0x0000000000127310 */ /* 0x0008220000201800 */
[----:B------:R-:W-:Y:S05]  /*8540*/  BRA `(.L_x_4612) ;  /* 0x0000000400b87947 */ /* 0x000fea0003800000 */
.L_x_4619:
        /* <DEDUP_REMOVED lines=9> */
[----:B----4-:R0:W4:Y:S01]  /*85e0*/  I2F.F64.U16 R18, R2 ;  /* 0x0000000200127312 */ /* 0x0101220000101800 */
[----:B------:R-:W-:Y:S05]  /*85f0*/  BRA `(.L_x_4612) ;  /* 0x00000004008c7947 */ /* 0x000fea0003800000 */
.L_x_4626:
[----:B------:R-:W4:Y:S01]  /*8600*/  LDG.E.U8 R2, desc[UR36][R2.64] ;  /* 0x0000002402027981 */ /* 0x000f22000c1e1100 */
[----:B------:R-:W-:Y:S01]  /*8610*/  BSSY B0, `(.L_x_4627) ;  /* 0x0000018000007945 */ /* 0x000fe20003800000 */
[----:B------:R-:W-:Y:S02]  /*8620*/  MOV R0, RZ ;  /* 0x000000ff00007202 */ /* 0x000fe40000000f00 */
        /* <DEDUP_REMOVED lines=15> */
[----:B--2---:R-:W-:-:S05]  /*8720*/  VIADD R5, R3, 0xffffffe4 ;  /* 0xffffffe403057836 */ /* 0x004fca0000000000 */
[----:B------:R-:W-:-:S04]  /*8730*/  SHF.L.U32 R5, R2, R5, RZ ;  /* 0x0000000502057219 */ /* 0x000fc800000006ff */
[----:B------:R-:W-:-:S07]  /*8740*/  LOP3.LUT R2, R5, 0x7, RZ, 0xc0, !PT ;  /* 0x0000000705027812 */ /* 0x000fce00078ec0ff */
.L_x_4630:
[----:B------:R-:W-:Y:S05]  /*8750*/  BSYNC B1 ;  /* 0x0000000000017941 */ /* 0x000fea0003800000 */
.L_x_4629:
[----:B------:R-:W-:Y:S01]  /*8760*/  LEA R3, R0, 0x3b800000, 0x17 ;  /* 0x3b80000000037811 */ /* 0x000fe200078eb8ff */
[----:B------:R-:W-:-:S05]  /*8770*/  IMAD.SHL.U32 R0, R2, 0x100000, RZ ;  /* 0x0010000002007824 */ /* 0x000fca00078e00ff */
[----:B------:R-:W-:-:S07]  /*8780*/  LOP3.LUT R0, R3, R0, R4, 0xfe, !PT ;  /* 0x0000000003007212 */ /* 0x000fce00078efe04 */
.L_x_4628:
[----:B------:R-:W-:Y:S05]  /*8790*/  BSYNC B0 ;  /* 0x0000000000007941 */ /* 0x000fea0003800000 */
.L_x_4627:
[----:B------:R-:W-:-:S04]  /*87a0*/  FMUL.FTZ R0, R0, 1 ;  /* 0x3f80000000007820 */ /* 0x000fc80000410000 */
[----:B------:R0:W4:Y:S01]  /*87b0*/  F2F.F64.F32 R18, R0 ;  /* 0x0000000000127310 */ /* 0x0001220000201800 */
[----:B------:R-:W-:Y:S05]  /*87c0*/  BRA `(.L_x_4612) ;  /* 0x0000000400187947 */ /* 0x000fea0003800000 */
.L_x_4625:
[----:B------:R-:W4:Y:S01]  /*87d0*/  LDG.E.U8 R2, desc[UR36][R2.64] ;  /* 0x0000002402027981 */ /* 0x000f22000c1e1100 */
[----:B------:R-:W-:Y:S01]  /*87e0*/  BSSY B0, `(.L_x_4631) ;  /* 0x0000018000007945 */ /* 0x000fe20003800000 */
        /* <DEDUP_REMOVED lines=19> */
.L_x_4634:
[----:B------:R-:W-:Y:S05]  /*8920*/  BSYNC B1 ;  /* 0x0000000000017941 */ /* 0x000fea0003800000 */
.L_x_4633:
[----:B------:R-:W-:Y:S01]  /*8930*/  LEA R3, R0, 0x37800000, 0x17 ;  /* 0x3780000000037811 */ /* 0x000fe200078eb8ff */
[----:B------:R-:W-:-:S05]  /*8940*/  IMAD.SHL.U32 R0, R2, 0x200000, RZ ;  /* 0x0020000002007824 */ /* 0x000fca00078e00ff */
[----:B------:R-:W-:-:S07]  /*8950*/  LOP3.LUT R0, R3, R0, R4, 0xfe, !PT ;  /* 0x0000000003007212 */ /* 0x000fce00078efe04 */
.L_x_4632:
[----:B------:R-:W-:Y:S05]  /*8960*/  BSYNC B0 ;  /* 0x0000000000007941 */ /* 0x000fea0003800000 */
.L_x_4631:
[----:B------:R-:W-:-:S04]  /*8970*/  FMUL.FTZ R0, R0, 1 ;  /* 0x3f80000000007820 */ /* 0x000fc80000410000 */
[----:B------:R0:W4:Y:S01]  /*8980*/  F2F.F64.F32 R18, R0 ;  /* 0x0000000000127310 */ /* 0x0001220000201800 */
[----:B------:R-:W-:Y:S05]  /*8990*/  BRA `(.L_x_4612) ;  /* 0x0000000000a47947 */ /* 0x000fea0003800000 */
.L_x_4624:
[----:B------:R-:W-:-:S13]  /*89a0*/  ISETP.NE.AND P0, PT, R0, 0x1c, PT ;  /* 0x0000001c0000780c */ /* 0x000fda0003f05270 */
[----:B------:R-:W-:Y:S05]  /*89b0*/  @!P0 BRA `(.L_x_4635) ;  /* 0x0000000000948947 */ /* 0x000fea0003800000 */
[----:B------:R-:W-:-:S13]  /*89c0*/  ISETP.NE.AND P0, PT, R0, 0x1d, PT ;  /* 0x0000001d0000780c */ /* 0x000fda0003f05270 */
[----:B------:R-:W-:Y:S05]  /*89d0*/  @!P0 BRA `(.L_x_4636) ;  /* 0x0000000000808947 */ /* 0x000fea0003800000 */
[----:B------:R-:W-:-:S13]  /*89e0*/  ISETP.NE.AND P0, PT, R0, 0x2c, PT ;  /* 0x0000002c0000780c */ /* 0x000fda0003f05270 */
[----:B------:R-:W-:Y:S05]  /*89f0*/  @P0 BRA `(.L_x_4611) ;  /* 0x0000000000300947 */ /* 0x000fea0003800000 */
[----:B------:R-:W4:Y:S01]  /*8a00*/  LDG.E.U8 R2, desc[UR36][R2.64] ;  /* 0x0000002402027981 */ /* 0x000f22000c1e1100 */
[----:B------:R-:W-:Y:S01]  /*8a10*/  BSSY B0, `(.L_x_4637) ;  /* 0x0000007000007945 */ /* 0x000fe20003800000 */
[----:B------:R-:W-:Y:S01]  /*8a20*/  IMAD.MOV.U32 R0, RZ, RZ, 0x400000 ;  /* 0x00400000ff007424 */ /* 0x000fe200078e00ff */
[----:B----4-:R-:W-:-:S13]  /*8a30*/  ISETP.NE.AND P0, PT, R2, RZ, PT ;  /* 0x000000ff0200720c */ /* 0x010fda0003f05270 */
[----:B------:R-:W-:Y:S05]  /*8a40*/  @!P0 BRA `(.L_x_4638) ;  /* 0x00000000000c8947 */ /* 0x000fea0003800000 */
[----:B------:R-:W-:-:S13]  /*8a50*/  ISETP.NE.AND P0, PT, R2, 0xff, PT ;  /* 0x000000ff0200780c */ /* 0x000fda0003f05270 */
[----:B------:R-:W-:Y:S01]  /*8a60*/  @!P0 MOV R0, 0x7f800001 ;  /* 0x7f80000100008802 */ /* 0x000fe20000000f00 */
[----:B------:R-:W-:-:S07]  /*8a70*/  @P0 IMAD.SHL.U32 R0, R2, 0x800000, RZ ;  /* 0x0080000002000824 */ /* 0x000fce00078e00ff */
.L_x_4638:
[----:B------:R-:W-:Y:S05]  /*8a80*/  BSYNC B0 ;  /* 0x0000000000007941 */ /* 0x000fea0003800000 */
.L_x_4637:
[----:B------:R-:W-:-:S04]  /*8a90*/  FMUL.FTZ R0, R0, 1 ;  /* 0x3f80000000007820 */ /* 0x000fc80000410000 */
[----:B------:R0:W4:Y:S01]  /*8aa0*/  F2F.F64.F32 R18, R0 ;  /* 0x0000000000127310 */ /* 0x0001220000201800 */
[----:B------:R-:W-:Y:S05]  /*8ab0*/  BRA `(.L_x_4612) ;  /* 0x00000000005c7947 */ /* 0x000fea0003800000 */
.L_x_4611:
[----:B------:R-:W-:Y:S01]  /*8ac0*/  MOV R0, 0x0 ;  /* 0x0000000000007802 */ /* 0x000fe20000000f00 */
[----:B------:R-:W-:Y:S01]  /*8ad0*/  ULDC.64 UR4, c[0x4][0x310] ;  /* 0x0100c40000047ab9 */ /* 0x000fe20000000a00 */
[----:B------:R-:W-:Y:S01]  /*8ae0*/  ULDC.64 UR6, c[0x4][0x28] ;  /* 0x01000a0000067ab9 */ /* 0x000fe20000000a00 */
[----:B------:R-:W-:Y:S01]  /*8af0*/  IMAD.U32 R4, RZ, RZ, UR4 ;  /* 0x00000004ff047e24 */ /* 0x000fe2000f8e00ff */
[----:B------:R0:W4:Y:S01]  /*8b00*/  LDC.64 R2, c[0x4][R0] ;  /* 0x0100000000027b82 */ /* 0x0001220000000a00 */
[----:B--2---:R-:W-:Y:S01]  /*8b10*/  IMAD.U32 R5, RZ, RZ, UR5 ;  /* 0x00000005ff057e24 */ /* 0x004fe2000f8e00ff */
        /* <DEDUP_REMOVED lines=9> */
[----:B-1-345:R-:W-:Y:S05]  /*8bb0*/  CALL.ABS.NOINC R2 ;  /* 0x0000000002007343 */ /* 0x03afea0003c00000 */
.L_x_4639:
[----:B------:R-:W-:Y:S01]  /*8bc0*/  CS2R R18, SRZ ;  /* 0x0000000000127805 */ /* 0x000fe2000001ff00 */
[----:B------:R-:W-:Y:S06]  /*8bd0*/  BRA `(.L_x_4612) ;  /* 0x0000000000147947 */ /* 0x000fec0003800000 */
.L_x_4636:
[----:B------:R-:W4:Y:S02]  /*8be0*/  LDG.E.64 R18, desc[UR36][R2.64] ;  /* 0x0000002402127981 */ /* 0x000f24000c1e1b00 */
[----:B----4-:R-:W0:Y:S01]  /*8bf0*/  I2F.F64.U64 R18, R18 ;  /* 0x0000001200127312 */ /* 0x010e220000301800 */
[----:B------:R-:W-:Y:S05]  /*8c00*/  BRA `(.L_x_4612) ;  /* 0x0000000000087947 */ /* 0x000fea0003800000 */
.L_x_4635:
[----:B------:R-:W4:Y:S02]  /*8c10*/  LDG.E R2, desc[UR36][R2.64] ;  /* 0x0000002402027981 */ /* 0x000f24000c1e1900 */
[----:B----4-:R0:W4:Y:S02]  /*8c20*/  I2F.F64.U32 R18, R2 ;  /* 0x0000000200127312 */ /* 0x0101240000201800 */
.L_x_4612:
[C---:B-1-3-5:R-:W-:Y:S01]  /*8c30*/  DSETP.GE.AND P0, PT, R22.reuse, RZ, PT ;  /* 0x000000ff1600722a */ /* 0x06afe20003f06000 */
[----:B------:R-:W-:Y:S01]  /*8c40*/  BSSY B7, `(.L_x_4640) ;  /* 0x0000013000077945 */ /* 0x000fe20003800000 */
[----:B------:R-:W-:-:S14]  /*8c50*/  DSETP.LE.AND P1, PT, R22, 1, PT ;  /* 0x3ff000001600742a */ /* 0x000fdc0003f23000 */
[----:B------:R-:W-:Y:S05]  /*8c60*/  @P0 BRA P1, `(.L_x_4641) ;  /* 0x0000000000400947 */ /* 0x000fea0000800000 */
[----:B0---4-:R-:W-:Y:S01]  /*8c70*/  MOV R0, 0x0 ;  /* 0x0000000000007802 */ /* 0x011fe20000000f00 */
[----:B------:R-:W-:Y:S01]  /*8c80*/  ULDC.64 UR4, c[0x4][0x300] ;  /* 0x0100c00000047ab9 */ /* 0x000fe20000000a00 */
[----:B------:R-:W-:Y:S01]  /*8c90*/  ULDC.64 UR6, c[0x4][0x8] ;  /* 0x0100020000067ab9 */ /* 0x000fe20000000a00 */
[----:B------:R-:W-:Y:S01]  /*8ca0*/  MOV R4, UR4 ;  /* 0x0000000400047c02 */ /* 0x000fe20008000f00 */
[----:B------:R0:W1:Y:S01]  /*8cb0*/  LDC.64 R2, c[0x4][R0] ;  /* 0x0100000000027b82 */ /* 0x0000620000000a00 */
        /* <DEDUP_REMOVED lines=11> */
.L_x_4641:
[----:B------:R-:W-:Y:S05]  /*8d70*/  BSYNC B7 ;  /* 0x0000000000077941 */ /* 0x000fea0003800000 */
.L_x_4640:
        /* <DEDUP_REMOVED lines=20> */
.L_x_4643:
[----:B------:R-:W-:Y:S05]  /*8ec0*/  BSYNC B7 ;  /* 0x0000000000077941 */ /* 0x000fea0003800000 */
.L_x_4642:
[----:B------:R-:W-:Y:S01]  /*8ed0*/  ISETP.GT.AND P1, PT, R23, 0xfffff, PT ;  /* 0x000fffff1700780c */ /* 0x000fe20003f24270 */
[--C-:B------:R-:W-:Y:S01]  /*8ee0*/  IMAD.MOV.U32 R4, RZ, RZ, R22.reuse ;  /* 0x000000ffff047224 */ /* 0x100fe200078e0016 */
[----:B------:R-:W-:Y:S01]  /*8ef0*/  DADD R6, -RZ, -R22 ;  /* 0x00000000ff067229 */ /* 0x000fe20000000916 */
[--C-:B------:R-:W-:Y:S01]  /*8f00*/  IMAD.MOV.U32 R5, RZ, RZ, R23.reuse ;  /* 0x000000ffff057224 */ /* 0x100fe200078e0017 */
[----:B------:R-:W-:Y:S01]  /*8f10*/  BSSY B0, `(.L_x_4644) ;  /* 0x0000051000007945 */ /* 0x000fe20003800000 */
[----:B------:R-:W-:Y:S02]  /*8f20*/  IMAD.MOV.U32 R3, RZ, RZ, R23 ;  /* 0x000000ffff037224 */ /* 0x000fe400078e0017 */
[----:B------:R-:W-:-:S05]  /*8f30*/  IMAD.MOV.U32 R2, RZ, RZ, R22 ;  /* 0x000000ffff027224 */ /* 0x000fca00078e0016 */
[----:B------:R-:W-:Y:S01]  /*8f40*/  FSETP.GEU.FTZ.AND P0, PT, R7, 1.7916666269302368164, PT ;  /* 0x3fe555550700780b */ /* 0x000fe20003f1e000 */
        /* <DEDUP_REMOVED lines=12> */
[----:B------:R-:W-:Y:S02]  /*9010*/  @P2 FSEL R15, R9, -QNAN , P3 ;  /* 0xfff00000090f2808 */ /* 0x000fe40001800000 */
[----:B------:R-:W-:Y:S01]  /*9020*/  FSETP.GT.FTZ.AND P3, PT, R7, -1.6999999284744262695, PT ;  /* 0xbfd999990700780b */ /* 0x000fe20003f74000 */
[----:B------:R-:W-:-:S12]  /*9030*/  @P2 BRA `(.L_x_4645) ;  /* 0x0000000000f82947 */ /* 0x000fd80003800000 */
[----:B------:R-:W-:Y:S01]  /*9040*/  LOP3.LUT R4, R3, 0x800fffff, RZ, 0xc0, !PT ;  /* 0x800fffff03047812 */ /* 0x000fe200078ec0ff */
[----:B------:R-:W-:Y:S01]  /*9050*/  IMAD.MOV.U32 R8, RZ, RZ, RZ ;  /* 0x000000ffff087224 */ /* 0x000fe200078e00ff */
[----:B------:R-:W-:Y:S01]  /*9060*/  MOV R20, 0x8b7a8b04 ;  /* 0x8b7a8b0400147802 */ /* 0x000fe20000000f00 */
[----:B------:R-:W-:Y:S01]  /*9070*/  IMAD.MOV.U32 R21, RZ, RZ, 0x3ed0ee25 ;  /* 0x3ed0ee25ff157424 */ /* 0x000fe200078e00ff */
[----:B------:R-:W-:Y:S01]  /*9080*/  LOP3.LUT R5, R4, 0x3ff00000, RZ, 0xfc, !PT ;  /* 0x3ff0000004057812 */ /* 0x000fe200078efcff */
[----:B------:R-:W-:Y:S01]  /*9090*/  IMAD.MOV.U32 R4, RZ, RZ, R2 ;  /* 0x000000ffff047224 */ /* 0x000fe200078e0002 */
[----:B------:R-:W-:Y:S01]  /*90a0*/  UMOV UR4, 0x3ae80f1e ;  /* 0x3ae80f1e00047882 */ /* 0x000fe20000000000 */
[----:B------:R-:W-:Y:S01]  /*90b0*/  UMOV UR5, 0x3eb1380b ;  /* 0x3eb1380b00057882 */ /* 0x000fe20000000000 */
[----:B------:R-:W-:Y:S01]  /*90c0*/  ISETP.GE.AND P1, PT, R5, 0x3ff6a09f, PT ;  /* 0x3ff6a09f0500780c */ /* 0x000fe20003f26270 */
[----:B------:R-:W-:Y:S01]  /*90d0*/  UMOV UR6, 0x80000000 ;  /* 0x8000000000067882 */ /* 0x000fe20000000000 */
[----:B------:R-:W-:Y:S01]  /*90e0*/  LEA.HI R0, R3, R0, RZ, 0xc ;  /* 0x0000000003007211 */ /* 0x000fe200078f60ff */
[----:B------:R-:W-:-:S10]  /*90f0*/  UMOV UR7, 0x43300000 ;  /* 0x4330000000077882 */ /* 0x000fd40000000000 */
[----:B------:R-:W-:Y:S02]  /*9100*/  @P1 VIADD R9, R5, 0xfff00000 ;  /* 0xfff0000005091836 */ /* 0x000fe40000000000 */
[----:B------:R-:W-:Y:S02]  /*9110*/  @P1 VIADD R0, R0, 0x1 ;  /* 0x0000000100001836 */ /* 0x000fe40000000000 */
[----:B------:R-:W-:-:S06]  /*9120*/  @P1 IMAD.MOV.U32 R5, RZ, RZ, R9 ;  /* 0x000000ffff051224 */ /* 0x000fcc00078e0009 */
        /* <DEDUP_REMOVED lines=13> */
[----:B------:R-:W-:Y:S01]  /*9200*/  LOP3.LUT R20, R0, 0x80000000, RZ, 0x3c, !PT ;  /* 0x8000000000147812 */ /* 0x000fe200078e3cff */
[----:B------:R-:W-:Y:S01]  /*9210*/  IMAD.MOV.U32 R21, RZ, RZ, 0x43300000 ;  /* 0x43300000ff157424 */ /* 0x000fe200078e00ff */
[----:B------:R-:W-:-:S03]  /*9220*/  DADD R26, R2, R2 ;  /* 0x00000000021a7229 */ /* 0x000fc60000000002 */
[----:B------:R-:W-:Y:S01]  /*9230*/  DFMA R14, R12, R14, UR4 ;  /* 0x000000040c0e7e2b */ /* 0x000fe2000800000e */
[----:B------:R-:W-:Y:S01]  /*9240*/  UMOV UR4, 0xa9ab0956 ;  /* 0xa9ab095600047882 */ /* 0x000fe20000000000 */
[----:B------:R-:W-:Y:S01]  /*9250*/  UMOV UR5, 0x3f1745cb ;  /* 0x3f1745cb00057882 */ /* 0x000fe20000000000 */
[----:B------:R-:W-:Y:S01]  /*9260*/  DADD R2, R20, -UR6 ;  /* 0x8000000614027e29 */ /* 0x000fe20008000000 */
[----:B------:R-:W-:Y:S01]  /*9270*/  UMOV UR6, 0xfefa39ef ;  /* 0xfefa39ef00067882 */ /* 0x000fe20000000000 */
[----:B------:R-:W-:Y:S01]  /*9280*/  UMOV UR7, 0x3fe62e42 ;  /* 0x3fe62e4200077882 */ /* 0x000fe20000000000 */
[----:B------:R-:W-:Y:S02]  /*9290*/  DFMA R26, R4, -R10, R26 ;  /* 0x8000000a041a722b */ /* 0x000fe4000000001a */
[----:B------:R-:W-:Y:S01]  /*92a0*/  DFMA R14, R12, R14, UR4 ;  /* 0x000000040c0e7e2b */ /* 0x000fe2000800000e */
[----:B------:R-:W-:Y:S01]  /*92b0*/  UMOV UR4, 0x2d1b5154 ;  /* 0x2d1b515400047882 */ /* 0x000fe20000000000 */
[----:B------:R-:W-:-:S04]  /*92c0*/  UMOV UR5, 0x3f3c71c7 ;  /* 0x3f3c71c700057882 */ /* 0x000fc80000000000 */
[----:B------:R-:W-:Y:S02]  /*92d0*/  DMUL R26, R8, R26 ;  /* 0x0000001a081a7228 */ /* 0x000fe40000000000 */
        /* <DEDUP_REMOVED lines=20> */
.L_x_4645:
[----:B------:R-:W-:Y:S05]  /*9420*/  BSYNC B0 ;  /* 0x0000000000007941 */ /* 0x000fea0003800000 */
.L_x_4644:
[----:B------:R-:W-:Y:S04]  /*9430*/  BSSY B0, `(.L_x_4646) ;  /* 0x0000086000007945 */ /* 0x000fe80003800000 */
[----:B------:R-:W-:Y:S05]  /*9440*/  @P3 BRA !P0, `(.L_x_4647) ;  /* 0x0000000400443947 */ /* 0x000fea0004000000 */
[----:B------:R-:W-:-:S10]  /*9450*/  DADD R2, -R22, 1 ;  /* 0x3ff0000016027429 */ /* 0x000fd40000000100 */
[----:B------:R-:W-:Y:S01]  /*9460*/  ISETP.GT.AND P0, PT, R3, 0xfffff, PT ;  /* 0x000fffff0300780c */ /* 0x000fe20003f04270 */
[----:B------:R-:W-:Y:S02]  /*9470*/  IMAD.MOV.U32 R6, RZ, RZ, R2 ;  /* 0x000000ffff067224 */ /* 0x000fe400078e0002 */
[----:B------:R-:W-:-:S10]  /*9480*/  IMAD.MOV.U32 R7, RZ, RZ, R3 ;  /* 0x000000ffff077224 */ /* 0x000fd400078e0003 */
[----:B------:R-:W-:-:S10]  /*9490*/  @!P0 DMUL R6, R6, 1.80143985094819840000e+16 ;  /* 0x4350000006068828 */ /* 0x000fd40000000000 */
[----:B------:R-:W-:Y:S01]  /*94a0*/  @!P0 IMAD.MOV.U32 R3, RZ, RZ, R7 ;  /* 0x000000ffff038224 */ /* 0x000fe200078e0007 */
[----:B------:R-:W-:-:S03]  /*94b0*/  @!P0 MOV R2, R6 ;  /* 0x0000000600028202 */ /* 0x000fc60000000f00 */
        /* <DEDUP_REMOVED lines=13> */
[----:B------:R-:W-:Y:S01]  /*9590*/  UMOV UR4, 0x3ae80f1e ;  /* 0x3ae80f1e00047882 */ /* 0x000fe20000000000 */
[----:B------:R-:W-:Y:S01]  /*95a0*/  IMAD.MOV.U32 R20, RZ, RZ, -0x748574fc ;  /* 0x8b7a8b04ff147424 */ /* 0x000fe200078e00ff */
[----:B------:R-:W-:Y:S01]  /*95b0*/  LOP3.LUT R5, R4, 0x3ff00000, RZ, 0xfc, !PT ;  /* 0x3ff0000004057812 */ /* 0x000fe200078efcff */
[----:B------:R-:W-:Y:S01]  /*95c0*/  IMAD.MOV.U32 R4, RZ, RZ, R2 ;  /* 0x000000ffff047224 */ /* 0x000fe200078e0002 */
[----:B------:R-:W-:Y:S01]  /*95d0*/  UMOV UR5, 0x3eb1380b ;  /* 0x3eb1380b00057882 */ /* 0x000fe20000000000 */
[----:B------:R-:W-:Y:S01]  /*95e0*/  IMAD.MOV.U32 R21, RZ, RZ, 0x3ed0ee25 ;  /* 0x3ed0ee25ff157424 */ /* 0x000fe200078e00ff */
        /* <DEDUP_REMOVED lines=22> */
[----:B------:R-:W-:Y:S02]  /*9750*/  DADD R20, R2, R2 ;  /* 0x0000000002147229 */ /* 0x000fe40000000002 */
[----:B------:R-:W-:Y:S01]  /*9760*/  DADD R2, R22, -UR6 ;  /* 0x8000000616027e29 */ /* 0x000fe20008000000 */
[----:B------:R-:W-:Y:S01]  /*9770*/  UMOV UR6, 0xfefa39ef ;  /* 0xfefa39ef00067882 */ /* 0x000fe20000000000 */
[----:B------:R-:W-:Y:S01]  /*9780*/  UMOV UR7, 0x3fe62e42 ;  /* 0x3fe62e4200077882 */ /* 0x000fe20000000000 */
[----:B------:R-:W-:Y:S01]  /*9790*/  DFMA R12, R10, R12, UR4 ;  /* 0x000000040a0c7e2b */ /* 0x000fe2000800000c */
[----:B------:R-:W-:Y:S01]  /*97a0*/  UMOV UR4, 0xa9ab0956 ;  /* 0xa9ab095600047882 */ /* 0x000fe20000000000 */
[----:B------:R-:W-:Y:S01]  /*97b0*/  UMOV UR5, 0x3f1745cb ;  /* 0x3f1745cb00057882 */ /* 0x000fe20000000000 */
[----:B------:R-:W-:-:S02]  /*97c0*/  DFMA R20, R4, -R8, R20 ;  /* 0x800000080414722b */ /* 0x000fc40000000014 */
[----:B------:R-:W-:-:S03]  /*97d0*/  DFMA R4, R2, UR6, R8 ;  /* 0x0000000602047c2b */ /* 0x000fc60008000008 */
[----:B------:R-:W-:Y:S01]  /*97e0*/  DFMA R12, R10, R12, UR4 ;  /* 0x000000040a0c7e2b */ /* 0x000fe2000800000c */
[----:B------:R-:W-:Y:S01]  /*97f0*/  UMOV UR4, 0x2d1b5154 ;  /* 0x2d1b515400047882 */ /* 0x000fe20000000000 */
[----:B------:R-:W-:Y:S01]  /*9800*/  UMOV UR5, 0x3f3c71c7 ;  /* 0x3f3c71c700057882 */ /* 0x000fe20000000000 */
[----:B------:R-:W-:Y:S02]  /*9810*/  DMUL R20, R6, R20 ;  /* 0x0000001406147228 */ /* 0x000fe40000000000 */
[----:B------:R-:W-:-:S03]  /*9820*/  DFMA R22, -R2, UR6, R4 ;  /* 0x0000000602167c2b */ /* 0x000fc60008000104 */
[----:B------:R-:W-:Y:S01]  /*9830*/  DFMA R12, R10, R12, UR4 ;  /* 0x000000040a0c7e2b */ /* 0x000fe2000800000c */
[----:B------:R-:W-:Y:S01]  /*9840*/  UMOV UR4, 0x923be72d ;  /* 0x923be72d00047882 */ /* 0x000fe20000000000 */
[----:B------:R-:W-:-:S03]  /*9850*/  UMOV UR5, 0x3f624924 ;  /* 0x3f62492400057882 */ /* 0x000fc60000000000 */
[----:B------:R-:W-:-:S03]  /*9860*/  DADD R22, -R8, R22 ;  /* 0x0000000008167229 */ /* 0x000fc60000000116 */
        /* <DEDUP_REMOVED lines=9> */
[----:B------:R-:W-:-:S08]  /*9900*/  DMUL R12, R10, R12 ;  /* 0x0000000c0a0c7228 */ /* 0x000fd00000000000 */
[----:B------:R-:W-:-:S08]  /*9910*/  DFMA R12, R8, R12, R20 ;  /* 0x0000000c080c722b */ /* 0x000fd00000000014 */
[----:B------:R-:W-:-:S08]  /*9920*/  DADD R12, R12, -R22 ;  /* 0x000000000c0c7229 */ /* 0x000fd00000000816 */
[----:B------:R-:W-:-:S08]  /*9930*/  DFMA R12, R2, UR4, R12 ;  /* 0x00000004020c7c2b */ /* 0x000fd0000800000c */
[----:B------:R-:W-:Y:S01]  /*9940*/  DADD R4, R4, R12 ;  /* 0x0000000004047229 */ /* 0x000fe2000000000c */
[----:B------:R-:W-:Y:S10]  /*9950*/  BRA `(.L_x_4648) ;  /* 0x0000000000cc7947 */ /* 0x000ff40003800000 */
.L_x_4647:
        /* <DEDUP_REMOVED lines=16> */
[----:B------:R-:W-:Y:S01]  /*9a60*/  MOV R4, R2 ;  /* 0x0000000200047202 */ /* 0x000fe20000000f00 */
[----:B------:R-:W-:Y:S01]  /*9a70*/  IMAD.MOV.U32 R5, RZ, RZ, R3 ;  /* 0x000000ffff057224 */ /* 0x000fe200078e0003 */
[----:B------:R-:W-:-:S07]  /*9a80*/  MOV R0, 0x9aa0 ;  /* 0x00009aa000007802 */ /* 0x000fce0000000f00 */
[----:B------:R-:W-:Y:S05]  /*9a90*/  CALL.REL.NOINC `($__internal_6_$__cuda_sm20_div_rn_f64_full) ;  /* 0x000000c000587944 */ /* 0x000fea0003c00000 */
[----:B------:R-:W-:-:S07]  /*9aa0*/  IMAD.MOV.U32 R5, RZ, RZ, R3 ;  /* 0x000000ffff057224 */ /* 0x000fce00078e0003 */
.L_x_4650:
[----:B------:R-:W-:Y:S05]  /*9ab0*/  BSYNC B1 ;  /* 0x0000000000017941 */ /* 0x000fea0003800000 */
.L_x_4649:
        /* <DEDUP_REMOVED lines=29> */
.L_x_4648:
[----:B------:R-:W-:Y:S05]  /*9c90*/  BSYNC B0 ;  /* 0x0000000000007941 */ /* 0x000fea0003800000 */
.L_x_4646:
        /* <DEDUP_REMOVED lines=24> */
.L_x_4654:
[----:B------:R-:W0:Y:S02]  /*9e20*/  F2I.S64.F64.TRUNC R4, R4 ;  /* 0x0000000400047311 */ /* 0x000e24000030d900 */
[----:B0-----:R-:W-:-:S05]  /*9e30*/  IMAD.MOV.U32 R3, RZ, RZ, R4 ;  /* 0x000000ffff037224 */ /* 0x001fca00078e0004 */
[----:B------:R0:W-:Y:S01]  /*9e40*/  STG.E.U8 desc[UR36][R16.64], R3 ;  /* 0x0000000310007986 */ /* 0x0001e2000c101124 */
[----:B------:R-:W-:Y:S05]  /*9e50*/  BRA `(.L_x_4656) ;  /* 0x0000000c00f87947 */ /* 0x000fea0003800000 */
.L_x_4653:
        /* <DEDUP_REMOVED lines=9> */
.L_x_4658:
[----:B------:R-:W0:Y:S02]  /*9ef0*/  F2I.F64.TRUNC R5, R4 ;  /* 0x0000000400057311 */ /* 0x000e24000030d100 */
[----:B0-----:R0:W-:Y:S01]  /*9f00*/  STG.E desc[UR36][R16.64], R5 ;  /* 0x0000000510007986 */ /* 0x0011e2000c101924 */
[----:B------:R-:W-:Y:S05]  /*9f10*/  BRA `(.L_x_4656) ;  /* 0x0000000c00c87947 */ /* 0x000fea0003800000 */
.L_x_4657:
[----:B------:R-:W0:Y:S02]  /*9f20*/  F2I.F64.TRUNC R5, R4 ;  /* 0x0000000400057311 */ /* 0x000e24000030d100 */
[----:B0-----:R0:W-:Y:S01]  /*9f30*/  STG.E.U16 desc[UR36][R16.64], R5 ;  /* 0x0000000510007986 */ /* 0x0011e2000c101524 */
[----:B------:R-:W-:Y:S05]  /*9f40*/  BRA `(.L_x_4656) ;  /* 0x0000000c00bc7947 */ /* 0x000fea0003800000 */
.L_x_4652:
        /* <DEDUP_REMOVED lines=13> */
.L_x_4660:
        /* <DEDUP_REMOVED lines=8> */
.L_x_4659:
        /* <DEDUP_REMOVED lines=14> */
.L_x_4662:
        /* <DEDUP_REMOVED lines=9> */
.L_x_4661:
[----:B------:R0:W-:Y:S01]  /*a210*/  STG.E.64 desc[UR36][R16.64], R4 ;  /* 0x0000000410007986 */ /* 0x0001e2000c101b24 */
[----:B------:R-:W-:Y:S05]  /*a220*/  BRA `(.L_x_4656) ;  /* 0x0000000c00047947 */ /* 0x000fea0003800000 */
.L_x_4651:
        /* <DEDUP_REMOVED lines=12> */
.L_x_4665:
[----:B------:R-:W-:-:S05]  /*a2f0*/  CS2R R6, SRZ ;  /* 0x0000000000067805 */ /* 0x000fca000001ff00 */
[----:B------:R0:W-:Y:S01]  /*a300*/  STG.E.128 desc[UR36][R16.64], R4 ;  /* 0x0000000410007986 */ /* 0x0001e2000c101d24 */
[----:B------:R-:W-:Y:S05]  /*a310*/  BRA `(.L_x_4656) ;  /* 0x0000000800c87947 */ /* 0x000fea0003800000 */
.L_x_4664:
        /* <DEDUP_REMOVED lines=25> */
.L_x_4669:
[----:B------:R-:W-:Y:S05]  /*a4b0*/  BSYNC B0 ;  /* 0x0000000000007941 */ /* 0x000fea0003800000 */
.L_x_4668:
[----:B------:R-:W-:-:S05]  /*a4c0*/  LOP3.LUT R3, R0, R3, RZ, 0xfc, !PT ;  /* 0x0000000300037212 */ /* 0x000fca00078efcff */
[----:B------:R0:W-:Y:S01]  /*a4d0*/  STG.E.U8 desc[UR36][R16.64], R3 ;  /* 0x0000000310007986 */ /* 0x0001e2000c101124 */
[----:B------:R-:W-:Y:S05]  /*a4e0*/  BRA `(.L_x_4656) ;  /* 0x0000000800547947 */ /* 0x000fea0003800000 */
.L_x_4667:
        /* <DEDUP_REMOVED lines=17> */
.L_x_4671:
[----:B------:R-:W-:Y:S01]  /*a600*/  IMAD.MOV.U32 R0, RZ, RZ, 0x7f ;  /* 0x0000007fff007424 */ /* 0x000fe200078e00ff */
[----:B------:R-:W-:-:S04]  /*a610*/  ISETP.GT.U32.AND P0, PT, R2, 0x7f800000, PT ;  /* 0x7f8000000200780c */ /* 0x000fc80003f04070 */
[----:B------:R-:W-:-:S09]  /*a620*/  SEL R0, R0, 0x7c, P0 ;  /* 0x0000007c00007807 */ /* 0x000fd20000000000 */
.L_x_4672:
[----:B------:R-:W-:Y:S05]  /*a630*/  BSYNC B0 ;  /* 0x0000000000007941 */ /* 0x000fea0003800000 */
.L_x_4670:
[----:B------:R-:W-:-:S04]  /*a640*/  LOP3.LUT R2, R3, 0x80000000, RZ, 0xc0, !PT ;  /* 0x8000000003027812 */ /* 0x000fc800078ec0ff */
[----:B------:R-:W-:-:S04]  /*a650*/  SHF.R.U32.HI R3, RZ, 0x18, R2 ;  /* 0x00000018ff037819 */ /* 0x000fc80000011602 */
[----:B------:R-:W-:-:S05]  /*a660*/  LOP3.LUT R3, R0, R3, RZ, 0xfc, !PT ;  /* 0x0000000300037212 */ /* 0x000fca00078efcff */
[----:B------:R0:W-:Y:S01]  /*a670*/  STG.E.U8 desc[UR36][R16.64], R3 ;  /* 0x0000000310007986 */ /* 0x0001e2000c101124 */
[----:B------:R-:W-:Y:S05]  /*a680*/  BRA `(.L_x_4656) ;  /* 0x0000000400ec7947 */ /* 0x000fea0003800000 */
.L_x_4666:
        /* <DEDUP_REMOVED lines=8> */
.L_x_4663:
        /* <DEDUP_REMOVED lines=11> */
.L_x_4675:
[----:B------:R-:W-:Y:S01]  /*a7c0*/  UMOV UR4, 0xf0000000 ;  /* 0xf000000000047882 */ /* 0x000fe20000000000 */
[----:B------:R-:W-:Y:S01]  /*a7d0*/  UMOV UR5, 0x380fffff ;  /* 0x380fffff00057882 */ /* 0x000fe20000000000 */
[----:B------:R-:W0:Y:S01]  /*a7e0*/  F2F.F32.F64 R3, R4 ;  /* 0x0000000400037310 */ /* 0x000e220000301000 */
[----:B------:R-:W-:Y:S01]  /*a7f0*/  DSETP.GEU.AND P0, PT, |R4|, UR4, PT ;  /* 0x0000000404007e2a */ /* 0x000fe2000bf0e200 */
[----:B------:R-:W-:Y:S01]  /*a800*/  BSSY B0, `(.L_x_4676) ;  /* 0x0000015000007945 */ /* 0x000fe20003800000 */
[----:B------:R-:W-:-:S12]  /*a810*/  MOV R8, 0x80 ;  /* 0x0000008000087802 */ /* 0x000fd80000000f00 */
        /* <DEDUP_REMOVED lines=15> */
.L_x_4678:
[----:B------:R-:W-:-:S04]  /*a910*/  LOP3.LUT R2, R3, 0x80000000, RZ, 0xc0, !PT ;  /* 0x8000000003027812 */ /* 0x000fc800078ec0ff */
[----:B------:R-:W-:-:S04]  /*a920*/  SHF.R.U32.HI R3, RZ, 0x18, R2 ;  /* 0x00000018ff037819 */ /* 0x000fc80000011602 */
[----:B------:R-:W-:-:S04]  /*a930*/  LOP3.LUT R0, R0, R3, RZ, 0xfc, !PT ;  /* 0x0000000300007212 */ /* 0x000fc800078efcff */
[----:B------:R-:W-:-:S07]  /*a940*/  PRMT R8, R0, 0x7610, R8 ;  /* 0x0000761000087816 */ /* 0x000fce0000000008 */
.L_x_4677:
[----:B------:R-:W-:Y:S05]  /*a950*/  BSYNC B0 ;  /* 0x0000000000007941 */ /* 0x000fea0003800000 */
.L_x_4676:
[----:B------:R3:W-:Y:S01]  /*a960*/  STG.E.U8 desc[UR36][R16.64], R8 ;  /* 0x0000000810007986 */ /* 0x0007e2000c101124 */
[----:B------:R-:W-:Y:S05]  /*a970*/  BRA `(.L_x_4656) ;  /* 0x0000000400307947 */ /* 0x000fea0003800000 */
.L_x_4674:
        /* <DEDUP_REMOVED lines=21> */
.L_x_4681:
[----:B------:R-:W-:-:S04]  /*aad0*/  LOP3.LUT R2, R3, 0x80000000, RZ, 0xc0, !PT ;  /* 0x8000000003027812 */ /* 0x000fc800078ec0ff */
[----:B------:R-:W-:-:S04]  /*aae0*/  SHF.R.U32.HI R3, RZ, 0x18, R2 ;  /* 0x00000018ff037819 */ /* 0x000fc80000011602 */
[----:B------:R-:W-:-:S04]  /*aaf0*/  LOP3.LUT R0, R0, R3, RZ, 0xfc, !PT ;  /* 0x0000000300007212 */ /* 0x000fc800078efcff */
[----:B------:R-:W-:-:S07]  /*ab00*/  PRMT R8, R0, 0x7610, R8 ;  /* 0x0000761000087816 */ /* 0x000fce0000000008 */
.L_x_4680:
[----:B------:R-:W-:Y:S05]  /*ab10*/  BSYNC B0 ;  /* 0x0000000000007941 */ /* 0x000fea0003800000 */
.L_x_4679:
[----:B------:R0:W-:Y:S01]  /*ab20*/  STG.E.U8 desc[UR36][R16.64], R8 ;  /* 0x0000000810007986 */ /* 0x0001e2000c101124 */
[----:B------:R-:W-:Y:S05]  /*ab30*/  BRA `(.L_x_4656) ;  /* 0x0000000000c07947 */ /* 0x000fea0003800000 */
.L_x_4673:
        /* <DEDUP_REMOVED lines=26> */
.L_x_4655:
        /* <DEDUP_REMOVED lines=16> */
.L_x_4684:
[----:B------:R-:W-:Y:S05]  /*ade0*/  BRA `(.L_x_4656) ;  /* 0x0000000000147947 */ /* 0x000fea0003800000 */
.L_x_4683:
[----:B------:R-:W0:Y:S02]  /*adf0*/  F2I.U64.F64.TRUNC R4, R4 ;  /* 0x0000000400047311 */ /* 0x000e24000030d800 */
[----:B0-----:R1:W-:Y:S01]  /*ae00*/  STG.E.64 desc[UR36][R16.64], R4 ;  /* 0x0000000410007986 */ /* 0x0013e2000c101b24 */
[----:B------:R-:W-:Y:S05]  /*ae10*/  BRA `(.L_x_4656) ;  /* 0x0000000000087947 */ /* 0x000fea0003800000 */
.L_x_4682:
[----:B------:R-:W0:Y:S02]  /*ae20*/  F2I.U32.F64.TRUNC R5, R4 ;  /* 0x0000000400057311 */ /* 0x000e24000030d000 */
[----:B0-----:R0:W-:Y:S02]  /*ae30*/  STG.E desc[UR36][R16.64], R5 ;  /* 0x0000000510007986 */ /* 0x0011e4000c101924 */
.L_x_4656:
[----:B------:R-:W-:-:S07]  /*ae40*/  VIADD R25, R25, 0x80 ;  /* 0x0000008019197836 */ /* 0x000fce0000000000 */
.L_x_4572:
[----:B------:R-:W-:Y:S05]  /*ae50*/  BSYNC B6 ;  /* 0x0000000000067941 */ /* 0x000fea0003800000 */
.L_x_4571:
        /* <DEDUP_REMOVED lines=358> */
.L_x_4687:
        /* <DEDUP_REMOVED lines=21> */
.L_x_4691:
[----:B------:R-:W2:Y:S02]  /*c610*/  LDG.E.U8 R2, desc[UR36][R2.64] ;  /* 0x0000002402027981 */ /* 0x000ea4000c1e1100 */
[----:B--2---:R0:W1:Y:S01]  /*c620*/  I2F.F64.U16 R22, R2 ;  /* 0x0000000200167312 */ /* 0x0040620000101800 */
[----:B------:R-:W-:Y:S05]  /*c630*/  BRA `(.L_x_4693) ;  /* 0x0000000c00707947 */ /* 0x000fea0003800000 */
.L_x_4690:
        /* <DEDUP_REMOVED lines=9> */
.L_x_4695:
[----:B------:R-:W2:Y:S02]  /*c6d0*/  LDG.E R2, desc[UR36][R2.64] ;  /* 0x0000002402027981 */ /* 0x000ea4000c1e1900 */
[----:B--2---:R0:W1:Y:S01]  /*c6e0*/  I2F.F64 R22, R2 ;  /* 0x0000000200167312 */ /* 0x0040620000201c00 */
[----:B------:R-:W-:Y:S05]  /*c6f0*/  BRA `(.L_x_4693) ;  /* 0x0000000c00407947 */ /* 0x000fea0003800000 */
.L_x_4694:
[----:B------:R-:W2:Y:S02]  /*c700*/  LDG.E.U16 R2, desc[UR36][R2.64] ;  /* 0x0000002402027981 */ /* 0x000ea4000c1e1500 */
[----:B--2---:R0:W1:Y:S01]  /*c710*/  I2F.F64.S16 R22, R2 ;  /* 0x0000000200167312 */ /* 0x0040620000101c00 */
[----:B------:R-:W-:Y:S05]  /*c720*/  BRA `(.L_x_4693) ;  /* 0x0000000c00347947 */ /* 0x000fea0003800000 */
.L_x_4689:
        /* <DEDUP_REMOVED lines=8> */
[----:B------:R-:W2:Y:S01]  /*c7b0*/  F2F.F64.F32 R22, R22 ;  /* 0x0000001600167310 */ /* 0x000ea20000201800 */
[----:B------:R-:W-:Y:S05]  /*c7c0*/  BRA `(.L_x_4693) ;  /* 0x0000000c000c7947 */ /* 0x000fea0003800000 */
.L_x_4697:
[----:B------:R-:W2:Y:S02]  /*c7d0*/  LDG.E.U16 R0, desc[UR36][R2.64] ;  /* 0x0000002402007981 */ /* 0x000ea4000c1e1500 */
[----:B--2---:R-:W-:-:S05]  /*c7e0*/  HADD2.F32 R0, -RZ, R0.H0_H0 ;  /* 0x20000000ff007230 */ /* 0x004fca0000004100 */
[----:B------:R-:W-:-:S04]  /*c7f0*/  FMUL.FTZ R0, R0, 1 ;  /* 0x3f80000000007820 */ /* 0x000fc80000410000 */
[----:B------:R0:W1:Y:S01]  /*c800*/  F2F.F64.F32 R22, R0 ;  /* 0x0000000000167310 */ /* 0x0000620000201800 */
[----:B------:R-:W-:Y:S05]  /*c810*/  BRA `(.L_x_4693) ;  /* 0x0000000800f87947 */ /* 0x000fea0003800000 */
.L_x_4696:
        /* <DEDUP_REMOVED lines=10> */
.L_x_4699:
[----:B------:R-:W2:Y:S02]  /*c8c0*/  LDG.E.U16 R2, desc[UR36][R2.64] ;  /* 0x0000002402027981 */ /* 0x000ea4000c1e1500 */
[----:B--2---:R-:W-:-:S05]  /*c8d0*/  HADD2.F32 R0, -RZ, R2.H0_H0 ;  /* 0x20000002ff007230 */ /* 0x004fca0000004100 */
[----:B------:R-:W-:-:S04]  /*c8e0*/  FMUL.FTZ R0, R0, 1 ;  /* 0x3f80000000007820 */ /* 0x000fc80000410000 */
[----:B------:R3:W4:Y:S01]  /*c8f0*/  F2F.F64.F32 R22, R0 ;  /* 0x0000000000167310 */ /* 0x0007220000201800 */
[----:B------:R-:W-:Y:S05]  /*c900*/  BRA `(.L_x_4693) ;  /* 0x0000000800bc7947 */ /* 0x000fea0003800000 */
.L_x_4698:
[----:B------:R0:W5:Y:S01]  /*c910*/  LDG.E.64 R22, desc[UR36][R2.64] ;  /* 0x0000002402167981 */ /* 0x000162000c1e1b00 */
[----:B------:R-:W-:Y:S05]  /*c920*/  BRA `(.L_x_4693) ;  /* 0x0000000800b47947 */ /* 0x000fea0003800000 */
.L_x_4688:
        /* <DEDUP_REMOVED lines=13> */
.L_x_4702:
[----:B------:R0:W5:Y:S01]  /*ca00*/  LDG.E.64 R22, desc[UR36][R2.64] ;  /* 0x0000002402167981 */ /* 0x000162000c1e1b00 */
[----:B------:R-:W-:Y:S05]  /*ca10*/  BRA `(.L_x_4693) ;  /* 0x0000000800787947 */ /* 0x000fea0003800000 */
.L_x_4701:
        /* <DEDUP_REMOVED lines=28> */
.L_x_4704:
[----:B------:R-:W2:Y:S02]  /*cbe0*/  LDG.E.U8 R2, desc[UR36][R2.64] ;  /* 0x0000002402027981 */ /* 0x000ea4000c1e1100 */
[C---:B--2---:R-:W-:Y:S01]  /*cbf0*/  SHF.L.U32 R0, R2.reuse, 0x19, RZ ;  /* 0x0000001902007819 */ /* 0x044fe200000006ff */
        /* <DEDUP_REMOVED lines=11> */
[----:B------:R0:W1:Y:S01]  /*ccb0*/  F2F.F64.F32 R22, R4 ;  /* 0x0000000400167310 */ /* 0x0000620000201800 */
[----:B------:R-:W-:Y:S05]  /*ccc0*/  BRA `(.L_x_4693) ;  /* 0x0000000400cc7947 */ /* 0x000fea0003800000 */
.L_x_4703:
[----:B------:R-:W2:Y:S02]  /*ccd0*/  LDG.E.U16 R0, desc[UR36][R2.64] ;  /* 0x0000002402007981 */ /* 0x000ea4000c1e1500 */
[----:B--2---:R-:W-:-:S04]  /*cce0*/  IMAD.U32 R0, R0, 0x10000, RZ ;  /* 0x0001000000007824 */ /* 0x004fc800078e00ff */
[----:B------:R-:W-:-:S04]  /*ccf0*/  FMUL.FTZ R0, R0, 1 ;  /* 0x3f80000000007820 */ /* 0x000fc80000410000 */
[----:B------:R0:W1:Y:S01]  /*cd00*/  F2F.F64.F32 R22, R0 ;  /* 0x0000000000167310 */ /* 0x0000620000201800 */
[----:B------:R-:W-:Y:S05]  /*cd10*/  BRA `(.L_x_4693) ;  /* 0x0000000400b87947 */ /* 0x000fea0003800000 */
.L_x_4700:
        /* <DEDUP_REMOVED lines=11> */
.L_x_4707:
        /* <DEDUP_REMOVED lines=21> */
.L_x_4711:
[----:B------:R-:W-:Y:S05]  /*cf20*/  BSYNC B1 ;  /* 0x0000000000017941 */ /* 0x000fea0003800000 */
.L_x_4710:
[----:B------:R-:W-:Y:S01]  /*cf30*/  LEA R3, R0, 0x3b800000, 0x17 ;  /* 0x3b80000000037811 */ /* 0x000fe200078eb8ff */
[----:B------:R-:W-:-:S05]  /*cf40*/  IMAD.SHL.U32 R0, R2, 0x100000, RZ ;  /* 0x0010000002007824 */ /* 0x000fca00078e00ff */
[----:B------:R-:W-:-:S07]  /*cf50*/  LOP3.LUT R0, R3, R0, R4, 0xfe, !PT ;  /* 0x0000000003007212 */ /* 0x000fce00078efe04 */
.L_x_4709:
[----:B------:R-:W-:Y:S05]  /*cf60*/  BSYNC B0 ;  /* 0x0000000000007941 */ /* 0x000fea0003800000 */
.L_x_4708:
[----:B------:R-:W-:-:S04]  /*cf70*/  FMUL.FTZ R0, R0, 1 ;  /* 0x3f80000000007820 */ /* 0x000fc80000410000 */
[----:B------:R0:W1:Y:S01]  /*cf80*/  F2F.F64.F32 R22, R0 ;  /* 0x0000000000167310 */ /* 0x0000620000201800 */
[----:B------:R-:W-:Y:S05]  /*cf90*/  BRA `(.L_x_4693) ;  /* 0x0000000400187947 */ /* 0x000fea0003800000 */
.L_x_4706:
        /* <DEDUP_REMOVED lines=21> */
.L_x_4715:
[----:B------:R-:W-:Y:S05]  /*d0f0*/  BSYNC B1 ;  /* 0x0000000000017941 */ /* 0x000fea0003800000 */
.L_x_4714:
[----:B------:R-:W-:Y:S01]  /*d100*/  LEA R3, R0, 0x37800000, 0x17 ;  /* 0x3780000000037811 */ /* 0x000fe200078eb8ff */
[----:B------:R-:W-:-:S05]  /*d110*/  IMAD.SHL.U32 R0, R2, 0x200000, RZ ;  /* 0x0020000002007824 */ /* 0x000fca00078e00ff */
[----:B------:R-:W-:-:S07]  /*d120*/  LOP3.LUT R0, R3, R0, R4, 0xfe, !PT ;  /* 0x0000000003007212 */ /* 0x000fce00078efe04 */
.L_x_4713:
[----:B------:R-:W-:Y:S05]  /*d130*/  BSYNC B0 ;  /* 0x0000000000007941 */ /* 0x000fea0003800000 */
.L_x_4712:
[----:B------:R-:W-:-:S04]  /*d140*/  FMUL.FTZ R0, R0, 1 ;  /* 0x3f80000000007820 */ /* 0x000fc80000410000 */
[----:B------:R0:W1:Y:S01]  /*d150*/  F2F.F64.F32 R22, R0 ;  /* 0x0000000000167310 */ /* 0x0000620000201800 */
[----:B------:R-:W-:Y:S05]  /*d160*/  BRA `(.L_x_4693) ;  /* 0x0000000000a47947 */ /* 0x000fea0003800000 */
.L_x_4705:
        /* <DEDUP_REMOVED lines=14> */
.L_x_4719:
[----:B------:R-:W-:Y:S05]  /*d250*/  BSYNC B0 ;  /* 0x0000000000007941 */ /* 0x000fea0003800000 */
.L_x_4718:
[----:B------:R-:W-:-:S04]  /*d260*/  FMUL.FTZ R0, R0, 1 ;  /* 0x3f80000000007820 */ /* 0x000fc80000410000 */
[----:B------:R0:W1:Y:S01]  /*d270*/  F2F.F64.F32 R22, R0 ;  /* 0x0000000000167310 */ /* 0x0000620000201800 */
[----:B------:R-:W-:Y:S05]  /*d280*/  BRA `(.L_x_4693) ;  /* 0x00000000005c7947 */ /* 0x000fea0003800000 */
.L_x_4692:
        /* <DEDUP_REMOVED lines=16> */
.L_x_4720:
[----:B------:R-:W-:Y:S01]  /*d390*/  CS2R R22, SRZ ;  /* 0x0000000000167805 */ /* 0x000fe2000001ff00 */
[----:B------:R-:W-:Y:S06]  /*d3a0*/  BRA `(.L_x_4693) ;  /* 0x0000000000147947 */ /* 0x000fec0003800000 */
.L_x_4717:
[----:B------:R-:W2:Y:S02]  /*d3b0*/  LDG.E.64 R22, desc[UR36][R2.64] ;  /* 0x0000002402167981 */ /* 0x000ea4000c1e1b00 */
[----:B--2---:R-:W0:Y:S01]  /*d3c0*/  I2F.F64.U64 R22, R22 ;  /* 0x0000001600167312 */ /* 0x004e220000301800 */
[----:B------:R-:W-:Y:S05]  /*d3d0*/  BRA `(.L_x_4693) ;  /* 0x0000000000087947 */ /* 0x000fea0003800000 */
.L_x_4716:
[----:B------:R-:W2:Y:S02]  /*d3e0*/  LDG.E R2, desc[UR36][R2.64] ;  /* 0x0000002402027981 */ /* 0x000ea4000c1e1900 */
[----:B--2---:R0:W1:Y:S02]  /*d3f0*/  I2F.F64.U32 R22, R2 ;  /* 0x0000000200167312 */ /* 0x0040640000201800 */
.L_x_4693:
[----:B0-----:R-:W3:Y:S01]  /*d400*/  LDC.U8 R4, c[0x0][0x493] ;  /* 0x000124c0ff047b82 */ /* 0x001ee20000000000 */
[----:B------:R-:W-:Y:S02]  /*d410*/  ULDC.64 UR4, c[0x0][0x488] ;  /* 0x0001220000047ab9 */ /* 0x000fe40000000a00 */
[----:B------:R-:W-:-:S05]  /*d420*/  IADD3 R2, P0, R18, UR4, RZ ;  /* 0x0000000412027c10 */ /* 0x000fca000ff1e0ff */
        /* <DEDUP_REMOVED lines=12> */
[----:B------:R-:W3:Y:S02]  /*d4f0*/  LDG.E.S8 R2, desc[UR36][R2.64] ;  /* 0x0000002402027981 */ /* 0x000ee4000c1e1300 */
[----:B---3--:R0:W3:Y:S01]  /*d500*/  I2F.F64.S16 R18, R2 ;  /* 0x0000000200127312 */ /* 0x0080e20000101c00 */
[----:B------:R-:W-:Y:S05]  /*d510*/  BRA `(.L_x_4726) ;  /* 0x0000000c007c7947 */ /* 0x000fea0003800000 */
.L_x_4724:
[----:B------:R-:W3:Y:S02]  /*d520*/  LDG.E.U8 R2, desc[UR36][R2.64] ;  /* 0x0000002402027981 */ /* 0x000ee4000c1e1100 */
[----:B---3--:R0:W3:Y:S01]  /*d530*/  I2F.F64.U16 R18, R2 ;  /* 0x0000000200127312 */ /* 0x0080e20000101800 */
[----:B------:R-:W-:Y:S05]  /*d540*/  BRA `(.L_x_4726) ;  /* 0x0000000c00707947 */ /* 0x000fea0003800000 */
.L_x_4723:
[----:B------:R-:W-:-:S13]  /*d550*/  ISETP.NE.AND P0, PT, R0, 0x2, PT ;  /* 0x000000020000780c */ /* 0x000fda0003f05270 */
[----:B------:R-:W-:Y:S05]  /*d560*/  @!P0 BRA `(.L_x_4727) ;  /* 0x0000000000288947 */ /* 0x000fea0003800000 */
[----:B------:R-:W-:-:S13]  /*d570*/  ISETP.NE.AND P0, PT, R0, 0x3, PT ;  /* 0x000000030000780c */ /* 0x000fda0003f05270 */
[----:B------:R-:W-:Y:S05]  /*d580*/  @!P0 BRA `(.L_x_4728) ;  /* 0x0000000000148947 */ /* 0x000fea0003800000 */
[----:B------:R-:W-:-:S13]  /*d590*/  ISETP.NE.AND P0, PT, R0, 0x4, PT ;  /* 0x000000040000780c */ /* 0x000fda0003f05270 */
[----:B------:R-:W-:Y:S05]  /*d5a0*/  @P0 BRA `(.L_x_4725) ;  /* 0x0000000800fc0947 */ /* 0x000fea0003800000 */
[----:B------:R-:W3:Y:S02]  /*d5b0*/  LDG.E.64 R18, desc[UR36][R2.64] ;  /* 0x0000002402127981 */ /* 0x000ee4000c1e1b00 */
[----:B---3--:R-:W0:Y:S01]  /*d5c0*/  I2F.F64.S64 R18, R18 ;  /* 0x0000001200127312 */ /* 0x008e220000301c00 */
[----:B------:R-:W-:Y:S05]  /*d5d0*/  BRA `(.L_x_4726) ;  /* 0x0000000c004c7947 */ /* 0x000fea0003800000 */
.L_x_4728:
[----:B------:R-:W3:Y:S02]  /*d5e0*/  LDG.E R2, desc[UR36][R2.64] ;  /* 0x0000002402027981 */ /* 0x000ee4000c1e1900 */
[----:B---3--:R0:W3:Y:S01]  /*d5f0*/  I2F.F64 R18, R2 ;  /* 0x0000000200127312 */ /* 0x0080e20000201c00 */
[----:B------:R-:W-:Y:S05]  /*d600*/  BRA `(.L_x_4726) ;  /* 0x0000000c00407947 */ /* 0x000fea0003800000 */
.L_x_4727:
[----:B------:R-:W3:Y:S02]  /*d610*/  LDG.E.U16 R2, desc[UR36][R2.64] ;  /* 0x0000002402027981 */ /* 0x000ee4000c1e1500 */
[----:B---3--:R0:W3:Y:S01]  /*d620*/  I2F.F64.S16 R18, R2 ;  /* 0x0000000200127312 */ /* 0x0080e20000101c00 */
[----:B------:R-:W-:Y:S05]  /*d630*/  BRA `(.L_x_4726) ;  /* 0x0000000c00347947 */ /* 0x000fea0003800000 */
.L_x_4722:
[----:B------:R-:W-:-:S13]  /*d640*/  ISETP.GT.AND P0, PT, R0, 0x6, PT ;  /* 0x000000060000780c */ /* 0x000fda0003f04270 */
[----:B------:R-:W-:Y:S05]  /*d650*/  @P0 BRA `(.L_x_4729) ;  /* 0x0000000000340947 */ /* 0x000fea0003800000 */
[----:B------:R-:W-:-:S13]  /*d660*/  ISETP.NE.AND P0, PT, R0, 0x5, PT ;  /* 0x000000050000780c */ /* 0x000fda0003f05270 */
[----:B------:R-:W-:Y:S05]  /*d670*/  @!P0 BRA `(.L_x_4730) ;  /* 0x0000000000188947 */ /* 0x000fea0003800000 */
[----:B------:R-:W-:-:S13]  /*d680*/  ISETP.NE.AND P0, PT, R0, 0x6, PT ;  /* 0x000000060000780c */ /* 0x000fda0003f05270 */
[----:B------:R-:W-:Y:S05]  /*d690*/  @P0 BRA `(.L_x_4725) ;  /* 0x0000000800c00947 */ /* 0x000fea0003800000 */
[----:B------:R-:W3:Y:S02]  /*d6a0*/  LDG.E R18, desc[UR36][R2.64] ;  /* 0x0000002402127981 */ /* 0x000ee4000c1e1900 */
[----:B---3--:R-:W-:-:S06]  /*d6b0*/  FMUL.FTZ R18, R18, 1 ;  /* 0x3f80000012127820 */ /* 0x008fcc0000410000 */
[----:B------:R-:W0:Y:S01]  /*d6c0*/  F2F.F64.F32 R18, R18 ;  /* 0x0000001200127310 */ /* 0x000e220000201800 */
[----:B------:R-:W-:Y:S05]  /*d6d0*/  BRA `(.L_x_4726) ;  /* 0x0000000c000c7947 */ /* 0x000fea0003800000 */
.L_x_4730:
[----:B------:R-:W3:Y:S02]  /*d6e0*/  LDG.E.U16 R0, desc[UR36][R2.64] ;  /* 0x0000002402007981 */ /* 0x000ee4000c1e1500 */
[----:B---3--:R-:W-:-:S05]  /*d6f0*/  HADD2.F32 R0, -RZ, R0.H0_H0 ;  /* 0x20000000ff007230 */ /* 0x008fca0000004100 */
[----:B------:R-:W-:-:S04]  /*d700*/  FMUL.FTZ R0, R0, 1 ;  /* 0x3f80000000007820 */ /* 0x000fc80000410000 */
[----:B------:R0:W3:Y:S01]  /*d710*/  F2F.F64.F32 R18, R0 ;  /* 0x0000000000127310 */ /* 0x0000e20000201800 */
[----:B------:R-:W-:Y:S05]  /*d720*/  BRA `(.L_x_4726) ;  /* 0x0000000800f87947 */ /* 0x000fea0003800000 */
.L_x_4729:
[----:B------:R-:W-:-:S13]  /*d730*/  ISETP.NE.AND P0, PT, R0, 0x7, PT ;  /* 0x000000070000780c */ /* 0x000fda0003f05270 */
[----:B------:R-:W-:Y:S05]  /*d740*/  @!P0 BRA `(.L_x_4731) ;  /* 0x0000000000348947 */ /* 0x000fea0003800000 */
        /* <DEDUP_REMOVED lines=8> */
.L_x_4732:
[----:B------:R-:W3:Y:S02]  /*d7d0*/  LDG.E.U16 R2, desc[UR36][R2.64] ;  /* 0x0000002402027981 */ /* 0x000ee4000c1e1500 */
[----:B---3--:R-:W-:-:S05]  /*d7e0*/  HADD2.F32 R0, -RZ, R2.H0_H0 ;  /* 0x20000002ff007230 */ /* 0x008fca0000004100 */
[----:B------:R-:W-:-:S04]  /*d7f0*/  FMUL.FTZ R0, R0, 1 ;  /* 0x3f80000000007820 */ /* 0x000fc80000410000 */
[----:B------:R0:W3:Y:S01]  /*d800*/  F2F.F64.F32 R18, R0 ;  /* 0x0000000000127310 */ /* 0x0000e20000201800 */
[----:B------:R-:W-:Y:S05]  /*d810*/  BRA `(.L_x_4726) ;  /* 0x0000000800bc7947 */ /* 0x000fea0003800000 */
.L_x_4731:
[----:B------:R0:W5:Y:S01]  /*d820*/  LDG.E.64 R18, desc[UR36][R2.64] ;  /* 0x0000002402127981 */ /* 0x000162000c1e1b00 */
[----:B------:R-:W-:Y:S05]  /*d830*/  BRA `(.L_x_4726) ;  /* 0x0000000800b47947 */ /* 0x000fea0003800000 */
.L_x_4721:
        /* <DEDUP_REMOVED lines=8> */
[----:B------:R-:W3:Y:S01]  /*d8c0*/  LDG.E.U8 R2, desc[UR36][R2.64] ;  /* 0x0000002402027981 */ /* 0x000ee2000c1e1100 */
[----:B------:R-:W-:Y:S01]  /*d8d0*/  IMAD.MOV.U32 R18, RZ, RZ, RZ ;  /* 0x000000ffff127224 */ /* 0x000fe200078e00ff */
[----:B---3--:R-:W-:-:S04]  /*d8e0*/  ISETP.NE.AND P0, PT, R2, RZ, PT ;  /* 0x000000ff0200720c */ /* 0x008fc80003f05270 */
[----:B------:R-:W-:Y:S01]  /*d8f0*/  FSEL R19, RZ, 1.875, !P0 ;  /* 0x3ff00000ff137808 */ /* 0x000fe20004000000 */
[----:B------:R-:W-:Y:S08]  /*d900*/  BRA `(.L_x_4726) ;  /* 0x0000000800807947 */ /* 0x000ff00003800000 */
.L_x_4735:
[----:B------:R0:W5:Y:S01]  /*d910*/  LDG.E.64 R18, desc[UR36][R2.64] ;  /* 0x0000002402127981 */ /* 0x000162000c1e1b00 */
[----:B------:R-:W-:Y:S05]  /*d920*/  BRA `(.L_x_4726) ;  /* 0x0000000800787947 */ /* 0x000fea0003800000 */
.L_x_4734:
[----:B------:R-:W-:-:S13]  /*d930*/  ISETP.NE.AND P0, PT, R0, 0xf, PT ;  /* 0x0000000f0000780c */ /* 0x000fda0003f05270 */
[----:B------:R-:W-:Y:S05]  /*d940*/  @!P0 BRA `(.L_x_4736) ;  /* 0x0000000000a48947 */ /* 0x000fea0003800000 */
[----:B------:R-:W-:-:S13]  /*d950*/  ISETP.NE.AND P0, PT, R0, 0x17, PT ;  /* 0x000000170000780c */ /* 0x000fda0003f05270 */
[----:B------:R-:W-:Y:S05]  /*d960*/  @!P0 BRA `(.L_x_4737) ;  /* 0x0000000000608947 */ /* 0x000fea0003800000 */
[----:B------:R-:W-:-:S13]  /*d970*/  ISETP.NE.AND P0, PT, R0, 0x18, PT ;  /* 0x000000180000780c */ /* 0x000fda0003f05270 */
[----:B------:R-:W-:Y:S05]  /*d980*/  @P0 BRA `(.L_x_4725) ;  /* 0x0000000800040947 */ /* 0x000fea0003800000 */
[----:B------:R-:W3:Y:S01]  /*d990*/  LDG.E.U8 R0, desc[UR36][R2.64] ;  /* 0x0000002402007981 */ /* 0x000ee2000c1e1100 */
[----:B------:R-:W-:Y:S02]  /*d9a0*/  IMAD.MOV.U32 R8, RZ, RZ, -0x800000 ;  /* 0xff800000ff087424 */ /* 0x000fe400078e00ff */
[----:B---3--:R-:W-:-:S05]  /*d9b0*/  IMAD.SHL.U32 R0, R0, 0x1000000, RZ ;  /* 0x0100000000007824 */ /* 0x008fca00078e00ff */
[----:B------:R-:W-:-:S04]  /*d9c0*/  LOP3.LUT R4, R0, 0x7f000000, RZ, 0xc0, !PT ;  /* 0x7f00000000047812 */ /* 0x000fc800078ec0ff */
[----:B------:R-:W0:Y:S01]  /*d9d0*/  FLO.U32 R5, R4 ;  /* 0x0000000400057300 */ /* 0x000e2200000e0000 */
[C---:B------:R-:W-:Y:S01]  /*d9e0*/  VIADD R6, R4.reuse, 0x1000000 ;  /* 0x0100000004067836 */ /* 0x040fe20000000000 */
[----:B------:R-:W-:-:S04]  /*d9f0*/  IADD3 R2, R4, -0x1, RZ ;  /* 0xffffffff04027810 */ /* 0x000fc80007ffe0ff */
        /* <DEDUP_REMOVED lines=15> */
.L_x_4737:
[----:B------:R-:W3:Y:S02]  /*daf0*/  LDG.E.U8 R2, desc[UR36][R2.64] ;  /* 0x0000002402027981 */ /* 0x000ee4000c1e1100 */
[C---:B---3--:R-:W-:Y:S02]  /*db00*/  IMAD.SHL.U32 R0, R2.reuse, 0x2000000, RZ ;  /* 0x0200000002007824 */ /* 0x048fe400078e00ff */
        /* <DEDUP_REMOVED lines=11> */
[----:B------:R0:W3:Y:S01]  /*dbc0*/  F2F.F64.F32 R18, R4 ;  /* 0x0000000400127310 */ /* 0x0000e20000201800 */
[----:B------:R-:W-:Y:S05]  /*dbd0*/  BRA `(.L_x_4726) ;  /* 0x0000000400cc7947 */ /* 0x000fea0003800000 */
.L_x_4736:
[----:B------:R-:W3:Y:S02]  /*dbe0*/  LDG.E.U16 R0, desc[UR36][R2.64] ;  /* 0x0000002402007981 */ /* 0x000ee4000c1e1500 */
[----:B---3--:R-:W-:-:S04]  /*dbf0*/  IMAD.U32 R0, R0, 0x10000, RZ ;  /* 0x0001000000007824 */ /* 0x008fc800078e00ff */
[----:B------:R-:W-:-:S04]  /*dc00*/  FMUL.FTZ R0, R0, 1 ;  /* 0x3f80000000007820 */ /* 0x000fc80000410000 */
[----:B------:R0:W3:Y:S01]  /*dc10*/  F2F.F64.F32 R18, R0 ;  /* 0x0000000000127310 */ /* 0x0000e20000201800 */
[----:B------:R-:W-:Y:S05]  /*dc20*/  BRA `(.L_x_4726) ;  /* 0x0000000400b87947 */ /* 0x000fea0003800000 */
.L_x_4733:
        /* <DEDUP_REMOVED lines=8> */
[----:B------:R-:W3:Y:S02]  /*dcb0*/  LDG.E.U16 R2, desc[UR36][R2.64] ;  /* 0x0000002402027981 */ /* 0x000ee4000c1e1500 */
[----:B---3--:R0:W3:Y:S01]  /*dcc0*/  I2F.F64.U16 R18, R2 ;  /* 0x0000000200127312 */ /* 0x0080e20000101800 */
[----:B------:R-:W-:Y:S05]  /*dcd0*/  BRA `(.L_x_4726) ;  /* 0x00000004008c7947 */ /* 0x000fea0003800000 */
.L_x_4740:
[----:B------:R-:W3:Y:S01]  /*dce0*/  LDG.E.U8 R2, desc[UR36][R2.64] ;  /* 0x0000002402027981 */ /* 0x000ee2000c1e1100 */
[----:B------:R-:W-:Y:S01]  /*dcf0*/  BSSY B0, `(.L_x_4741) ;  /* 0x0000018000007945 */ /* 0x000fe20003800000 */
[----:B------:R-:W-:Y:S01]  /*dd00*/  IMAD.MOV.U32 R0, RZ, RZ, RZ ;  /* 0x000000ffff007224 */ /* 0x000fe200078e00ff */
[----:B---3--:R-:W-:-:S13]  /*dd10*/  ISETP.NE.AND P0, PT, R2, RZ, PT ;  /* 0x000000ff0200720c */ /* 0x008fda0003f05270 */
        /* <DEDUP_REMOVED lines=17> */
.L_x_4744:
[----:B------:R-:W-:Y:S05]  /*de30*/  BSYNC B1 ;  /* 0x0000000000017941 */ /* 0x000fea0003800000 */
.L_x_4743:
[----:B------:R-:W-:Y:S01]  /*de40*/  LEA R3, R0, 0x3b800000, 0x17 ;  /* 0x3b80000000037811 */ /* 0x000fe200078eb8ff */
[----:B------:R-:W-:-:S05]  /*de50*/  IMAD.SHL.U32 R0, R2, 0x100000, RZ ;  /* 0x0010000002007824 */ /* 0x000fca00078e00ff */
[----:B------:R-:W-:-:S07]  /*de60*/  LOP3.LUT R0, R3, R0, R4, 0xfe, !PT ;  /* 0x0000000003007212 */ /* 0x000fce00078efe04 */
.L_x_4742:
[----:B------:R-:W-:Y:S05]  /*de70*/  BSYNC B0 ;  /* 0x0000000000007941 */ /* 0x000fea0003800000 */
.L_x_4741:
[----:B------:R-:W-:-:S04]  /*de80*/  FMUL.FTZ R0, R0, 1 ;  /* 0x3f80000000007820 */ /* 0x000fc80000410000 */
[----:B------:R0:W3:Y:S01]  /*de90*/  F2F.F64.F32 R18, R0 ;  /* 0x0000000000127310 */ /* 0x0000e20000201800 */
[----:B------:R-:W-:Y:S05]  /*dea0*/  BRA `(.L_x_4726) ;  /* 0x0000000400187947 */ /* 0x000fea0003800000 */
.L_x_4739:
[----:B------:R-:W3:Y:S01]  /*deb0*/  LDG.E.U8 R2, desc[UR36][R2.64] ;  /* 0x0000002402027981 */ /* 0x000ee2000c1e1100 */
[----:B------:R-:W-:Y:S01]  /*dec0*/  BSSY B0, `(.L_x_4745) ;  /* 0x0000018000007945 */ /* 0x000fe20003800000 */
[----:B------:R-:W-:Y:S01]  /*ded0*/  HFMA2.MMA R0, -RZ, RZ, 0, 0 ;  /* 0x00000000ff007435 */ /* 0x000fe200000001ff */
        /* <DEDUP_REMOVED lines=18> */
.L_x_4748:
[----:B------:R-:W-:Y:S05]  /*e000*/  BSYNC B1 ;  /* 0x0000000000017941 */ /* 0x000fea0003800000 */
.L_x_4747:
[----:B------:R-:W-:Y:S01]  /*e010*/  LEA R3, R0, 0x37800000, 0x17 ;  /* 0x3780000000037811 */ /* 0x000fe200078eb8ff */
[----:B------:R-:W-:-:S05]  /*e020*/  IMAD.SHL.U32 R0, R2, 0x200000, RZ ;  /* 0x0020000002007824 */ /* 0x000fca00078e00ff */
[----:B------:R-:W-:-:S07]  /*e030*/  LOP3.LUT R0, R3, R0, R4, 0xfe, !PT ;  /* 0x0000000003007212 */ /* 0x000fce00078efe04 */
.L_x_4746:
[----:B------:R-:W-:Y:S05]  /*e040*/  BSYNC B0 ;  /* 0x0000000000007941 */ /* 0x000fea0003800000 */
.L_x_4745:
[----:B------:R-:W-:-:S04]  /*e050*/  FMUL.FTZ R0, R0, 1 ;  /* 0x3f80000000007820 */ /* 0x000fc80000410000 */
[----:B------:R0:W3:Y:S01]  /*e060*/  F2F.F64.F32 R18, R0 ;  /* 0x0000000000127310 */ /* 0x0000e20000201800 */
[----:B------:R-:W-:Y:S05]  /*e070*/  BRA `(.L_x_4726) ;  /* 0x0000000000a47947 */ /* 0x000fea0003800000 */
.L_x_4738:
[----:B------:R-:W-:-:S13]  /*e080*/  ISETP.NE.AND P0, PT, R0, 0x1c, PT ;  /* 0x0000001c0000780c */ /* 0x000fda0003f05270 */
[----:B------:R-:W-:Y:S05]  /*e090*/  @!P0 BRA `(.L_x_4749) ;  /* 0x0000000000948947 */ /* 0x000fea0003800000 */
[----:B------:R-:W-:-:S13]  /*e0a0*/  ISETP.NE.AND P0, PT, R0, 0x1d, PT ;  /* 0x0000001d0000780c */ /* 0x000fda0003f05270 */
[----:B------:R-:W-:Y:S05]  /*e0b0*/  @!P0 BRA `(.L_x_4750) ;  /* 0x0000000000808947 */ /* 0x000fea0003800000 */
[----:B------:R-:W-:-:S13]  /*e0c0*/  ISETP.NE.AND P0, PT, R0, 0x2c, PT ;  /* 0x0000002c0000780c */ /* 0x000fda0003f05270 */
[----:B------:R-:W-:Y:S05]  /*e0d0*/  @P0 BRA `(.L_x_4725) ;  /* 0x0000000000300947 */ /* 0x000fea0003800000 */
[----:B------:R-:W3:Y:S01]  /*e0e0*/  LDG.E.U8 R2, desc[UR36][R2.64] ;  /* 0x0000002402027981 */ /* 0x000ee2000c1e1100 */
[----:B------:R-:W-:Y:S01]  /*e0f0*/  BSSY B0, `(.L_x_4751) ;  /* 0x0000007000007945 */ /* 0x000fe20003800000 */
[----:B------:R-:W-:Y:S01]  /*e100*/  IMAD.MOV.U32 R0, RZ, RZ, 0x400000 ;  /* 0x00400000ff007424 */ /* 0x000fe200078e00ff */
[----:B---3--:R-:W-:-:S13]  /*e110*/  ISETP.NE.AND P0, PT, R2, RZ, PT ;  /* 0x000000ff0200720c */ /* 0x008fda0003f05270 */
[----:B------:R-:W-:Y:S05]  /*e120*/  @!P0 BRA `(.L_x_4752) ;  /* 0x00000000000c8947 */ /* 0x000fea0003800000 */
[----:B------:R-:W-:-:S13]  /*e130*/  ISETP.NE.AND P0, PT, R2, 0xff, PT ;  /* 0x000000ff0200780c */ /* 0x000fda0003f05270 */
[----:B------:R-:W-:Y:S02]  /*e140*/  @!P0 IMAD.MOV.U32 R0, RZ, RZ, 0x7f800001 ;  /* 0x7f800001ff008424 */ /* 0x000fe400078e00ff */
[----:B------:R-:W-:-:S07]  /*e150*/  @P0 IMAD.SHL.U32 R0, R2, 0x800000, RZ ;  /* 0x0080000002000824 */ /* 0x000fce00078e00ff */
.L_x_4752:
[----:B------:R-:W-:Y:S05]  /*e160*/  BSYNC B0 ;  /* 0x0000000000007941 */ /* 0x000fea0003800000 */
.L_x_4751:
[----:B------:R-:W-:-:S04]  /*e170*/  FMUL.FTZ R0, R0, 1 ;  /* 0x3f80000000007820 */ /* 0x000fc80000410000 */
[----:B------:R0:W3:Y:S01]  /*e180*/  F2F.F64.F32 R18, R0 ;  /* 0x0000000000127310 */ /* 0x0000e20000201800 */
[----:B------:R-:W-:Y:S05]  /*e190*/  BRA `(.L_x_4726) ;  /* 0x00000000005c7947 */ /* 0x000fea0003800000 */
.L_x_4725:
[----:B------:R-:W-:Y:S01]  /*e1a0*/  MOV R0, 0x0 ;  /* 0x0000000000007802 */ /* 0x000fe20000000f00 */
[----:B------:R-:W-:Y:S01]  /*e1b0*/  ULDC.64 UR4, c[0x4][0x310] ;  /* 0x0100c40000047ab9 */ /* 0x000fe20000000a00 */
[----:B------:R-:W-:Y:S01]  /*e1c0*/  ULDC.64 UR6, c[0x4][0x28] ;  /* 0x01000a0000067ab9 */ /* 0x000fe20000000a00 */
[----:B------:R-:W-:Y:S01]  /*e1d0*/  IMAD.U32 R4, RZ, RZ, UR4 ;  /* 0x00000004ff047e24 */ /* 0x000fe2000f8e00ff */
[----:B------:R0:W3:Y:S01]  /*e1e0*/  LDC.64 R2, c[0x4][R0] ;  /* 0x0100000000027b82 */ /* 0x0000e20000000a00 */
        /* <DEDUP_REMOVED lines=10> */
[----:B-12345:R-:W-:Y:S05]  /*e290*/  CALL.ABS.NOINC R2 ;  /* 0x0000000002007343 */ /* 0x03efea0003c00000 */
.L_x_4753:
[----:B------:R-:W-:Y:S01]  /*e2a0*/  CS2R R18, SRZ ;  /* 0x0000000000127805 */ /* 0x000fe2000001ff00 */
[----:B------:R-:W-:Y:S06]  /*e2b0*/  BRA `(.L_x_4726) ;  /* 0x0000000000147947 */ /* 0x000fec0003800000 */
.L_x_4750:
[----:B------:R-:W3:Y:S02]  /*e2c0*/  LDG.E.64 R18, desc[UR36][R2.64] ;  /* 0x0000002402127981 */ /* 0x000ee4000c1e1b00 */
[----:B---3--:R-:W0:Y:S01]  /*e2d0*/  I2F.F64.U64 R18, R18 ;  /* 0x0000001200127312 */ /* 0x008e220000301800 */
[----:B------:R-:W-:Y:S05]  /*e2e0*/  BRA `(.L_x_4726) ;  /* 0x0000000000087947 */ /* 0x000fea0003800000 */
.L_x_4749:
[----:B------:R-:W3:Y:S02]  /*e2f0*/  LDG.E R2, desc[UR36][R2.64] ;  /* 0x0000002402027981 */ /* 0x000ee4000c1e1900 */
[----:B---3--:R0:W3:Y:S02]  /*e300*/  I2F.F64.U32 R18, R2 ;  /* 0x0000000200127312 */ /* 0x0080e40000201800 */
.L_x_4726:
[C---:B-12-45:R-:W-:Y:S01]  /*e310*/  DSETP.GE.AND P0, PT, R22.reuse, RZ, PT ;  /* 0x000000ff1600722a */ /* 0x076fe20003f06000 */
[----:B------:R-:W-:Y:S01]  /*e320*/  BSSY B7, `(.L_x_4754) ;  /* 0x0000013000077945 */ /* 0x000fe20003800000 */
[----:B------:R-:W-:-:S14]  /*e330*/  DSETP.LE.AND P1, PT, R22, 1, PT ;  /* 0x3ff000001600742a */ /* 0x000fdc0003f23000 */
[----:B------:R-:W-:Y:S05]  /*e340*/  @P0 BRA P1, `(.L_x_4755) ;  /* 0x0000000000400947 */ /* 0x000fea0000800000 */
[----:B0-----:R-:W-:Y:S01]  /*e350*/  MOV R0, 0x0 ;  /* 0x0000000000007802 */ /* 0x001fe20000000f00 */
        /* <DEDUP_REMOVED lines=14> */
[----:B-1-3--:R-:W-:Y:S05]  /*e440*/  CALL.ABS.NOINC R2 ;  /* 0x0000000002007343 */ /* 0x00afea0003c00000 */
.L_x_4755:
[----:B------:R-:W-:Y:S05]  /*e450*/  BSYNC B7 ;  /* 0x0000000000077941 */ /* 0x000fea0003800000 */
.L_x_4754:
[C---:B0--3--:R-:W-:Y:S01]  /*e460*/  DSETP.GE.AND P0, PT, R18.reuse, RZ, PT ;  /* 0x000000ff1200722a */ /* 0x049fe20003f06000 */
        /* <DEDUP_REMOVED lines=11> */
[----:B------:R-:W-:Y:S01]  /*e520*/  MOV R12, 0x1 ;  /* 0x00000001000c7802 */ /* 0x000fe20000000f00 */
[----:B------:R-:W-:Y:S02]  /*e530*/  IMAD.U32 R6, RZ, RZ, UR4 ;  /* 0x00000004ff067e24 */ /* 0x000fe4000f8e00ff */
[----:B------:R-:W-:-:S02]  /*e540*/  IMAD.U32 R7, RZ, RZ, UR5 ;  /* 0x00000005ff077e24 */ /* 0x000fc4000f8e00ff */
[----:B------:R-:W-:Y:S02]  /*e550*/  IMAD.U32 R11, RZ, RZ, UR7 ;  /* 0x00000007ff0b7e24 */ /* 0x000fe4000f8e00ff */
[----:B------:R-:W-:Y:S02]  /*e560*/  IMAD.MOV.U32 R8, RZ, RZ, 0x5b ;  /* 0x0000005bff087424 */ /* 0x000fe400078e00ff */
[----:B0-----:R-:W-:-:S07]  /*e570*/  IMAD.MOV.U32 R13, RZ, RZ, RZ ;  /* 0x000000ffff0d7224 */ /* 0x001fce00078e00ff */
[----:B------:R-:W-:-:S07]  /*e580*/  LEPC R20, `(.L_x_4757) ;  /* 0x000000001014794e */ /* 0x000fce0000000000 */
[----:B-1----:R-:W-:Y:S05]  /*e590*/  CALL.ABS.NOINC R2 ;  /* 0x0000000002007343 */ /* 0x002fea0003c00000 */
.L_x_4757:
[----:B------:R-:W-:Y:S05]  /*e5a0*/  BSYNC B7 ;  /* 0x0000000000077941 */ /* 0x000fea0003800000 */
.L_x_4756:
        /* <DEDUP_REMOVED lines=85> */
.L_x_4759:
[----:B------:R-:W-:Y:S05]  /*eb00*/  BSYNC B0 ;  /* 0x0000000000007941 */ /* 0x000fea0003800000 */
.L_x_4758:
[----:B------:R-:W-:Y:S04]  /*eb10*/  BSSY B0, `(.L_x_4760) ;  /* 0x0000086000007945 */ /* 0x000fe80003800000 */
[----:B------:R-:W-:Y:S05]  /*eb20*/  @P3 BRA !P0, `(.L_x_4761) ;  /* 0x0000000400443947 */ /* 0x000fea0004000000 */
[----:B------:R-:W-:-:S10]  /*eb30*/  DADD R2, -R22, 1 ;  /* 0x3ff0000016027429 */ /* 0x000fd40000000100 */
[----:B------:R-:W-:Y:S01]  /*eb40*/  ISETP.GT.AND P0, PT, R3, 0xfffff, PT ;  /* 0x000fffff0300780c */ /* 0x000fe20003f04270 */
[----:B------:R-:W-:Y:S01]  /*eb50*/  IMAD.MOV.U32 R6, RZ, RZ, R2 ;  /* 0x000000ffff067224 */ /* 0x000fe200078e0002 */
[----:B------:R-:W-:-:S11]  /*eb60*/  MOV R7, R3 ;  /* 0x0000000300077202 */ /* 0x000fd60000000f00 */
[----:B------:R-:W-:-:S10]  /*eb70*/  @!P0 DMUL R6, R6, 1.80143985094819840000e+16 ;  /* 0x4350000006068828 */ /* 0x000fd40000000000 */
[----:B------:R-:W-:Y:S02]  /*eb80*/  @!P0 IMAD.MOV.U32 R3, RZ, RZ, R7 ;  /* 0x000000ffff038224 */ /* 0x000fe400078e0007 */
[----:B------:R-:W-:Y:S02]  /*eb90*/  @!P0 IMAD.MOV.U32 R2, RZ, RZ, R6 ;  /* 0x000000ffff028224 */ /* 0x000fe400078e0006 */
        /* <DEDUP_REMOVED lines=12> */
[----:B------:R-:W-:Y:S01]  /*ec60*/  IMAD.MOV.U32 R20, RZ, RZ, -0x748574fc ;  /* 0x8b7a8b04ff147424 */ /* 0x000fe200078e00ff */
[----:B------:R-:W-:Y:S01]  /*ec70*/  MOV R6, RZ ;  /* 0x000000ff00067202 */ /* 0x000fe20000000f00 */
[----:B------:R-:W-:Y:S01]  /*ec80*/  IMAD.MOV.U32 R21, RZ, RZ, 0x3ed0ee25 ;  /* 0x3ed0ee25ff157424 */ /* 0x000fe200078e00ff */
        /* <DEDUP_REMOVED lines=59> */
.L_x_4761:
        /* <DEDUP_REMOVED lines=21> */
.L_x_4764:
[----:B------:R-:W-:Y:S05]  /*f190*/  BSYNC B1 ;  /* 0x0000000000017941 */ /* 0x000fea0003800000 */
.L_x_4763:
        /* <DEDUP_REMOVED lines=29> */
.L_x_4762:
[----:B------:R-:W-:Y:S05]  /*f370*/  BSYNC B0 ;  /* 0x0000000000007941 */ /* 0x000fea0003800000 */
.L_x_4760:
        /* <DEDUP_REMOVED lines=24> */
.L_x_4768:
[----:B------:R-:W0:Y:S02]  /*f500*/  F2I.S64.F64.TRUNC R4, R4 ;  /* 0x0000000400047311 */ /* 0x000e24000030d900 */
[----:B0-----:R-:W-:-:S05]  /*f510*/  MOV R3, R4 ;  /* 0x0000000400037202 */ /* 0x001fca0000000f00 */
[----:B------:R0:W-:Y:S01]  /*f520*/  STG.E.U8 desc[UR36][R16.64], R3 ;  /* 0x0000000310007986 */ /* 0x0001e2000c101124 */
[----:B------:R-:W-:Y:S05]  /*f530*/  BRA `(.L_x_4770) ;  /* 0x0000000c00f87947 */ /* 0x000fea0003800000 */
.L_x_4767:
        /* <DEDUP_REMOVED lines=9> */
.L_x_4772:
[----:B------:R-:W0:Y:S02]  /*f5d0*/  F2I.F64.TRUNC R5, R4 ;  /* 0x0000000400057311 */ /* 0x000e24000030d100 */
[----:B0-----:R0:W-:Y:S01]  /*f5e0*/  STG.E desc[UR36][R16.64], R5 ;  /* 0x0000000510007986 */ /* 0x0011e2000c101924 */
[----:B------:R-:W-:Y:S05]  /*f5f0*/  BRA `(.L_x_4770) ;  /* 0x0000000c00c87947 */ /* 0x000fea0003800000 */
.L_x_4771:
[----:B------:R-:W0:Y:S02]  /*f600*/  F2I.F64.TRUNC R5, R4 ;  /* 0x0000000400057311 */ /* 0x000e24000030d100 */
[----:B0-----:R0:W-:Y:S01]  /*f610*/  STG.E.U16 desc[UR36][R16.64], R5 ;  /* 0x0000000510007986 */ /* 0x0011e2000c101524 */
[----:B------:R-:W-:Y:S05]  /*f620*/  BRA `(.L_x_4770) ;  /* 0x0000000c00bc7947 */ /* 0x000fea0003800000 */
.L_x_4766:
        /* <DEDUP_REMOVED lines=13> */
.L_x_4774:
        /* <DEDUP_REMOVED lines=8> */
.L_x_4773:
        /* <DEDUP_REMOVED lines=14> */
.L_x_4776:
        /* <DEDUP_REMOVED lines=9> */
.L_x_4775:
[----:B------:R0:W-:Y:S01]  /*f8f0*/  STG.E.64 desc[UR36][R16.64], R4 ;  /* 0x0000000410007986 */ /* 0x0001e2000c101b24 */
[----:B------:R-:W-:Y:S05]  /*f900*/  BRA `(.L_x_4770) ;  /* 0x0000000c00047947 */ /* 0x000fea0003800000 */
.L_x_4765:
        /* <DEDUP_REMOVED lines=12> */
.L_x_4779:
[----:B------:R-:W-:-:S05]  /*f9d0*/  CS2R R6, SRZ ;  /* 0x0000000000067805 */ /* 0x000fca000001ff00 */
[----:B------:R0:W-:Y:S01]  /*f9e0*/  STG.E.128 desc[UR36][R16.64], R4 ;  /* 0x0000000410007986 */ /* 0x0001e2000c101d24 */
[----:B------:R-:W-:Y:S05]  /*f9f0*/  BRA `(.L_x_4770) ;  /* 0x0000000800c87947 */ /* 0x000fea0003800000 */
.L_x_4778:
        /* <DEDUP_REMOVED lines=25> */
.L_x_4783:
[----:B------:R-:W-:Y:S05]  /*fb90*/  BSYNC B0 ;  /* 0x0000000000007941 */ /* 0x000fea0003800000 */
.L_x_4782:
[----:B------:R-:W-:-:S05]  /*fba0*/  LOP3.LUT R3, R0, R3, RZ, 0xfc, !PT ;  /* 0x0000000300037212 */ /* 0x000fca00078efcff */
[----:B------:R0:W-:Y:S01]  /*fbb0*/  STG.E.U8 desc[UR36][R16.64], R3 ;  /* 0x0000000310007986 */ /* 0x0001e2000c101124 */
[----:B------:R-:W-:Y:S05]  /*fbc0*/  BRA `(.L_x_4770) ;  /* 0x0000000800547947 */ /* 0x000fea0003800000 */
.L_x_4781:
        /* <DEDUP_REMOVED lines=17> */
.L_x_4785:
[----:B------:R-:W-:Y:S01]  /*fce0*/  IMAD.MOV.U32 R0, RZ, RZ, 0x7f ;  /* 0x0000007fff007424 */ /* 0x000fe200078e00ff */
[----:B------:R-:W-:-:S04]  /*fcf0*/  ISETP.GT.U32.AND P0, PT, R2, 0x7f800000, PT ;  /* 0x7f8000000200780c */ /* 0x000fc80003f04070 */
[----:B------:R-:W-:-:S09]  /*fd00*/  SEL R0, R0, 0x7c, P0 ;  /* 0x0000007c00007807 */ /* 0x000fd20000000000 */
.L_x_4786:
[----:B------:R-:W-:Y:S05]  /*fd10*/  BSYNC B0 ;  /* 0x0000000000007941 */ /* 0x000fea0003800000 */
.L_x_4784:
[----:B------:R-:W-:-:S04]  /*fd20*/  LOP3.LUT R2, R3, 0x80000000, RZ, 0xc0, !PT ;  /* 0x8000000003027812 */ /* 0x000fc800078ec0ff */
[----:B------:R-:W-:-:S04]  /*fd30*/  SHF.R.U32.HI R3, RZ, 0x18, R2 ;  /* 0x00000018ff037819 */ /* 0x000fc80000011602 */
[----:B------:R-:W-:-:S05]  /*fd40*/  LOP3.LUT R3, R0, R3, RZ, 0xfc, !PT ;  /* 0x0000000300037212 */ /* 0x000fca00078efcff */
[----:B------:R0:W-:Y:S01]  /*fd50*/  STG.E.U8 desc[UR36][R16.64], R3 ;  /* 0x0000000310007986 */ /* 0x0001e2000c101124 */
[----:B------:R-:W-:Y:S05]  /*fd60*/  BRA `(.L_x_4770) ;  /* 0x0000000400ec7947 */ /* 0x000fea0003800000 */
.L_x_4780:
        /* <DEDUP_REMOVED lines=8> */
.L_x_4777:
        /* <DEDUP_REMOVED lines=11> */
.L_x_4789:
        /* <DEDUP_REMOVED lines=21> */
.L_x_4792:
[----:B------:R-:W-:-:S04]  /*fff0*/  LOP3.LUT R2, R3, 0x80000000, RZ, 0xc0, !PT ;  /* 0x8000000003027812 */ /* 0x000fc800078ec0ff */
[----:B------:R-:W-:-:S04]  /*10000*/  SHF.R.U32.HI R3, RZ, 0x18, R2 ;  /* 0x00000018ff037819 */ /* 0x000fc80000011602 */
[----:B------:R-:W-:-:S04]  /*10010*/  LOP3.LUT R0, R0, R3, RZ, 0xfc, !PT ;  /* 0x0000000300007212 */ /* 0x000fc800078efcff */
[----:B------:R-:W-:-:S07]  /*10020*/  PRMT R8, R0, 0x7610, R8 ;  /* 0x0000761000087816 */ /* 0x000fce0000000008 */
.L_x_4791:
[----:B------:R-:W-:Y:S05]  /*10030*/  BSYNC B0 ;  /* 0x0000000000007941 */ /* 0x000fea0003800000 */
.L_x_4790:
[----:B------:R0:W-:Y:S01]  /*10040*/  STG.E.U8 desc[UR36][R16.64], R8 ;  /* 0x0000000810007986 */ /* 0x0001e2000c101124 */
[----:B------:R-:W-:Y:S05]  /*10050*/  BRA `(.L_x_4770) ;  /* 0x0000000400307947 */ /* 0x000fea0003800000 */
.L_x_4788:
        /* <DEDUP_REMOVED lines=21> */
.L_x_4795:
[----:B------:R-:W-:-:S04]  /*101b0*/  LOP3.LUT R2, R3, 0x80000000, RZ, 0xc0, !PT ;  /* 0x8000000003027812 */ /* 0x000fc800078ec0ff */
[----:B------:R-:W-:-:S04]  /*101c0*/  SHF.R.U32.HI R3, RZ, 0x18, R2 ;  /* 0x00000018ff037819 */ /* 0x000fc80000011602 */
[----:B------:R-:W-:-:S04]  /*101d0*/  LOP3.LUT R0, R0, R3, RZ, 0xfc, !PT ;  /* 0x0000000300007212 */ /* 0x000fc800078efcff */
[----:B------:R-:W-:-:S07]  /*101e0*/  PRMT R8, R0, 0x7610, R8 ;  /* 0x0000761000087816 */ /* 0x000fce0000000008 */
.L_x_4794:
[----:B------:R-:W-:Y:S05]  /*101f0*/  BSYNC B0 ;  /* 0x0000000000007941 */ /* 0x000fea0003800000 */
.L_x_4793:
[----:B------:R3:W-:Y:S01]  /*10200*/  STG.E.U8 desc[UR36][R16.64], R8 ;  /* 0x0000000810007986 */ /* 0x0007e2000c101124 */
[----:B------:R-:W-:Y:S05]  /*10210*/  BRA `(.L_x_4770) ;  /* 0x0000000000c07947 */ /* 0x000fea0003800000 */
.L_x_4787:
        /* <DEDUP_REMOVED lines=22> */
[----:B------:R-:W-:-:S05]  /*10380*/  @!P0 IMAD.MOV R0, RZ, RZ, R2 ;  /* 0x000000ffff008224 */ /* 0x000fca00078e0202 */
[----:B------:R-:W-:-:S05]  /*10390*/  @P2 MOV R3, R0 ;  /* 0x0000000000032202 */ /* 0x000fca0000000f00 */
[----:B------:R2:W-:Y:S01]  /*103a0*/  STG.E.U8 desc[UR36][R16.64], R3 ;  /* 0x0000000310007986 */ /* 0x0005e2000c101124 */
[----:B------:R-:W-:Y:S05]  /*103b0*/  BRA `(.L_x_4770) ;  /* 0x0000000000587947 */ /* 0x000fea0003800000 */
.L_x_4769:
        /* <DEDUP_REMOVED lines=16> */
.L_x_4798:
[----:B------:R-:W-:Y:S05]  /*104c0*/  BRA `(.L_x_4770) ;  /* 0x0000000000147947 */ /* 0x000fea0003800000 */
.L_x_4797:
[----:B------:R-:W0:Y:S02]  /*104d0*/  F2I.U64.F64.TRUNC R4, R4 ;  /* 0x0000000400047311 */ /* 0x000e24000030d800 */
[----:B0-----:R1:W-:Y:S01]  /*104e0*/  STG.E.64 desc[UR36][R16.64], R4 ;  /* 0x0000000410007986 */ /* 0x0013e2000c101b24 */
[----:B------:R-:W-:Y:S05]  /*104f0*/  BRA `(.L_x_4770) ;  /* 0x0000000000087947 */ /* 0x000fea0003800000 */
.L_x_4796:
[----:B------:R-:W0:Y:S02]  /*10500*/  F2I.U32.F64.TRUNC R5, R4 ;  /* 0x0000000400057311 */ /* 0x000e24000030d000 */
[----:B0-----:R0:W-:Y:S02]  /*10510*/  STG.E desc[UR36][R16.64], R5 ;  /* 0x0000000510007986 */ /* 0x0011e4000c101924 */
.L_x_4770:
[----:B------:R-:W-:-:S07]  /*10520*/  VIADD R25, R25, 0x80 ;  /* 0x0000008019197836 */ /* 0x000fce0000000000 */
.L_x_4686:
[----:B------:R-:W-:Y:S05]  /*10530*/  BSYNC B6 ;  /* 0x0000000000067941 */ /* 0x000fea0003800000 */
.L_x_4685:
[----:B------:R-:W-:Y:S02]  /*10540*/  ULDC UR4, c[0x0][0x210] ;  /* 0x0000840000047ab9 */ /* 0x000fe40000000800 */
[----:B------:R-:W-:-:S13]  /*10550*/  ISETP.GE.AND P0, PT, R25, UR4, PT ;  /* 0x0000000419007c0c */ /* 0x000fda000bf06270 */
[----:B------:R-:W-:Y:S05]  /*10560*/  @P0 EXIT ;  /* 0x000000000000094d */ /* 0x000fea0003800000 */
        /* <DEDUP_REMOVED lines=354> */
.L_x_4799:
        /* <DEDUP_REMOVED lines=21> */
.L_x_4803:
[----:B------:R-:W2:Y:S02]  /*11ce0*/  LDG.E.U8 R2, desc[UR36][R2.64] ;  /* 0x0000002402027981 */ /* 0x000ea4000c1e1100 */
[----:B--2---:R2:W3:Y:S01]  /*11cf0*/  I2F.F64.U16 R22, R2 ;  /* 0x0000000200167312 */ /* 0x0044e20000101800 */
[----:B------:R-:W-:Y:S05]  /*11d00*/  BRA `(.L_x_4805) ;  /* 0x0000000c00707947 */ /* 0x000fea0003800000 */
.L_x_4802:
        /* <DEDUP_REMOVED lines=9> */
.L_x_4807:
[----:B------:R-:W2:Y:S02]  /*11da0*/  LDG.E R2, desc[UR36][R2.64] ;  /* 0x0000002402027981 */ /* 0x000ea4000c1e1900 */
[----:B--2---:R0:W1:Y:S01]  /*11db0*/  I2F.F64 R22, R2 ;  /* 0x0000000200167312 */ /* 0x0040620000201c00 */
[----:B------:R-:W-:Y:S05]  /*11dc0*/  BRA `(.L_x_4805) ;  /* 0x0000000c00407947 */ /* 0x000fea0003800000 */
.L_x_4806:
[----:B------:R-:W2:Y:S02]  /*11dd0*/  LDG.E.U16 R2, desc[UR36][R2.64] ;  /* 0x0000002402027981 */ /* 0x000ea4000c1e1500 */
[----:B--2---:R4:W0:Y:S01]  /*11de0*/  I2F.F64.S16 R22, R2 ;  /* 0x0000000200167312 */ /* 0x0048220000101c00 */
[----:B------:R-:W-:Y:S05]  /*11df0*/  BRA `(.L_x_4805) ;  /* 0x0000000c00347947 */ /* 0x000fea0003800000 */
.L_x_4801:
        /* <DEDUP_REMOVED lines=10> */
.L_x_4809:
[----:B------:R-:W2:Y:S02]  /*11ea0*/  LDG.E.U16 R0, desc[UR36][R2.64] ;  /* 0x0000002402007981 */ /* 0x000ea4000c1e1500 */
[----:B--2---:R-:W-:-:S05]  /*11eb0*/  HADD2.F32 R0, -RZ, R0.H0_H0 ;  /* 0x20000000ff007230 */ /* 0x004fca0000004100 */
[----:B------:R-:W-:-:S04]  /*11ec0*/  FMUL.FTZ R0, R0, 1 ;  /* 0x3f80000000007820 */ /* 0x000fc80000410000 */
[----:B------:R0:W1:Y:S01]  /*11ed0*/  F2F.F64.F32 R22, R0 ;  /* 0x0000000000167310 */ /* 0x0000620000201800 */
[----:B------:R-:W-:Y:S05]  /*11ee0*/  BRA `(.L_x_4805) ;  /* 0x0000000800f87947 */ /* 0x000fea0003800000 */
.L_x_4808:
        /* <DEDUP_REMOVED lines=10> */
.L_x_4811:
[----:B------:R-:W2:Y:S02]  /*11f90*/  LDG.E.U16 R2, desc[UR36][R2.64] ;  /* 0x0000002402027981 */ /* 0x000ea4000c1e1500 */
[----:B--2---:R-:W-:-:S05]  /*11fa0*/  HADD2.F32 R0, -RZ, R2.H0_H0 ;  /* 0x20000002ff007230 */ /* 0x004fca0000004100 */
[----:B------:R-:W-:-:S04]  /*11fb0*/  FMUL.FTZ R0, R0, 1 ;  /* 0x3f80000000007820 */ /* 0x000fc80000410000 */
[----:B------:R0:W1:Y:S01]  /*11fc0*/  F2F.F64.F32 R22, R0 ;  /* 0x0000000000167310 */ /* 0x0000620000201800 */
[----:B------:R-:W-:Y:S05]  /*11fd0*/  BRA `(.L_x_4805) ;  /* 0x0000000800bc7947 */ /* 0x000fea0003800000 */
.L_x_4810:
[----:B------:R0:W5:Y:S01]  /*11fe0*/  LDG.E.64 R22, desc[UR36][R2.64] ;  /* 0x0000002402167981 */ /* 0x000162000c1e1b00 */
[----:B------:R-:W-:Y:S05]  /*11ff0*/  BRA `(.L_x_4805) ;  /* 0x0000000800b47947 */ /* 0x000fea0003800000 */
.L_x_4800:
        /* <DEDUP_REMOVED lines=9> */
[----:B------:R-:W-:Y:S02]  /*12090*/  MOV R22, RZ ;  /* 0x000000ff00167202 */ /* 0x000fe40000000f00 */
[----:B--2---:R-:W-:-:S04]  /*120a0*/  ISETP.NE.AND P0, PT, R2, RZ, PT ;  /* 0x000000ff0200720c */ /* 0x004fc80003f05270 */
[----:B------:R-:W-:Y:S01]  /*120b0*/  FSEL R23, RZ, 1.875, !P0 ;  /* 0x3ff00000ff177808 */ /* 0x000fe20004000000 */
[----:B------:R-:W-:Y:S08]  /*120c0*/  BRA `(.L_x_4805) ;  /* 0x0000000800807947 */ /* 0x000ff00003800000 */
.L_x_4814:
[----:B------:R0:W5:Y:S01]  /*120d0*/  LDG.E.64 R22, desc[UR36][R2.64] ;  /* 0x0000002402167981 */ /* 0x000162000c1e1b00 */
[----:B------:R-:W-:Y:S05]  /*120e0*/  BRA `(.L_x_4805) ;  /* 0x0000000800787947 */ /* 0x000fea0003800000 */
.L_x_4813:
        /* <DEDUP_REMOVED lines=28> */
.L_x_4816:
        /* <DEDUP_REMOVED lines=15> */
.L_x_4815:
[----:B------:R-:W2:Y:S02]  /*123a0*/  LDG.E.U16 R0, desc[UR36][R2.64] ;  /* 0x0000002402007981 */ /* 0x000ea4000c1e1500 */
[----:B--2---:R-:W-:-:S04]  /*123b0*/  IMAD.U32 R0, R0, 0x10000, RZ ;  /* 0x0001000000007824 */ /* 0x004fc800078e00ff */
[----:B------:R-:W-:-:S04]  /*123c0*/  FMUL.FTZ R0, R0, 1 ;  /* 0x3f80000000007820 */ /* 0x000fc80000410000 */
[----:B------:R0:W1:Y:S01]  /*123d0*/  F2F.F64.F32 R22, R0 ;  /* 0x0000000000167310 */ /* 0x0000620000201800 */
[----:B------:R-:W-:Y:S05]  /*123e0*/  BRA `(.L_x_4805) ;  /* 0x0000000400b87947 */ /* 0x000fea0003800000 */
.L_x_4812:
        /* <DEDUP_REMOVED lines=11> */
.L_x_4819:
[----:B------:R-:W2:Y:S01]  /*124a0*/  LDG.E.U8 R2, desc[UR36][R2.64] ;  /* 0x0000002402027981 */ /* 0x000ea2000c1e1100 */
[----:B------:R-:W-:Y:S01]  /*124b0*/  BSSY B0, `(.L_x_4820) ;  /* 0x0000018000007945 */ /* 0x000fe20003800000 */
[----:B------:R-:W-:Y:S01]  /*124c0*/  HFMA2.MMA R0, -RZ, RZ, 0, 0 ;  /* 0x00000000ff007435 */ /* 0x000fe200000001ff */
        /* <DEDUP_REMOVED lines=18> */
.L_x_4823:
[----:B------:R-:W-:Y:S05]  /*125f0*/  BSYNC B1 ;  /* 0x0000000000017941 */ /* 0x000fea0003800000 */
.L_x_4822:
[----:B------:R-:W-:Y:S01]  /*12600*/  LEA R3, R0, 0x3b800000, 0x17 ;  /* 0x3b80000000037811 */ /* 0x000fe200078eb8ff */
[----:B------:R-:W-:-:S05]  /*12610*/  IMAD.SHL.U32 R0, R2, 0x100000, RZ ;  /* 0x0010000002007824 */ /* 0x000fca00078e00ff */
[----:B------:R-:W-:-:S07]  /*12620*/  LOP3.LUT R0, R3, R0, R4, 0xfe, !PT ;  /* 0x0000000003007212 */ /* 0x000fce00078efe04 */
.L_x_4821:
[----:B------:R-:W-:Y:S05]  /*12630*/  BSYNC B0 ;  /* 0x0000000000007941 */ /* 0x000fea0003800000 */
.L_x_4820:
[----:B------:R-:W-:-:S04]  /*12640*/  FMUL.FTZ R0, R0, 1 ;  /* 0x3f80000000007820 */ /* 0x000fc80000410000 */
[----:B------:R0:W1:Y:S01]  /*12650*/  F2F.F64.F32 R22, R0 ;  /* 0x0000000000167310 */ /* 0x0000620000201800 */
[----:B------:R-:W-:Y:S05]  /*12660*/  BRA `(.L_x_4805) ;  /* 0x0000000400187947 */ /* 0x000fea0003800000 */
.L_x_4818:
        /* <DEDUP_REMOVED lines=21> */
.L_x_4827:
[----:B------:R-:W-:Y:S05]  /*127c0*/  BSYNC B1 ;  /* 0x0000000000017941 */ /* 0x000fea0003800000 */
.L_x_4826:
[----:B------:R-:W-:Y:S01]  /*127d0*/  LEA R3, R0, 0x37800000, 0x17 ;  /* 0x3780000000037811 */ /* 0x000fe200078eb8ff */
[----:B------:R-:W-:-:S05]  /*127e0*/  IMAD.SHL.U32 R0, R2, 0x200000, RZ ;  /* 0x0020000002007824 */ /* 0x000fca00078e00ff */
[----:B------:R-:W-:-:S07]  /*127f0*/  LOP3.LUT R0, R3, R0, R4, 0xfe, !PT ;  /* 0x0000000003007212 */ /* 0x000fce00078efe04 */
.L_x_4825:
[----:B------:R-:W-:Y:S05]  /*12800*/  BSYNC B0 ;  /* 0x0000000000007941 */ /* 0x000fea0003800000 */
.L_x_4824:
[----:B------:R-:W-:-:S04]  /*12810*/  FMUL.FTZ R0, R0, 1 ;  /* 0x3f80000000007820 */ /* 0x000fc80000410000 */
[----:B------:R0:W1:Y:S01]  /*12820*/  F2F.F64.F32 R22, R0 ;  /* 0x0000000000167310 */ /* 0x0000620000201800 */
[----:B------:R-:W-:Y:S05]  /*12830*/  BRA `(.L_x_4805) ;  /* 0x0000000000a47947 */ /* 0x000fea0003800000 */
.L_x_4817:
        /* <DEDUP_REMOVED lines=8> */
[----:B------:R-:W-:Y:S02]  /*128c0*/  MOV R0, 0x400000 ;  /* 0x0040000000007802 */ /* 0x000fe40000000f00 */
[----:B--2---:R-:W-:-:S13]  /*128d0*/  ISETP.NE.AND P0, PT, R2, RZ, PT ;  /* 0x000000ff0200720c */ /* 0x004fda0003f05270 */
[----:B------:R-:W-:Y:S05]  /*128e0*/  @!P0 BRA `(.L_x_4831) ;  /* 0x00000000000c8947 */ /* 0x000fea0003800000 */
[----:B------:R-:W-:-:S13]  /*128f0*/  ISETP.NE.AND P0, PT, R2, 0xff, PT ;  /* 0x000000ff0200780c */ /* 0x000fda0003f05270 */
[----:B------:R-:W-:Y:S02]  /*12900*/  @!P0 IMAD.MOV.U32 R0, RZ, RZ, 0x7f800001 ;  /* 0x7f800001ff008424 */ /* 0x000fe400078e00ff */
[----:B------:R-:W-:-:S07]  /*12910*/  @P0 IMAD.SHL.U32 R0, R2, 0x800000, RZ ;  /* 0x0080000002000824 */ /* 0x000fce00078e00ff */
.L_x_4831:
[----:B------:R-:W-:Y:S05]  /*12920*/  BSYNC B0 ;  /* 0x0000000000007941 */ /* 0x000fea0003800000 */
.L_x_4830:
[----:B------:R-:W-:-:S04]  /*12930*/  FMUL.FTZ R0, R0, 1 ;  /* 0x3f80000000007820 */ /* 0x000fc80000410000 */
[----:B------:R0:W1:Y:S01]  /*12940*/  F2F.F64.F32 R22, R0 ;  /* 0x0000000000167310 */ /* 0x0000620000201800 */
[----:B------:R-:W-:Y:S05]  /*12950*/  BRA `(.L_x_4805) ;  /* 0x00000000005c7947 */ /* 0x000fea0003800000 */
.L_x_4804:
        /* <DEDUP_REMOVED lines=16> */
.L_x_4832:
[----:B------:R-:W-:Y:S01]  /*12a60*/  CS2R R22, SRZ ;  /* 0x0000000000167805 */ /* 0x000fe2000001ff00 */
[----:B------:R-:W-:Y:S06]  /*12a70*/  BRA `(.L_x_4805) ;  /* 0x0000000000147947 */ /* 0x000fec0003800000 */
.L_x_4829:
[----:B------:R-:W2:Y:S02]  /*12a80*/  LDG.E.64 R22, desc[UR36][R2.64] ;  /* 0x0000002402167981 */ /* 0x000ea4000c1e1b00 */
[----:B--2---:R-:W0:Y:S01]  /*12a90*/  I2F.F64.U64 R22, R22 ;  /* 0x0000001600167312 */ /* 0x004e220000301800 */
[----:B------:R-:W-:Y:S05]  /*12aa0*/  BRA `(.L_x_4805) ;  /* 0x0000000000087947 */ /* 0x000fea0003800000 */
.L_x_4828:
[----:B------:R-:W2:Y:S02]  /*12ab0*/  LDG.E R2, desc[UR36][R2.64] ;  /* 0x0000002402027981 */ /* 0x000ea4000c1e1900 */
[----:B--2---:R0:W1:Y:S02]  /*12ac0*/  I2F.F64.U32 R22, R2 ;  /* 0x0000000200167312 */ /* 0x0040640000201800 */
.L_x_4805:
[----:B0-----:R-:W0:Y:S01]  /*12ad0*/  LDC.U8 R4, c[0x0][0x493] ;  /* 0x000124c0ff047b82 */ /* 0x001e220000000000 */
[----:B------:R-:W-:Y:S02]  /*12ae0*/  ULDC.64 UR4, c[0x0][0x488] ;  /* 0x0001220000047ab9 */ /* 0x000fe40000000a00 */
[----:B--2-4-:R-:W-:-:S05]  /*12af0*/  IADD3 R2, P0, R18, UR4, RZ ;  /* 0x0000000412027c10 */ /* 0x014fca000ff1e0ff */
        /* <DEDUP_REMOVED lines=15> */
.L_x_4836:
[----:B------:R-:W2:Y:S02]  /*12bf0*/  LDG.E.U8 R2, desc[UR36][R2.64] ;  /* 0x0000002402027981 */ /* 0x000ea4000c1e1100 */
[----:B--2---:R0:W2:Y:S01]  /*12c00*/  I2F.F64.U16 R18, R2 ;  /* 0x0000000200127312 */ /* 0x0040a20000101800 */
[----:B------:R-:W-:Y:S05]  /*12c10*/  BRA `(.L_x_4838) ;  /* 0x0000000c00707947 */ /* 0x000fea0003800000 */
.L_x_4835:
        /* <DEDUP_REMOVED lines=9> */
.L_x_4840:
[----:B------:R-:W2:Y:S02]  /*12cb0*/  LDG.E R2, desc[UR36][R2.64] ;  /* 0x0000002402027981 */ /* 0x000ea4000c1e1900 */
[----:B--2---:R0:W2:Y:S01]  /*12cc0*/  I2F.F64 R18, R2 ;  /* 0x0000000200127312 */ /* 0x0040a20000201c00 */
[----:B------:R-:W-:Y:S05]  /*12cd0*/  BRA `(.L_x_4838) ;  /* 0x0000000c00407947 */ /* 0x000fea0003800000 */
.L_x_4839:
[----:B------:R-:W2:Y:S02]  /*12ce0*/  LDG.E.U16 R2, desc[UR36][R2.64] ;  /* 0x0000002402027981 */ /* 0x000ea4000c1e1500 */
[----:B--2---:R0:W2:Y:S01]  /*12cf0*/  I2F.F64.S16 R18, R2 ;  /* 0x0000000200127312 */ /* 0x0040a20000101c00 */
[----:B------:R-:W-:Y:S05]  /*12d00*/  BRA `(.L_x_4838) ;  /* 0x0000000c00347947 */ /* 0x000fea0003800000 */
.L_x_4834:
        /* <DEDUP_REMOVED lines=10> */
.L_x_4842:
[----:B------:R-:W2:Y:S02]  /*12db0*/  LDG.E.U16 R0, desc[UR36][R2.64] ;  /* 0x0000002402007981 */ /* 0x000ea4000c1e1500 */
[----:B--2---:R-:W-:-:S05]  /*12dc0*/  HADD2.F32 R0, -RZ, R0.H0_H0 ;  /* 0x20000000ff007230 */ /* 0x004fca0000004100 */
[----:B------:R-:W-:-:S04]  /*12dd0*/  FMUL.FTZ R0, R0, 1 ;  /* 0x3f80000000007820 */ /* 0x000fc80000410000 */
[----:B------:R0:W2:Y:S01]  /*12de0*/  F2F.F64.F32 R18, R0 ;  /* 0x0000000000127310 */ /* 0x0000a20000201800 */
[----:B------:R-:W-:Y:S05]  /*12df0*/  BRA `(.L_x_4838) ;  /* 0x0000000800f87947 */ /* 0x000fea0003800000 */
.L_x_4841:
        /* <DEDUP_REMOVED lines=10> */
.L_x_4844:
[----:B------:R-:W2:Y:S02]  /*12ea0*/  LDG.E.U16 R2, desc[UR36][R2.64] ;  /* 0x0000002402027981 */ /* 0x000ea4000c1e1500 */
[----:B--2---:R-:W-:-:S05]  /*12eb0*/  HADD2.F32 R0, -RZ, R2.H0_H0 ;  /* 0x20000002ff007230 */ /* 0x004fca0000004100 */
[----:B------:R-:W-:-:S04]  /*12ec0*/  FMUL.FTZ R0, R0, 1 ;  /* 0x3f80000000007820 */ /* 0x000fc80000410000 */
[----:B------:R0:W2:Y:S01]  /*12ed0*/  F2F.F64.F32 R18, R0 ;  /* 0x0000000000127310 */ /* 0x0000a20000201800 */
[----:B------:R-:W-:Y:S05]  /*12ee0*/  BRA `(.L_x_4838) ;  /* 0x0000000800bc7947 */ /* 0x000fea0003800000 */
.L_x_4843:
[----:B------:R0:W5:Y:S01]  /*12ef0*/  LDG.E.64 R18, desc[UR36][R2.64] ;  /* 0x0000002402127981 */ /* 0x000162000c1e1b00 */
[----:B------:R-:W-:Y:S05]  /*12f00*/  BRA `(.L_x_4838) ;  /* 0x0000000800b47947 */ /* 0x000fea0003800000 */
.L_x_4833:
        /* <DEDUP_REMOVED lines=13> */
.L_x_4847:
[----:B------:R0:W5:Y:S01]  /*12fe0*/  LDG.E.64 R18, desc[UR36][R2.64] ;  /* 0x0000002402127981 */ /* 0x000162000c1e1b00 */
[----:B------:R-:W-:Y:S05]  /*12ff0*/  BRA `(.L_x_4838) ;  /* 0x0000000800787947 */ /* 0x000fea0003800000 */
.L_x_4846:
        /* <DEDUP_REMOVED lines=28> */
.L_x_4849:
        /* <DEDUP_REMOVED lines=15> */
.L_x_4848:
[----:B------:R-:W2:Y:S02]  /*132b0*/  LDG.E.U16 R0, desc[UR36][R2.64] ;  /* 0x0000002402007981 */ /* 0x000ea4000c1e1500 */
[----:B--2---:R-:W-:-:S04]  /*132c0*/  IMAD.U32 R0, R0, 0x10000, RZ ;  /* 0x0001000000007824 */ /* 0x004fc800078e00ff */
[----:B------:R-:W-:-:S04]  /*132d0*/  FMUL.FTZ R0, R0, 1 ;  /* 0x3f80000000007820 */ /* 0x000fc80000410000 */
[----:B------:R0:W2:Y:S01]  /*132e0*/  F2F.F64.F32 R18, R0 ;  /* 0x0000000000127310 */ /* 0x0000a20000201800 */
[----:B------:R-:W-:Y:S05]  /*132f0*/  BRA `(.L_x_4838) ;  /* 0x0000000400b87947 */ /* 0x000fea0003800000 */
.L_x_4845:
        /* <DEDUP_REMOVED lines=11> */
.L_x_4852:
        /* <DEDUP_REMOVED lines=21> */
.L_x_4856:
[----:B------:R-:W-:Y:S05]  /*13500*/  BSYNC B1 ;  /* 0x0000000000017941 */ /* 0x000fea0003800000 */
.L_x_4855:
[----:B------:R-:W-:Y:S01]  /*13510*/  LEA R3, R0, 0x3b800000, 0x17 ;  /* 0x3b80000000037811 */ /* 0x000fe200078eb8ff */
[----:B------:R-:W-:-:S05]  /*13520*/  IMAD.SHL.U32 R0, R2, 0x100000, RZ ;  /* 0x0010000002007824 */ /* 0x000fca00078e00ff */
[----:B------:R-:W-:-:S07]  /*13530*/  LOP3.LUT R0, R3, R0, R4, 0xfe, !PT ;  /* 0x0000000003007212 */ /* 0x000fce00078efe04 */
.L_x_4854:
[----:B------:R-:W-:Y:S05]  /*13540*/  BSYNC B0 ;  /* 0x0000000000007941 */ /* 0x000fea0003800000 */
.L_x_4853:
[----:B------:R-:W-:-:S04]  /*13550*/  FMUL.FTZ R0, R0, 1 ;  /* 0x3f80000000007820 */ /* 0x000fc80000410000 */
[----:B------:R4:W0:Y:S01]  /*13560*/  F2F.F64.F32 R18, R0 ;  /* 0x0000000000127310 */ /* 0x0008220000201800 */
[----:B------:R-:W-:Y:S05]  /*13570*/  BRA `(.L_x_4838) ;  /* 0x0000000400187947 */ /* 0x000fea0003800000 */
.L_x_4851:
        /* <DEDUP_REMOVED lines=21> */
.L_x_4860:
[----:B------:R-:W-:Y:S05]  /*136d0*/  BSYNC B1 ;  /* 0x0000000000017941 */ /* 0x000fea0003800000 */
.L_x_4859:
[----:B------:R-:W-:Y:S01]  /*136e0*/  LEA R3, R0, 0x37800000, 0x17 ;  /* 0x3780000000037811 */ /* 0x000fe200078eb8ff */
[----:B------:R-:W-:-:S05]  /*136f0*/  IMAD.SHL.U32 R0, R2, 0x200000, RZ ;  /* 0x0020000002007824 */ /* 0x000fca00078e00ff */
[----:B------:R-:W-:-:S07]  /*13700*/  LOP3.LUT R0, R3, R0, R4, 0xfe, !PT ;  /* 0x0000000003007212 */ /* 0x000fce00078efe04 */
.L_x_4858:
[----:B------:R-:W-:Y:S05]  /*13710*/  BSYNC B0 ;  /* 0x0000000000007941 */ /* 0x000fea0003800000 */
.L_x_4857:
[----:B------:R-:W-:-:S04]  /*13720*/  FMUL.FTZ R0, R0, 1 ;  /* 0x3f80000000007820 */ /* 0x000fc80000410000 */
[----:B------:R0:W2:Y:S01]  /*13730*/  F2F.F64.F32 R18, R0 ;  /* 0x0000000000127310 */ /* 0x0000a20000201800 */
[----:B------:R-:W-:Y:S05]  /*13740*/  BRA `(.L_x_4838) ;  /* 0x0000000000a47947 */ /* 0x000fea0003800000 */
.L_x_4850:
        /* <DEDUP_REMOVED lines=14> */
.L_x_4864:
[----:B------:R-:W-:Y:S05]  /*13830*/  BSYNC B0 ;  /* 0x0000000000007941 */ /* 0x000fea0003800000 */
.L_x_4863:
[----:B------:R-:W-:-:S04]  /*13840*/  FMUL.FTZ R0, R0, 1 ;  /* 0x3f80000000007820 */ /* 0x000fc80000410000 */
[----:B------:R0:W2:Y:S01]  /*13850*/  F2F.F64.F32 R18, R0 ;  /* 0x0000000000127310 */ /* 0x0000a20000201800 */
[----:B------:R-:W-:Y:S05]  /*13860*/  BRA `(.L_x_4838) ;  /* 0x00000000005c7947 */ /* 0x000fea0003800000 */
.L_x_4837:
[----:B------:R-:W-:Y:S01]  /*13870*/  MOV R0, 0x0 ;  /* 0x0000000000007802 */ /* 0x000fe20000000f00 */
[----:B------:R-:W-:Y:S01]  /*13880*/  ULDC.64 UR4, c[0x4][0x310] ;  /* 0x0100c40000047ab9 */ /* 0x000fe20000000a00 */
[----:B------:R-:W-:Y:S01]  /*13890*/  ULDC.64 UR6, c[0x4][0x28] ;  /* 0x01000a0000067ab9 */ /* 0x000fe20000000a00 */
[----:B------:R-:W-:Y:S01]  /*138a0*/  IMAD.U32 R4, RZ, RZ, UR4 ;  /* 0x00000004ff047e24 */ /* 0x000fe2000f8e00ff */
[----:B------:R0:W2:Y:S01]  /*138b0*/  LDC.64 R2, c[0x4][R0] ;  /* 0x0100000000027b82 */ /* 0x0000a20000000a00 */
        /* <DEDUP_REMOVED lines=10> */
[----:B-123-5:R-:W-:Y:S05]  /*13960*/  CALL.ABS.NOINC R2 ;  /* 0x0000000002007343 */ /* 0x02efea0003c00000 */
.L_x_4865:
[----:B------:R-:W-:Y:S01]  /*13970*/  CS2R R18, SRZ ;  /* 0x0000000000127805 */ /* 0x000fe2000001ff00 */
[----:B------:R-:W-:Y:S06]  /*13980*/  BRA `(.L_x_4838) ;  /* 0x0000000000147947 */ /* 0x000fec0003800000 */
.L_x_4862:
[----:B------:R-:W2:Y:S02]  /*13990*/  LDG.E.64 R18, desc[UR36][R2.64] ;  /* 0x0000002402127981 */ /* 0x000ea4000c1e1b00 */
[----:B--2---:R-:W0:Y:S01]  /*139a0*/  I2F.F64.U64 R18, R18 ;  /* 0x0000001200127312 */ /* 0x004e220000301800 */
[----:B------:R-:W-:Y:S05]  /*139b0*/  BRA `(.L_x_4838) ;  /* 0x0000000000087947 */ /* 0x000fea0003800000 */
.L_x_4861:
[----:B------:R-:W2:Y:S02]  /*139c0*/  LDG.E R2, desc[UR36][R2.64] ;  /* 0x0000002402027981 */ /* 0x000ea4000c1e1900 */
[----:B--2---:R0:W2:Y:S02]  /*139d0*/  I2F.F64.U32 R18, R2 ;  /* 0x0000000200127312 */ /* 0x0040a40000201800 */
.L_x_4838:
[C---:B-1-3-5:R-:W-:Y:S01]  /*139e0*/  DSETP.GE.AND P0, PT, R22.reuse, RZ, PT ;  /* 0x000000ff1600722a */ /* 0x06afe20003f06000 */
[----:B------:R-:W-:Y:S01]  /*139f0*/  BSSY B6, `(.L_x_4866) ;  /* 0x0000013000067945 */ /* 0x000fe20003800000 */
[----:B------:R-:W-:-:S14]  /*13a00*/  DSETP.LE.AND P1, PT, R22, 1, PT ;  /* 0x3ff000001600742a */ /* 0x000fdc0003f23000 */
[----:B------:R-:W-:Y:S05]  /*13a10*/  @P0 BRA P1, `(.L_x_4867) ;  /* 0x0000000000400947 */ /* 0x000fea0000800000 */
[----:B0---4-:R-:W-:Y:S01]  /*13a20*/  MOV R0, 0x0 ;  /* 0x0000000000007802 */ /* 0x011fe20000000f00 */
        /* <DEDUP_REMOVED lines=14> */
[----:B-12---:R-:W-:Y:S05]  /*13b10*/  CALL.ABS.NOINC R2 ;  /* 0x0000000002007343 */ /* 0x006fea0003c00000 */
.L_x_4867:
[----:B------:R-:W-:Y:S05]  /*13b20*/  BSYNC B6 ;  /* 0x0000000000067941 */ /* 0x000fea0003800000 */
.L_x_4866:
[C---:B0-2---:R-:W-:Y:S01]  /*13b30*/  DSETP.GE.AND P0, PT, R18.reuse, RZ, PT ;  /* 0x000000ff1200722a */ /* 0x045fe20003f06000 */
[----:B------:R-:W-:Y:S01]  /*13b40*/  BSSY B6, `(.L_x_4868) ;  /* 0x0000013000067945 */ /* 0x000fe20003800000 */
[----:B------:R-:W-:-:S14]  /*13b50*/  DSETP.LE.AND P1, PT, R18, 1, PT ;  /* 0x3ff000001200742a */ /* 0x000fdc0003f23000 */
[----:B------:R-:W-:Y:S05]  /*13b60*/  @P0 BRA P1, `(.L_x_4869) ;  /* 0x0000000000400947 */ /* 0x000fea0000800000 */
[----:B----4-:R-:W-:Y:S01]  /*13b70*/  MOV R0, 0x0 ;  /* 0x0000000000007802 */ /* 0x010fe20000000f00 */
        /* <DEDUP_REMOVED lines=15> */
.L_x_4869:
[----:B------:R-:W-:Y:S05]  /*13c70*/  BSYNC B6 ;  /* 0x0000000000067941 */ /* 0x000fea0003800000 */
.L_x_4868:
        /* <DEDUP_REMOVED lines=10> */
[----:B------:R-:W-:Y:S02]  /*13d20*/  @!P1 IMAD.MOV.U32 R2, RZ, RZ, R4 ;  /* 0x000000ffff029224 */ /* 0x000fe400078e0004 */
[----:B----4-:R-:W-:-:S05]  /*13d30*/  VIADD R0, R3, 0xffffffff ;  /* 0xffffffff03007836 */ /* 0x010fca0000000000 */
[----:B------:R-:W-:Y:S01]  /*13d40*/  ISETP.GE.U32.AND P2, PT, R0, 0x7fefffff, PT ;  /* 0x7fefffff0000780c */ /* 0x000fe20003f46070 */
[----:B------:R-:W-:Y:S02]  /*13d50*/  IMAD.MOV.U32 R0, RZ, RZ, -0x3ff ;  /* 0xfffffc01ff007424 */ /* 0x000fe400078e00ff */
[----:B------:R-:W-:-:S10]  /*13d60*/  @!P1 IMAD.MOV.U32 R0, RZ, RZ, -0x435 ;  /* 0xfffffbcbff009424 */ /* 0x000fd400078e00ff */
[----:B------:R-:W-:Y:S01]  /*13d70*/  @P2 IMAD.MOV.U32 R8, RZ, RZ, 0x0 ;  /* 0x00000000ff082424 */ /* 0x000fe200078e00ff */
[----:B------:R-:W-:Y:S02]  /*13d80*/  @P2 MOV R9, 0x7ff00000 ;  /* 0x7ff0000000092802 */ /* 0x000fe40000000f00 */
[----:B------:R-:W-:-:S04]  /*13d90*/  @P2 FSETP.NEU.FTZ.AND P3, PT, R5, RZ, PT ;  /* 0x000000ff0500220b */ /* 0x000fc80003f7d000 */
        /* <DEDUP_REMOVED lines=67> */
.L_x_4871:
[----:B------:R-:W-:Y:S05]  /*141d0*/  BSYNC B0 ;  /* 0x0000000000007941 */ /* 0x000fea0003800000 */
.L_x_4870:
        /* <DEDUP_REMOVED lines=83> */
.L_x_4873:
[----:B------:R-:W-:Y:S01]  /*14710*/  DADD R2, -R22, 2 ;  /* 0x4000000016027429 */ /* 0x000fe20000000100 */
[----:B------:R-:W-:Y:S01]  /*14720*/  MOV R4, 0x1 ;  /* 0x0000000100047802 */ /* 0x000fe20000000f00 */
[----:B------:R-:W-:Y:S01]  /*14730*/  BSSY B1, `(.L_x_4875) ;  /* 0x0000013000017945 */ /* 0x000fe20003800000 */
[----:B------:R-:W-:-:S03]  /*14740*/  FSETP.GEU.AND P1, PT, |R7|, 6.5827683646048100446e-37, PT ;  /* 0x036000000700780b */ /* 0x000fc60003f2e200 */
        /* <DEDUP_REMOVED lines=17> */
.L_x_4876:
[----:B------:R-:W-:Y:S05]  /*14860*/  BSYNC B1 ;  /* 0x0000000000017941 */ /* 0x000fea0003800000 */
.L_x_4875:
        /* <DEDUP_REMOVED lines=29> */
.L_x_4874:
[----:B------:R-:W-:Y:S05]  /*14a40*/  BSYNC B0 ;  /* 0x0000000000007941 */ /* 0x000fea0003800000 */
.L_x_4872:
[----:B------:R-:W0:Y:S01]  /*14a50*/  LDC.U8 R10, c[0x0][0x491] ;  /* 0x00012440ff0a7b82 */ /* 0x000e220000000000 */
[----:B------:R-:W-:Y:S02]  /*14a60*/  DSETP.GEU.AND P0, PT, R14, -100, PT ;  /* 0xc05900000e00742a */ /* 0x000fe40003f0e000 */
[----:B------:R-:W-:-:S04]  /*14a70*/  DADD R4, R18, -1 ;  /* 0xbff0000012047429 */ /* 0x000fc80000000000 */
[----:B------:R-:W-:Y:S02]  /*14a80*/  FSEL R2, R14, RZ, P0 ;  /* 0x000000ff0e027208 */ /* 0x000fe40000000000 */
[----:B------:R-:W-:Y:S01]  /*14a90*/  FSEL R3, R15, -3.390625, P0 ;  /* 0xc05900000f037808 */ /* 0x000fe20000000000 */
[----:B------:R-:W-:-:S05]  /*14aa0*/  DSETP.GEU.AND P0, PT, R8, -100, PT ;  /* 0xc05900000800742a */ /* 0x000fca0003f0e000 */
[----:B------:R-:W-:Y:S01]  /*14ab0*/  DMUL R2, R18, R2 ;  /* 0x0000000212027228 */ /* 0x000fe20000000000 */
[----:B------:R-:W-:Y:S02]  /*14ac0*/  FSEL R6, R8, RZ, P0 ;  /* 0x000000ff08067208 */ /* 0x000fe40000000000 */
[----:B------:R-:W-:Y:S02]  /*14ad0*/  FSEL R7, R9, -3.390625, P0 ;  /* 0xc059000009077808 */ /* 0x000fe40000000000 */
[----:B0-----:R-:W-:-:S04]  /*14ae0*/  PRMT R0, R10, 0x9910, RZ ;  /* 0x000099100a007816 */ /* 0x001fc800000000ff */
        /* <DEDUP_REMOVED lines=12> */
[----:B0-----:R-:W-:Y:S01]  /*14bb0*/  STG.E.U8 desc[UR36][R16.64], R5 ;  /* 0x0000000510007986 */ /* 0x001fe2000c101124 */
[----:B------:R-:W-:Y:S05]  /*14bc0*/  EXIT ;  /* 0x000000000000794d */ /* 0x000fea0003800000 */
.L_x_4880:
[----:B------:R-:W0:Y:S02]  /*14bd0*/  F2I.S64.F64.TRUNC R4, R4 ;  /* 0x0000000400047311 */ /* 0x000e24000030d900 */
[----:B0-----:R-:W-:-:S05]  /*14be0*/  IMAD.MOV.U32 R3, RZ, RZ, R4 ;  /* 0x000000ffff037224 */ /* 0x001fca00078e0004 */
[----:B------:R-:W-:Y:S01]  /*14bf0*/  STG.E.U8 desc[UR36][R16.64], R3 ;  /* 0x0000000310007986 */ /* 0x000fe2000c101124 */
[----:B------:R-:W-:Y:S05]  /*14c00*/  EXIT ;  /* 0x000000000000794d */ /* 0x000fea0003800000 */
.L_x_4879:
[----:B------:R-:W-:-:S13]  /*14c10*/  ISETP.NE.AND P0, PT, R0, 0x2, PT ;  /* 0x000000020000780c */ /* 0x000fda0003f05270 */
[----:B------:R-:W-:Y:S05]  /*14c20*/  @!P0 BRA `(.L_x_4882) ;  /* 0x0000000000288947 */ /* 0x000fea0003800000 */
[----:B------:R-:W-:-:S13]  /*14c30*/  ISETP.NE.AND P0, PT, R0, 0x3, PT ;  /* 0x000000030000780c */ /* 0x000fda0003f05270 */
[----:B------:R-:W-:Y:S05]  /*14c40*/  @!P0 BRA `(.L_x_4883) ;  /* 0x0000000000148947 */ /* 0x000fea0003800000 */
[----:B------:R-:W-:-:S13]  /*14c50*/  ISETP.NE.AND P0, PT, R0, 0x4, PT ;  /* 0x000000040000780c */ /* 0x000fda0003f05270 */
[----:B------:R-:W-:Y:S05]  /*14c60*/  @P0 BRA `(.L_x_4881) ;  /* 0x0000000c00880947 */ /* 0x000fea0003800000 */
[----:B------:R-:W0:Y:S02]  /*14c70*/  F2I.S64.F64.TRUNC R4, R4 ;  /* 0x0000000400047311 */ /* 0x000e24000030d900 */
[----:B0-----:R-:W-:Y:S01]  /*14c80*/  STG.E.64 desc[UR36][R16.64], R4 ;  /* 0x0000000410007986 */ /* 0x001fe2000c101b24 */
[----:B------:R-:W-:Y:S05]  /*14c90*/  EXIT ;  /* 0x000000000000794d */ /* 0x000fea0003800000 */
.L_x_4883:
[----:B------:R-:W0:Y:S02]  /*14ca0*/  F2I.F64.TRUNC R5, R4 ;  /* 0x0000000400057311 */ /* 0x000e24000030d100 */
[----:B0-----:R-:W-:Y:S01]  /*14cb0*/  STG.E desc[UR36][R16.64], R5 ;  /* 0x0000000510007986 */ /* 0x001fe2000c101924 */
[----:B------:R-:W-:Y:S05]  /*14cc0*/  EXIT ;  /* 0x000000000000794d */ /* 0x000fea0003800000 */
.L_x_4882:
[----:B------:R-:W0:Y:S02]  /*14cd0*/  F2I.F64.TRUNC R5, R4 ;  /* 0x0000000400057311 */ /* 0x000e24000030d100 */
[----:B0-----:R-:W-:Y:S01]  /*14ce0*/  STG.E.U16 desc[UR36][R16.64], R5 ;  /* 0x0000000510007986 */ /* 0x001fe2000c101524 */
[----:B------:R-:W-:Y:S05]  /*14cf0*/  EXIT ;  /* 0x000000000000794d */ /* 0x000fea0003800000 */
.L_x_4878:
        /* <DEDUP_REMOVED lines=11> */
[----:B------:R-:W-:Y:S01]  /*14db0*/  STG.E desc[UR36][R16.64], R3 ;  /* 0x0000000310007986 */ /* 0x000fe2000c101924 */
[----:B------:R-:W-:Y:S05]  /*14dc0*/  EXIT ;  /* 0x000000000000794d */ /* 0x000fea0003800000 */
.L_x_4885:
[----:B------:R-:W-:Y:S01]  /*14dd0*/  UMOV UR4, 0xf0000000 ;  /* 0xf000000000047882 */ /* 0x000fe20000000000 */
[----:B------:R-:W-:Y:S01]  /*14de0*/  UMOV UR5, 0x380fffff ;  /* 0x380fffff00057882 */ /* 0x000fe20000000000 */
[----:B------:R-:W0:Y:S01]  /*14df0*/  F2F.F32.F64 R0, R4 ;  /* 0x0000000400007310 */ /* 0x000e220000301000 */
[----:B------:R-:W-:-:S14]  /*14e00*/  DSETP.GEU.AND P0, PT, |R4|, UR4, PT ;  /* 0x0000000404007e2a */ /* 0x000fdc000bf0e200 */
[----:B0-----:R-:W-:-:S05]  /*14e10*/  @!P0 FMUL R0, R0, 1.175494350822287508e-38 ;  /* 0x0080000000008820 */ /* 0x001fca0000400000 */
[----:B------:R-:W-:-:S05]  /*14e20*/  F2FP.F16.F32.PACK_AB R0, RZ, R0 ;  /* 0x00000000ff00723e */ /* 0x000fca00000000ff */
[----:B------:R-:W-:Y:S01]  /*14e30*/  STG.E.U16 desc[UR36][R16.64], R0 ;  /* 0x0000000010007986 */ /* 0x000fe2000c101524 */
[----:B------:R-:W-:Y:S05]  /*14e40*/  EXIT ;  /* 0x000000000000794d */ /* 0x000fea0003800000 */
.L_x_4884:
        /* <DEDUP_REMOVED lines=12> */
[----:B------:R-:W-:Y:S01]  /*14f10*/  STG.E.64 desc[UR36][R16.64], R2 ;  /* 0x0000000210007986 */ /* 0x000fe2000c101b24 */
[----:B------:R-:W-:Y:S05]  /*14f20*/  EXIT ;  /* 0x000000000000794d */ /* 0x000fea0003800000 */
.L_x_4887:
[----:B------:R-:W-:Y:S01]  /*14f30*/  UMOV UR4, 0xf0000000 ;  /* 0xf000000000047882 */ /* 0x000fe20000000000 */
[----:B------:R-:W-:Y:S01]  /*14f40*/  UMOV UR5, 0x380fffff ;  /* 0x380fffff00057882 */ /* 0x000fe20000000000 */
[----:B------:R-:W0:Y:S01]  /*14f50*/  F2F.F32.F64 R0, R4 ;  /* 0x0000000400007310 */ /* 0x000e220000301000 */
[----:B------:R-:W-:-:S14]  /*14f60*/  DSETP.GEU.AND P0, PT, |R4|, UR4, PT ;  /* 0x0000000404007e2a */ /* 0x000fdc000bf0e200 */
[----:B0-----:R-:W-:-:S05]  /*14f70*/  @!P0 FMUL R0, R0, 1.175494350822287508e-38 ;  /* 0x0080000000008820 */ /* 0x001fca0000400000 */
[----:B------:R-:W-:-:S04]  /*14f80*/  F2FP.F16.F32.PACK_AB R3, RZ, R0 ;  /* 0x00000000ff03723e */ /* 0x000fc800000000ff */
[----:B------:R-:W-:-:S05]  /*14f90*/  PRMT R3, R3, 0x5410, RZ ;  /* 0x0000541003037816 */ /* 0x000fca00000000ff */
[----:B------:R-:W-:Y:S01]  /*14fa0*/  STG.E desc[UR36][R16.64], R3 ;  /* 0x0000000310007986 */ /* 0x000fe2000c101924 */
[----:B------:R-:W-:Y:S05]  /*14fb0*/  EXIT ;  /* 0x000000000000794d */ /* 0x000fea0003800000 */
.L_x_4886:
[----:B------:R-:W-:Y:S01]  /*14fc0*/  STG.E.64 desc[UR36][R16.64], R4 ;  /* 0x0000000410007986 */ /* 0x000fe2000c101b24 */
[----:B------:R-:W-:Y:S05]  /*14fd0*/  EXIT ;  /* 0x000000000000794d */ /* 0x000fea0003800000 */
.L_x_4877:
        /* <DEDUP_REMOVED lines=10> */
[----:B------:R-:W-:Y:S01]  /*15080*/  STG.E.U8 desc[UR36][R16.64], R3 ;  /* 0x0000000310007986 */ /* 0x000fe2000c101124 */
[----:B------:R-:W-:Y:S05]  /*15090*/  EXIT ;  /* 0x000000000000794d */ /* 0x000fea0003800000 */
.L_x_4890:
[----:B------:R-:W-:-:S05]  /*150a0*/  CS2R R6, SRZ ;  /* 0x0000000000067805 */ /* 0x000fca000001ff00 */
[----:B------:R-:W-:Y:S01]  /*150b0*/  STG.E.128 desc[UR36][R16.64], R4 ;  /* 0x0000000410007986 */ /* 0x000fe2000c101d24 */
[----:B------:R-:W-:Y:S05]  /*150c0*/  EXIT ;  /* 0x000000000000794d */ /* 0x000fea0003800000 */
.L_x_4889:
        /* <DEDUP_REMOVED lines=25> */
.L_x_4894:
[----:B------:R-:W-:Y:S05]  /*15260*/  BSYNC B0 ;  /* 0x0000000000007941 */ /* 0x000fea0003800000 */
.L_x_4893:
[----:B------:R-:W-:-:S05]  /*15270*/  LOP3.LUT R3, R0, R3, RZ, 0xfc, !PT ;  /* 0x0000000300037212 */ /* 0x000fca00078efcff */
[----:B------:R-:W-:Y:S01]  /*15280*/  STG.E.U8 desc[UR36][R16.64], R3 ;  /* 0x0000000310007986 */ /* 0x000fe2000c101124 */
[----:B------:R-:W-:Y:S05]  /*15290*/  EXIT ;  /* 0x000000000000794d */ /* 0x000fea0003800000 */
.L_x_4892:
        /* <DEDUP_REMOVED lines=14> */
[----:B------:R-:W-:Y:S02]  /*15380*/  @P0 SHF.R.U32.HI R0, RZ, 0x15, R0 ;  /* 0x00000015ff000819 */ /* 0x000fe40000011600 */
[----:B------:R-:W-:Y:S01]  /*15390*/  @!P0 IADD3 R0, R2, -0x43000000, RZ ;  /* 0xbd00000002008810 */ /* 0x000fe20007ffe0ff */
[----:B------:R-:W-:Y:S06]  /*153a0*/  BRA `(.L_x_4897) ;  /* 0x00000000000c7947 */ /* 0x000fec0003800000 */
.L_x_4896:
[----:B------:R-:W-:Y:S01]  /*153b0*/  IMAD.MOV.U32 R0, RZ, RZ, 0x7f ;  /* 0x0000007fff007424 */ /* 0x000fe200078e00ff */
[----:B------:R-:W-:-:S04]  /*153c0*/  ISETP.GT.U32.AND P0, PT, R2, 0x7f800000, PT ;  /* 0x7f8000000200780c */ /* 0x000fc80003f04070 */
[----:B------:R-:W-:-:S09]  /*153d0*/  SEL R0, R0, 0x7c, P0 ;  /* 0x0000007c00007807 */ /* 0x000fd20000000000 */
.L_x_4897:
[----:B------:R-:W-:Y:S05]  /*153e0*/  BSYNC B0 ;  /* 0x0000000000007941 */ /* 0x000fea0003800000 */
.L_x_4895:
[----:B------:R-:W-:-:S04]  /*153f0*/  LOP3.LUT R2, R3, 0x80000000, RZ, 0xc0, !PT ;  /* 0x8000000003027812 */ /* 0x000fc800078ec0ff */
[----:B------:R-:W-:-:S04]  /*15400*/  SHF.R.U32.HI R3, RZ, 0x18, R2 ;  /* 0x00000018ff037819 */ /* 0x000fc80000011602 */
[----:B------:R-:W-:-:S05]  /*15410*/  LOP3.LUT R3, R0, R3, RZ, 0xfc, !PT ;  /* 0x0000000300037212 */ /* 0x000fca00078efcff */
[----:B------:R-:W-:Y:S01]  /*15420*/  STG.E.U8 desc[UR36][R16.64], R3 ;  /* 0x0000000310007986 */ /* 0x000fe2000c101124 */
[----:B------:R-:W-:Y:S05]  /*15430*/  EXIT ;  /* 0x000000000000794d */ /* 0x000fea0003800000 */
.L_x_4891:
[----:B------:R-:W-:Y:S01]  /*15440*/  UMOV UR4, 0xf0000000 ;  /* 0xf000000000047882 */ /* 0x000fe20000000000 */
[----:B------:R-:W-:Y:S01]  /*15450*/  UMOV UR5, 0x380fffff ;  /* 0x380fffff00057882 */ /* 0x000fe20000000000 */
[----:B------:R-:W0:Y:S01]  /*15460*/  F2F.F32.F64 R0, R4 ;  /* 0x0000000400007310 */ /* 0x000e220000301000 */
[----:B------:R-:W-:-:S14]  /*15470*/  DSETP.GEU.AND P0, PT, |R4|, UR4, PT ;  /* 0x0000000404007e2a */ /* 0x000fdc000bf0e200 */
[----:B0-----:R-:W-:-:S05]  /*15480*/  @!P0 FMUL R0, R0, 1.175494350822287508e-38 ;  /* 0x0080000000008820 */ /* 0x001fca0000400000 */
[----:B------:R-:W-:-:S05]  /*15490*/  F2FP.BF16.F32.PACK_AB R0, RZ, R0 ;  /* 0x00000000ff00723e */ /* 0x000fca00000010ff */
[----:B------:R-:W-:Y:S01]  /*154a0*/  STG.E.U16 desc[UR36][R16.64], R0 ;  /* 0x0000000010007986 */ /* 0x000fe2000c101524 */
[----:B------:R-:W-:Y:S05]  /*154b0*/  EXIT ;  /* 0x000000000000794d */ /* 0x000fea0003800000 */
.L_x_4888:
        /* <DEDUP_REMOVED lines=9> */
[----:B0-----:R-:W-:Y:S01]  /*15550*/  STG.E.U16 desc[UR36][R16.64], R5 ;  /* 0x0000000510007986 */ /* 0x001fe2000c101524 */
[----:B------:R-:W-:Y:S05]  /*15560*/  EXIT ;  /* 0x000000000000794d */ /* 0x000fea0003800000 */
.L_x_4900:
        /* <DEDUP_REMOVED lines=21> */
.L_x_4903:
[----:B------:R-:W-:-:S04]  /*156c0*/  LOP3.LUT R2, R3, 0x80000000, RZ, 0xc0, !PT ;  /* 0x8000000003027812 */ /* 0x000fc800078ec0ff */
[----:B------:R-:W-:-:S04]  /*156d0*/  SHF.R.U32.HI R3, RZ, 0x18, R2 ;  /* 0x00000018ff037819 */ /* 0x000fc80000011602 */
[----:B------:R-:W-:-:S04]  /*156e0*/  LOP3.LUT R0, R0, R3, RZ, 0xfc, !PT ;  /* 0x0000000300007212 */ /* 0x000fc800078efcff */
[----:B------:R-:W-:-:S07]  /*156f0*/  PRMT R8, R0, 0x7610, R8 ;  /* 0x0000761000087816 */ /* 0x000fce0000000008 */
.L_x_4902:
[----:B------:R-:W-:Y:S05]  /*15700*/  BSYNC B0 ;  /* 0x0000000000007941 */ /* 0x000fea0003800000 */
.L_x_4901:
[----:B------:R-:W-:Y:S01]  /*15710*/  STG.E.U8 desc[UR36][R16.64], R8 ;  /* 0x0000000810007986 */ /* 0x000fe2000c101124 */
[----:B------:R-:W-:Y:S05]  /*15720*/  EXIT ;  /* 0x000000000000794d */ /* 0x000fea0003800000 */
.L_x_4899:
        /* <DEDUP_REMOVED lines=21> */
.L_x_4906:
[----:B------:R-:W-:-:S04]  /*15880*/  LOP3.LUT R2, R3, 0x80000000, RZ, 0xc0, !PT ;  /* 0x8000000003027812 */ /* 0x000fc800078ec0ff */
[----:B------:R-:W-:-:S04]  /*15890*/  SHF.R.U32.HI R3, RZ, 0x18, R2 ;  /* 0x00000018ff037819 */ /* 0x000fc80000011602 */
[----:B------:R-:W-:-:S04]  /*158a0*/  LOP3.LUT R0, R0, R3, RZ, 0xfc, !PT ;  /* 0x0000000300007212 */ /* 0x000fc800078efcff */
[----:B------:R-:W-:-:S07]  /*158b0*/  PRMT R8, R0, 0x7610, R8 ;  /* 0x0000761000087816 */ /* 0x000fce0000000008 */
.L_x_4905:
[----:B------:R-:W-:Y:S05]  /*158c0*/  BSYNC B0 ;  /* 0x0000000000007941 */ /* 0x000fea0003800000 */
.L_x_4904:
[----:B------:R-:W-:Y:S01]  /*158d0*/  STG.E.U8 desc[UR36][R16.64], R8 ;  /* 0x0000000810007986 */ /* 0x000fe2000c101124 */
[----:B------:R-:W-:Y:S05]  /*158e0*/  EXIT ;  /* 0x000000000000794d */ /* 0x000fea0003800000 */
.L_x_4898:
        /* <DEDUP_REMOVED lines=26> */
.L_x_4881:
        /* <DEDUP_REMOVED lines=16> */
.L_x_4909:
[----:B------:R-:W-:Y:S05]  /*15b90*/  EXIT ;  /* 0x000000000000794d */ /* 0x000fea0003800000 */
.L_x_4908:
[----:B------:R-:W0:Y:S02]  /*15ba0*/  F2I.U64.F64.TRUNC R4, R4 ;  /* 0x0000000400047311 */ /* 0x000e24000030d800 */
[----:B0-----:R-:W-:Y:S01]  /*15bb0*/  STG.E.64 desc[UR36][R16.64], R4 ;  /* 0x0000000410007986 */ /* 0x001fe2000c101b24 */
[----:B------:R-:W-:Y:S05]  /*15bc0*/  EXIT ;  /* 0x000000000000794d */ /* 0x000fea0003800000 */
.L_x_4907:
[----:B------:R-:W0:Y:S02]  /*15bd0*/  F2I.U32.F64.TRUNC R5, R4 ;  /* 0x0000000400057311 */ /* 0x000e24000030d000 */
[----:B0-----:R-:W-:Y:S01]  /*15be0*/  STG.E desc[UR36][R16.64], R5 ;  /* 0x0000000510007986 */ /* 0x001fe2000c101924 */
[----:B------:R-:W-:Y:S05]  /*15bf0*/  EXIT ;  /* 0x000000000000794d */ /* 0x000fea0003800000 */
        .weak           $__internal_6_$__cuda_sm20_div_rn_f64_full
        .type           $__internal_6_$__cuda_sm20_div_rn_f64_full,@function
        .size           $__internal_6_$__cuda_sm20_div_rn_f64_full,(.L_x_10797 - $__internal_6_$__cuda_sm20_div_rn_f64_full)
$__internal_6_$__cuda_sm20_div_rn_f64_full:
[C---:B------:R-:W-:Y:S01]  /*15c00*/  FSETP.GEU.AND P0, PT, |R5|.reuse, 1.469367938527859385e-39, PT ;  /* 0x001000000500780b */ /* 0x040fe20003f0e200 */
[----:B------:R-:W-:Y:S01]  /*15c10*/  IMAD.MOV.U32 R21, RZ, RZ, R7 ;  /* 0x000000ffff157224 */ /* 0x000fe200078e0007 */
[----:B------:R-:W-:Y:S01]  /*15c20*/  LOP3.LUT R12, R5, 0x800fffff, RZ, 0xc0, !PT ;  /* 0x800fffff050c7812 */ /* 0x000fe200078ec0ff */
[----:B------:R-:W-:Y:S01]  /*15c30*/  IMAD.MOV.U32 R20, RZ, RZ, R6 ;  /* 0x000000ffff147224 */ /* 0x000fe200078e0006 */
[----:B------:R-:W-:Y:S01]  /*15c40*/  MOV R32, 0x1 ;  /* 0x0000000100207802 */ /* 0x000fe20000000f00 */
[----:B------:R-:W-:Y:S01]  /*15c50*/  BSSY B2, `(.L_x_4910) ;  /* 0x0000059000027945 */ /* 0x000fe20003800000 */
[----:B------:R-:W-:Y:S01]  /*15c60*/  LOP3.LUT R13, R12, 0x3ff00000, RZ, 0xfc, !PT ;  /* 0x3ff000000c0d7812 */ /* 0x000fe200078efcff */
[----:B------:R-:W-:Y:S01]  /*15c70*/  IMAD.MOV.U32 R12, RZ, RZ, R4 ;  /* 0x000000ffff0c7224 */ /* 0x000fe200078e0004 */
[C---:B------:R-:W-:Y:S01]  /*15c80*/  FSETP.GEU.AND P2, PT, |R21|.reuse, 1.469367938527859385e-39, PT ;  /* 0x001000001500780b */ /* 0x040fe20003f4e200 */
[----:B------:R-:W-:Y:S01]  /*15c90*/  IMAD.MOV.U32 R28, RZ, RZ, R20 ;  /* 0x000000ffff1c7224 */ /* 0x000fe200078e0014 */
[----:B------:R-:W-:-:S02]  /*15ca0*/  LOP3.LUT R3, R21, 0x7ff00000, RZ, 0xc0, !PT ;  /* 0x7ff0000015037812 */ /* 0x000fc400078ec0ff */
[----:B------:R-:W-:Y:S01]  /*15cb0*/  LOP3.LUT R8, R5, 0x7ff00000, RZ, 0xc0, !PT ;  /* 0x7ff0000005087812 */ /* 0x000fe200078ec0ff */
[----:B------:R-:W-:-:S03]  /*15cc0*/  @!P0 DMUL R12, R4, 8.98846567431157953865e+307 ;  /* 0x7fe00000040c8828 */ /* 0x000fc60000000000 */
[----:B------:R-:W-:-:S03]  /*15cd0*/  ISETP.GE.U32.AND P1, PT, R3, R8, PT ;  /* 0x000000080300720c */ /* 0x000fc60003f26070 */
[----:B------:R-:W0:Y:S02]  /*15ce0*/  MUFU.RCP64H R33, R13 ;  /* 0x0000000d00217308 */ /* 0x000e240000001800 */
[----:B------:R-:W-:Y:S01]  /*15cf0*/  @!P2 LOP3.LUT R6, R5, 0x7ff00000, RZ, 0xc0, !PT ;  /* 0x7ff000000506a812 */ /* 0x000fe200078ec0ff */
[----:B------:R-:W-:Y:S01]  /*15d00*/  @!P2 IMAD.MOV.U32 R30, RZ, RZ, RZ ;  /* 0x000000ffff1ea224 */ /* 0x000fe200078e00ff */
[----:B------:R-:W-:Y:S02]  /*15d10*/  @!P0 LOP3.LUT R8, R13, 0x7ff00000, RZ, 0xc0, !PT ;  /* 0x7ff000000d088812 */ /* 0x000fe400078ec0ff */
[----:B------:R-:W-:Y:S01]  /*15d20*/  @!P2 ISETP.GE.U32.AND P3, PT, R3, R6, PT ;  /* 0x000000060300a20c */ /* 0x000fe20003f66070 */
[----:B------:R-:W-:-:S05]  /*15d30*/  IMAD.MOV.U32 R6, RZ, RZ, 0x1ca00000 ;  /* 0x1ca00000ff067424 */ /* 0x000fca00078e00ff */
[C---:B------:R-:W-:Y:S02]  /*15d40*/  @!P2 SEL R9, R6.reuse, 0x63400000, !P3 ;  /* 0x634000000609a807 */ /* 0x040fe40005800000 */
[----:B------:R-:W-:Y:S02]  /*15d50*/  SEL R7, R6, 0x63400000, !P1 ;  /* 0x6340000006077807 */ /* 0x000fe40004800000 */
[--C-:B------:R-:W-:Y:S01]  /*15d60*/  @!P2 LOP3.LUT R9, R9, 0x80000000, R21.reuse, 0xf8, !PT ;  /* 0x800000000909a812 */ /* 0x100fe200078ef815 */
[----:B0-----:R-:W-:Y:S01]  /*15d70*/  DFMA R10, R32, -R12, 1 ;  /* 0x3ff00000200a742b */ /* 0x001fe2000000080c */
[----:B------:R-:W-:Y:S01]  /*15d80*/  LOP3.LUT R29, R7, 0x800fffff, R21, 0xf8, !PT ;  /* 0x800fffff071d7812 */ /* 0x000fe200078ef815 */
[----:B------:R-:W-:Y:S01]  /*15d90*/  IMAD.MOV.U32 R7, RZ, RZ, R3 ;  /* 0x000000ffff077224 */ /* 0x000fe200078e0003 */
[----:B------:R-:W-:-:S05]  /*15da0*/  @!P2 LOP3.LUT R31, R9, 0x100000, RZ, 0xfc, !PT ;  /* 0x00100000091fa812 */ /* 0x000fca00078efcff */
[----:B------:R-:W-:Y:S02]  /*15db0*/  DFMA R10, R10, R10, R10 ;  /* 0x0000000a0a0a722b */ /* 0x000fe4000000000a */
[----:B------:R-:W-:-:S06]  /*15dc0*/  @!P2 DFMA R28, R28, 2, -R30 ;  /* 0x400000001c1ca82b */ /* 0x000fcc000000081e */
[----:B------:R-:W-:-:S04]  /*15dd0*/  DFMA R32, R32, R10, R32 ;  /* 0x0000000a2020722b */ /* 0x000fc80000000020 */
[----:B------:R-:W-:-:S04]  /*15de0*/  @!P2 LOP3.LUT R7, R29, 0x7ff00000, RZ, 0xc0, !PT ;  /* 0x7ff000001d07a812 */ /* 0x000fc800078ec0ff */
[----:B------:R-:W-:Y:S01]  /*15df0*/  DFMA R10, R32, -R12, 1 ;  /* 0x3ff00000200a742b */ /* 0x000fe2000000080c */
[----:B------:R-:W-:-:S05]  /*15e00*/  VIADD R9, R7, 0xffffffff ;  /* 0xffffffff07097836 */ /* 0x000fca0000000000 */
[----:B------:R-:W-:Y:S02]  /*15e10*/  ISETP.GT.U32.AND P0, PT, R9, 0x7feffffe, PT ;  /* 0x7feffffe0900780c */ /* 0x000fe40003f04070 */
[----:B------:R-:W-:Y:S01]  /*15e20*/  DFMA R32, R32, R10, R32 ;  /* 0x0000000a2020722b */ /* 0x000fe20000000020 */
[----:B------:R-:W-:-:S05]  /*15e30*/  VIADD R10, R8, 0xffffffff ;  /* 0xffffffff080a7836 */ /* 0x000fca0000000000 */
[----:B------:R-:W-:Y:S02]  /*15e40*/  ISETP.GT.U32.OR P0, PT, R10, 0x7feffffe, P0 ;  /* 0x7feffffe0a00780c */ /* 0x000fe40000704470 */
[----:B------:R-:W-:-:S08]  /*15e50*/  DMUL R30, R32, R28 ;  /* 0x0000001c201e7228 */ /* 0x000fd00000000000 */
[----:B------:R-:W-:-:S08]  /*15e60*/  DFMA R34, R30, -R12, R28 ;  /* 0x8000000c1e22722b */ /* 0x000fd0000000001c */
[----:B------:R-:W-:Y:S01]  /*15e70*/  DFMA R10, R32, R34, R30 ;  /* 0x00000022200a722b */ /* 0x000fe2000000001e */
[----:B------:R-:W-:Y:S10]  /*15e80*/  @P0 BRA `(.L_x_4911) ;  /* 0x0000000000740947 */ /* 0x000ff40003800000 */
[----:B------:R-:W-:-:S04]  /*15e90*/  LOP3.LUT R8, R5, 0x7ff00000, RZ, 0xc0, !PT ;  /* 0x7ff0000005087812 */ /* 0x000fc800078ec0ff */
[CC--:B------:R-:W-:Y:S02]  /*15ea0*/  VIADDMNMX R7, R3.reuse, -R8.reuse, 0xb9600000, !PT ;  /* 0xb960000003077446 */ /* 0x0c0fe40007800908 */
[----:B------:R-:W-:Y:S01]  /*15eb0*/  ISETP.GE.U32.AND P0, PT, R3, R8, PT ;  /* 0x000000080300720c */ /* 0x000fe20003f06070 */
[----:B------:R-:W-:Y:S01]  /*15ec0*/  IMAD.MOV.U32 R8, RZ, RZ, RZ ;  /* 0x000000ffff087224 */ /* 0x000fe200078e00ff */
[----:B------:R-:W-:Y:S02]  /*15ed0*/  VIMNMX R7, R7, 0x46a00000, PT ;  /* 0x46a0000007077848 */ /* 0x000fe40003fe0100 */
[----:B------:R-:W-:-:S05]  /*15ee0*/  SEL R6, R6, 0x63400000, !P0 ;  /* 0x6340000006067807 */ /* 0x000fca0004000000 */
[----:B------:R-:W-:-:S04]  /*15ef0*/  IMAD.IADD R6, R7, 0x1, -R6 ;  /* 0x0000000107067824 */ /* 0x000fc800078e0a06 */
[----:B------:R-:W-:-:S06]  /*15f00*/  VIADD R9, R6, 0x7fe00000 ;  /* 0x7fe0000006097836 */ /* 0x000fcc0000000000 */
[----:B------:R-:W-:-:S10]  /*15f10*/  DMUL R30, R10, R8 ;  /* 0x000000080a1e7228 */ /* 0x000fd40000000000 */
[----:B------:R-:W-:-:S13]  /*15f20*/  FSETP.GTU.AND P0, PT, |R31|, 1.469367938527859385e-39, PT ;  /* 0x001000001f00780b */ /* 0x000fda0003f0c200 */
[----:B------:R-:W-:Y:S05]  /*15f30*/  @P0 BRA `(.L_x_4912) ;  /* 0x0000000000a80947 */ /* 0x000fea0003800000 */
[----:B------:R-:W-:-:S06]  /*15f40*/  DFMA R12, R10, -R12, R28 ;  /* 0x8000000c0a0c722b */ /* 0x000fcc000000001c */
[----:B------:R-:W-:-:S04]  /*15f50*/  MOV R12, RZ ;  /* 0x000000ff000c7202 */ /* 0x000fc80000000f00 */
[C---:B------:R-:W-:Y:S02]  /*15f60*/  FSETP.NEU.AND P0, PT, R13.reuse, RZ, PT ;  /* 0x000000ff0d00720b */ /* 0x040fe40003f0d000 */
[----:B------:R-:W-:-:S04]  /*15f70*/  LOP3.LUT R4, R13, 0x80000000, R5, 0x48, !PT ;  /* 0x800000000d047812 */ /* 0x000fc800078e4805 */
[----:B------:R-:W-:-:S07]  /*15f80*/  LOP3.LUT R13, R4, R9, RZ, 0xfc, !PT ;  /* 0x00000009040d7212 */ /* 0x000fce00078efcff */
[----:B------:R-:W-:Y:S05]  /*15f90*/  @!P0 BRA `(.L_x_4912) ;  /* 0x0000000000908947 */ /* 0x000fea0003800000 */
[----:B------:R-:W-:Y:S01]  /*15fa0*/  IMAD.MOV R9, RZ, RZ, -R6 ;  /* 0x000000ffff097224 */ /* 0x000fe200078e0a06 */
[----:B------:R-:W-:Y:S01]  /*15fb0*/  IADD3 R6, -R6, -0x43300000, RZ ;  /* 0xbcd0000006067810 */ /* 0x000fe20007ffe1ff */
[----:B------:R-:W-:-:S06]  /*15fc0*/  IMAD.MOV.U32 R8, RZ, RZ, RZ ;  /* 0x000000ffff087224 */ /* 0x000fcc00078e00ff */
[----:B------:R-:W-:Y:S02]  /*15fd0*/  DFMA R8, R30, -R8, R10 ;  /* 0x800000081e08722b */ /* 0x000fe4000000000a */
[----:B------:R-:W-:-:S08]  /*15fe0*/  DMUL.RP R10, R10, R12 ;  /* 0x0000000c0a0a7228 */ /* 0x000fd00000008000 */
[----:B------:R-:W-:Y:S02]  /*15ff0*/  FSETP.NEU.AND P0, PT, |R9|, R6, PT ;  /* 0x000000060900720b */ /* 0x000fe40003f0d200 */
[----:B------:R-:W-:Y:S02]  /*16000*/  LOP3.LUT R4, R11, R4, RZ, 0x3c, !PT ;  /* 0x000000040b047212 */ /* 0x000fe400078e3cff */
[----:B------:R-:W-:Y:S02]  /*16010*/  FSEL R6, R10, R30, !P0 ;  /* 0x0000001e0a067208 */ /* 0x000fe40004000000 */
[----:B------:R-:W-:-:S03]  /*16020*/  FSEL R7, R4, R31, !P0 ;  /* 0x0000001f04077208 */ /* 0x000fc60004000000 */
[----:B------:R-:W-:Y:S02]  /*16030*/  IMAD.MOV.U32 R30, RZ, RZ, R6 ;  /* 0x000000ffff1e7224 */ /* 0x000fe400078e0006 */
[----:B------:R-:W-:Y:S01]  /*16040*/  IMAD.MOV.U32 R31, RZ, RZ, R7 ;  /* 0x000000ffff1f7224 */ /* 0x000fe200078e0007 */
[----:B------:R-:W-:Y:S06]  /*16050*/  BRA `(.L_x_4912) ;  /* 0x0000000000607947 */ /* 0x000fec0003800000 */
.L_x_4911:
        /* <DEDUP_REMOVED lines=13> */
[----:B------:R-:W-:Y:S01]  /*16130*/  @!P0 IMAD.MOV.U32 R31, RZ, RZ, R5 ;  /* 0x000000ffff1f8224 */ /* 0x000fe200078e0005 */
[----:B------:R-:W-:Y:S01]  /*16140*/  @P0 MOV R31, R3 ;  /* 0x00000003001f0202 */ /* 0x000fe20000000f00 */
[----:B------:R-:W-:Y:S01]  /*16150*/  @P0 IMAD.MOV.U32 R30, RZ, RZ, RZ ;  /* 0x000000ffff1e0224 */ /* 0x000fe200078e00ff */
[----:B------:R-:W-:Y:S06]  /*16160*/  BRA `(.L_x_4912) ;  /* 0x00000000001c7947 */ /* 0x000fec0003800000 */
.L_x_4914:
[----:B------:R-:W-:Y:S01]  /*16170*/  LOP3.LUT R3, R5, 0x80000, RZ, 0xfc, !PT ;  /* 0x0008000005037812 */ /* 0x000fe200078efcff */
[----:B------:R-:W-:-:S04]  /*16180*/  IMAD.MOV.U32 R30, RZ, RZ, R4 ;  /* 0x000000ffff1e7224 */ /* 0x000fc800078e0004 */
[----:B------:R-:W-:Y:S01]  /*16190*/  IMAD.MOV.U32 R31, RZ, RZ, R3 ;  /* 0x000000ffff1f7224 */ /* 0x000fe200078e0003 */
[----:B------:R-:W-:Y:S06]  /*161a0*/  BRA `(.L_x_4912) ;  /* 0x00000000000c7947 */ /* 0x000fec0003800000 */
.L_x_4913:
[----:B------:R-:W-:Y:S01]  /*161b0*/  LOP3.LUT R3, R21, 0x80000, RZ, 0xfc, !PT ;  /* 0x0008000015037812 */ /* 0x000fe200078efcff */
[----:B------:R-:W-:-:S04]  /*161c0*/  IMAD.MOV.U32 R30, RZ, RZ, R20 ;  /* 0x000000ffff1e7224 */ /* 0x000fc800078e0014 */
[----:B------:R-:W-:-:S07]  /*161d0*/  IMAD.MOV.U32 R31, RZ, RZ, R3 ;  /* 0x000000ffff1f7224 */ /* 0x000fce00078e0003 */
.L_x_4912:
[----:B------:R-:W-:Y:S05]  /*161e0*/  BSYNC B2 ;  /* 0x0000000000027941 */ /* 0x000fea0003800000 */
.L_x_4910:
[----:B------:R-:W-:Y:S02]  /*161f0*/  IMAD.MOV.U32 R6, RZ, RZ, R0 ;  /* 0x000000ffff067224 */ /* 0x000fe400078e0000 */
[----:B------:R-:W-:Y:S02]  /*16200*/  IMAD.MOV.U32 R7, RZ, RZ, 0x0 ;  /* 0x00000000ff077424 */ /* 0x000fe400078e00ff */
[----:B------:R-:W-:Y:S02]  /*16210*/  IMAD.MOV.U32 R4, RZ, RZ, R30 ;  /* 0x000000ffff047224 */ /* 0x000fe400078e001e */
[----:B------:R-:W-:Y:S01]  /*16220*/  IMAD.MOV.U32 R3, RZ, RZ, R31 ;  /* 0x000000ffff037224 */ /* 0x000fe200078e001f */
[----:B------:R-:W-:Y:S06]  /*16230*/  RET.REL.NODEC R6 `(_ZN2at6native18elementwise_kernelILi128ELi4EZNS0_15gpu_kernel_implIZZZNS0_29binary_cross_entropy_out_cudaERKNS_6TensorES5_RKSt8optionalIS3_ElRS3_ENKUlvE_clEvENKUlvE_clEvEUlddE_EEvRNS_18TensorIteratorBaseERKT_EUliE_EEviT1_) ;  /* 0xfffffe9c06707950 */ /* 0x000fec0003c3ffff */
.L_x_4915:
        /* <DEDUP_REMOVED lines=12> */
.L_x_10797:


//--------------------- .text._ZN2at6native27unrolled_elementwise_kernelIZZZNS0_29binary_cross_entropy_out_cudaERKNS_6TensorES4_RKSt8optionalIS2_ElRS2_ENKUlvE_clEvENKUlvE_clEvEUlddE_St5arrayIPcLm3EELi4E23TrivialOffsetCalculatorILi2EjESG_ILi1EjENS0_6memory12LoadWithCastILi2EEENSJ_13StoreWithCastILi1EEEEEviT_T0_T2_T3_T4_T5_ --------------------------
	.section	.text._ZN2at6native27unrolled_elementwise_kernelIZZZNS0_29binary_cross_entropy_out_cudaERKNS_6TensorES4_RKSt8optionalIS2_ElRS2_ENKUlvE_clEvENKUlvE_clEvEUlddE_St5arrayIPcLm3EELi4E23TrivialOffsetCalculatorILi2EjESG_ILi1EjENS0_6memory12LoadWithCastILi2EEENSJ_13StoreWithCastILi1EEEEEviT_T0_T2_T3_T4_T5_,"ax",@progbits
	.align	128
        .global         _ZN2at6native27unrolled_elementwise_kernelIZZZNS0_29binary_cross_entropy_out_cudaERKNS_6TensorES4_RKSt8optionalIS2_ElRS2_ENKUlvE_clEvENKUlvE_clEvEUlddE_St5arrayIPcLm3EELi4E23TrivialOffsetCalculatorILi2EjESG_ILi1EjENS0_6memory12LoadWithCastILi2EEENSJ_13StoreWithCastILi1EEEEEviT_T0_T2_T3_T4_T5_
        .type           _ZN2at6native27unrolled_elementwise_kernelIZZZNS0_29binary_cross_entropy_out_cudaERKNS_6TensorES4_RKSt8optionalIS2_ElRS2_ENKUlvE_clEvENKUlvE_clEvEUlddE_St5arrayIPcLm3EELi4E23TrivialOffsetCalculatorILi2EjESG_ILi1EjENS0_6memory12LoadWithCastILi2EEENSJ_13StoreWithCastILi1EEEEEviT_T0_T2_T3_T4_T5_,@function
        .size           _ZN2at6native27unrolled_elementwise_kernelIZZZNS0_29binary_cross_entropy_out_cudaERKNS_6TensorES4_RKSt8optionalIS2_ElRS2_ENKUlvE_clEvENKUlvE_clEvEUlddE_St5arrayIPcLm3EELi4E23TrivialOffsetCalculatorILi2EjESG_ILi1EjENS0_6memory12LoadWithCastILi2EEENSJ_13StoreWithCastILi1EEEEEviT_T0_T2_T3_T4_T5_,(.L_x_10798 - _ZN2at6native27unrolled_elementwise_kernelIZZZNS0_29binary_cross_entropy_out_cudaERKNS_6TensorES4_RKSt8optionalIS2_ElRS2_ENKUlvE_clEvENKUlvE_clEvEUlddE_St5arrayIPcLm3EELi4E23TrivialOffsetCalculatorILi2EjESG_ILi1EjENS0_6memory12LoadWithCastILi2EEENSJ_13StoreWithCastILi1EEEEEviT_T0_T2_T3_T4_T5_)
        .other          _ZN2at6native27unrolled_elementwise_kernelIZZZNS0_29binary_cross_entropy_out_cudaERKNS_6TensorES4_RKSt8optionalIS2_ElRS2_ENKUlvE_clEvENKUlvE_clEvEUlddE_St5arrayIPcLm3EELi4E23TrivialOffsetCalculatorILi2EjESG_ILi1EjENS0_6memory12LoadWithCastILi2EEENSJ_13StoreWithCastILi1EEEEEviT_T0_T2_T3_T4_T5_,@"STO_CUDA_ENTRY STV_DEFAULT"
_ZN2at6native27unrolled_elementwise_kernelIZZZNS0_29binary_cross_entropy_out_cudaERKNS_6TensorES4_RKSt8optionalIS2_ElRS2_ENKUlvE_clEvENKUlvE_clEvEUlddE_St5arrayIPcLm3EELi4E23TrivialOffsetCalculatorILi2EjESG_ILi1EjENS0_6memory12LoadWithCastILi2EEENSJ_13StoreWithCastILi1EEEEEviT_T0_T2_T3_T4_T5_:
.text._ZN2at6native27unrolled_elementwise_kernelIZZZNS0_29binary_cross_entropy_out_cudaERKNS_6TensorES4_RKSt8optionalIS2_ElRS2_ENKUlvE_clEvENKUlvE_clEvEUlddE_St5arrayIPcLm3EELi4E23TrivialOffsetCalculatorILi2EjESG_ILi1EjENS0_6memory12LoadWithCastILi2EEENSJ_13StoreWithCastILi1EEEEEviT_T0_T2_T3_T4_T5_:
[----:B------:R-:W0:Y:S01]  /*0000*/  LDC R1, c[0x0][0x28] ;  /* 0x00000a00ff017b82 */ /* 0x000e220000000800 */
[----:B------:R-:W1:Y:S07]  /*0010*/  S2R R36, SR_CTAID.X ;  /* 0x0000000000247919 */ /* 0x000e6e0000002500 */
[----:B------:R-:W1:Y:S01]  /*0020*/  LDC R3, c[0x0][0x210] ;  /* 0x00008400ff037b82 */ /* 0x000e620000000800 */
[----:B------:R-:W-:Y:S01]  /*0030*/  ULDC.64 UR36, c[0x0][0x208] ;  /* 0x0000820000247ab9 */ /* 0x000fe20000000a00 */
[----:B------:R-:W-:Y:S01]  /*0040*/  BSSY B6, `(.L_x_4916) ;  /* 0x00001f2000067945 */ /* 0x000fe20003800000 */
[----:B------:R-:W2:Y:S01]  /*0050*/  S2R R35, SR_TID.X ;  /* 0x0000000000237919 */ /* 0x000ea20000002100 */
[----:B------:R-:W-:-:S02]  /*0060*/  CS2R R28, SRZ ;  /* 0x00000000001c7805 */ /* 0x000fc4000001ff00 */
[----:B------:R-:W-:Y:S02]  /*0070*/  CS2R R32, SRZ ;  /* 0x0000000000207805 */ /* 0x000fe4000001ff00 */
[----:B------:R-:W-:Y:S01]  /*0080*/  CS2R R30, SRZ ;  /* 0x00000000001e7805 */ /* 0x000fe2000001ff00 */
[----:B------:R-:W3:Y:S08]  /*0090*/  LDC.U8 R34, c[0x0][0x234] ;  /* 0x00008d00ff227b82 */ /* 0x000ef00000000000 */
        /* <DEDUP_REMOVED lines=24> */
.L_x_4921:
[----:B------:R-:W2:Y:S02]  /*0220*/  LDG.E.U8 R4, desc[UR36][R4.64] ;  /* 0x0000002404047981 */ /* 0x000ea4000c1e1100 */
[----:B--2---:R0:W1:Y:S01]  /*0230*/  I2F.F64.U16 R32, R4 ;  /* 0x0000000400207312 */ /* 0x0040620000101800 */
[----:B------:R-:W-:Y:S05]  /*0240*/  BRA `(.L_x_4923) ;  /* 0x0000000c00747947 */ /* 0x000fea0003800000 */
.L_x_4920:
        /* <DEDUP_REMOVED lines=9> */
.L_x_4925:
[----:B------:R-:W2:Y:S02]  /*02e0*/  LDG.E R4, desc[UR36][R4.64] ;  /* 0x0000002404047981 */ /* 0x000ea4000c1e1900 */
[----:B--2---:R1:W2:Y:S01]  /*02f0*/  I2F.F64 R32, R4 ;  /* 0x0000000400207312 */ /* 0x0042a20000201c00 */
[----:B------:R-:W-:Y:S05]  /*0300*/  BRA `(.L_x_4923) ;  /* 0x0000000c00447947 */ /* 0x000fea0003800000 */
.L_x_4924:
[----:B------:R-:W2:Y:S02]  /*0310*/  LDG.E.U16 R4, desc[UR36][R4.64] ;  /* 0x0000002404047981 */ /* 0x000ea4000c1e1500 */
[----:B--2---:R3:W4:Y:S01]  /*0320*/  I2F.F64.S16 R32, R4 ;  /* 0x0000000400207312 */ /* 0x0047220000101c00 */
[----:B------:R-:W-:Y:S05]  /*0330*/  BRA `(.L_x_4923) ;  /* 0x0000000c00387947 */ /* 0x000fea0003800000 */
.L_x_4919:
        /* <DEDUP_REMOVED lines=10> */
.L_x_4927:
[----:B------:R-:W2:Y:S02]  /*03e0*/  LDG.E.U16 R0, desc[UR36][R4.64] ;  /* 0x0000002404007981 */ /* 0x000ea4000c1e1500 */
[----:B--2---:R-:W-:-:S05]  /*03f0*/  HADD2.F32 R0, -RZ, R0.H0_H0 ;  /* 0x20000000ff007230 */ /* 0x004fca0000004100 */
[----:B------:R-:W-:-:S04]  /*0400*/  FMUL.FTZ R0, R0, 1 ;  /* 0x3f80000000007820 */ /* 0x000fc80000410000 */
[----:B------:R0:W1:Y:S01]  /*0410*/  F2F.F64.F32 R32, R0 ;  /* 0x0000000000207310 */ /* 0x0000620000201800 */
[----:B------:R-:W-:Y:S05]  /*0420*/  BRA `(.L_x_4923) ;  /* 0x0000000800fc7947 */ /* 0x000fea0003800000 */
.L_x_4926:
        /* <DEDUP_REMOVED lines=10> */
.L_x_4929:
[----:B------:R-:W2:Y:S02]  /*04d0*/  LDG.E.U16 R4, desc[UR36][R4.64] ;  /* 0x0000002404047981 */ /* 0x000ea4000c1e1500 */
[----:B--2---:R-:W-:-:S05]  /*04e0*/  HADD2.F32 R0, -RZ, R4.H0_H0 ;  /* 0x20000004ff007230 */ /* 0x004fca0000004100 */
[----:B------:R-:W-:-:S04]  /*04f0*/  FMUL.FTZ R0, R0, 1 ;  /* 0x3f80000000007820 */ /* 0x000fc80000410000 */
[----:B------:R0:W1:Y:S01]  /*0500*/  F2F.F64.F32 R32, R0 ;  /* 0x0000000000207310 */ /* 0x0000620000201800 */
[----:B------:R-:W-:Y:S05]  /*0510*/  BRA `(.L_x_4923) ;  /* 0x0000000800c07947 */ /* 0x000fea0003800000 */
.L_x_4928:
[----:B------:R0:W5:Y:S01]  /*0520*/  LDG.E.64 R32, desc[UR36][R4.64] ;  /* 0x0000002404207981 */ /* 0x000162000c1e1b00 */
[----:B------:R-:W-:Y:S05]  /*0530*/  BRA `(.L_x_4923) ;  /* 0x0000000800b87947 */ /* 0x000fea0003800000 */
.L_x_4918:
        /* <DEDUP_REMOVED lines=13> */
.L_x_4932:
[----:B------:R0:W5:Y:S01]  /*0610*/  LDG.E.64 R32, desc[UR36][R4.64] ;  /* 0x0000002404207981 */ /* 0x000162000c1e1b00 */
[----:B------:R-:W-:Y:S05]  /*0620*/  BRA `(.L_x_4923) ;  /* 0x00000008007c7947 */ /* 0x000fea0003800000 */
.L_x_4931:
        /* <DEDUP_REMOVED lines=28> */
.L_x_4934:
        /* <DEDUP_REMOVED lines=14> */
[----:B------:R0:W1:Y:S01]  /*08d0*/  F2F.F64.F32 R32, R0 ;  /* 0x0000000000207310 */ /* 0x0000620000201800 */
[----:B------:R-:W-:Y:S05]  /*08e0*/  BRA `(.L_x_4923) ;  /* 0x0000000400cc7947 */ /* 0x000fea0003800000 */
.L_x_4933:
[----:B------:R-:W2:Y:S02]  /*08f0*/  LDG.E.U16 R0, desc[UR36][R4.64] ;  /* 0x0000002404007981 */ /* 0x000ea4000c1e1500 */
[----:B--2---:R-:W-:-:S04]  /*0900*/  IMAD.U32 R0, R0, 0x10000, RZ ;  /* 0x0001000000007824 */ /* 0x004fc800078e00ff */
[----:B------:R-:W-:-:S04]  /*0910*/  FMUL.FTZ R0, R0, 1 ;  /* 0x3f80000000007820 */ /* 0x000fc80000410000 */
[----:B------:R0:W1:Y:S01]  /*0920*/  F2F.F64.F32 R32, R0 ;  /* 0x0000000000207310 */ /* 0x0000620000201800 */
[----:B------:R-:W-:Y:S05]  /*0930*/  BRA `(.L_x_4923) ;  /* 0x0000000400b87947 */ /* 0x000fea0003800000 */
.L_x_4930:
        /* <DEDUP_REMOVED lines=11> */
.L_x_4937:
        /* <DEDUP_REMOVED lines=21> */
.L_x_4941:
[----:B------:R-:W-:Y:S05]  /*0b40*/  BSYNC B1 ;  /* 0x0000000000017941 */ /* 0x000fea0003800000 */
.L_x_4940:
[----:B------:R-:W-:Y:S01]  /*0b50*/  LEA R5, R0, 0x3b800000, 0x17 ;  /* 0x3b80000000057811 */ /* 0x000fe200078eb8ff */
[----:B------:R-:W-:-:S05]  /*0b60*/  IMAD.SHL.U32 R0, R3, 0x100000, RZ ;  /* 0x0010000003007824 */ /* 0x000fca00078e00ff */
[----:B------:R-:W-:-:S07]  /*0b70*/  LOP3.LUT R0, R5, R0, R6, 0xfe, !PT ;  /* 0x0000000005007212 */ /* 0x000fce00078efe06 */
.L_x_4939:
[----:B------:R-:W-:Y:S05]  /*0b80*/  BSYNC B0 ;  /* 0x0000000000007941 */ /* 0x000fea0003800000 */
.L_x_4938:
[----:B------:R-:W-:-:S04]  /*0b90*/  FMUL.FTZ R0, R0, 1 ;  /* 0x3f80000000007820 */ /* 0x000fc80000410000 */
[----:B------:R0:W1:Y:S01]  /*0ba0*/  F2F.F64.F32 R32, R0 ;  /* 0x0000000000207310 */ /* 0x0000620000201800 */
[----:B------:R-:W-:Y:S05]  /*0bb0*/  BRA `(.L_x_4923) ;  /* 0x0000000400187947 */ /* 0x000fea0003800000 */
.L_x_4936:
        /* <DEDUP_REMOVED lines=21> */
.L_x_4945:
[----:B------:R-:W-:Y:S05]  /*0d10*/  BSYNC B1 ;  /* 0x0000000000017941 */ /* 0x000fea0003800000 */
.L_x_4944:
[----:B------:R-:W-:Y:S01]  /*0d20*/  LEA R5, R0, 0x37800000, 0x17 ;  /* 0x3780000000057811 */ /* 0x000fe200078eb8ff */
[----:B------:R-:W-:-:S05]  /*0d30*/  IMAD.SHL.U32 R0, R3, 0x200000, RZ ;  /* 0x0020000003007824 */ /* 0x000fca00078e00ff */
[----:B------:R-:W-:-:S07]  /*0d40*/  LOP3.LUT R0, R5, R0, R6, 0xfe, !PT ;  /* 0x0000000005007212 */ /* 0x000fce00078efe06 */
.L_x_4943:
[----:B------:R-:W-:Y:S05]  /*0d50*/  BSYNC B0 ;  /* 0x0000000000007941 */ /* 0x000fea0003800000 */
.L_x_4942:
[----:B------:R-:W-:-:S04]  /*0d60*/  FMUL.FTZ R0, R0, 1 ;  /* 0x3f80000000007820 */ /* 0x000fc80000410000 */
[----:B------:R0:W1:Y:S01]  /*0d70*/  F2F.F64.F32 R32, R0 ;  /* 0x0000000000207310 */ /* 0x0000620000201800 */
[----:B------:R-:W-:Y:S05]  /*0d80*/  BRA `(.L_x_4923) ;  /* 0x0000000000a47947 */ /* 0x000fea0003800000 */
.L_x_4935:
        /* <DEDUP_REMOVED lines=14> */
.L_x_4949:
[----:B------:R-:W-:Y:S05]  /*0e70*/  BSYNC B0 ;  /* 0x0000000000007941 */ /* 0x000fea0003800000 */
.L_x_4948:
[----:B------:R-:W-:-:S04]  /*0e80*/  FMUL.FTZ R0, R0, 1 ;  /* 0x3f80000000007820 */ /* 0x000fc80000410000 */
[----:B------:R0:W1:Y:S01]  /*0e90*/  F2F.F64.F32 R32, R0 ;  /* 0x0000000000207310 */ /* 0x0000620000201800 */
[----:B------:R-:W-:Y:S05]  /*0ea0*/  BRA `(.L_x_4923) ;  /* 0x00000000005c7947 */ /* 0x000fea0003800000 */
.L_x_4922:
        /* <DEDUP_REMOVED lines=16> */
.L_x_4950:
[----:B------:R-:W-:Y:S01]  /*0fb0*/  CS2R R32, SRZ ;  /* 0x0000000000207805 */ /* 0x000fe2000001ff00 */
[----:B------:R-:W-:Y:S06]  /*0fc0*/  BRA `(.L_x_4923) ;  /* 0x0000000000147947 */ /* 0x000fec0003800000 */
.L_x_4947:
[----:B------:R-:W2:Y:S02]  /*0fd0*/  LDG.E.64 R32, desc[UR36][R4.64] ;  /* 0x0000002404207981 */ /* 0x000ea4000c1e1b00 */
[----:B--2---:R-:W0:Y:S01]  /*0fe0*/  I2F.F64.U64 R32, R32 ;  /* 0x0000002000207312 */ /* 0x004e220000301800 */
[----:B------:R-:W-:Y:S05]  /*0ff0*/  BRA `(.L_x_4923) ;  /* 0x0000000000087947 */ /* 0x000fea0003800000 */
.L_x_4946:
[----:B------:R-:W2:Y:S02]  /*1000*/  LDG.E R4, desc[UR36][R4.64] ;  /* 0x0000002404047981 */ /* 0x000ea4000c1e1900 */
[----:B--2---:R0:W1:Y:S02]  /*1010*/  I2F.F64.U32 R32, R4 ;  /* 0x0000000400207312 */ /* 0x0040640000201800 */
.L_x_4923:
[----:B01-3--:R-:W0:Y:S01]  /*1020*/  LDC.64 R4, c[0x0][0x228] ;  /* 0x00008a00ff047b82 */ /* 0x00be220000000a00 */
        /* <DEDUP_REMOVED lines=16> */
[----:B---3--:R0:W1:Y:S01]  /*1130*/  I2F.F64.S16 R30, R4 ;  /* 0x00000004001e7312 */ /* 0x0080620000101c00 */
[----:B------:R-:W-:Y:S05]  /*1140*/  BRA `(.L_x_4956) ;  /* 0x0000000c007c7947 */ /* 0x000fea0003800000 */
.L_x_4954:
[----:B------:R-:W3:Y:S02]  /*1150*/  LDG.E.U8 R4, desc[UR36][R4.64] ;  /* 0x0000002404047981 */ /* 0x000ee4000c1e1100 */
[----:B---3--:R3:W0:Y:S01]  /*1160*/  I2F.F64.U16 R30, R4 ;  /* 0x00000004001e7312 */ /* 0x0086220000101800 */
[----:B------:R-:W-:Y:S05]  /*1170*/  BRA `(.L_x_4956) ;  /* 0x0000000c00707947 */ /* 0x000fea0003800000 */
.L_x_4953:
        /* <DEDUP_REMOVED lines=9> */
.L_x_4958:
[----:B------:R-:W3:Y:S02]  /*1210*/  LDG.E R4, desc[UR36][R4.64] ;  /* 0x0000002404047981 */ /* 0x000ee4000c1e1900 */
[----:B---3--:R0:W1:Y:S01]  /*1220*/  I2F.F64 R30, R4 ;  /* 0x00000004001e7312 */ /* 0x0080620000201c00 */
[----:B------:R-:W-:Y:S05]  /*1230*/  BRA `(.L_x_4956) ;  /* 0x0000000c00407947 */ /* 0x000fea0003800000 */
.L_x_4957:
[----:B------:R-:W3:Y:S02]  /*1240*/  LDG.E.U16 R4, desc[UR36][R4.64] ;  /* 0x0000002404047981 */ /* 0x000ee4000c1e1500 */
[----:B---3--:R0:W1:Y:S01]  /*1250*/  I2F.F64.S16 R30, R4 ;  /* 0x00000004001e7312 */ /* 0x0080620000101c00 */
[----:B------:R-:W-:Y:S05]  /*1260*/  BRA `(.L_x_4956) ;  /* 0x0000000c00347947 */ /* 0x000fea0003800000 */
.L_x_4952:
        /* <DEDUP_REMOVED lines=10> */
.L_x_4960:
[----:B------:R-:W3:Y:S02]  /*1310*/  LDG.E.U16 R0, desc[UR36][R4.64] ;  /* 0x0000002404007981 */ /* 0x000ee4000c1e1500 */
[----:B---3--:R-:W-:-:S05]  /*1320*/  HADD2.F32 R0, -RZ, R0.H0_H0 ;  /* 0x20000000ff007230 */ /* 0x008fca0000004100 */
[----:B------:R-:W-:-:S04]  /*1330*/  FMUL.FTZ R0, R0, 1 ;  /* 0x3f80000000007820 */ /* 0x000fc80000410000 */
[----:B------:R0:W1:Y:S01]  /*1340*/  F2F.F64.F32 R30, R0 ;  /* 0x00000000001e7310 */ /* 0x0000620000201800 */
[----:B------:R-:W-:Y:S05]  /*1350*/  BRA `(.L_x_4956) ;  /* 0x0000000800f87947 */ /* 0x000fea0003800000 */
.L_x_4959:
        /* <DEDUP_REMOVED lines=10> */
.L_x_4962:
[----:B------:R-:W3:Y:S02]  /*1400*/  LDG.E.U16 R4, desc[UR36][R4.64] ;  /* 0x0000002404047981 */ /* 0x000ee4000c1e1500 */
[----:B---3--:R-:W-:-:S05]  /*1410*/  HADD2.F32 R0, -RZ, R4.H0_H0 ;  /* 0x20000004ff007230 */ /* 0x008fca0000004100 */
[----:B------:R-:W-:-:S04]  /*1420*/  FMUL.FTZ R0, R0, 1 ;  /* 0x3f80000000007820 */ /* 0x000fc80000410000 */
[----:B------:R0:W1:Y:S01]  /*1430*/  F2F.F64.F32 R30, R0 ;  /* 0x00000000001e7310 */ /* 0x0000620000201800 */
[----:B------:R-:W-:Y:S05]  /*1440*/  BRA `(.L_x_4956) ;  /* 0x0000000800bc7947 */ /* 0x000fea0003800000 */
.L_x_4961:
[----:B------:R0:W5:Y:S01]  /*1450*/  LDG.E.64 R30, desc[UR36][R4.64] ;  /* 0x00000024041e7981 */ /* 0x000162000c1e1b00 */
[----:B------:R-:W-:Y:S05]  /*1460*/  BRA `(.L_x_4956) ;  /* 0x0000000800b47947 */ /* 0x000fea0003800000 */
.L_x_4951:
        /* <DEDUP_REMOVED lines=13> */
.L_x_4965:
[----:B------:R0:W5:Y:S01]  /*1540*/  LDG.E.64 R30, desc[UR36][R4.64] ;  /* 0x00000024041e7981 */ /* 0x000162000c1e1b00 */
[----:B------:R-:W-:Y:S05]  /*1550*/  BRA `(.L_x_4956) ;  /* 0x0000000800787947 */ /* 0x000fea0003800000 */
.L_x_4964:
        /* <DEDUP_REMOVED lines=28> */
.L_x_4967:
[----:B------:R-:W3:Y:S02]  /*1720*/  LDG.E.U8 R4, desc[UR36][R4.64] ;  /* 0x0000002404047981 */ /* 0x000ee4000c1e1100 */
[----:B---3--:R-:W-:-:S05]  /*1730*/  IMAD.SHL.U32 R0, R4, 0x2000000, RZ ;  /* 0x0200000004007824 */ /* 0x008fca00078e00ff */
        /* <DEDUP_REMOVED lines=13> */
.L_x_4966:
[----:B------:R-:W3:Y:S02]  /*1810*/  LDG.E.U16 R0, desc[UR36][R4.64] ;  /* 0x0000002404007981 */ /* 0x000ee4000c1e1500 */
[----:B---3--:R-:W-:-:S04]  /*1820*/  IMAD.U32 R0, R0, 0x10000, RZ ;  /* 0x0001000000007824 */ /* 0x008fc800078e00ff */
[----:B------:R-:W-:-:S04]  /*1830*/  FMUL.FTZ R0, R0, 1 ;  /* 0x3f80000000007820 */ /* 0x000fc80000410000 */
[----:B------:R0:W1:Y:S01]  /*1840*/  F2F.F64.F32 R30, R0 ;  /* 0x00000000001e7310 */ /* 0x0000620000201800 */
[----:B------:R-:W-:Y:S05]  /*1850*/  BRA `(.L_x_4956) ;  /* 0x0000000400b87947 */ /* 0x000fea0003800000 */
.L_x_4963:
        /* <DEDUP_REMOVED lines=9> */
[----:B---3--:R0:W1:Y:S01]  /*18f0*/  I2F.F64.U16 R30, R4 ;  /* 0x00000004001e7312 */ /* 0x0080620000101800 */
[----:B------:R-:W-:Y:S05]  /*1900*/  BRA `(.L_x_4956) ;  /* 0x00000004008c7947 */ /* 0x000fea0003800000 */
.L_x_4970:
        /* <DEDUP_REMOVED lines=21> */
.L_x_4974:
[----:B------:R-:W-:Y:S05]  /*1a60*/  BSYNC B1 ;  /* 0x0000000000017941 */ /* 0x000fea0003800000 */
.L_x_4973:
[----:B------:R-:W-:Y:S01]  /*1a70*/  LEA R5, R0, 0x3b800000, 0x17 ;  /* 0x3b80000000057811 */ /* 0x000fe200078eb8ff */
[----:B------:R-:W-:-:S05]  /*1a80*/  IMAD.SHL.U32 R0, R3, 0x100000, RZ ;  /* 0x0010000003007824 */ /* 0x000fca00078e00ff */
[----:B------:R-:W-:-:S07]  /*1a90*/  LOP3.LUT R0, R5, R0, R6, 0xfe, !PT ;  /* 0x0000000005007212 */ /* 0x000fce00078efe06 */
.L_x_4972:
[----:B------:R-:W-:Y:S05]  /*1aa0*/  BSYNC B0 ;  /* 0x0000000000007941 */ /* 0x000fea0003800000 */
.L_x_4971:
[----:B------:R-:W-:-:S04]  /*1ab0*/  FMUL.FTZ R0, R0, 1 ;  /* 0x3f80000000007820 */ /* 0x000fc80000410000 */
[----:B------:R0:W1:Y:S01]  /*1ac0*/  F2F.F64.F32 R30, R0 ;  /* 0x00000000001e7310 */ /* 0x0000620000201800 */
[----:B------:R-:W-:Y:S05]  /*1ad0*/  BRA `(.L_x_4956) ;  /* 0x0000000400187947 */ /* 0x000fea0003800000 */
.L_x_4969:
        /* <DEDUP_REMOVED lines=21> */
.L_x_4978:
[----:B------:R-:W-:Y:S05]  /*1c30*/  BSYNC B1 ;  /* 0x0000000000017941 */ /* 0x000fea0003800000 */
.L_x_4977:
[----:B------:R-:W-:Y:S01]  /*1c40*/  LEA R5, R0, 0x37800000, 0x17 ;  /* 0x3780000000057811 */ /* 0x000fe200078eb8ff */
[----:B------:R-:W-:-:S05]  /*1c50*/  IMAD.SHL.U32 R0, R3, 0x200000, RZ ;  /* 0x0020000003007824 */ /* 0x000fca00078e00ff */
[----:B------:R-:W-:-:S07]  /*1c60*/  LOP3.LUT R0, R5, R0, R6, 0xfe, !PT ;  /* 0x0000000005007212 */ /* 0x000fce00078efe06 */
.L_x_4976:
[----:B------:R-:W-:Y:S05]  /*1c70*/  BSYNC B0 ;  /* 0x0000000000007941 */ /* 0x000fea0003800000 */
.L_x_4975:
[----:B------:R-:W-:-:S04]  /*1c80*/  FMUL.FTZ R0, R0, 1 ;  /* 0x3f80000000007820 */ /* 0x000fc80000410000 */
[----:B------:R0:W1:Y:S01]  /*1c90*/  F2F.F64.F32 R30, R0 ;  /* 0x00000000001e7310 */ /* 0x0000620000201800 */
[----:B------:R-:W-:Y:S05]  /*1ca0*/  BRA `(.L_x_4956) ;  /* 0x0000000000a47947 */ /* 0x000fea0003800000 */
.L_x_4968:
        /* <DEDUP_REMOVED lines=14> */
.L_x_4982:
[----:B------:R-:W-:Y:S05]  /*1d90*/  BSYNC B0 ;  /* 0x0000000000007941 */ /* 0x000fea0003800000 */
.L_x_4981:
[----:B------:R-:W-:-:S04]  /*1da0*/  FMUL.FTZ R0, R0, 1 ;  /* 0x3f80000000007820 */ /* 0x000fc80000410000 */
[----:B------:R0:W1:Y:S01]  /*1db0*/  F2F.F64.F32 R30, R0 ;  /* 0x00000000001e7310 */ /* 0x0000620000201800 */
[----:B------:R-:W-:Y:S05]  /*1dc0*/  BRA `(.L_x_4956) ;  /* 0x00000000005c7947 */ /* 0x000fea0003800000 */
.L_x_4955:
        /* <DEDUP_REMOVED lines=16> */
.L_x_4983:
[----:B------:R-:W-:Y:S01]  /*1ed0*/  CS2R R30, SRZ ;  /* 0x00000000001e7805 */ /* 0x000fe2000001ff00 */
[----:B------:R-:W-:Y:S06]  /*1ee0*/  BRA `(.L_x_4956) ;  /* 0x0000000000147947 */ /* 0x000fec0003800000 */
.L_x_4980:
[----:B------:R-:W3:Y:S02]  /*1ef0*/  LDG.E.64 R30, desc[UR36][R4.64] ;  /* 0x00000024041e7981 */ /* 0x000ee4000c1e1b00 */
[----:B---3--:R-:W0:Y:S01]  /*1f00*/  I2F.F64.U64 R30, R30 ;  /* 0x0000001e001e7312 */ /* 0x008e220000301800 */
[----:B------:R-:W-:Y:S05]  /*1f10*/  BRA `(.L_x_4956) ;  /* 0x0000000000087947 */ /* 0x000fea0003800000 */
.L_x_4979:
[----:B------:R-:W3:Y:S02]  /*1f20*/  LDG.E R4, desc[UR36][R4.64] ;  /* 0x0000002404047981 */ /* 0x000ee4000c1e1900 */
[----:B---3--:R0:W1:Y:S02]  /*1f30*/  I2F.F64.U32 R30, R4 ;  /* 0x00000004001e7312 */ /* 0x0080640000201800 */
.L_x_4956:
[----:B------:R-:W2:Y:S02]  /*1f40*/  S2R R35, SR_TID.X ;  /* 0x0000000000237919 */ /* 0x000ea40000002100 */
[----:B--2---:R-:W-:-:S07]  /*1f50*/  VIADD R35, R35, 0x80 ;  /* 0x0000008023237836 */ /* 0x004fce0000000000 */
.L_x_4917:
[----:B------:R-:W-:Y:S05]  /*1f60*/  BSYNC B6 ;  /* 0x0000000000067941 */ /* 0x000fea0003800000 */
.L_x_4916:
[----:B------:R-:W-:Y:S01]  /*1f70*/  ISETP.GE.AND P0, PT, R35, R2, PT ;  /* 0x000000022300720c */ /* 0x000fe20003f06270 */
[----:B------:R-:W-:Y:S01]  /*1f80*/  BSSY B6, `(.L_x_4984) ;  /* 0x00001e9000067945 */ /* 0x000fe20003800000 */
[----:B------:R-:W-:-:S11]  /*1f90*/  CS2R R26, SRZ ;  /* 0x00000000001a7805 */ /* 0x000fd6000001ff00 */
[----:B------:R-:W-:Y:S05]  /*1fa0*/  @P0 BRA `(.L_x_4985) ;  /* 0x0000001c00980947 */ /* 0x000fea0003800000 */
[----:B0--3--:R-:W0:Y:S01]  /*1fb0*/  LDC.64 R4, c[0x0][0x220] ;  /* 0x00008800ff047b82 */ /* 0x009e220000000a00 */
        /* <DEDUP_REMOVED lines=19> */
.L_x_4989:
[----:B------:R-:W2:Y:S02]  /*20f0*/  LDG.E.U8 R4, desc[UR36][R4.64] ;  /* 0x0000002404047981 */ /* 0x000ea4000c1e1100 */
[----:B--2---:R0:W2:Y:S01]  /*2100*/  I2F.F64.U16 R28, R4 ;  /* 0x00000004001c7312 */ /* 0x0040a20000101800 */
[----:B------:R-:W-:Y:S05]  /*2110*/  BRA `(.L_x_4991) ;  /* 0x0000000c00707947 */ /* 0x000fea0003800000 */
.L_x_4988:
        /* <DEDUP_REMOVED lines=9> */
.L_x_4993:
[----:B------:R-:W2:Y:S02]  /*21b0*/  LDG.E R4, desc[UR36][R4.64] ;  /* 0x0000002404047981 */ /* 0x000ea4000c1e1900 */
[----:B--2---:R0:W2:Y:S01]  /*21c0*/  I2F.F64 R28, R4 ;  /* 0x00000004001c7312 */ /* 0x0040a20000201c00 */
[----:B------:R-:W-:Y:S05]  /*21d0*/  BRA `(.L_x_4991) ;  /* 0x0000000c00407947 */ /* 0x000fea0003800000 */
.L_x_4992:
[----:B------:R-:W2:Y:S02]  /*21e0*/  LDG.E.U16 R4, desc[UR36][R4.64] ;  /* 0x0000002404047981 */ /* 0x000ea4000c1e1500 */
[----:B--2---:R0:W2:Y:S01]  /*21f0*/  I2F.F64.S16 R28, R4 ;  /* 0x00000004001c7312 */ /* 0x0040a20000101c00 */
[----:B------:R-:W-:Y:S05]  /*2200*/  BRA `(.L_x_4991) ;  /* 0x0000000c00347947 */ /* 0x000fea0003800000 */
.L_x_4987:
        /* <DEDUP_REMOVED lines=10> */
.L_x_4995:
[----:B------:R-:W2:Y:S02]  /*22b0*/  LDG.E.U16 R0, desc[UR36][R4.64] ;  /* 0x0000002404007981 */ /* 0x000ea4000c1e1500 */
[----:B--2---:R-:W-:-:S05]  /*22c0*/  HADD2.F32 R0, -RZ, R0.H0_H0 ;  /* 0x20000000ff007230 */ /* 0x004fca0000004100 */
[----:B------:R-:W-:-:S04]  /*22d0*/  FMUL.FTZ R0, R0, 1 ;  /* 0x3f80000000007820 */ /* 0x000fc80000410000 */
[----:B------:R0:W2:Y:S01]  /*22e0*/  F2F.F64.F32 R28, R0 ;  /* 0x00000000001c7310 */ /* 0x0000a20000201800 */
[----:B------:R-:W-:Y:S05]  /*22f0*/  BRA `(.L_x_4991) ;  /* 0x0000000800f87947 */ /* 0x000fea0003800000 */
.L_x_4994:
        /* <DEDUP_REMOVED lines=10> */
.L_x_4997:
[----:B------:R-:W2:Y:S02]  /*23a0*/  LDG.E.U16 R4, desc[UR36][R4.64] ;  /* 0x0000002404047981 */ /* 0x000ea4000c1e1500 */
[----:B--2---:R-:W-:-:S05]  /*23b0*/  HADD2.F32 R0, -RZ, R4.H0_H0 ;  /* 0x20000004ff007230 */ /* 0x004fca0000004100 */
[----:B------:R-:W-:-:S04]  /*23c0*/  FMUL.FTZ R0, R0, 1 ;  /* 0x3f80000000007820 */ /* 0x000fc80000410000 */
[----:B------:R0:W2:Y:S01]  /*23d0*/  F2F.F64.F32 R28, R0 ;  /* 0x00000000001c7310 */ /* 0x0000a20000201800 */
[----:B------:R-:W-:Y:S05]  /*23e0*/  BRA `(.L_x_4991) ;  /* 0x0000000800bc7947 */ /* 0x000fea0003800000 */
.L_x_4996:
[----:B------:R0:W5:Y:S01]  /*23f0*/  LDG.E.64 R28, desc[UR36][R4.64] ;  /* 0x00000024041c7981 */ /* 0x000162000c1e1b00 */
[----:B------:R-:W-:Y:S05]  /*2400*/  BRA `(.L_x_4991) ;  /* 0x0000000800b47947 */ /* 0x000fea0003800000 */
.L_x_4986:
        /* <DEDUP_REMOVED lines=13> */
.L_x_5000:
[----:B------:R0:W5:Y:S01]  /*24e0*/  LDG.E.64 R28, desc[UR36][R4.64] ;  /* 0x00000024041c7981 */ /* 0x000162000c1e1b00 */
[----:B------:R-:W-:Y:S05]  /*24f0*/  BRA `(.L_x_4991) ;  /* 0x0000000800787947 */ /* 0x000fea0003800000 */
.L_x_4999:
        /* <DEDUP_REMOVED lines=28> */
.L_x_5002:
        /* <DEDUP_REMOVED lines=15> */
.L_x_5001:
[----:B------:R-:W2:Y:S02]  /*27b0*/  LDG.E.U16 R0, desc[UR36][R4.64] ;  /* 0x0000002404007981 */ /* 0x000ea4000c1e1500 */
[----:B--2---:R-:W-:-:S04]  /*27c0*/  IMAD.U32 R0, R0, 0x10000, RZ ;  /* 0x0001000000007824 */ /* 0x004fc800078e00ff */
[----:B------:R-:W-:-:S04]  /*27d0*/  FMUL.FTZ R0, R0, 1 ;  /* 0x3f80000000007820 */ /* 0x000fc80000410000 */
[----:B------:R2:W3:Y:S01]  /*27e0*/  F2F.F64.F32 R28, R0 ;  /* 0x00000000001c7310 */ /* 0x0004e20000201800 */
[----:B------:R-:W-:Y:S05]  /*27f0*/  BRA `(.L_x_4991) ;  /* 0x0000000400b87947 */ /* 0x000fea0003800000 */
.L_x_4998:
        /* <DEDUP_REMOVED lines=11> */
.L_x_5005:
        /* <DEDUP_REMOVED lines=21> */
.L_x_5009:
[----:B------:R-:W-:Y:S05]  /*2a00*/  BSYNC B1 ;  /* 0x0000000000017941 */ /* 0x000fea0003800000 */
.L_x_5008:
[----:B------:R-:W-:Y:S01]  /*2a10*/  LEA R5, R0, 0x3b800000, 0x17 ;  /* 0x3b80000000057811 */ /* 0x000fe200078eb8ff */
[----:B------:R-:W-:-:S05]  /*2a20*/  IMAD.SHL.U32 R0, R3, 0x100000, RZ ;  /* 0x0010000003007824 */ /* 0x000fca00078e00ff */
[----:B------:R-:W-:-:S07]  /*2a30*/  LOP3.LUT R0, R5, R0, R6, 0xfe, !PT ;  /* 0x0000000005007212 */ /* 0x000fce00078efe06 */
.L_x_5007:
[----:B------:R-:W-:Y:S05]  /*2a40*/  BSYNC B0 ;  /* 0x0000000000007941 */ /* 0x000fea0003800000 */
.L_x_5006:
[----:B------:R-:W-:-:S04]  /*2a50*/  FMUL.FTZ R0, R0, 1 ;  /* 0x3f80000000007820 */ /* 0x000fc80000410000 */
[----:B------:R0:W2:Y:S01]  /*2a60*/  F2F.F64.F32 R28, R0 ;  /* 0x00000000001c7310 */ /* 0x0000a20000201800 */
[----:B------:R-:W-:Y:S05]  /*2a70*/  BRA `(.L_x_4991) ;  /* 0x0000000400187947 */ /* 0x000fea0003800000 */
.L_x_5004:
        /* <DEDUP_REMOVED lines=21> */
.L_x_5013:
[----:B------:R-:W-:Y:S05]  /*2bd0*/  BSYNC B1 ;  /* 0x0000000000017941 */ /* 0x000fea0003800000 */
.L_x_5012:
[----:B------:R-:W-:Y:S01]  /*2be0*/  LEA R5, R0, 0x37800000, 0x17 ;  /* 0x3780000000057811 */ /* 0x000fe200078eb8ff */
[----:B------:R-:W-:-:S05]  /*2bf0*/  IMAD.SHL.U32 R0, R3, 0x200000, RZ ;  /* 0x0020000003007824 */ /* 0x000fca00078e00ff */
[----:B------:R-:W-:-:S07]  /*2c00*/  LOP3.LUT R0, R5, R0, R6, 0xfe, !PT ;  /* 0x0000000005007212 */ /* 0x000fce00078efe06 */
.L_x_5011:
[----:B------:R-:W-:Y:S05]  /*2c10*/  BSYNC B0 ;  /* 0x0000000000007941 */ /* 0x000fea0003800000 */
.L_x_5010:
[----:B------:R-:W-:-:S04]  /*2c20*/  FMUL.FTZ R0, R0, 1 ;  /* 0x3f80000000007820 */ /* 0x000fc80000410000 */
[----:B------:R0:W2:Y:S01]  /*2c30*/  F2F.F64.F32 R28, R0 ;  /* 0x00000000001c7310 */ /* 0x0000a20000201800 */
[----:B------:R-:W-:Y:S05]  /*2c40*/  BRA `(.L_x_4991) ;  /* 0x0000000000a47947 */ /* 0x000fea0003800000 */
.L_x_5003:
        /* <DEDUP_REMOVED lines=14> */
.L_x_5017:
[----:B------:R-:W-:Y:S05]  /*2d30*/  BSYNC B0 ;  /* 0x0000000000007941 */ /* 0x000fea0003800000 */
.L_x_5016:
[----:B------:R-:W-:-:S04]  /*2d40*/  FMUL.FTZ R0, R0, 1 ;  /* 0x3f80000000007820 */ /* 0x000fc80000410000 */
[----:B------:R0:W2:Y:S01]  /*2d50*/  F2F.F64.F32 R28, R0 ;  /* 0x00000000001c7310 */ /* 0x0000a20000201800 */
[----:B------:R-:W-:Y:S05]  /*2d60*/  BRA `(.L_x_4991) ;  /* 0x00000000005c7947 */ /* 0x000fea0003800000 */
.L_x_4990:
[----:B------:R-:W-:Y:S01]  /*2d70*/  MOV R0, 0x0 ;  /* 0x0000000000007802 */ /* 0x000fe20000000f00 */
[----:B------:R-:W-:Y:S01]  /*2d80*/  ULDC.64 UR4, c[0x4][0x310] ;  /* 0x0100c40000047ab9 */ /* 0x000fe20000000a00 */
[----:B------:R-:W-:Y:S01]  /*2d90*/  ULDC.64 UR6, c[0x4][0x28] ;  /* 0x01000a0000067ab9 */ /* 0x000fe20000000a00 */
[----:B------:R-:W-:Y:S01]  /*2da0*/  IMAD.U32 R4, RZ, RZ, UR4 ;  /* 0x00000004ff047e24 */ /* 0x000fe2000f8e00ff */
[----:B------:R0:W2:Y:S01]  /*2db0*/  LDC.64 R14, c[0x4][R0] ;  /* 0x01000000000e7b82 */ /* 0x0000a20000000a00 */
        /* <DEDUP_REMOVED lines=11> */
.L_x_5018:
[----:B------:R-:W-:Y:S01]  /*2e70*/  CS2R R28, SRZ ;  /* 0x00000000001c7805 */ /* 0x000fe2000001ff00 */
[----:B------:R-:W-:Y:S06]  /*2e80*/  BRA `(.L_x_4991) ;  /* 0x0000000000147947 */ /* 0x000fec0003800000 */
.L_x_5015:
[----:B------:R-:W2:Y:S02]  /*2e90*/  LDG.E.64 R28, desc[UR36][R4.64] ;  /* 0x00000024041c7981 */ /* 0x000ea4000c1e1b00 */
[----:B--2---:R-:W0:Y:S01]  /*2ea0*/  I2F.F64.U64 R28, R28 ;  /* 0x0000001c001c7312 */ /* 0x004e220000301800 */
[----:B------:R-:W-:Y:S05]  /*2eb0*/  BRA `(.L_x_4991) ;  /* 0x0000000000087947 */ /* 0x000fea0003800000 */
.L_x_5014:
[----:B------:R-:W2:Y:S02]  /*2ec0*/  LDG.E R4, desc[UR36][R4.64] ;  /* 0x0000002404047981 */ /* 0x000ea4000c1e1900 */
[----:B--2---:R0:W2:Y:S02]  /*2ed0*/  I2F.F64.U32 R28, R4 ;  /* 0x00000004001c7312 */ /* 0x0040a40000201800 */
.L_x_4991:
[----:B0-----:R-:W0:Y:S01]  /*2ee0*/  LDC.64 R4, c[0x0][0x228] ;  /* 0x00008a00ff047b82 */ /* 0x001e220000000a00 */
[----:B--2---:R-:W-:Y:S01]  /*2ef0*/  PRMT R0, R18, 0x9910, RZ ;  /* 0x0000991012007816 */ /* 0x004fe200000000ff */
        /* <DEDUP_REMOVED lines=17> */
.L_x_5022:
[----:B------:R-:W2:Y:S02]  /*3010*/  LDG.E.U8 R4, desc[UR36][R4.64] ;  /* 0x0000002404047981 */ /* 0x000ea4000c1e1100 */
[----:B--2---:R0:W2:Y:S01]  /*3020*/  I2F.F64.U16 R26, R4 ;  /* 0x00000004001a7312 */ /* 0x0040a20000101800 */
[----:B------:R-:W-:Y:S05]  /*3030*/  BRA `(.L_x_5024) ;  /* 0x0000000c00707947 */ /* 0x000fea0003800000 */
.L_x_5021:
        /* <DEDUP_REMOVED lines=9> */
.L_x_5026:
[----:B------:R-:W2:Y:S02]  /*30d0*/  LDG.E R4, desc[UR36][R4.64] ;  /* 0x0000002404047981 */ /* 0x000ea4000c1e1900 */
[----:B--2---:R0:W2:Y:S01]  /*30e0*/  I2F.F64 R26, R4 ;  /* 0x00000004001a7312 */ /* 0x0040a20000201c00 */
[----:B------:R-:W-:Y:S05]  /*30f0*/  BRA `(.L_x_5024) ;  /* 0x0000000c00407947 */ /* 0x000fea0003800000 */
.L_x_5025:
[----:B------:R-:W2:Y:S02]  /*3100*/  LDG.E.U16 R4, desc[UR36][R4.64] ;  /* 0x0000002404047981 */ /* 0x000ea4000c1e1500 */
[----:B--2---:R0:W2:Y:S01]  /*3110*/  I2F.F64.S16 R26, R4 ;  /* 0x00000004001a7312 */ /* 0x0040a20000101c00 */
[----:B------:R-:W-:Y:S05]  /*3120*/  BRA `(.L_x_5024) ;  /* 0x0000000c00347947 */ /* 0x000fea0003800000 */
.L_x_5020:
        /* <DEDUP_REMOVED lines=10> */
.L_x_5028:
[----:B------:R-:W2:Y:S02]  /*31d0*/  LDG.E.U16 R0, desc[UR36][R4.64] ;  /* 0x0000002404007981 */ /* 0x000ea4000c1e1500 */
[----:B--2---:R-:W-:-:S05]  /*31e0*/  HADD2.F32 R0, -RZ, R0.H0_H0 ;  /* 0x20000000ff007230 */ /* 0x004fca0000004100 */
[----:B------:R-:W-:-:S04]  /*31f0*/  FMUL.FTZ R0, R0, 1 ;  /* 0x3f80000000007820 */ /* 0x000fc80000410000 */
[----:B------:R0:W2:Y:S01]  /*3200*/  F2F.F64.F32 R26, R0 ;  /* 0x00000000001a7310 */ /* 0x0000a20000201800 */
[----:B------:R-:W-:Y:S05]  /*3210*/  BRA `(.L_x_5024) ;  /* 0x0000000800f87947 */ /* 0x000fea0003800000 */
.L_x_5027:
        /* <DEDUP_REMOVED lines=10> */
.L_x_5030:
[----:B------:R-:W2:Y:S02]  /*32c0*/  LDG.E.U16 R4, desc[UR36][R4.64] ;  /* 0x0000002404047981 */ /* 0x000ea4000c1e1500 */
[----:B--2---:R-:W-:-:S05]  /*32d0*/  HADD2.F32 R0, -RZ, R4.H0_H0 ;  /* 0x20000004ff007230 */ /* 0x004fca0000004100 */
[----:B------:R-:W-:-:S04]  /*32e0*/  FMUL.FTZ R0, R0, 1 ;  /* 0x3f80000000007820 */ /* 0x000fc80000410000 */
[----:B------:R0:W2:Y:S01]  /*32f0*/  F2F.F64.F32 R26, R0 ;  /* 0x00000000001a7310 */ /* 0x0000a20000201800 */
[----:B------:R-:W-:Y:S05]  /*3300*/  BRA `(.L_x_5024) ;  /* 0x0000000800bc7947 */ /* 0x000fea0003800000 */
.L_x_5029:
[----:B------:R0:W5:Y:S01]  /*3310*/  LDG.E.64 R26, desc[UR36][R4.64] ;  /* 0x00000024041a7981 */ /* 0x000162000c1e1b00 */
[----:B------:R-:W-:Y:S05]  /*3320*/  BRA `(.L_x_5024) ;  /* 0x0000000800b47947 */ /* 0x000fea0003800000 */
.L_x_5019:
        /* <DEDUP_REMOVED lines=13> */
.L_x_5033:
[----:B------:R0:W5:Y:S01]  /*3400*/  LDG.E.64 R26, desc[UR36][R4.64] ;  /* 0x00000024041a7981 */ /* 0x000162000c1e1b00 */
[----:B------:R-:W-:Y:S05]  /*3410*/  BRA `(.L_x_5024) ;  /* 0x0000000800787947 */ /* 0x000fea0003800000 */
.L_x_5032:
        /* <DEDUP_REMOVED lines=28> */
.L_x_5035:
        /* <DEDUP_REMOVED lines=15> */
.L_x_5034:
[----:B------:R-:W2:Y:S02]  /*36d0*/  LDG.E.U16 R0, desc[UR36][R4.64] ;  /* 0x0000002404007981 */ /* 0x000ea4000c1e1500 */
[----:B--2---:R-:W-:-:S04]  /*36e0*/  IMAD.U32 R0, R0, 0x10000, RZ ;  /* 0x0001000000007824 */ /* 0x004fc800078e00ff */
[----:B------:R-:W-:-:S04]  /*36f0*/  FMUL.FTZ R0, R0, 1 ;  /* 0x3f80000000007820 */ /* 0x000fc80000410000 */
[----:B------:R0:W2:Y:S01]  /*3700*/  F2F.F64.F32 R26, R0 ;  /* 0x00000000001a7310 */ /* 0x0000a20000201800 */
[----:B------:R-:W-:Y:S05]  /*3710*/  BRA `(.L_x_5024) ;  /* 0x0000000400b87947 */ /* 0x000fea0003800000 */
.L_x_5031:
        /* <DEDUP_REMOVED lines=11> */
.L_x_5038:
        /* <DEDUP_REMOVED lines=21> */
.L_x_5042:
[----:B------:R-:W-:Y:S05]  /*3920*/  BSYNC B1 ;  /* 0x0000000000017941 */ /* 0x000fea0003800000 */
.L_x_5041:
[----:B------:R-:W-:Y:S01]  /*3930*/  LEA R5, R0, 0x3b800000, 0x17 ;  /* 0x3b80000000057811 */ /* 0x000fe200078eb8ff */
[----:B------:R-:W-:-:S05]  /*3940*/  IMAD.SHL.U32 R0, R3, 0x100000, RZ ;  /* 0x0010000003007824 */ /* 0x000fca00078e00ff */
[----:B------:R-:W-:-:S07]  /*3950*/  LOP3.LUT R0, R5, R0, R6, 0xfe, !PT ;  /* 0x0000000005007212 */ /* 0x000fce00078efe06 */
.L_x_5040:
[----:B------:R-:W-:Y:S05]  /*3960*/  BSYNC B0 ;  /* 0x0000000000007941 */ /* 0x000fea0003800000 */
.L_x_5039:
[----:B------:R-:W-:-:S04]  /*3970*/  FMUL.FTZ R0, R0, 1 ;  /* 0x3f80000000007820 */ /* 0x000fc80000410000 */
[----:B------:R0:W2:Y:S01]  /*3980*/  F2F.F64.F32 R26, R0 ;  /* 0x00000000001a7310 */ /* 0x0000a20000201800 */
[----:B------:R-:W-:Y:S05]  /*3990*/  BRA `(.L_x_5024) ;  /* 0x0000000400187947 */ /* 0x000fea0003800000 */
.L_x_5037:
        /* <DEDUP_REMOVED lines=21> */
.L_x_5046:
[----:B------:R-:W-:Y:S05]  /*3af0*/  BSYNC B1 ;  /* 0x0000000000017941 */ /* 0x000fea0003800000 */
.L_x_5045:
[----:B------:R-:W-:Y:S01]  /*3b00*/  LEA R5, R0, 0x37800000, 0x17 ;  /* 0x3780000000057811 */ /* 0x000fe200078eb8ff */
[----:B------:R-:W-:-:S05]  /*3b10*/  IMAD.SHL.U32 R0, R3, 0x200000, RZ ;  /* 0x0020000003007824 */ /* 0x000fca00078e00ff */
[----:B------:R-:W-:-:S07]  /*3b20*/  LOP3.LUT R0, R5, R0, R6, 0xfe, !PT ;  /* 0x0000000005007212 */ /* 0x000fce00078efe06 */
.L_x_5044:
[----:B------:R-:W-:Y:S05]  /*3b30*/  BSYNC B0 ;  /* 0x0000000000007941 */ /* 0x000fea0003800000 */
.L_x_5043:
[----:B------:R-:W-:-:S04]  /*3b40*/  FMUL.FTZ R0, R0, 1 ;  /* 0x3f80000000007820 */ /* 0x000fc80000410000 */
[----:B------:R0:W2:Y:S01]  /*3b50*/  F2F.F64.F32 R26, R0 ;  /* 0x00000000001a7310 */ /* 0x0000a20000201800 */
[----:B------:R-:W-:Y:S05]  /*3b60*/  BRA `(.L_x_5024) ;  /* 0x0000000000a47947 */ /* 0x000fea0003800000 */
.L_x_5036:
        /* <DEDUP_REMOVED lines=14> */
.L_x_5050:
[----:B------:R-:W-:Y:S05]  /*3c50*/  BSYNC B0 ;  /* 0x0000000000007941 */ /* 0x000fea0003800000 */
.L_x_5049:
[----:B------:R-:W-:-:S04]  /*3c60*/  FMUL.FTZ R0, R0, 1 ;  /* 0x3f80000000007820 */ /* 0x000fc80000410000 */
[----:B------:R0:W2:Y:S01]  /*3c70*/  F2F.F64.F32 R26, R0 ;  /* 0x00000000001a7310 */ /* 0x0000a20000201800 */
[----:B------:R-:W-:Y:S05]  /*3c80*/  BRA `(.L_x_5024) ;  /* 0x00000000005c7947 */ /* 0x000fea0003800000 */
.L_x_5023:
        /* <DEDUP_REMOVED lines=15> */
[----:B-12345:R-:W-:Y:S05]  /*3d80*/  CALL.ABS.NOINC R14 ;  /* 0x000000000e007343 */ /* 0x03efea0003c00000 */
.L_x_5051:
[----:B------:R-:W-:Y:S01]  /*3d90*/  CS2R R26, SRZ ;  /* 0x00000000001a7805 */ /* 0x000fe2000001ff00 */
[----:B------:R-:W-:Y:S06]  /*3da0*/  BRA `(.L_x_5024) ;  /* 0x0000000000147947 */ /* 0x000fec0003800000 */
.L_x_5048:
[----:B------:R-:W2:Y:S02]  /*3db0*/  LDG.E.64 R26, desc[UR36][R4.64] ;  /* 0x00000024041a7981 */ /* 0x000ea4000c1e1b00 */
[----:B--2---:R-:W0:Y:S01]  /*3dc0*/  I2F.F64.U64 R26, R26 ;  /* 0x0000001a001a7312 */ /* 0x004e220000301800 */
[----:B------:R-:W-:Y:S05]  /*3dd0*/  BRA `(.L_x_5024) ;  /* 0x0000000000087947 */ /* 0x000fea0003800000 */
.L_x_5047:
[----:B------:R-:W2:Y:S02]  /*3de0*/  LDG.E R4, desc[UR36][R4.64] ;  /* 0x0000002404047981 */ /* 0x000ea4000c1e1900 */
[----:B--2---:R0:W2:Y:S02]  /*3df0*/  I2F.F64.U32 R26, R4 ;  /* 0x00000004001a7312 */ /* 0x0040a40000201800 */
.L_x_5024:
[----:B------:R-:W-:-:S07]  /*3e00*/  VIADD R35, R35, 0x80 ;  /* 0x0000008023237836 */ /* 0x000fce0000000000 */
.L_x_4985:
[----:B------:R-:W-:Y:S05]  /*3e10*/  BSYNC B6 ;  /* 0x0000000000067941 */ /* 0x000fea0003800000 */
.L_x_4984:
[----:B------:R-:W-:Y:S01]  /*3e20*/  ISETP.GE.AND P0, PT, R35, R2, PT ;  /* 0x000000022300720c */ /* 0x000fe20003f06270 */
[----:B------:R-:W-:Y:S01]  /*3e30*/  BSSY B6, `(.L_x_5052) ;  /* 0x00001eb000067945 */ /* 0x000fe20003800000 */
[----:B------:R-:W-:Y:S02]  /*3e40*/  CS2R R16, SRZ ;  /* 0x0000000000107805 */ /* 0x000fe4000001ff00 */
[----:B------:R-:W-:Y:S02]  /*3e50*/  CS2R R24, SRZ ;  /* 0x0000000000187805 */ /* 0x000fe4000001ff00 */
[----:B------:R-:W-:-:S07]  /*3e60*/  CS2R R22, SRZ ;  /* 0x0000000000167805 */ /* 0x000fce000001ff00 */
        /* <DEDUP_REMOVED lines=21> */
.L_x_5057:
[----:B------:R-:W3:Y:S02]  /*3fc0*/  LDG.E.U8 R4, desc[UR36][R4.64] ;  /* 0x0000002404047981 */ /* 0x000ee4000c1e1100 */
[----:B---3--:R0:W3:Y:S01]  /*3fd0*/  I2F.F64.U16 R24, R4 ;  /* 0x0000000400187312 */ /* 0x0080e20000101800 */
[----:B------:R-:W-:Y:S05]  /*3fe0*/  BRA `(.L_x_5059) ;  /* 0x0000000c00707947 */ /* 0x000fea0003800000 */
.L_x_5056:
        /* <DEDUP_REMOVED lines=9> */
.L_x_5061:
[----:B------:R-:W3:Y:S02]  /*4080*/  LDG.E R4, desc[UR36][R4.64] ;  /* 0x0000002404047981 */ /* 0x000ee4000c1e1900 */
[----:B---3--:R0:W3:Y:S01]  /*4090*/  I2F.F64 R24, R4 ;  /* 0x0000000400187312 */ /* 0x0080e20000201c00 */
[----:B------:R-:W-:Y:S05]  /*40a0*/  BRA `(.L_x_5059) ;  /* 0x0000000c00407947 */ /* 0x000fea0003800000 */
.L_x_5060:
[----:B------:R-:W3:Y:S02]  /*40b0*/  LDG.E.U16 R4, desc[UR36][R4.64] ;  /* 0x0000002404047981 */ /* 0x000ee4000c1e1500 */
[----:B---3--:R0:W3:Y:S01]  /*40c0*/  I2F.F64.S16 R24, R4 ;  /* 0x0000000400187312 */ /* 0x0080e20000101c00 */
[----:B------:R-:W-:Y:S05]  /*40d0*/  BRA `(.L_x_5059) ;  /* 0x0000000c00347947 */ /* 0x000fea0003800000 */
.L_x_5055:
        /* <DEDUP_REMOVED lines=10> */
.L_x_5063:
[----:B------:R-:W3:Y:S02]  /*4180*/  LDG.E.U16 R0, desc[UR36][R4.64] ;  /* 0x0000002404007981 */ /* 0x000ee4000c1e1500 */
[----:B---3--:R-:W-:-:S05]  /*4190*/  HADD2.F32 R0, -RZ, R0.H0_H0 ;  /* 0x20000000ff007230 */ /* 0x008fca0000004100 */
[----:B------:R-:W-:-:S04]  /*41a0*/  FMUL.FTZ R0, R0, 1 ;  /* 0x3f80000000007820 */ /* 0x000fc80000410000 */
[----:B------:R0:W3:Y:S01]  /*41b0*/  F2F.F64.F32 R24, R0 ;  /* 0x0000000000187310 */ /* 0x0000e20000201800 */
[----:B------:R-:W-:Y:S05]  /*41c0*/  BRA `(.L_x_5059) ;  /* 0x0000000800f87947 */ /* 0x000fea0003800000 */
.L_x_5062:
        /* <DEDUP_REMOVED lines=10> */
.L_x_5065:
[----:B------:R-:W3:Y:S02]  /*4270*/  LDG.E.U16 R4, desc[UR36][R4.64] ;  /* 0x0000002404047981 */ /* 0x000ee4000c1e1500 */
[----:B---3--:R-:W-:-:S05]  /*4280*/  HADD2.F32 R0, -RZ, R4.H0_H0 ;  /* 0x20000004ff007230 */ /* 0x008fca0000004100 */
[----:B------:R-:W-:-:S04]  /*4290*/  FMUL.FTZ R0, R0, 1 ;  /* 0x3f80000000007820 */ /* 0x000fc80000410000 */
[----:B------:R0:W3:Y:S01]  /*42a0*/  F2F.F64.F32 R24, R0 ;  /* 0x0000000000187310 */ /* 0x0000e20000201800 */
[----:B------:R-:W-:Y:S05]  /*42b0*/  BRA `(.L_x_5059) ;  /* 0x0000000800bc7947 */ /* 0x000fea0003800000 */
.L_x_5064:
[----:B------:R0:W5:Y:S01]  /*42c0*/  LDG.E.64 R24, desc[UR36][R4.64] ;  /* 0x0000002404187981 */ /* 0x000162000c1e1b00 */
[----:B------:R-:W-:Y:S05]  /*42d0*/  BRA `(.L_x_5059) ;  /* 0x0000000800b47947 */ /* 0x000fea0003800000 */
.L_x_5054:
        /* <DEDUP_REMOVED lines=13> */
.L_x_5068:
[----:B------:R0:W5:Y:S01]  /*43b0*/  LDG.E.64 R24, desc[UR36][R4.64] ;  /* 0x0000002404187981 */ /* 0x000162000c1e1b00 */
[----:B------:R-:W-:Y:S05]  /*43c0*/  BRA `(.L_x_5059) ;  /* 0x0000000800787947 */ /* 0x000fea0003800000 */
.L_x_5067:
        /* <DEDUP_REMOVED lines=28> */
.L_x_5070:
        /* <DEDUP_REMOVED lines=13> */
[----:B------:R0:W3:Y:S01]  /*4660*/  F2F.F64.F32 R24, R0 ;  /* 0x0000000000187310 */ /* 0x0000e20000201800 */
[----:B------:R-:W-:Y:S05]  /*4670*/  BRA `(.L_x_5059) ;  /* 0x0000000400cc7947 */ /* 0x000fea0003800000 */
.L_x_5069:
[----:B------:R-:W3:Y:S02]  /*4680*/  LDG.E.U16 R0, desc[UR36][R4.64] ;  /* 0x0000002404007981 */ /* 0x000ee4000c1e1500 */
[----:B---3--:R-:W-:-:S04]  /*4690*/  IMAD.U32 R0, R0, 0x10000, RZ ;  /* 0x0001000000007824 */ /* 0x008fc800078e00ff */
[----:B------:R-:W-:-:S04]  /*46a0*/  FMUL.FTZ R0, R0, 1 ;  /* 0x3f80000000007820 */ /* 0x000fc80000410000 */
[----:B------:R3:W0:Y:S01]  /*46b0*/  F2F.F64.F32 R24, R0 ;  /* 0x0000000000187310 */ /* 0x0006220000201800 */
[----:B------:R-:W-:Y:S05]  /*46c0*/  BRA `(.L_x_5059) ;  /* 0x0000000400b87947 */ /* 0x000fea0003800000 */
.L_x_5066:
        /* <DEDUP_REMOVED lines=11> */
.L_x_5073:
        /* <DEDUP_REMOVED lines=21> */
.L_x_5077:
[----:B------:R-:W-:Y:S05]  /*48d0*/  BSYNC B1 ;  /* 0x0000000000017941 */ /* 0x000fea0003800000 */
.L_x_5076:
[----:B------:R-:W-:Y:S01]  /*48e0*/  LEA R5, R0, 0x3b800000, 0x17 ;  /* 0x3b80000000057811 */ /* 0x000fe200078eb8ff */
[----:B------:R-:W-:-:S05]  /*48f0*/  IMAD.SHL.U32 R0, R3, 0x100000, RZ ;  /* 0x0010000003007824 */ /* 0x000fca00078e00ff */
[----:B------:R-:W-:-:S07]  /*4900*/  LOP3.LUT R0, R5, R0, R6, 0xfe, !PT ;  /* 0x0000000005007212 */ /* 0x000fce00078efe06 */
.L_x_5075:
[----:B------:R-:W-:Y:S05]  /*4910*/  BSYNC B0 ;  /* 0x0000000000007941 */ /* 0x000fea0003800000 */
.L_x_5074:
[----:B------:R-:W-:-:S04]  /*4920*/  FMUL.FTZ R0, R0, 1 ;  /* 0x3f80000000007820 */ /* 0x000fc80000410000 */
[----:B------:R0:W3:Y:S01]  /*4930*/  F2F.F64.F32 R24, R0 ;  /* 0x0000000000187310 */ /* 0x0000e20000201800 */
[----:B------:R-:W-:Y:S05]  /*4940*/  BRA `(.L_x_5059) ;  /* 0x0000000400187947 */ /* 0x000fea0003800000 */
.L_x_5072:
        /* <DEDUP_REMOVED lines=21> */
.L_x_5081:
[----:B------:R-:W-:Y:S05]  /*4aa0*/  BSYNC B1 ;  /* 0x0000000000017941 */ /* 0x000fea0003800000 */
.L_x_5080:
[----:B------:R-:W-:Y:S01]  /*4ab0*/  LEA R5, R0, 0x37800000, 0x17 ;  /* 0x3780000000057811 */ /* 0x000fe200078eb8ff */
[----:B------:R-:W-:-:S05]  /*4ac0*/  IMAD.SHL.U32 R0, R3, 0x200000, RZ ;  /* 0x0020000003007824 */ /* 0x000fca00078e00ff */
[----:B------:R-:W-:-:S07]  /*4ad0*/  LOP3.LUT R0, R5, R0, R6, 0xfe, !PT ;  /* 0x0000000005007212 */ /* 0x000fce00078efe06 */
.L_x_5079:
[----:B------:R-:W-:Y:S05]  /*4ae0*/  BSYNC B0 ;  /* 0x0000000000007941 */ /* 0x000fea0003800000 */
.L_x_5078:
[----:B------:R-:W-:-:S04]  /*4af0*/  FMUL.FTZ R0, R0, 1 ;  /* 0x3f80000000007820 */ /* 0x000fc80000410000 */
[----:B------:R0:W3:Y:S01]  /*4b00*/  F2F.F64.F32 R24, R0 ;  /* 0x0000000000187310 */ /* 0x0000e20000201800 */
[----:B------:R-:W-:Y:S05]  /*4b10*/  BRA `(.L_x_5059) ;  /* 0x0000000000a47947 */ /* 0x000fea0003800000 */
.L_x_5071:
        /* <DEDUP_REMOVED lines=14> */
.L_x_5085:
[----:B------:R-:W-:Y:S05]  /*4c00*/  BSYNC B0 ;  /* 0x0000000000007941 */ /* 0x000fea0003800000 */
.L_x_5084:
[----:B------:R-:W-:-:S04]  /*4c10*/  FMUL.FTZ R0, R0, 1 ;  /* 0x3f80000000007820 */ /* 0x000fc80000410000 */
[----:B------:R0:W3:Y:S01]  /*4c20*/  F2F.F64.F32 R24, R0 ;  /* 0x0000000000187310 */ /* 0x0000e20000201800 */
[----:B------:R-:W-:Y:S05]  /*4c30*/  BRA `(.L_x_5059) ;  /* 0x00000000005c7947 */ /* 0x000fea0003800000 */
.L_x_5058:
        /* <DEDUP_REMOVED lines=16> */
.L_x_5086:
[----:B------:R-:W-:Y:S01]  /*4d40*/  CS2R R24, SRZ ;  /* 0x0000000000187805 */ /* 0x000fe2000001ff00 */
[----:B------:R-:W-:Y:S06]  /*4d50*/  BRA `(.L_x_5059) ;  /* 0x0000000000147947 */ /* 0x000fec0003800000 */
.L_x_5083:
[----:B------:R-:W3:Y:S02]  /*4d60*/  LDG.E.64 R24, desc[UR36][R4.64] ;  /* 0x0000002404187981 */ /* 0x000ee4000c1e1b00 */
[----:B---3--:R-:W0:Y:S01]  /*4d70*/  I2F.F64.U64 R24, R24 ;  /* 0x0000001800187312 */ /* 0x008e220000301800 */
[----:B------:R-:W-:Y:S05]  /*4d80*/  BRA `(.L_x_5059) ;  /* 0x0000000000087947 */ /* 0x000fea0003800000 */
.L_x_5082:
[----:B------:R-:W3:Y:S02]  /*4d90*/  LDG.E R4, desc[UR36][R4.64] ;  /* 0x0000002404047981 */ /* 0x000ee4000c1e1900 */
[----:B---3--:R0:W3:Y:S02]  /*4da0*/  I2F.F64.U32 R24, R4 ;  /* 0x0000000400187312 */ /* 0x0080e40000201800 */
.L_x_5059:
[----:B0-----:R-:W0:Y:S01]  /*4db0*/  LDC.64 R4, c[0x0][0x228] ;  /* 0x00008a00ff047b82 */ /* 0x001e220000000a00 */
[----:B---3--:R-:W-:Y:S01]  /*4dc0*/  PRMT R0, R18, 0x9910, RZ ;  /* 0x0000991012007816 */ /* 0x008fe200000000ff */
        /* <DEDUP_REMOVED lines=17> */
.L_x_5090:
[----:B------:R-:W3:Y:S02]  /*4ee0*/  LDG.E.U8 R4, desc[UR36][R4.64] ;  /* 0x0000002404047981 */ /* 0x000ee4000c1e1100 */
[----:B---3--:R0:W3:Y:S01]  /*4ef0*/  I2F.F64.U16 R22, R4 ;  /* 0x0000000400167312 */ /* 0x0080e20000101800 */
[----:B------:R-:W-:Y:S05]  /*4f00*/  BRA `(.L_x_5092) ;  /* 0x0000000c00707947 */ /* 0x000fea0003800000 */
.L_x_5089:
        /* <DEDUP_REMOVED lines=9> */
.L_x_5094:
[----:B------:R-:W3:Y:S02]  /*4fa0*/  LDG.E R4, desc[UR36][R4.64] ;  /* 0x0000002404047981 */ /* 0x000ee4000c1e1900 */
[----:B---3--:R0:W3:Y:S01]  /*4fb0*/  I2F.F64 R22, R4 ;  /* 0x0000000400167312 */ /* 0x0080e20000201c00 */
[----:B------:R-:W-:Y:S05]  /*4fc0*/  BRA `(.L_x_5092) ;  /* 0x0000000c00407947 */ /* 0x000fea0003800000 */
.L_x_5093:
[----:B------:R-:W3:Y:S02]  /*4fd0*/  LDG.E.U16 R4, desc[UR36][R4.64] ;  /* 0x0000002404047981 */ /* 0x000ee4000c1e1500 */
[----:B---3--:R0:W3:Y:S01]  /*4fe0*/  I2F.F64.S16 R22, R4 ;  /* 0x0000000400167312 */ /* 0x0080e20000101c00 */
[----:B------:R-:W-:Y:S05]  /*4ff0*/  BRA `(.L_x_5092) ;  /* 0x0000000c00347947 */ /* 0x000fea0003800000 */
.L_x_5088:
        /* <DEDUP_REMOVED lines=10> */
.L_x_5096:
[----:B------:R-:W3:Y:S02]  /*50a0*/  LDG.E.U16 R0, desc[UR36][R4.64] ;  /* 0x0000002404007981 */ /* 0x000ee4000c1e1500 */
[----:B---3--:R-:W-:-:S05]  /*50b0*/  HADD2.F32 R0, -RZ, R0.H0_H0 ;  /* 0x20000000ff007230 */ /* 0x008fca0000004100 */
[----:B------:R-:W-:-:S04]  /*50c0*/  FMUL.FTZ R0, R0, 1 ;  /* 0x3f80000000007820 */ /* 0x000fc80000410000 */
[----:B------:R0:W3:Y:S01]  /*50d0*/  F2F.F64.F32 R22, R0 ;  /* 0x0000000000167310 */ /* 0x0000e20000201800 */
[----:B------:R-:W-:Y:S05]  /*50e0*/  BRA `(.L_x_5092) ;  /* 0x0000000800f87947 */ /* 0x000fea0003800000 */
.L_x_5095:
        /* <DEDUP_REMOVED lines=10> */
.L_x_5098:
[----:B------:R-:W3:Y:S02]  /*5190*/  LDG.E.U16 R4, desc[UR36][R4.64] ;  /* 0x0000002404047981 */ /* 0x000ee4000c1e1500 */
[----:B---3--:R-:W-:-:S05]  /*51a0*/  HADD2.F32 R0, -RZ, R4.H0_H0 ;  /* 0x20000004ff007230 */ /* 0x008fca0000004100 */
[----:B------:R-:W-:-:S04]  /*51b0*/  FMUL.FTZ R0, R0, 1 ;  /* 0x3f80000000007820 */ /* 0x000fc80000410000 */
[----:B------:R0:W3:Y:S01]  /*51c0*/  F2F.F64.F32 R22, R0 ;  /* 0x0000000000167310 */ /* 0x0000e20000201800 */
[----:B------:R-:W-:Y:S05]  /*51d0*/  BRA `(.L_x_5092) ;  /* 0x0000000800bc7947 */ /* 0x000fea0003800000 */
.L_x_5097:
[----:B------:R0:W5:Y:S01]  /*51e0*/  LDG.E.64 R22, desc[UR36][R4.64] ;  /* 0x0000002404167981 */ /* 0x000162000c1e1b00 */
[----:B------:R-:W-:Y:S05]  /*51f0*/  BRA `(.L_x_5092) ;  /* 0x0000000800b47947 */ /* 0x000fea0003800000 */
.L_x_5087:
        /* <DEDUP_REMOVED lines=13> */
.L_x_5101:
[----:B------:R0:W5:Y:S01]  /*52d0*/  LDG.E.64 R22, desc[UR36][R4.64] ;  /* 0x0000002404167981 */ /* 0x000162000c1e1b00 */
[----:B------:R-:W-:Y:S05]  /*52e0*/  BRA `(.L_x_5092) ;  /* 0x0000000800787947 */ /* 0x000fea0003800000 */
.L_x_5100:
        /* <DEDUP_REMOVED lines=28> */
.L_x_5103:
        /* <DEDUP_REMOVED lines=15> */
.L_x_5102:
[----:B------:R-:W3:Y:S02]  /*55a0*/  LDG.E.U16 R0, desc[UR36][R4.64] ;  /* 0x0000002404007981 */ /* 0x000ee4000c1e1500 */
[----:B---3--:R-:W-:-:S04]  /*55b0*/  IMAD.U32 R0, R0, 0x10000, RZ ;  /* 0x0001000000007824 */ /* 0x008fc800078e00ff */
[----:B------:R-:W-:-:S04]  /*55c0*/  FMUL.FTZ R0, R0, 1 ;  /* 0x3f80000000007820 */ /* 0x000fc80000410000 */
[----:B------:R0:W3:Y:S01]  /*55d0*/  F2F.F64.F32 R22, R0 ;  /* 0x0000000000167310 */ /* 0x0000e20000201800 */
[----:B------:R-:W-:Y:S05]  /*55e0*/  BRA `(.L_x_5092) ;  /* 0x0000000400b87947 */ /* 0x000fea0003800000 */
.L_x_5099:
        /* <DEDUP_REMOVED lines=11> */
.L_x_5106:
        /* <DEDUP_REMOVED lines=21> */
.L_x_5110:
[----:B------:R-:W-:Y:S05]  /*57f0*/  BSYNC B1 ;  /* 0x0000000000017941 */ /* 0x000fea0003800000 */
.L_x_5109:
[----:B------:R-:W-:Y:S01]  /*5800*/  LEA R5, R0, 0x3b800000, 0x17 ;  /* 0x3b80000000057811 */ /* 0x000fe200078eb8ff */
[----:B------:R-:W-:-:S05]  /*5810*/  IMAD.SHL.U32 R0, R3, 0x100000, RZ ;  /* 0x0010000003007824 */ /* 0x000fca00078e00ff */
[----:B------:R-:W-:-:S07]  /*5820*/  LOP3.LUT R0, R5, R0, R6, 0xfe, !PT ;  /* 0x0000000005007212 */ /* 0x000fce00078efe06 */
.L_x_5108:
[----:B------:R-:W-:Y:S05]  /*5830*/  BSYNC B0 ;  /* 0x0000000000007941 */ /* 0x000fea0003800000 */
.L_x_5107:
[----:B------:R-:W-:-:S04]  /*5840*/  FMUL.FTZ R0, R0, 1 ;  /* 0x3f80000000007820 */ /* 0x000fc80000410000 */
[----:B------:R0:W3:Y:S01]  /*5850*/  F2F.F64.F32 R22, R0 ;  /* 0x0000000000167310 */ /* 0x0000e20000201800 */
[----:B------:R-:W-:Y:S05]  /*5860*/  BRA `(.L_x_5092) ;  /* 0x0000000400187947 */ /* 0x000fea0003800000 */
.L_x_5105:
        /* <DEDUP_REMOVED lines=21> */
.L_x_5114:
[----:B------:R-:W-:Y:S05]  /*59c0*/  BSYNC B1 ;  /* 0x0000000000017941 */ /* 0x000fea0003800000 */
.L_x_5113:
[----:B------:R-:W-:Y:S01]  /*59d0*/  LEA R5, R0, 0x37800000, 0x17 ;  /* 0x3780000000057811 */ /* 0x000fe200078eb8ff */
[----:B------:R-:W-:-:S05]  /*59e0*/  IMAD.SHL.U32 R0, R3, 0x200000, RZ ;  /* 0x0020000003007824 */ /* 0x000fca00078e00ff */
[----:B------:R-:W-:-:S07]  /*59f0*/  LOP3.LUT R0, R5, R0, R6, 0xfe, !PT ;  /* 0x0000000005007212 */ /* 0x000fce00078efe06 */
.L_x_5112:
[----:B------:R-:W-:Y:S05]  /*5a00*/  BSYNC B0 ;  /* 0x0000000000007941 */ /* 0x000fea0003800000 */
.L_x_5111:
[----:B------:R-:W-:-:S04]  /*5a10*/  FMUL.FTZ R0, R0, 1 ;  /* 0x3f80000000007820 */ /* 0x000fc80000410000 */
[----:B------:R0:W3:Y:S01]  /*5a20*/  F2F.F64.F32 R22, R0 ;  /* 0x0000000000167310 */ /* 0x0000e20000201800 */
[----:B------:R-:W-:Y:S05]  /*5a30*/  BRA `(.L_x_5092) ;  /* 0x0000000000a47947 */ /* 0x000fea0003800000 */
.L_x_5104:
        /* <DEDUP_REMOVED lines=14> */
.L_x_5118:
[----:B------:R-:W-:Y:S05]  /*5b20*/  BSYNC B0 ;  /* 0x0000000000007941 */ /* 0x000fea0003800000 */
.L_x_5117:
[----:B------:R-:W-:-:S04]  /*5b30*/  FMUL.FTZ R0, R0, 1 ;  /* 0x3f80000000007820 */ /* 0x000fc80000410000 */
[----:B------:R0:W3:Y:S01]  /*5b40*/  F2F.F64.F32 R22, R0 ;  /* 0x0000000000167310 */ /* 0x0000e20000201800 */
[----:B------:R-:W-:Y:S05]  /*5b50*/  BRA `(.L_x_5092) ;  /* 0x00000000005c7947 */ /* 0x000fea0003800000 */
.L_x_5091:
        /* <DEDUP_REMOVED lines=16> */
.L_x_5119:
[----:B------:R-:W-:Y:S01]  /*5c60*/  CS2R R22, SRZ ;  /* 0x0000000000167805 */ /* 0x000fe2000001ff00 */
[----:B------:R-:W-:Y:S06]  /*5c70*/  BRA `(.L_x_5092) ;  /* 0x0000000000147947 */ /* 0x000fec0003800000 */
.L_x_5116:
[----:B------:R-:W3:Y:S02]  /*5c80*/  LDG.E.64 R22, desc[UR36][R4.64] ;  /* 0x0000002404167981 */ /* 0x000ee4000c1e1b00 */
[----:B---3--:R-:W0:Y:S01]  /*5c90*/  I2F.F64.U64 R22, R22 ;  /* 0x0000001600167312 */ /* 0x008e220000301800 */
[----:B------:R-:W-:Y:S05]  /*5ca0*/  BRA `(.L_x_5092) ;  /* 0x0000000000087947 */ /* 0x000fea0003800000 */
.L_x_5115:
[----:B------:R-:W3:Y:S02]  /*5cb0*/  LDG.E R4, desc[UR36][R4.64] ;  /* 0x0000002404047981 */ /* 0x000ee4000c1e1900 */
[----:B---3--:R0:W3:Y:S02]  /*5cc0*/  I2F.F64.U32 R22, R4 ;  /* 0x0000000400167312 */ /* 0x0080e40000201800 */
.L_x_5092:
[----:B------:R-:W-:-:S07]  /*5cd0*/  VIADD R35, R35, 0x80 ;  /* 0x0000008023237836 */ /* 0x000fce0000000000 */
.L_x_5053:
[----:B------:R-:W-:Y:S05]  /*5ce0*/  BSYNC B6 ;  /* 0x0000000000067941 */ /* 0x000fea0003800000 */
.L_x_5052:
        /* <DEDUP_REMOVED lines=24> */
.L_x_5125:
[----:B------:R-:W3:Y:S02]  /*5e70*/  LDG.E.U8 R4, desc[UR36][R4.64] ;  /* 0x0000002404047981 */ /* 0x000ee4000c1e1100 */
[----:B---3--:R0:W3:Y:S01]  /*5e80*/  I2F.F64.U16 R18, R4 ;  /* 0x0000000400127312 */ /* 0x0080e20000101800 */
[----:B------:R-:W-:Y:S05]  /*5e90*/  BRA `(.L_x_5127) ;  /* 0x0000000c00707947 */ /* 0x000fea0003800000 */
.L_x_5124:
        /* <DEDUP_REMOVED lines=9> */
.L_x_5129:
[----:B------:R-:W3:Y:S02]  /*5f30*/  LDG.E R4, desc[UR36][R4.64] ;  /* 0x0000002404047981 */ /* 0x000ee4000c1e1900 */
[----:B---3--:R0:W3:Y:S01]  /*5f40*/  I2F.F64 R18, R4 ;  /* 0x0000000400127312 */ /* 0x0080e20000201c00 */
[----:B------:R-:W-:Y:S05]  /*5f50*/  BRA `(.L_x_5127) ;  /* 0x0000000c00407947 */ /* 0x000fea0003800000 */
.L_x_5128:
[----:B------:R-:W3:Y:S02]  /*5f60*/  LDG.E.U16 R4, desc[UR36][R4.64] ;  /* 0x0000002404047981 */ /* 0x000ee4000c1e1500 */
[----:B---3--:R0:W3:Y:S01]  /*5f70*/  I2F.F64.S16 R18, R4 ;  /* 0x0000000400127312 */ /* 0x0080e20000101c00 */
[----:B------:R-:W-:Y:S05]  /*5f80*/  BRA `(.L_x_5127) ;  /* 0x0000000c00347947 */ /* 0x000fea0003800000 */
.L_x_5123:
        /* <DEDUP_REMOVED lines=10> */
.L_x_5131:
[----:B------:R-:W3:Y:S02]  /*6030*/  LDG.E.U16 R0, desc[UR36][R4.64] ;  /* 0x0000002404007981 */ /* 0x000ee4000c1e1500 */
[----:B---3--:R-:W-:-:S05]  /*6040*/  HADD2.F32 R0, -RZ, R0.H0_H0 ;  /* 0x20000000ff007230 */ /* 0x008fca0000004100 */
[----:B------:R-:W-:-:S04]  /*6050*/  FMUL.FTZ R0, R0, 1 ;  /* 0x3f80000000007820 */ /* 0x000fc80000410000 */
[----:B------:R0:W3:Y:S01]  /*6060*/  F2F.F64.F32 R18, R0 ;  /* 0x0000000000127310 */ /* 0x0000e20000201800 */
[----:B------:R-:W-:Y:S05]  /*6070*/  BRA `(.L_x_5127) ;  /* 0x0000000800f87947 */ /* 0x000fea0003800000 */
.L_x_5130:
        /* <DEDUP_REMOVED lines=10> */
.L_x_5133:
[----:B------:R-:W3:Y:S02]  /*6120*/  LDG.E.U16 R4, desc[UR36][R4.64] ;  /* 0x0000002404047981 */ /* 0x000ee4000c1e1500 */
[----:B---3--:R-:W-:-:S05]  /*6130*/  HADD2.F32 R0, -RZ, R4.H0_H0 ;  /* 0x20000004ff007230 */ /* 0x008fca0000004100 */
[----:B------:R-:W-:-:S04]  /*6140*/  FMUL.FTZ R0, R0, 1 ;  /* 0x3f80000000007820 */ /* 0x000fc80000410000 */
[----:B------:R0:W3:Y:S01]  /*6150*/  F2F.F64.F32 R18, R0 ;  /* 0x0000000000127310 */ /* 0x0000e20000201800 */
[----:B------:R-:W-:Y:S05]  /*6160*/  BRA `(.L_x_5127) ;  /* 0x0000000800bc7947 */ /* 0x000fea0003800000 */
.L_x_5132:
[----:B------:R0:W5:Y:S01]  /*6170*/  LDG.E.64 R18, desc[UR36][R4.64] ;  /* 0x0000002404127981 */ /* 0x000162000c1e1b00 */
[----:B------:R-:W-:Y:S05]  /*6180*/  BRA `(.L_x_5127) ;  /* 0x0000000800b47947 */ /* 0x000fea0003800000 */
.L_x_5122:
        /* <DEDUP_REMOVED lines=13> */
.L_x_5136:
[----:B------:R0:W5:Y:S01]  /*6260*/  LDG.E.64 R18, desc[UR36][R4.64] ;  /* 0x0000002404127981 */ /* 0x000162000c1e1b00 */
[----:B------:R-:W-:Y:S05]  /*6270*/  BRA `(.L_x_5127) ;  /* 0x0000000800787947 */ /* 0x000fea0003800000 */
.L_x_5135:
        /* <DEDUP_REMOVED lines=28> */
.L_x_5138:
        /* <DEDUP_REMOVED lines=15> */
.L_x_5137:
[----:B------:R-:W3:Y:S02]  /*6530*/  LDG.E.U16 R0, desc[UR36][R4.64] ;  /* 0x0000002404007981 */ /* 0x000ee4000c1e1500 */
[----:B---3--:R-:W-:-:S04]  /*6540*/  IMAD.U32 R0, R0, 0x10000, RZ ;  /* 0x0001000000007824 */ /* 0x008fc800078e00ff */
[----:B------:R-:W-:-:S04]  /*6550*/  FMUL.FTZ R0, R0, 1 ;  /* 0x3f80000000007820 */ /* 0x000fc80000410000 */
[----:B------:R0:W3:Y:S01]  /*6560*/  F2F.F64.F32 R18, R0 ;  /* 0x0000000000127310 */ /* 0x0000e20000201800 */
[----:B------:R-:W-:Y:S05]  /*6570*/  BRA `(.L_x_5127) ;  /* 0x0000000400b87947 */ /* 0x000fea0003800000 */
.L_x_5134:
        /* <DEDUP_REMOVED lines=11> */
.L_x_5141:
        /* <DEDUP_REMOVED lines=21> */
.L_x_5145:
[----:B------:R-:W-:Y:S05]  /*6780*/  BSYNC B1 ;  /* 0x0000000000017941 */ /* 0x000fea0003800000 */
.L_x_5144:
[----:B------:R-:W-:Y:S01]  /*6790*/  LEA R5, R0, 0x3b800000, 0x17 ;  /* 0x3b80000000057811 */ /* 0x000fe200078eb8ff */
[----:B------:R-:W-:-:S05]  /*67a0*/  IMAD.SHL.U32 R0, R3, 0x100000, RZ ;  /* 0x0010000003007824 */ /* 0x000fca00078e00ff */
[----:B------:R-:W-:-:S07]  /*67b0*/  LOP3.LUT R0, R5, R0, R6, 0xfe, !PT ;  /* 0x0000000005007212 */ /* 0x000fce00078efe06 */
.L_x_5143:
[----:B------:R-:W-:Y:S05]  /*67c0*/  BSYNC B0 ;  /* 0x0000000000007941 */ /* 0x000fea0003800000 */
.L_x_5142:
[----:B------:R-:W-:-:S04]  /*67d0*/  FMUL.FTZ R0, R0, 1 ;  /* 0x3f80000000007820 */ /* 0x000fc80000410000 */
[----:B------:R0:W3:Y:S01]  /*67e0*/  F2F.F64.F32 R18, R0 ;  /* 0x0000000000127310 */ /* 0x0000e20000201800 */
[----:B------:R-:W-:Y:S05]  /*67f0*/  BRA `(.L_x_5127) ;  /* 0x0000000400187947 */ /* 0x000fea0003800000 */
.L_x_5140:
        /* <DEDUP_REMOVED lines=21> */
.L_x_5149:
[----:B------:R-:W-:Y:S05]  /*6950*/  BSYNC B1 ;  /* 0x0000000000017941 */ /* 0x000fea0003800000 */
.L_x_5148:
[----:B------:R-:W-:Y:S01]  /*6960*/  LEA R5, R0, 0x37800000, 0x17 ;  /* 0x3780000000057811 */ /* 0x000fe200078eb8ff */
[----:B------:R-:W-:-:S05]  /*6970*/  IMAD.SHL.U32 R0, R3, 0x200000, RZ ;  /* 0x0020000003007824 */ /* 0x000fca00078e00ff */
[----:B------:R-:W-:-:S07]  /*6980*/  LOP3.LUT R0, R5, R0, R6, 0xfe, !PT ;  /* 0x0000000005007212 */ /* 0x000fce00078efe06 */
.L_x_5147:
[----:B------:R-:W-:Y:S05]  /*6990*/  BSYNC B0 ;  /* 0x0000000000007941 */ /* 0x000fea0003800000 */
.L_x_5146:
[----:B------:R-:W-:-:S04]  /*69a0*/  FMUL.FTZ R0, R0, 1 ;  /* 0x3f80000000007820 */ /* 0x000fc80000410000 */
[----:B------:R0:W3:Y:S01]  /*69b0*/  F2F.F64.F32 R18, R0 ;  /* 0x0000000000127310 */ /* 0x0000e20000201800 */
[----:B------:R-:W-:Y:S05]  /*69c0*/  BRA `(.L_x_5127) ;  /* 0x0000000000a47947 */ /* 0x000fea0003800000 */
.L_x_5139:
        /* <DEDUP_REMOVED lines=14> */
.L_x_5153:
[----:B------:R-:W-:Y:S05]  /*6ab0*/  BSYNC B0 ;  /* 0x0000000000007941 */ /* 0x000fea0003800000 */
.L_x_5152:
[----:B------:R-:W-:-:S04]  /*6ac0*/  FMUL.FTZ R0, R0, 1 ;  /* 0x3f80000000007820 */ /* 0x000fc80000410000 */
[----:B------:R0:W3:Y:S01]  /*6ad0*/  F2F.F64.F32 R18, R0 ;  /* 0x0000000000127310 */ /* 0x0000e20000201800 */
[----:B------:R-:W-:Y:S05]  /*6ae0*/  BRA `(.L_x_5127) ;  /* 0x00000000005c7947 */ /* 0x000fea0003800000 */
.L_x_5126:
        /* <DEDUP_REMOVED lines=16> */
.L_x_5154:
[----:B------:R-:W-:Y:S01]  /*6bf0*/  CS2R R18, SRZ ;  /* 0x0000000000127805 */ /* 0x000fe2000001ff00 */
[----:B------:R-:W-:Y:S06]  /*6c00*/  BRA `(.L_x_5127) ;  /* 0x0000000000147947 */ /* 0x000fec0003800000 */
.L_x_5151:
[----:B------:R-:W3:Y:S02]  /*6c10*/  LDG.E.64 R18, desc[UR36][R4.64] ;  /* 0x0000002404127981 */ /* 0x000ee4000c1e1b00 */
[----:B---3--:R-:W0:Y:S01]  /*6c20*/  I2F.F64.U64 R18, R18 ;  /* 0x0000001200127312 */ /* 0x008e220000301800 */
[----:B------:R-:W-:Y:S05]  /*6c30*/  BRA `(.L_x_5127) ;  /* 0x0000000000087947 */ /* 0x000fea0003800000 */
.L_x_5150:
[----:B------:R-:W3:Y:S02]  /*6c40*/  LDG.E R4, desc[UR36][R4.64] ;  /* 0x0000002404047981 */ /* 0x000ee4000c1e1900 */
[----:B---3--:R0:W3:Y:S02]  /*6c50*/  I2F.F64.U32 R18, R4 ;  /* 0x0000000400127312 */ /* 0x0080e40000201800 */
.L_x_5127:
[----:B------:R-:W1:Y:S01]  /*6c60*/  LDC.U8 R3, c[0x0][0x235] ;  /* 0x00008d40ff037b82 */ /* 0x000e620000000000 */
[----:B------:R-:W-:Y:S02]  /*6c70*/  ULDC UR4, c[0x0][0x23c] ;  /* 0x00008f0000047ab9 */ /* 0x000fe40000000800 */
[----:B------:R-:W-:-:S05]  /*6c80*/  IMAD R35, R35, UR4, RZ ;  /* 0x0000000423237c24 */ /* 0x000fca000f8e02ff */
[----:B0-----:R-:W0:Y:S01]  /*6c90*/  LDC.64 R4, c[0x0][0x228] ;  /* 0x00008a00ff047b82 */ /* 0x001e220000000a00 */
[----:B-1----:R-:W-:-:S04]  /*6ca0*/  PRMT R0, R3, 0x9910, RZ ;  /* 0x0000991003007816 */ /* 0x002fc800000000ff */
        /* <DEDUP_REMOVED lines=15> */
.L_x_5158:
[----:B------:R-:W2:Y:S02]  /*6da0*/  LDG.E.U8 R4, desc[UR36][R4.64] ;  /* 0x0000002404047981 */ /* 0x000ea4000c1e1100 */
[----:B--2---:R0:W1:Y:S01]  /*6db0*/  I2F.F64.U16 R16, R4 ;  /* 0x0000000400107312 */ /* 0x0040620000101800 */
[----:B------:R-:W-:Y:S05]  /*6dc0*/  BRA `(.L_x_5121) ;  /* 0x0000000c006c7947 */ /* 0x000fea0003800000 */
.L_x_5157:
        /* <DEDUP_REMOVED lines=9> */
.L_x_5161:
[----:B------:R-:W2:Y:S02]  /*6e60*/  LDG.E R4, desc[UR36][R4.64] ;  /* 0x0000002404047981 */ /* 0x000ea4000c1e1900 */
[----:B--2---:R0:W1:Y:S01]  /*6e70*/  I2F.F64 R16, R4 ;  /* 0x0000000400107312 */ /* 0x0040620000201c00 */
[----:B------:R-:W-:Y:S05]  /*6e80*/  BRA `(.L_x_5121) ;  /* 0x0000000c003c7947 */ /* 0x000fea0003800000 */
.L_x_5160:
[----:B------:R-:W2:Y:S02]  /*6e90*/  LDG.E.U16 R4, desc[UR36][R4.64] ;  /* 0x0000002404047981 */ /* 0x000ea4000c1e1500 */
[----:B--2---:R0:W1:Y:S01]  /*6ea0*/  I2F.F64.S16 R16, R4 ;  /* 0x0000000400107312 */ /* 0x0040620000101c00 */
[----:B------:R-:W-:Y:S05]  /*6eb0*/  BRA `(.L_x_5121) ;  /* 0x0000000c00307947 */ /* 0x000fea0003800000 */
.L_x_5156:
        /* <DEDUP_REMOVED lines=10> */
.L_x_5163:
[----:B------:R-:W2:Y:S02]  /*6f60*/  LDG.E.U16 R0, desc[UR36][R4.64] ;  /* 0x0000002404007981 */ /* 0x000ea4000c1e1500 */
[----:B--2---:R-:W-:-:S05]  /*6f70*/  HADD2.F32 R0, -RZ, R0.H0_H0 ;  /* 0x20000000ff007230 */ /* 0x004fca0000004100 */
[----:B------:R-:W-:-:S04]  /*6f80*/  FMUL.FTZ R0, R0, 1 ;  /* 0x3f80000000007820 */ /* 0x000fc80000410000 */
[----:B------:R0:W1:Y:S01]  /*6f90*/  F2F.F64.F32 R16, R0 ;  /* 0x0000000000107310 */ /* 0x0000620000201800 */
[----:B------:R-:W-:Y:S05]  /*6fa0*/  BRA `(.L_x_5121) ;  /* 0x0000000800f47947 */ /* 0x000fea0003800000 */
.L_x_5162:
        /* <DEDUP_REMOVED lines=10> */
.L_x_5165:
[----:B------:R-:W2:Y:S02]  /*7050*/  LDG.E.U16 R4, desc[UR36][R4.64] ;  /* 0x0000002404047981 */ /* 0x000ea4000c1e1500 */
[----:B--2---:R-:W-:-:S05]  /*7060*/  HADD2.F32 R0, -RZ, R4.H0_H0 ;  /* 0x20000004ff007230 */ /* 0x004fca0000004100 */
[----:B------:R-:W-:-:S04]  /*7070*/  FMUL.FTZ R0, R0, 1 ;  /* 0x3f80000000007820 */ /* 0x000fc80000410000 */
[----:B------:R0:W1:Y:S01]  /*7080*/  F2F.F64.F32 R16, R0 ;  /* 0x0000000000107310 */ /* 0x0000620000201800 */
[----:B------:R-:W-:Y:S05]  /*7090*/  BRA `(.L_x_5121) ;  /* 0x0000000800b87947 */ /* 0x000fea0003800000 */
.L_x_5164:
[----:B------:R0:W5:Y:S01]  /*70a0*/  LDG.E.64 R16, desc[UR36][R4.64] ;  /* 0x0000002404107981 */ /* 0x000162000c1e1b00 */
[----:B------:R-:W-:Y:S05]  /*70b0*/  BRA `(.L_x_5121) ;  /* 0x0000000800b07947 */ /* 0x000fea0003800000 */
.L_x_5155:
        /* <DEDUP_REMOVED lines=13> */
.L_x_5168:
[----:B------:R0:W5:Y:S01]  /*7190*/  LDG.E.64 R16, desc[UR36][R4.64] ;  /* 0x0000002404107981 */ /* 0x000162000c1e1b00 */
[----:B------:R-:W-:Y:S05]  /*71a0*/  BRA `(.L_x_5121) ;  /* 0x0000000800747947 */ /* 0x000fea0003800000 */
.L_x_5167:
        /* <DEDUP_REMOVED lines=28> */
.L_x_5170:
        /* <DEDUP_REMOVED lines=15> */
.L_x_5169:
[----:B------:R-:W2:Y:S02]  /*7460*/  LDG.E.U16 R0, desc[UR36][R4.64] ;  /* 0x0000002404007981 */ /* 0x000ea4000c1e1500 */
[----:B--2---:R-:W-:-:S04]  /*7470*/  IMAD.U32 R0, R0, 0x10000, RZ ;  /* 0x0001000000007824 */ /* 0x004fc800078e00ff */
[----:B------:R-:W-:-:S04]  /*7480*/  FMUL.FTZ R0, R0, 1 ;  /* 0x3f80000000007820 */ /* 0x000fc80000410000 */
[----:B------:R0:W1:Y:S01]  /*7490*/  F2F.F64.F32 R16, R0 ;  /* 0x0000000000107310 */ /* 0x0000620000201800 */
[----:B------:R-:W-:Y:S05]  /*74a0*/  BRA `(.L_x_5121) ;  /* 0x0000000400b47947 */ /* 0x000fea0003800000 */
.L_x_5166:
        /* <DEDUP_REMOVED lines=11> */
.L_x_5173:
        /* <DEDUP_REMOVED lines=21> */
.L_x_5177:
[----:B------:R-:W-:Y:S05]  /*76b0*/  BSYNC B1 ;  /* 0x0000000000017941 */ /* 0x000fea0003800000 */
.L_x_5176:
[----:B------:R-:W-:Y:S01]  /*76c0*/  LEA R5, R0, 0x3b800000, 0x17 ;  /* 0x3b80000000057811 */ /* 0x000fe200078eb8ff */
[----:B------:R-:W-:-:S05]  /*76d0*/  IMAD.SHL.U32 R0, R3, 0x100000, RZ ;  /* 0x0010000003007824 */ /* 0x000fca00078e00ff */
[----:B------:R-:W-:-:S07]  /*76e0*/  LOP3.LUT R0, R5, R0, R6, 0xfe, !PT ;  /* 0x0000000005007212 */ /* 0x000fce00078efe06 */
.L_x_5175:
[----:B------:R-:W-:Y:S05]  /*76f0*/  BSYNC B0 ;  /* 0x0000000000007941 */ /* 0x000fea0003800000 */
.L_x_5174:
[----:B------:R-:W-:-:S04]  /*7700*/  FMUL.FTZ R0, R0, 1 ;  /* 0x3f80000000007820 */ /* 0x000fc80000410000 */
[----:B------:R0:W1:Y:S01]  /*7710*/  F2F.F64.F32 R16, R0 ;  /* 0x0000000000107310 */ /* 0x0000620000201800 */
[----:B------:R-:W-:Y:S05]  /*7720*/  BRA `(.L_x_5121) ;  /* 0x0000000400147947 */ /* 0x000fea0003800000 */
.L_x_5172:
        /* <DEDUP_REMOVED lines=21> */
.L_x_5181:
[----:B------:R-:W-:Y:S05]  /*7880*/  BSYNC B1 ;  /* 0x0000000000017941 */ /* 0x000fea0003800000 */
.L_x_5180:
[----:B------:R-:W-:Y:S01]  /*7890*/  LEA R5, R0, 0x37800000, 0x17 ;  /* 0x3780000000057811 */ /* 0x000fe200078eb8ff */
[----:B------:R-:W-:-:S05]  /*78a0*/  IMAD.SHL.U32 R0, R3, 0x200000, RZ ;  /* 0x0020000003007824 */ /* 0x000fca00078e00ff */
[----:B------:R-:W-:-:S07]  /*78b0*/  LOP3.LUT R0, R5, R0, R6, 0xfe, !PT ;  /* 0x0000000005007212 */ /* 0x000fce00078efe06 */
.L_x_5179:
[----:B------:R-:W-:Y:S05]  /*78c0*/  BSYNC B0 ;  /* 0x0000000000007941 */ /* 0x000fea0003800000 */
.L_x_5178:
[----:B------:R-:W-:-:S04]  /*78d0*/  FMUL.FTZ R0, R0, 1 ;  /* 0x3f80000000007820 */ /* 0x000fc80000410000 */
[----:B------:R0:W1:Y:S01]  /*78e0*/  F2F.F64.F32 R16, R0 ;  /* 0x0000000000107310 */ /* 0x0000620000201800 */
[----:B------:R-:W-:Y:S05]  /*78f0*/  BRA `(.L_x_5121) ;  /* 0x0000000000a07947 */ /* 0x000fea0003800000 */
.L_x_5171:
        /* <DEDUP_REMOVED lines=14> */
.L_x_5185:
[----:B------:R-:W-:Y:S05]  /*79e0*/  BSYNC B0 ;  /* 0x0000000000007941 */ /* 0x000fea0003800000 */
.L_x_5184:
[----:B------:R-:W-:-:S04]  /*79f0*/  FMUL.FTZ R0, R0, 1 ;  /* 0x3f80000000007820 */ /* 0x000fc80000410000 */
[----:B------:R0:W1:Y:S01]  /*7a00*/  F2F.F64.F32 R16, R0 ;  /* 0x0000000000107310 */ /* 0x0000620000201800 */
[----:B------:R-:W-:Y:S05]  /*7a10*/  BRA `(.L_x_5121) ;  /* 0x0000000000587947 */ /* 0x000fea0003800000 */
.L_x_5159:
        /* <DEDUP_REMOVED lines=16> */
.L_x_5186:
[----:B------:R-:W-:Y:S05]  /*7b20*/  BRA `(.L_x_5121) ;  /* 0x0000000000147947 */ /* 0x000fea0003800000 */
.L_x_5183:
[----:B------:R-:W2:Y:S02]  /*7b30*/  LDG.E.64 R16, desc[UR36][R4.64] ;  /* 0x0000002404107981 */ /* 0x000ea4000c1e1b00 */
[----:B--2---:R-:W0:Y:S01]  /*7b40*/  I2F.F64.U64 R16, R16 ;  /* 0x0000001000107312 */ /* 0x004e220000301800 */
[----:B------:R-:W-:Y:S05]  /*7b50*/  BRA `(.L_x_5121) ;  /* 0x0000000000087947 */ /* 0x000fea0003800000 */
.L_x_5182:
[----:B------:R-:W2:Y:S02]  /*7b60*/  LDG.E R4, desc[UR36][R4.64] ;  /* 0x0000002404047981 */ /* 0x000ea4000c1e1900 */
[----:B--2---:R0:W1:Y:S02]  /*7b70*/  I2F.F64.U32 R16, R4 ;  /* 0x0000000400107312 */ /* 0x0040640000201800 */
.L_x_5121:
[----:B------:R-:W-:Y:S05]  /*7b80*/  BSYNC B6 ;  /* 0x0000000000067941 */ /* 0x000fea0003800000 */
.L_x_5120:
[----:B------:R-:W2:Y:S01]  /*7b90*/  S2R R35, SR_TID.X ;  /* 0x0000000000237919 */ /* 0x000ea20000002100 */
[----:B------:R-:W-:Y:S01]  /*7ba0*/  BSSY B6, `(.L_x_5187) ;  /* 0x0000112000067945 */ /* 0x000fe20003800000 */
[----:B--2---:R-:W-:-:S04]  /*7bb0*/  ISETP.GE.AND P0, PT, R35, R2, PT ;  /* 0x000000022300720c */ /* 0x004fc80003f06270 */
[----:B0-----:R-:W-:-:S09]  /*7bc0*/  P2R R0, PR, RZ, 0x1 ;  /* 0x00000001ff007803 */ /* 0x001fd20000000000 */
[----:B------:R-:W-:Y:S05]  /*7bd0*/  @P0 BRA `(.L_x_5188) ;  /* 0x0000001000380947 */ /* 0x000fea0003800000 */
[C---:B----45:R-:W-:Y:S01]  /*7be0*/  DSETP.GE.AND P0, PT, R32.reuse, RZ, PT ;  /* 0x000000ff2000722a */ /* 0x070fe20003f06000 */
[----:B------:R-:W-:Y:S01]  /*7bf0*/  BSSY B7, `(.L_x_5189) ;  /* 0x0000013000077945 */ /* 0x000fe20003800000 */
[----:B------:R-:W-:-:S14]  /*7c00*/  DSETP.LE.AND P1, PT, R32, 1, PT ;  /* 0x3ff000002000742a */ /* 0x000fdc0003f23000 */
[----:B------:R-:W-:Y:S05]  /*7c10*/  @P0 BRA P1, `(.L_x_5190) ;  /* 0x0000000000400947 */ /* 0x000fea0000800000 */
[----:B------:R-:W-:Y:S01]  /*7c20*/  MOV R14, 0x0 ;  /* 0x00000000000e7802 */ /* 0x000fe20000000f00 */
[----:B------:R-:W-:Y:S01]  /*7c30*/  ULDC.64 UR4, c[0x4][0x300] ;  /* 0x0100c00000047ab9 */ /* 0x000fe20000000a00 */
[----:B------:R-:W-:Y:S01]  /*7c40*/  ULDC.64 UR6, c[0x4][0x8] ;  /* 0x0100020000067ab9 */ /* 0x000fe20000000a00 */
[----:B---3--:R-:W-:Y:S02]  /*7c50*/  IMAD.U32 R4, RZ, RZ, UR4 ;  /* 0x00000004ff047e24 */ /* 0x008fe4000f8e00ff */
        /* <DEDUP_REMOVED lines=12> */
.L_x_5190:
[----:B------:R-:W-:Y:S05]  /*7d20*/  BSYNC B7 ;  /* 0x0000000000077941 */ /* 0x000fea0003800000 */
.L_x_5189:
[C---:B-1----:R-:W-:Y:S01]  /*7d30*/  DSETP.GE.AND P0, PT, R30.reuse, RZ, PT ;  /* 0x000000ff1e00722a */ /* 0x042fe20003f06000 */
        /* <DEDUP_REMOVED lines=19> */
.L_x_5192:
[----:B------:R-:W-:Y:S05]  /*7e70*/  BSYNC B7 ;  /* 0x0000000000077941 */ /* 0x000fea0003800000 */
.L_x_5191:
[----:B------:R-:W-:Y:S01]  /*7e80*/  ISETP.GT.AND P1, PT, R33, 0xfffff, PT ;  /* 0x000fffff2100780c */ /* 0x000fe20003f24270 */
[----:B---3--:R-:W-:Y:S01]  /*7e90*/  IMAD.MOV.U32 R4, RZ, RZ, R32 ;  /* 0x000000ffff047224 */ /* 0x008fe200078e0020 */
[----:B------:R-:W-:Y:S01]  /*7ea0*/  DADD R10, -RZ, -R32 ;  /* 0x00000000ff0a7229 */ /* 0x000fe20000000920 */
[--C-:B------:R-:W-:Y:S01]  /*7eb0*/  IMAD.MOV.U32 R5, RZ, RZ, R33.reuse ;  /* 0x000000ffff057224 */ /* 0x100fe200078e0021 */
[----:B------:R-:W-:Y:S01]  /*7ec0*/  BSSY B0, `(.L_x_5193) ;  /* 0x0000051000007945 */ /* 0x000fe20003800000 */
[----:B------:R-:W-:-:S07]  /*7ed0*/  IMAD.MOV.U32 R3, RZ, RZ, R33 ;  /* 0x000000ffff037224 */ /* 0x000fce00078e0021 */
[----:B------:R-:W-:Y:S01]  /*7ee0*/  FSETP.GEU.FTZ.AND P0, PT, R11, 1.7916666269302368164, PT ;  /* 0x3fe555550b00780b */ /* 0x000fe20003f1e000 */
[----:B------:R-:W-:-:S10]  /*7ef0*/  @!P1 DMUL R4, R32, 1.80143985094819840000e+16 ;  /* 0x4350000020049828 */ /* 0x000fd40000000000 */
        /* <DEDUP_REMOVED lines=77> */
.L_x_5194:
[----:B------:R-:W-:Y:S05]  /*83d0*/  BSYNC B0 ;  /* 0x0000000000007941 */ /* 0x000fea0003800000 */
.L_x_5193:
        /* <DEDUP_REMOVED lines=84> */
.L_x_5196:
        /* <DEDUP_REMOVED lines=16> */
[----:B------:R-:W-:-:S07]  /*8a20*/  MOV R14, 0x8a40 ;  /* 0x00008a40000e7802 */ /* 0x000fce0000000f00 */
[----:B------:R-:W-:Y:S05]  /*8a30*/  CALL.REL.NOINC `($__internal_7_$__cuda_sm20_div_rn_f64_full) ;  /* 0x0000007c007c7944 */ /* 0x000fea0003c00000 */
.L_x_5199:
[----:B------:R-:W-:Y:S05]  /*8a40*/  BSYNC B2 ;  /* 0x0000000000027941 */ /* 0x000fea0003800000 */
.L_x_5198:
        /* <DEDUP_REMOVED lines=29> */
.L_x_5197:
[----:B------:R-:W-:Y:S05]  /*8c20*/  BSYNC B1 ;  /* 0x0000000000017941 */ /* 0x000fea0003800000 */
.L_x_5195:
[----:B------:R-:W-:Y:S02]  /*8c30*/  DSETP.GEU.AND P0, PT, R20, -100, PT ;  /* 0xc05900001400742a */ /* 0x000fe40003f0e000 */
[----:B------:R-:W-:-:S04]  /*8c40*/  DADD R32, R30, -1 ;  /* 0xbff000001e207429 */ /* 0x000fc80000000000 */
[----:B------:R-:W-:Y:S02]  /*8c50*/  FSEL R6, R20, RZ, P0 ;  /* 0x000000ff14067208 */ /* 0x000fe40000000000 */
[----:B------:R-:W-:Y:S01]  /*8c60*/  FSEL R7, R21, -3.390625, P0 ;  /* 0xc059000015077808 */ /* 0x000fe20000000000 */
[----:B------:R-:W-:-:S05]  /*8c70*/  DSETP.GEU.AND P0, PT, R4, -100, PT ;  /* 0xc05900000400742a */ /* 0x000fca0003f0e000 */
[----:B------:R-:W-:Y:S01]  /*8c80*/  DMUL R30, R30, R6 ;  /* 0x000000061e1e7228 */ /* 0x000fe20000000000 */
[----:B------:R-:W-:Y:S02]  /*8c90*/  FSEL R4, R4, RZ, P0 ;  /* 0x000000ff04047208 */ /* 0x000fe40000000000 */
[----:B------:R-:W-:-:S06]  /*8ca0*/  FSEL R5, R5, -3.390625, P0 ;  /* 0xc059000005057808 */ /* 0x000fcc0000000000 */
[----:B------:R-:W-:-:S11]  /*8cb0*/  DFMA R32, R32, R4, -R30 ;  /* 0x000000042020722b */ /* 0x000fd6000000081e */
.L_x_5188:
[----:B------:R-:W-:Y:S05]  /*8cc0*/  BSYNC B6 ;  /* 0x0000000000067941 */ /* 0x000fea0003800000 */
.L_x_5187:
[----:B-1---5:R-:W0:Y:S01]  /*8cd0*/  S2R R30, SR_TID.X ;  /* 0x00000000001e7919 */ /* 0x022e220000002100 */
[----:B------:R-:W-:Y:S01]  /*8ce0*/  BSSY B6, `(.L_x_5200) ;  /* 0x0000112000067945 */ /* 0x000fe20003800000 */
[----:B0-----:R-:W-:-:S05]  /*8cf0*/  VIADD R31, R30, 0x80 ;  /* 0x000000801e1f7836 */ /* 0x001fca0000000000 */
[----:B------:R-:W-:-:S13]  /*8d00*/  ISETP.GE.AND P0, PT, R31, R2, PT ;  /* 0x000000021f00720c */ /* 0x000fda0003f06270 */
[----:B------:R-:W-:Y:S05]  /*8d10*/  @P0 BRA `(.L_x_5201) ;  /* 0x0000001000380947 */ /* 0x000fea0003800000 */
[C---:B---3--:R-:W-:Y:S01]  /*8d20*/  DSETP.GE.AND P0, PT, R28.reuse, RZ, PT ;  /* 0x000000ff1c00722a */ /* 0x048fe20003f06000 */
[----:B------:R-:W-:Y:S01]  /*8d30*/  BSSY B7, `(.L_x_5202) ;  /* 0x0000013000077945 */ /* 0x000fe20003800000 */
[----:B------:R-:W-:-:S14]  /*8d40*/  DSETP.LE.AND P1, PT, R28, 1, PT ;  /* 0x3ff000001c00742a */ /* 0x000fdc0003f23000 */
[----:B------:R-:W-:Y:S05]  /*8d50*/  @P0 BRA P1, `(.L_x_5203) ;  /* 0x0000000000400947 */ /* 0x000fea0000800000 */
        /* <DEDUP_REMOVED lines=15> */
[----:B0---4-:R-:W-:Y:S05]  /*8e50*/  CALL.ABS.NOINC R14 ;  /* 0x000000000e007343 */ /* 0x011fea0003c00000 */
.L_x_5203:
[----:B------:R-:W-:Y:S05]  /*8e60*/  BSYNC B7 ;  /* 0x0000000000077941 */ /* 0x000fea0003800000 */
.L_x_5202:
[C---:B------:R-:W-:Y:S01]  /*8e70*/  DSETP.GE.AND P0, PT, R26.reuse, RZ, PT ;  /* 0x000000ff1a00722a */ /* 0x040fe20003f06000 */
        /* <DEDUP_REMOVED lines=19> */
.L_x_5205:
[----:B------:R-:W-:Y:S05]  /*8fb0*/  BSYNC B7 ;  /* 0x0000000000077941 */ /* 0x000fea0003800000 */
.L_x_5204:
[----:B------:R-:W-:Y:S01]  /*8fc0*/  ISETP.GT.AND P1, PT, R29, 0xfffff, PT ;  /* 0x000fffff1d00780c */ /* 0x000fe20003f24270 */
[----:B------:R-:W-:Y:S01]  /*8fd0*/  IMAD.MOV.U32 R4, RZ, RZ, R28 ;  /* 0x000000ffff047224 */ /* 0x000fe200078e001c */
        /* <DEDUP_REMOVED lines=83> */
.L_x_5207:
[----:B------:R-:W-:Y:S05]  /*9510*/  BSYNC B0 ;  /* 0x0000000000007941 */ /* 0x000fea0003800000 */
.L_x_5206:
        /* <DEDUP_REMOVED lines=84> */
.L_x_5209:
        /* <DEDUP_REMOVED lines=17> */
[----:B----4-:R-:W-:Y:S05]  /*9b70*/  CALL.REL.NOINC `($__internal_7_$__cuda_sm20_div_rn_f64_full) ;  /* 0x0000006c002c7944 */ /* 0x010fea0003c00000 */
.L_x_5212:
[----:B------:R-:W-:Y:S05]  /*9b80*/  BSYNC B2 ;  /* 0x0000000000027941 */ /* 0x000fea0003800000 */
.L_x_5211:
        /* <DEDUP_REMOVED lines=29> */
.L_x_5210:
[----:B------:R-:W-:Y:S05]  /*9d60*/  BSYNC B1 ;  /* 0x0000000000017941 */ /* 0x000fea0003800000 */
.L_x_5208:
        /* <DEDUP_REMOVED lines=9> */
.L_x_5201:
[----:B------:R-:W-:Y:S05]  /*9e00*/  BSYNC B6 ;  /* 0x0000000000067941 */ /* 0x000fea0003800000 */
.L_x_5200:
[----:B------:R-:W-:Y:S01]  /*9e10*/  VIADD R3, R30, 0x100 ;  /* 0x000001001e037836 */ /* 0x000fe20000000000 */
[----:B------:R-:W-:Y:S04]  /*9e20*/  BSSY B6, `(.L_x_5213) ;  /* 0x0000111000067945 */ /* 0x000fe80003800000 */
[----:B------:R-:W-:-:S13]  /*9e30*/  ISETP.GE.AND P0, PT, R3, R2, PT ;  /* 0x000000020300720c */ /* 0x000fda0003f06270 */
[----:B------:R-:W-:Y:S05]  /*9e40*/  @P0 BRA `(.L_x_5214) ;  /* 0x0000001000380947 */ /* 0x000fea0003800000 */
[C---:B------:R-:W-:Y:S01]  /*9e50*/  DSETP.GE.AND P0, PT, R24.reuse, RZ, PT ;  /* 0x000000ff1800722a */ /* 0x040fe20003f06000 */
        /* <DEDUP_REMOVED lines=19> */
.L_x_5216:
[----:B------:R-:W-:Y:S05]  /*9f90*/  BSYNC B7 ;  /* 0x0000000000077941 */ /* 0x000fea0003800000 */
.L_x_5215:
        /* <DEDUP_REMOVED lines=20> */
.L_x_5218:
[----:B------:R-:W-:Y:S05]  /*a0e0*/  BSYNC B7 ;  /* 0x0000000000077941 */ /* 0x000fea0003800000 */
.L_x_5217:
        /* <DEDUP_REMOVED lines=85> */
.L_x_5220:
[----:B------:R-:W-:Y:S05]  /*a640*/  BSYNC B0 ;  /* 0x0000000000007941 */ /* 0x000fea0003800000 */
.L_x_5219:
        /* <DEDUP_REMOVED lines=84> */
.L_x_5222:
        /* <DEDUP_REMOVED lines=18> */
.L_x_5225:
[----:B------:R-:W-:Y:S05]  /*acb0*/  BSYNC B2 ;  /* 0x0000000000027941 */ /* 0x000fea0003800000 */
.L_x_5224:
        /* <DEDUP_REMOVED lines=29> */
.L_x_5223:
[----:B------:R-:W-:Y:S05]  /*ae90*/  BSYNC B1 ;  /* 0x0000000000017941 */ /* 0x000fea0003800000 */
.L_x_5221:
        /* <DEDUP_REMOVED lines=9> */
.L_x_5214:
[----:B------:R-:W-:Y:S05]  /*af30*/  BSYNC B6 ;  /* 0x0000000000067941 */ /* 0x000fea0003800000 */
.L_x_5213:
[----:B------:R-:W-:Y:S01]  /*af40*/  VIADD R3, R30, 0x180 ;  /* 0x000001801e037836 */ /* 0x000fe20000000000 */
[----:B------:R-:W-:Y:S04]  /*af50*/  BSSY B6, `(.L_x_5226) ;  /* 0x0000111000067945 */ /* 0x000fe80003800000 */
        /* <DEDUP_REMOVED lines=21> */
[----:B-1--4-:R-:W-:Y:S05]  /*b0b0*/  CALL.ABS.NOINC R14 ;  /* 0x000000000e007343 */ /* 0x012fea0003c00000 */
.L_x_5229:
[----:B------:R-:W-:Y:S05]  /*b0c0*/  BSYNC B7 ;  /* 0x0000000000077941 */ /* 0x000fea0003800000 */
.L_x_5228:
[C---:B------:R-:W-:Y:S01]  /*b0d0*/  DSETP.GE.AND P0, PT, R16.reuse, RZ, PT ;  /* 0x000000ff1000722a */ /* 0x040fe20003f06000 */
        /* <DEDUP_REMOVED lines=19> */
.L_x_5231:
[----:B------:R-:W-:Y:S05]  /*b210*/  BSYNC B7 ;  /* 0x0000000000077941 */ /* 0x000fea0003800000 */
.L_x_5230:
        /* <DEDUP_REMOVED lines=85> */
.L_x_5233:
[----:B------:R-:W-:Y:S05]  /*b770*/  BSYNC B0 ;  /* 0x0000000000007941 */ /* 0x000fea0003800000 */
.L_x_5232:
        /* <DEDUP_REMOVED lines=84> */
.L_x_5235:
        /* <DEDUP_REMOVED lines=18> */
.L_x_5238:
[----:B------:R-:W-:Y:S05]  /*bde0*/  BSYNC B2 ;  /* 0x0000000000027941 */ /* 0x000fea0003800000 */
.L_x_5237:
        /* <DEDUP_REMOVED lines=29> */
.L_x_5236:
[----:B------:R-:W-:Y:S05]  /*bfc0*/  BSYNC B1 ;  /* 0x0000000000017941 */ /* 0x000fea0003800000 */
.L_x_5234:
        /* <DEDUP_REMOVED lines=9> */
.L_x_5227:
[----:B------:R-:W-:Y:S05]  /*c060*/  BSYNC B6 ;  /* 0x0000000000067941 */ /* 0x000fea0003800000 */
.L_x_5226:
[----:B---3--:R-:W0:Y:S01]  /*c070*/  S2R R19, SR_TID.X ;  /* 0x0000000000137919 */ /* 0x008e220000002100 */
[----:B------:R-:W1:Y:S01]  /*c080*/  LDC.U8 R18, c[0x0][0x240] ;  /* 0x00009000ff127b82 */ /* 0x000e620000000000 */
[----:B------:R-:W-:Y:S01]  /*c090*/  ISETP.GE.AND P0, PT, R35, R2, PT ;  /* 0x000000022300720c */ /* 0x000fe20003f06270 */
[----:B------:R-:W-:-:S12]  /*c0a0*/  BSSY B6, `(.L_x_5239) ;  /* 0x000012d000067945 */ /* 0x000fd80003800000 */
[----:B------:R-:W-:Y:S05]  /*c0b0*/  @P0 BRA `(.L_x_5240) ;  /* 0x0000001000ac0947 */ /* 0x000fea0003800000 */
[----:B------:R-:W2:Y:S01]  /*c0c0*/  LDC.64 R4, c[0x0][0x218] ;  /* 0x00008600ff047b82 */ /* 0x000ea20000000a00 */
[----:B0-----:R-:W-:Y:S01]  /*c0d0*/  IMAD R0, R36, 0x200, R19 ;  /* 0x0000020024007824 */ /* 0x001fe200078e0213 */
[----:B-1----:R-:W-:Y:S01]  /*c0e0*/  PRMT R6, R18, 0x9910, RZ ;  /* 0x0000991012067816 */ /* 0x002fe200000000ff */
[----:B------:R-:W-:Y:S02]  /*c0f0*/  ULDC UR4, c[0x0][0x244] ;  /* 0x0000910000047ab9 */ /* 0x000fe40000000800 */
[----:B------:R-:W-:Y:S02]  /*c100*/  IMAD R3, R0, UR4, RZ ;  /* 0x0000000400037c24 */ /* 0x000fe4000f8e02ff */
[----:B------:R-:W-:-:S05]  /*c110*/  IMAD.MOV.U32 R0, RZ, RZ, R6 ;  /* 0x000000ffff007224 */ /* 0x000fca00078e0006 */
[----:B------:R-:W-:Y:S02]  /*c120*/  ISETP.GT.AND P0, PT, R0, 0x9, PT ;  /* 0x000000090000780c */ /* 0x000fe40003f04270 */
[----:B--2---:R-:W-:-:S05]  /*c130*/  IADD3 R4, P1, R3, R4, RZ ;  /* 0x0000000403047210 */ /* 0x004fca0007f3e0ff */
        /* <DEDUP_REMOVED lines=10> */
[----:B----4-:R-:W0:Y:S01]  /*c1e0*/  F2I.F64.TRUNC R33, R32 ;  /* 0x0000002000217311 */ /* 0x010e22000030d100 */
[----:B------:R-:W-:Y:S01]  /*c1f0*/  IMAD.MOV.U32 R19, RZ, RZ, R31 ;  /* 0x000000ffff137224 */ /* 0x000fe200078e001f */
[----:B0-----:R0:W-:Y:S01]  /*c200*/  STG.E.U8 desc[UR36][R4.64], R33 ;  /* 0x0000002104007986 */ /* 0x0011e2000c101124 */
[----:B------:R-:W-:Y:S05]  /*c210*/  BRA `(.L_x_5240) ;  /* 0x0000001000547947 */ /* 0x000fea0003800000 */
.L_x_5244:
[----:B----4-:R-:W0:Y:S01]  /*c220*/  F2I.S64.F64.TRUNC R32, R32 ;  /* 0x0000002000207311 */ /* 0x010e22000030d900 */
[----:B------:R-:W-:Y:S02]  /*c230*/  IMAD.MOV.U32 R19, RZ, RZ, R31 ;  /* 0x000000ffff137224 */ /* 0x000fe400078e001f */
[----:B0-----:R-:W-:-:S05]  /*c240*/  IMAD.MOV.U32 R3, RZ, RZ, R32 ;  /* 0x000000ffff037224 */ /* 0x001fca00078e0020 */
[----:B------:R0:W-:Y:S01]  /*c250*/  STG.E.U8 desc[UR36][R4.64], R3 ;  /* 0x0000000304007986 */ /* 0x0001e2000c101124 */
[----:B------:R-:W-:Y:S05]  /*c260*/  BRA `(.L_x_5240) ;  /* 0x0000001000407947 */ /* 0x000fea0003800000 */
.L_x_5243:
[----:B------:R-:W-:-:S13]  /*c270*/  ISETP.NE.AND P0, PT, R0, 0x2, PT ;  /* 0x000000020000780c */ /* 0x000fda0003f05270 */
[----:B------:R-:W-:Y:S05]  /*c280*/  @!P0 BRA `(.L_x_5246) ;  /* 0x0000000000308947 */ /* 0x000fea0003800000 */
[----:B------:R-:W-:-:S13]  /*c290*/  ISETP.NE.AND P0, PT, R0, 0x3, PT ;  /* 0x000000030000780c */ /* 0x000fda0003f05270 */
[----:B------:R-:W-:Y:S05]  /*c2a0*/  @!P0 BRA `(.L_x_5247) ;  /* 0x0000000000188947 */ /* 0x000fea0003800000 */
[----:B------:R-:W-:-:S13]  /*c2b0*/  ISETP.NE.AND P0, PT, R0, 0x4, PT ;  /* 0x000000040000780c */ /* 0x000fda0003f05270 */
[----:B------:R-:W-:Y:S05]  /*c2c0*/  @P0 BRA `(.L_x_5245) ;  /* 0x0000000c00c40947 */ /* 0x000fea0003800000 */
[----:B----4-:R-:W0:Y:S01]  /*c2d0*/  F2I.S64.F64.TRUNC R32, R32 ;  /* 0x0000002000207311 */ /* 0x010e22000030d900 */
[----:B------:R-:W-:Y:S01]  /*c2e0*/  IMAD.MOV.U32 R19, RZ, RZ, R31 ;  /* 0x000000ffff137224 */ /* 0x000fe200078e001f */
[----:B0-----:R0:W-:Y:S01]  /*c2f0*/  STG.E.64 desc[UR36][R4.64], R32 ;  /* 0x0000002004007986 */ /* 0x0011e2000c101b24 */
[----:B------:R-:W-:Y:S05]  /*c300*/  BRA `(.L_x_5240) ;  /* 0x0000001000187947 */ /* 0x000fea0003800000 */
.L_x_5247:
[----:B----4-:R-:W0:Y:S01]  /*c310*/  F2I.F64.TRUNC R33, R32 ;  /* 0x0000002000217311 */ /* 0x010e22000030d100 */
[----:B------:R-:W-:Y:S01]  /*c320*/  IMAD.MOV.U32 R19, RZ, RZ, R31 ;  /* 0x000000ffff137224 */ /* 0x000fe200078e001f */
[----:B0-----:R0:W-:Y:S01]  /*c330*/  STG.E desc[UR36][R4.64], R33 ;  /* 0x0000002104007986 */ /* 0x0011e2000c101924 */
[----:B------:R-:W-:Y:S05]  /*c340*/  BRA `(.L_x_5240) ;  /* 0x0000001000087947 */ /* 0x000fea0003800000 */
.L_x_5246:
[----:B----4-:R-:W0:Y:S01]  /*c350*/  F2I.F64.TRUNC R33, R32 ;  /* 0x0000002000217311 */ /* 0x010e22000030d100 */
[----:B------:R-:W-:Y:S01]  /*c360*/  IMAD.MOV.U32 R19, RZ, RZ, R31 ;  /* 0x000000ffff137224 */ /* 0x000fe200078e001f */
[----:B0-----:R0:W-:Y:S01]  /*c370*/  STG.E.U16 desc[UR36][R4.64], R33 ;  /* 0x0000002104007986 */ /* 0x0011e2000c101524 */
[----:B------:R-:W-:Y:S05]  /*c380*/  BRA `(.L_x_5240) ;  /* 0x0000000c00f87947 */ /* 0x000fea0003800000 */
.L_x_5242:
        /* <DEDUP_REMOVED lines=8> */
[----:B----4-:R-:W0:Y:S01]  /*c410*/  F2F.F32.F64 R3, R32 ;  /* 0x0000002000037310 */ /* 0x010e220000301000 */
[----:B------:R-:W-:Y:S01]  /*c420*/  DSETP.GEU.AND P0, PT, |R32|, UR4, PT ;  /* 0x0000000420007e2a */ /* 0x000fe2000bf0e200 */
[----:B------:R-:W-:-:S13]  /*c430*/  IMAD.MOV.U32 R19, RZ, RZ, R31 ;  /* 0x000000ffff137224 */ /* 0x000fda00078e001f */
[----:B0-----:R-:W-:-:S05]  /*c440*/  @!P0 FMUL R3, R3, 1.175494350822287508e-38 ;  /* 0x0080000003038820 */ /* 0x001fca0000400000 */
[----:B------:R0:W-:Y:S01]  /*c450*/  STG.E desc[UR36][R4.64], R3 ;  /* 0x0000000304007986 */ /* 0x0001e2000c101924 */
[----:B------:R-:W-:Y:S05]  /*c460*/  BRA `(.L_x_5240) ;  /* 0x0000000c00c07947 */ /* 0x000fea0003800000 */
.L_x_5249:
[----:B------:R-:W-:Y:S01]  /*c470*/  UMOV UR4, 0xf0000000 ;  /* 0xf000000000047882 */ /* 0x000fe20000000000 */
[----:B------:R-:W-:Y:S01]  /*c480*/  UMOV UR5, 0x380fffff ;  /* 0x380fffff00057882 */ /* 0x000fe20000000000 */
[----:B----4-:R-:W0:Y:S01]  /*c490*/  F2F.F32.F64 R0, R32 ;  /* 0x0000002000007310 */ /* 0x010e220000301000 */
[----:B------:R-:W-:Y:S01]  /*c4a0*/  DSETP.GEU.AND P0, PT, |R32|, UR4, PT ;  /* 0x0000000420007e2a */ /* 0x000fe2000bf0e200 */
[----:B------:R-:W-:-:S13]  /*c4b0*/  IMAD.MOV.U32 R19, RZ, RZ, R31 ;  /* 0x000000ffff137224 */ /* 0x000fda00078e001f */
[----:B0-----:R-:W-:-:S05]  /*c4c0*/  @!P0 FMUL R0, R0, 1.175494350822287508e-38 ;  /* 0x0080000000008820 */ /* 0x001fca0000400000 */
[----:B------:R-:W-:-:S05]  /*c4d0*/  F2FP.F16.F32.PACK_AB R0, RZ, R0 ;  /* 0x00000000ff00723e */ /* 0x000fca00000000ff */
[----:B------:R0:W-:Y:S01]  /*c4e0*/  STG.E.U16 desc[UR36][R4.64], R0 ;  /* 0x0000000004007986 */ /* 0x0001e2000c101524 */
[----:B------:R-:W-:Y:S05]  /*c4f0*/  BRA `(.L_x_5240) ;  /* 0x0000000c009c7947 */ /* 0x000fea0003800000 */
.L_x_5248:
        /* <DEDUP_REMOVED lines=10> */
[----:B------:R-:W-:Y:S02]  /*c5a0*/  IMAD.MOV.U32 R7, RZ, RZ, RZ ;  /* 0x000000ffff077224 */ /* 0x000fe400078e00ff */
[----:B------:R-:W-:-:S11]  /*c5b0*/  IMAD.MOV.U32 R19, RZ, RZ, R31 ;  /* 0x000000ffff137224 */ /* 0x000fd600078e001f */
[----:B0-----:R-:W-:-:S05]  /*c5c0*/  @!P0 FMUL R6, R6, 1.175494350822287508e-38 ;  /* 0x0080000006068820 */ /* 0x001fca0000400000 */
[----:B------:R0:W-:Y:S01]  /*c5d0*/  STG.E.64 desc[UR36][R4.64], R6 ;  /* 0x0000000604007986 */ /* 0x0001e2000c101b24 */
[----:B------:R-:W-:Y:S05]  /*c5e0*/  BRA `(.L_x_5240) ;  /* 0x0000000c00607947 */ /* 0x000fea0003800000 */
.L_x_5251:
[----:B------:R-:W-:Y:S01]  /*c5f0*/  UMOV UR4, 0xf0000000 ;  /* 0xf000000000047882 */ /* 0x000fe20000000000 */
[----:B------:R-:W-:Y:S01]  /*c600*/  UMOV UR5, 0x380fffff ;  /* 0x380fffff00057882 */ /* 0x000fe20000000000 */
[----:B----4-:R-:W0:Y:S01]  /*c610*/  F2F.F32.F64 R0, R32 ;  /* 0x0000002000007310 */ /* 0x010e220000301000 */
[----:B------:R-:W-:Y:S01]  /*c620*/  DSETP.GEU.AND P0, PT, |R32|, UR4, PT ;  /* 0x0000000420007e2a */ /* 0x000fe2000bf0e200 */
[----:B------:R-:W-:-:S13]  /*c630*/  IMAD.MOV.U32 R19, RZ, RZ, R31 ;  /* 0x000000ffff137224 */ /* 0x000fda00078e001f */
[----:B0-----:R-:W-:-:S05]  /*c640*/  @!P0 FMUL R0, R0, 1.175494350822287508e-38 ;  /* 0x0080000000008820 */ /* 0x001fca0000400000 */
[----:B------:R-:W-:-:S04]  /*c650*/  F2FP.F16.F32.PACK_AB R3, RZ, R0 ;  /* 0x00000000ff03723e */ /* 0x000fc800000000ff */
[----:B------:R-:W-:-:S05]  /*c660*/  PRMT R3, R3, 0x5410, RZ ;  /* 0x0000541003037816 */ /* 0x000fca00000000ff */
[----:B------:R0:W-:Y:S01]  /*c670*/  STG.E desc[UR36][R4.64], R3 ;  /* 0x0000000304007986 */ /* 0x0001e2000c101924 */
[----:B------:R-:W-:Y:S05]  /*c680*/  BRA `(.L_x_5240) ;  /* 0x0000000c00387947 */ /* 0x000fea0003800000 */
.L_x_5250:
[----:B----4-:R0:W-:Y:S01]  /*c690*/  STG.E.64 desc[UR36][R4.64], R32 ;  /* 0x0000002004007986 */ /* 0x0101e2000c101b24 */
[----:B------:R-:W-:Y:S01]  /*c6a0*/  IMAD.MOV.U32 R19, RZ, RZ, R31 ;  /* 0x000000ffff137224 */ /* 0x000fe200078e001f */
[----:B------:R-:W-:Y:S06]  /*c6b0*/  BRA `(.L_x_5240) ;  /* 0x0000000c002c7947 */ /* 0x000fec0003800000 */
.L_x_5241:
        /* <DEDUP_REMOVED lines=8> */
[----:B----4-:R-:W-:Y:S01]  /*c740*/  DSETP.NEU.AND P0, PT, R32, RZ, PT ;  /* 0x000000ff2000722a */ /* 0x010fe20003f0d000 */
[----:B------:R-:W-:-:S05]  /*c750*/  IMAD.MOV.U32 R19, RZ, RZ, R31 ;  /* 0x000000ffff137224 */ /* 0x000fca00078e001f */
[----:B------:R-:W-:-:S05]  /*c760*/  SEL R3, RZ, 0x1, !P0 ;  /* 0x00000001ff037807 */ /* 0x000fca0004000000 */
[----:B------:R3:W-:Y:S01]  /*c770*/  STG.E.U8 desc[UR36][R4.64], R3 ;  /* 0x0000000304007986 */ /* 0x0007e2000c101124 */
[----:B------:R-:W-:Y:S05]  /*c780*/  BRA `(.L_x_5240) ;  /* 0x0000000800f87947 */ /* 0x000fea0003800000 */
.L_x_5254:
[----:B------:R-:W-:Y:S01]  /*c790*/  CS2R R34, SRZ ;  /* 0x0000000000227805 */ /* 0x000fe2000001ff00 */
[----:B------:R-:W-:-:S04]  /*c7a0*/  IMAD.MOV.U32 R19, RZ, RZ, R31 ;  /* 0x000000ffff137224 */ /* 0x000fc800078e001f */
[----:B----4-:R2:W-:Y:S01]  /*c7b0*/  STG.E.128 desc[UR36][R4.64], R32 ;  /* 0x0000002004007986 */ /* 0x0105e2000c101d24 */
[----:B------:R-:W-:Y:S05]  /*c7c0*/  BRA `(.L_x_5240) ;  /* 0x0000000800e87947 */ /* 0x000fea0003800000 */
.L_x_5253:
        /* <DEDUP_REMOVED lines=25> */
.L_x_5258:
[----:B------:R-:W-:Y:S05]  /*c960*/  BSYNC B0 ;  /* 0x0000000000007941 */ /* 0x000fea0003800000 */
.L_x_5257:
[----:B------:R-:W-:Y:S01]  /*c970*/  LOP3.LUT R7, R0, R7, RZ, 0xfc, !PT ;  /* 0x0000000700077212 */ /* 0x000fe200078efcff */
[----:B------:R-:W-:-:S04]  /*c980*/  IMAD.MOV.U32 R19, RZ, RZ, R31 ;  /* 0x000000ffff137224 */ /* 0x000fc800078e001f */
[----:B------:R0:W-:Y:S01]  /*c990*/  STG.E.U8 desc[UR36][R4.64], R7 ;  /* 0x0000000704007986 */ /* 0x0001e2000c101124 */
[----:B------:R-:W-:Y:S05]  /*c9a0*/  BRA `(.L_x_5240) ;  /* 0x0000000800707947 */ /* 0x000fea0003800000 */
.L_x_5256:
[----:B------:R-:W-:Y:S01]  /*c9b0*/  UMOV UR4, 0xf0000000 ;  /* 0xf000000000047882 */ /* 0x000fe20000000000 */
[----:B------:R-:W-:Y:S01]  /*c9c0*/  UMOV UR5, 0x380fffff ;  /* 0x380fffff00057882 */ /* 0x000fe20000000000 */
[----:B----4-:R-:W0:Y:S01]  /*c9d0*/  F2F.F32.F64 R7, R32 ;  /* 0x0000002000077310 */ /* 0x010e220000301000 */
        /* <DEDUP_REMOVED lines=14> */
.L_x_5260:
[----:B------:R-:W-:Y:S01]  /*cac0*/  IMAD.MOV.U32 R0, RZ, RZ, 0x7f ;  /* 0x0000007fff007424 */ /* 0x000fe200078e00ff */
[----:B------:R-:W-:-:S04]  /*cad0*/  ISETP.GT.U32.AND P0, PT, R3, 0x7f800000, PT ;  /* 0x7f8000000300780c */ /* 0x000fc80003f04070 */
[----:B------:R-:W-:-:S09]  /*cae0*/  SEL R0, R0, 0x7c, P0 ;  /* 0x0000007c00007807 */ /* 0x000fd20000000000 */
.L_x_5261:
[----:B------:R-:W-:Y:S05]  /*caf0*/  BSYNC B0 ;  /* 0x0000000000007941 */ /* 0x000fea0003800000 */
.L_x_5259:
[----:B------:R-:W-:Y:S01]  /*cb00*/  LOP3.LUT R3, R7, 0x80000000, RZ, 0xc0, !PT ;  /* 0x8000000007037812 */ /* 0x000fe200078ec0ff */
[----:B------:R-:W-:-:S03]  /*cb10*/  IMAD.MOV.U32 R19, RZ, RZ, R31 ;  /* 0x000000ffff137224 */ /* 0x000fc600078e001f */
[----:B------:R-:W-:-:S04]  /*cb20*/  SHF.R.U32.HI R3, RZ, 0x18, R3 ;  /* 0x00000018ff037819 */ /* 0x000fc80000011603 */
[----:B------:R-:W-:-:S05]  /*cb30*/  LOP3.LUT R3, R0, R3, RZ, 0xfc, !PT ;  /* 0x0000000300037212 */ /* 0x000fca00078efcff */
[----:B------:R0:W-:Y:S01]  /*cb40*/  STG.E.U8 desc[UR36][R4.64], R3 ;  /* 0x0000000304007986 */ /* 0x0001e2000c101124 */
[----:B------:R-:W-:Y:S05]  /*cb50*/  BRA `(.L_x_5240) ;  /* 0x0000000800047947 */ /* 0x000fea0003800000 */
.L_x_5255:
[----:B------:R-:W-:Y:S01]  /*cb60*/  UMOV UR4, 0xf0000000 ;  /* 0xf000000000047882 */ /* 0x000fe20000000000 */
[----:B------:R-:W-:Y:S01]  /*cb70*/  UMOV UR5, 0x380fffff ;  /* 0x380fffff00057882 */ /* 0x000fe20000000000 */
[----:B----4-:R-:W0:Y:S01]  /*cb80*/  F2F.F32.F64 R0, R32 ;  /* 0x0000002000007310 */ /* 0x010e220000301000 */
[----:B------:R-:W-:Y:S01]  /*cb90*/  DSETP.GEU.AND P0, PT, |R32|, UR4, PT ;  /* 0x0000000420007e2a */ /* 0x000fe2000bf0e200 */
[----:B------:R-:W-:-:S13]  /*cba0*/  IMAD.MOV.U32 R19, RZ, RZ, R31 ;  /* 0x000000ffff137224 */ /* 0x000fda00078e001f */
[----:B0-----:R-:W-:-:S05]  /*cbb0*/  @!P0 FMUL R0, R0, 1.175494350822287508e-38 ;  /* 0x0080000000008820 */ /* 0x001fca0000400000 */
[----:B------:R-:W-:-:S05]  /*cbc0*/  F2FP.BF16.F32.PACK_AB R0, RZ, R0 ;  /* 0x00000000ff00723e */ /* 0x000fca00000010ff */
[----:B------:R0:W-:Y:S01]  /*cbd0*/  STG.E.U16 desc[UR36][R4.64], R0 ;  /* 0x0000000004007986 */ /* 0x0001e2000c101524 */
[----:B------:R-:W-:Y:S05]  /*cbe0*/  BRA `(.L_x_5240) ;  /* 0x0000000400e07947 */ /* 0x000fea0003800000 */
.L_x_5252:
        /* <DEDUP_REMOVED lines=8> */
[----:B----4-:R-:W0:Y:S01]  /*cc70*/  F2I.U32.F64.TRUNC R33, R32 ;  /* 0x0000002000217311 */ /* 0x010e22000030d000 */
[----:B------:R-:W-:Y:S01]  /*cc80*/  IMAD.MOV.U32 R19, RZ, RZ, R31 ;  /* 0x000000ffff137224 */ /* 0x000fe200078e001f */
[----:B0-----:R0:W-:Y:S01]  /*cc90*/  STG.E.U16 desc[UR36][R4.64], R33 ;  /* 0x0000002104007986 */ /* 0x0011e2000c101524 */
[----:B------:R-:W-:Y:S05]  /*cca0*/  BRA `(.L_x_5240) ;  /* 0x0000000400b07947 */ /* 0x000fea0003800000 */
.L_x_5264:
[----:B------:R-:W-:Y:S01]  /*ccb0*/  UMOV UR4, 0xf0000000 ;  /* 0xf000000000047882 */ /* 0x000fe20000000000 */
[----:B------:R-:W-:Y:S01]  /*ccc0*/  UMOV UR5, 0x380fffff ;  /* 0x380fffff00057882 */ /* 0x000fe20000000000 */
[----:B----4-:R-:W0:Y:S01]  /*ccd0*/  F2F.F32.F64 R7, R32 ;  /* 0x0000002000077310 */ /* 0x010e220000301000 */
        /* <DEDUP_REMOVED lines=18> */
.L_x_5267:
[----:B------:R-:W-:-:S04]  /*ce00*/  LOP3.LUT R0, R7, 0x80000000, RZ, 0xc0, !PT ;  /* 0x8000000007007812 */ /* 0x000fc800078ec0ff */
[----:B------:R-:W-:-:S04]  /*ce10*/  SHF.R.U32.HI R0, RZ, 0x18, R0 ;  /* 0x00000018ff007819 */ /* 0x000fc80000011600 */
[----:B------:R-:W-:-:S07]  /*ce20*/  LOP3.LUT R0, R3, R0, RZ, 0xfc, !PT ;  /* 0x0000000003007212 */ /* 0x000fce00078efcff */
.L_x_5266:
[----:B------:R-:W-:Y:S05]  /*ce30*/  BSYNC B0 ;  /* 0x0000000000007941 */ /* 0x000fea0003800000 */
.L_x_5265:
[----:B------:R0:W-:Y:S01]  /*ce40*/  STG.E.U8 desc[UR36][R4.64], R0 ;  /* 0x0000000004007986 */ /* 0x0001e2000c101124 */
[----:B------:R-:W-:Y:S01]  /*ce50*/  IMAD.MOV.U32 R19, RZ, RZ, R31 ;  /* 0x000000ffff137224 */ /* 0x000fe200078e001f */
[----:B------:R-:W-:Y:S06]  /*ce60*/  BRA `(.L_x_5240) ;  /* 0x0000000400407947 */ /* 0x000fec0003800000 */
.L_x_5263:
        /* <DEDUP_REMOVED lines=21> */
.L_x_5270:
[----:B------:R-:W-:-:S04]  /*cfc0*/  LOP3.LUT R0, R7, 0x80000000, RZ, 0xc0, !PT ;  /* 0x8000000007007812 */ /* 0x000fc800078ec0ff */
[----:B------:R-:W-:-:S04]  /*cfd0*/  SHF.R.U32.HI R0, RZ, 0x18, R0 ;  /* 0x00000018ff007819 */ /* 0x000fc80000011600 */
[----:B------:R-:W-:-:S07]  /*cfe0*/  LOP3.LUT R0, R3, R0, RZ, 0xfc, !PT ;  /* 0x0000000003007212 */ /* 0x000fce00078efcff */
.L_x_5269:
[----:B------:R-:W-:Y:S05]  /*cff0*/  BSYNC B0 ;  /* 0x0000000000007941 */ /* 0x000fea0003800000 */
.L_x_5268:
[----:B------:R0:W-:Y:S01]  /*d000*/  STG.E.U8 desc[UR36][R4.64], R0 ;  /* 0x0000000004007986 */ /* 0x0001e2000c101124 */
[----:B------:R-:W-:Y:S01]  /*d010*/  IMAD.MOV.U32 R19, RZ, RZ, R31 ;  /* 0x000000ffff137224 */ /* 0x000fe200078e001f */
[----:B------:R-:W-:Y:S06]  /*d020*/  BRA `(.L_x_5240) ;  /* 0x0000000000d07947 */ /* 0x000fec0003800000 */
.L_x_5262:
        /* <DEDUP_REMOVED lines=27> */
.L_x_5245:
        /* <DEDUP_REMOVED lines=16> */
.L_x_5273:
[----:B------:R-:W-:Y:S01]  /*d2e0*/  IMAD.MOV.U32 R19, RZ, RZ, R31 ;  /* 0x000000ffff137224 */ /* 0x000fe200078e001f */
[----:B------:R-:W-:Y:S06]  /*d2f0*/  BRA `(.L_x_5240) ;  /* 0x00000000001c7947 */ /* 0x000fec0003800000 */
.L_x_5272:
[----:B----4-:R-:W0:Y:S01]  /*d300*/  F2I.U64.F64.TRUNC R32, R32 ;  /* 0x0000002000207311 */ /* 0x010e22000030d800 */
[----:B------:R-:W-:Y:S01]  /*d310*/  IMAD.MOV.U32 R19, RZ, RZ, R31 ;  /* 0x000000ffff137224 */ /* 0x000fe200078e001f */
[----:B0-----:R0:W-:Y:S01]  /*d320*/  STG.E.64 desc[UR36][R4.64], R32 ;  /* 0x0000002004007986 */ /* 0x0011e2000c101b24 */
[----:B------:R-:W-:Y:S05]  /*d330*/  BRA `(.L_x_5240) ;  /* 0x00000000000c7947 */ /* 0x000fea0003800000 */
.L_x_5271:
[----:B----4-:R-:W0:Y:S01]  /*d340*/  F2I.U32.F64.TRUNC R33, R32 ;  /* 0x0000002000217311 */ /* 0x010e22000030d000 */
[----:B------:R-:W-:Y:S01]  /*d350*/  IMAD.MOV.U32 R19, RZ, RZ, R31 ;  /* 0x000000ffff137224 */ /* 0x000fe200078e001f */
[----:B0-----:R0:W-:Y:S06]  /*d360*/  STG.E desc[UR36][R4.64], R33 ;  /* 0x0000002104007986 */ /* 0x0011ec000c101924 */
.L_x_5240:
[----:B------:R-:W-:Y:S05]  /*d370*/  BSYNC B6 ;  /* 0x0000000000067941 */ /* 0x000fea0003800000 */
.L_x_5239:
[----:B0-----:R-:W-:Y:S01]  /*d380*/  ISETP.GE.AND P0, PT, R19, R2, PT ;  /* 0x000000021300720c */ /* 0x001fe20003f06270 */
[----:B------:R-:W-:-:S12]  /*d390*/  BSSY B6, `(.L_x_5274) ;  /* 0x0000230000067945 */ /* 0x000fd80003800000 */
[----:B------:R-:W-:Y:S05]  /*d3a0*/  @P0 BRA `(.L_x_5275) ;  /* 0x0000002000b80947 */ /* 0x000fea0003800000 */
[----:B--23--:R-:W0:Y:S01]  /*d3b0*/  LDC.64 R4, c[0x0][0x218] ;  /* 0x00008600ff047b82 */ /* 0x00ce220000000a00 */
[----:B------:R-:W-:Y:S01]  /*d3c0*/  IMAD R0, R36, 0x200, R19 ;  /* 0x0000020024007824 */ /* 0x000fe200078e0213 */
[----:B-1----:R-:W-:Y:S01]  /*d3d0*/  PRMT R6, R18, 0x9910, RZ ;  /* 0x0000991012067816 */ /* 0x002fe200000000ff */
        /* <DEDUP_REMOVED lines=18> */
.L_x_5279:
[----:B------:R-:W0:Y:S02]  /*d500*/  F2I.S64.F64.TRUNC R28, R28 ;  /* 0x0000001c001c7311 */ /* 0x000e24000030d900 */
[----:B0-----:R-:W-:-:S05]  /*d510*/  IMAD.MOV.U32 R3, RZ, RZ, R28 ;  /* 0x000000ffff037224 */ /* 0x001fca00078e001c */
[----:B------:R0:W-:Y:S01]  /*d520*/  STG.E.U8 desc[UR36][R4.64], R3 ;  /* 0x0000000304007986 */ /* 0x0001e2000c101124 */
[----:B------:R-:W-:Y:S05]  /*d530*/  BRA `(.L_x_5281) ;  /* 0x0000000c00f07947 */ /* 0x000fea0003800000 */
.L_x_5278:
        /* <DEDUP_REMOVED lines=9> */
.L_x_5283:
[----:B------:R-:W0:Y:S02]  /*d5d0*/  F2I.F64.TRUNC R29, R28 ;  /* 0x0000001c001d7311 */ /* 0x000e24000030d100 */
[----:B0-----:R0:W-:Y:S01]  /*d5e0*/  STG.E desc[UR36][R4.64], R29 ;  /* 0x0000001d04007986 */ /* 0x0011e2000c101924 */
[----:B------:R-:W-:Y:S05]  /*d5f0*/  BRA `(.L_x_5281) ;  /* 0x0000000c00c07947 */ /* 0x000fea0003800000 */
.L_x_5282:
[----:B------:R-:W0:Y:S02]  /*d600*/  F2I.F64.TRUNC R29, R28 ;  /* 0x0000001c001d7311 */ /* 0x000e24000030d100 */
[----:B0-----:R0:W-:Y:S01]  /*d610*/  STG.E.U16 desc[UR36][R4.64], R29 ;  /* 0x0000001d04007986 */ /* 0x0011e2000c101524 */
[----:B------:R-:W-:Y:S05]  /*d620*/  BRA `(.L_x_5281) ;  /* 0x0000000c00b47947 */ /* 0x000fea0003800000 */
.L_x_5277:
        /* <DEDUP_REMOVED lines=13> */
.L_x_5285:
        /* <DEDUP_REMOVED lines=8> */
.L_x_5284:
        /* <DEDUP_REMOVED lines=14> */
.L_x_5287:
        /* <DEDUP_REMOVED lines=9> */
.L_x_5286:
[----:B------:R0:W-:Y:S01]  /*d8f0*/  STG.E.64 desc[UR36][R4.64], R28 ;  /* 0x0000001c04007986 */ /* 0x0001e2000c101b24 */
[----:B------:R-:W-:Y:S05]  /*d900*/  BRA `(.L_x_5281) ;  /* 0x0000000800fc7947 */ /* 0x000fea0003800000 */
.L_x_5276:
        /* <DEDUP_REMOVED lines=12> */
.L_x_5290:
[----:B------:R-:W-:-:S05]  /*d9d0*/  CS2R R30, SRZ ;  /* 0x00000000001e7805 */ /* 0x000fca000001ff00 */
[----:B------:R0:W-:Y:S01]  /*d9e0*/  STG.E.128 desc[UR36][R4.64], R28 ;  /* 0x0000001c04007986 */ /* 0x0001e2000c101d24 */
[----:B------:R-:W-:Y:S05]  /*d9f0*/  BRA `(.L_x_5281) ;  /* 0x0000000800c07947 */ /* 0x000fea0003800000 */
.L_x_5289:
        /* <DEDUP_REMOVED lines=25> */
.L_x_5294:
[----:B------:R-:W-:Y:S05]  /*db90*/  BSYNC B0 ;  /* 0x0000000000007941 */ /* 0x000fea0003800000 */
.L_x_5293:
[----:B------:R-:W-:-:S05]  /*dba0*/  LOP3.LUT R7, R0, R7, RZ, 0xfc, !PT ;  /* 0x0000000700077212 */ /* 0x000fca00078efcff */
[----:B------:R0:W-:Y:S01]  /*dbb0*/  STG.E.U8 desc[UR36][R4.64], R7 ;  /* 0x0000000704007986 */ /* 0x0001e2000c101124 */
[----:B------:R-:W-:Y:S05]  /*dbc0*/  BRA `(.L_x_5281) ;  /* 0x00000008004c7947 */ /* 0x000fea0003800000 */
.L_x_5292:
        /* <DEDUP_REMOVED lines=17> */
.L_x_5296:
[----:B------:R-:W-:Y:S01]  /*dce0*/  IMAD.MOV.U32 R0, RZ, RZ, 0x7f ;  /* 0x0000007fff007424 */ /* 0x000fe200078e00ff */
[----:B------:R-:W-:-:S04]  /*dcf0*/  ISETP.GT.U32.AND P0, PT, R3, 0x7f800000, PT ;  /* 0x7f8000000300780c */ /* 0x000fc80003f04070 */
[----:B------:R-:W-:-:S09]  /*dd00*/  SEL R0, R0, 0x7c, P0 ;  /* 0x0000007c00007807 */ /* 0x000fd20000000000 */
.L_x_5297:
[----:B------:R-:W-:Y:S05]  /*dd10*/  BSYNC B0 ;  /* 0x0000000000007941 */ /* 0x000fea0003800000 */
.L_x_5295:
[----:B------:R-:W-:-:S04]  /*dd20*/  LOP3.LUT R3, R7, 0x80000000, RZ, 0xc0, !PT ;  /* 0x8000000007037812 */ /* 0x000fc800078ec0ff */
[----:B------:R-:W-:-:S04]  /*dd30*/  SHF.R.U32.HI R3, RZ, 0x18, R3 ;  /* 0x00000018ff037819 */ /* 0x000fc80000011603 */
[----:B------:R-:W-:-:S05]  /*dd40*/  LOP3.LUT R3, R0, R3, RZ, 0xfc, !PT ;  /* 0x0000000300037212 */ /* 0x000fca00078efcff */
[----:B------:R1:W-:Y:S01]  /*dd50*/  STG.E.U8 desc[UR36][R4.64], R3 ;  /* 0x0000000304007986 */ /* 0x0003e2000c101124 */
[----:B------:R-:W-:Y:S05]  /*dd60*/  BRA `(.L_x_5281) ;  /* 0x0000000400e47947 */ /* 0x000fea0003800000 */
.L_x_5291:
        /* <DEDUP_REMOVED lines=8> */
.L_x_5288:
        /* <DEDUP_REMOVED lines=11> */
.L_x_5300:
        /* <DEDUP_REMOVED lines=21> */
.L_x_5303:
[----:B------:R-:W-:-:S04]  /*dff0*/  LOP3.LUT R0, R7, 0x80000000, RZ, 0xc0, !PT ;  /* 0x8000000007007812 */ /* 0x000fc800078ec0ff */
[----:B------:R-:W-:-:S04]  /*e000*/  SHF.R.U32.HI R0, RZ, 0x18, R0 ;  /* 0x00000018ff007819 */ /* 0x000fc80000011600 */
[----:B------:R-:W-:-:S07]  /*e010*/  LOP3.LUT R0, R3, R0, RZ, 0xfc, !PT ;  /* 0x0000000003007212 */ /* 0x000fce00078efcff */
.L_x_5302:
[----:B------:R-:W-:Y:S05]  /*e020*/  BSYNC B0 ;  /* 0x0000000000007941 */ /* 0x000fea0003800000 */
.L_x_5301:
[----:B------:R0:W-:Y:S01]  /*e030*/  STG.E.U8 desc[UR36][R4.64], R0 ;  /* 0x0000000004007986 */ /* 0x0001e2000c101124 */
[----:B------:R-:W-:Y:S05]  /*e040*/  BRA `(.L_x_5281) ;  /* 0x00000004002c7947 */ /* 0x000fea0003800000 */
.L_x_5299:
        /* <DEDUP_REMOVED lines=21> */
.L_x_5306:
[----:B------:R-:W-:-:S04]  /*e1a0*/  LOP3.LUT R0, R7, 0x80000000, RZ, 0xc0, !PT ;  /* 0x8000000007007812 */ /* 0x000fc800078ec0ff */
[----:B------:R-:W-:-:S04]  /*e1b0*/  SHF.R.U32.HI R0, RZ, 0x18, R0 ;  /* 0x00000018ff007819 */ /* 0x000fc80000011600 */
[----:B------:R-:W-:-:S07]  /*e1c0*/  LOP3.LUT R0, R3, R0, RZ, 0xfc, !PT ;  /* 0x0000000003007212 */ /* 0x000fce00078efcff */
.L_x_5305:
[----:B------:R-:W-:Y:S05]  /*e1d0*/  BSYNC B0 ;  /* 0x0000000000007941 */ /* 0x000fea0003800000 */
.L_x_5304:
[----:B------:R0:W-:Y:S01]  /*e1e0*/  STG.E.U8 desc[UR36][R4.64], R0 ;  /* 0x0000000004007986 */ /* 0x0001e2000c101124 */
[----:B------:R-:W-:Y:S05]  /*e1f0*/  BRA `(.L_x_5281) ;  /* 0x0000000000c07947 */ /* 0x000fea0003800000 */
.L_x_5298:
        /* <DEDUP_REMOVED lines=26> */
.L_x_5280:
        /* <DEDUP_REMOVED lines=16> */
.L_x_5309:
[----:B------:R-:W-:Y:S05]  /*e4a0*/  BRA `(.L_x_5281) ;  /* 0x0000000000147947 */ /* 0x000fea0003800000 */
.L_x_5308:
[----:B------:R-:W0:Y:S02]  /*e4b0*/  F2I.U64.F64.TRUNC R28, R28 ;  /* 0x0000001c001c7311 */ /* 0x000e24000030d800 */
[----:B0-----:R0:W-:Y:S01]  /*e4c0*/  STG.E.64 desc[UR36][R4.64], R28 ;  /* 0x0000001c04007986 */ /* 0x0011e2000c101b24 */
[----:B------:R-:W-:Y:S05]  /*e4d0*/  BRA `(.L_x_5281) ;  /* 0x0000000000087947 */ /* 0x000fea0003800000 */
.L_x_5307:
[----:B------:R-:W0:Y:S02]  /*e4e0*/  F2I.U32.F64.TRUNC R29, R28 ;  /* 0x0000001c001d7311 */ /* 0x000e24000030d000 */
[----:B0-----:R0:W-:Y:S02]  /*e4f0*/  STG.E desc[UR36][R4.64], R29 ;  /* 0x0000001d04007986 */ /* 0x0011e4000c101924 */
.L_x_5281:
[----:B------:R-:W-:-:S05]  /*e500*/  VIADD R19, R19, 0x80 ;  /* 0x0000008013137836 */ /* 0x000fca0000000000 */
[----:B------:R-:W-:-:S13]  /*e510*/  ISETP.GE.AND P0, PT, R19, R2, PT ;  /* 0x000000021300720c */ /* 0x000fda0003f06270 */
[----:B------:R-:W-:Y:S05]  /*e520*/  @P0 BRA `(.L_x_5275) ;  /* 0x0000001000580947 */ /* 0x000fea0003800000 */
[----:B0123--:R-:W0:Y:S01]  /*e530*/  LDC.64 R4, c[0x0][0x218] ;  /* 0x00008600ff047b82 */ /* 0x00fe220000000a00 */
        /* <DEDUP_REMOVED lines=20> */
.L_x_5313:
[----:B------:R-:W0:Y:S02]  /*e680*/  F2I.S64.F64.TRUNC R24, R24 ;  /* 0x0000001800187311 */ /* 0x000e24000030d900 */
[----:B0-----:R-:W-:-:S05]  /*e690*/  IMAD.MOV.U32 R3, RZ, RZ, R24 ;  /* 0x000000ffff037224 */ /* 0x001fca00078e0018 */
[----:B------:R0:W-:Y:S01]  /*e6a0*/  STG.E.U8 desc[UR36][R4.64], R3 ;  /* 0x0000000304007986 */ /* 0x0001e2000c101124 */
[----:B------:R-:W-:Y:S05]  /*e6b0*/  BRA `(.L_x_5315) ;  /* 0x0000000c00f07947 */ /* 0x000fea0003800000 */
.L_x_5312:
        /* <DEDUP_REMOVED lines=9> */
.L_x_5317:
[----:B------:R-:W0:Y:S02]  /*e750*/  F2I.F64.TRUNC R25, R24 ;  /* 0x0000001800197311 */ /* 0x000e24000030d100 */
[----:B0-----:R0:W-:Y:S01]  /*e760*/  STG.E desc[UR36][R4.64], R25 ;  /* 0x0000001904007986 */ /* 0x0011e2000c101924 */
[----:B------:R-:W-:Y:S05]  /*e770*/  BRA `(.L_x_5315) ;  /* 0x0000000c00c07947 */ /* 0x000fea0003800000 */
.L_x_5316:
[----:B------:R-:W0:Y:S02]  /*e780*/  F2I.F64.TRUNC R25, R24 ;  /* 0x0000001800197311 */ /* 0x000e24000030d100 */
[----:B0-----:R0:W-:Y:S01]  /*e790*/  STG.E.U16 desc[UR36][R4.64], R25 ;  /* 0x0000001904007986 */ /* 0x0011e2000c101524 */
[----:B------:R-:W-:Y:S05]  /*e7a0*/  BRA `(.L_x_5315) ;  /* 0x0000000c00b47947 */ /* 0x000fea0003800000 */
.L_x_5311:
        /* <DEDUP_REMOVED lines=13> */
.L_x_5319:
        /* <DEDUP_REMOVED lines=8> */
.L_x_5318:
        /* <DEDUP_REMOVED lines=14> */
.L_x_5321:
        /* <DEDUP_REMOVED lines=9> */
.L_x_5320:
[----:B------:R0:W-:Y:S01]  /*ea70*/  STG.E.64 desc[UR36][R4.64], R24 ;  /* 0x0000001804007986 */ /* 0x0001e2000c101b24 */
[----:B------:R-:W-:Y:S05]  /*ea80*/  BRA `(.L_x_5315) ;  /* 0x0000000800fc7947 */ /* 0x000fea0003800000 */
.L_x_5310:
        /* <DEDUP_REMOVED lines=12> */
.L_x_5324:
[----:B------:R-:W-:-:S05]  /*eb50*/  CS2R R26, SRZ ;  /* 0x00000000001a7805 */ /* 0x000fca000001ff00 */
[----:B------:R1:W-:Y:S01]  /*eb60*/  STG.E.128 desc[UR36][R4.64], R24 ;  /* 0x0000001804007986 */ /* 0x0003e2000c101d24 */
[----:B------:R-:W-:Y:S05]  /*eb70*/  BRA `(.L_x_5315) ;  /* 0x0000000800c07947 */ /* 0x000fea0003800000 */
.L_x_5323:
        /* <DEDUP_REMOVED lines=25> */
.L_x_5328:
[----:B------:R-:W-:Y:S05]  /*ed10*/  BSYNC B0 ;  /* 0x0000000000007941 */ /* 0x000fea0003800000 */
.L_x_5327:
[----:B------:R-:W-:-:S05]  /*ed20*/  LOP3.LUT R7, R0, R7, RZ, 0xfc, !PT ;  /* 0x0000000700077212 */ /* 0x000fca00078efcff */
[----:B------:R2:W-:Y:S01]  /*ed30*/  STG.E.U8 desc[UR36][R4.64], R7 ;  /* 0x0000000704007986 */ /* 0x0005e2000c101124 */
[----:B------:R-:W-:Y:S05]  /*ed40*/  BRA `(.L_x_5315) ;  /* 0x00000008004c7947 */ /* 0x000fea0003800000 */
.L_x_5326:
        /* <DEDUP_REMOVED lines=17> */
.L_x_5330:
[----:B------:R-:W-:Y:S01]  /*ee60*/  IMAD.MOV.U32 R0, RZ, RZ, 0x7f ;  /* 0x0000007fff007424 */ /* 0x000fe200078e00ff */
[----:B------:R-:W-:-:S04]  /*ee70*/  ISETP.GT.U32.AND P0, PT, R3, 0x7f800000, PT ;  /* 0x7f8000000300780c */ /* 0x000fc80003f04070 */
[----:B------:R-:W-:-:S09]  /*ee80*/  SEL R0, R0, 0x7c, P0 ;  /* 0x0000007c00007807 */ /* 0x000fd20000000000 */
.L_x_5331:
[----:B------:R-:W-:Y:S05]  /*ee90*/  BSYNC B0 ;  /* 0x0000000000007941 */ /* 0x000fea0003800000 */
.L_x_5329:
[----:B------:R-:W-:-:S04]  /*eea0*/  LOP3.LUT R3, R7, 0x80000000, RZ, 0xc0, !PT ;  /* 0x8000000007037812 */ /* 0x000fc800078ec0ff */
[----:B------:R-:W-:-:S04]  /*eeb0*/  SHF.R.U32.HI R3, RZ, 0x18, R3 ;  /* 0x00000018ff037819 */ /* 0x000fc80000011603 */
[----:B------:R-:W-:-:S05]  /*eec0*/  LOP3.LUT R3, R0, R3, RZ, 0xfc, !PT ;  /* 0x0000000300037212 */ /* 0x000fca00078efcff */
[----:B------:R3:W-:Y:S01]  /*eed0*/  STG.E.U8 desc[UR36][R4.64], R3 ;  /* 0x0000000304007986 */ /* 0x0007e2000c101124 */
[----:B------:R-:W-:Y:S05]  /*eee0*/  BRA `(.L_x_5315) ;  /* 0x0000000400e47947 */ /* 0x000fea0003800000 */
.L_x_5325:
        /* <DEDUP_REMOVED lines=8> */
.L_x_5322:
        /* <DEDUP_REMOVED lines=11> */
.L_x_5334:
        /* <DEDUP_REMOVED lines=21> */
.L_x_5337:
[----:B------:R-:W-:-:S04]  /*f170*/  LOP3.LUT R0, R7, 0x80000000, RZ, 0xc0, !PT ;  /* 0x8000000007007812 */ /* 0x000fc800078ec0ff */
[----:B------:R-:W-:-:S04]  /*f180*/  SHF.R.U32.HI R0, RZ, 0x18, R0 ;  /* 0x00000018ff007819 */ /* 0x000fc80000011600 */
[----:B------:R-:W-:-:S07]  /*f190*/  LOP3.LUT R0, R3, R0, RZ, 0xfc, !PT ;  /* 0x0000000003007212 */ /* 0x000fce00078efcff */
.L_x_5336:
[----:B------:R-:W-:Y:S05]  /*f1a0*/  BSYNC B0 ;  /* 0x0000000000007941 */ /* 0x000fea0003800000 */
.L_x_5335:
[----:B------:R0:W-:Y:S01]  /*f1b0*/  STG.E.U8 desc[UR36][R4.64], R0 ;  /* 0x0000000004007986 */ /* 0x0001e2000c101124 */
[----:B------:R-:W-:Y:S05]  /*f1c0*/  BRA `(.L_x_5315) ;  /* 0x00000004002c7947 */ /* 0x000fea0003800000 */
.L_x_5333:
        /* <DEDUP_REMOVED lines=21> */
.L_x_5340:
[----:B------:R-:W-:-:S04]  /*f320*/  LOP3.LUT R0, R7, 0x80000000, RZ, 0xc0, !PT ;  /* 0x8000000007007812 */ /* 0x000fc800078ec0ff */
[----:B------:R-:W-:-:S04]  /*f330*/  SHF.R.U32.HI R0, RZ, 0x18, R0 ;  /* 0x00000018ff007819 */ /* 0x000fc80000011600 */
[----:B------:R-:W-:-:S07]  /*f340*/  LOP3.LUT R0, R3, R0, RZ, 0xfc, !PT ;  /* 0x0000000003007212 */ /* 0x000fce00078efcff */
.L_x_5339:
[----:B------:R-:W-:Y:S05]  /*f350*/  BSYNC B0 ;  /* 0x0000000000007941 */ /* 0x000fea0003800000 */
.L_x_5338:
[----:B------:R0:W-:Y:S01]  /*f360*/  STG.E.U8 desc[UR36][R4.64], R0 ;  /* 0x0000000004007986 */ /* 0x0001e2000c101124 */
[----:B------:R-:W-:Y:S05]  /*f370*/  BRA `(.L_x_5315) ;  /* 0x0000000000c07947 */ /* 0x000fea0003800000 */
.L_x_5332:
        /* <DEDUP_REMOVED lines=26> */
.L_x_5314:
        /* <DEDUP_REMOVED lines=16> */
.L_x_5343:
[----:B------:R-:W-:Y:S05]  /*f620*/  BRA `(.L_x_5315) ;  /* 0x0000000000147947 */ /* 0x000fea0003800000 */
.L_x_5342:
[----:B------:R-:W0:Y:S02]  /*f630*/  F2I.U64.F64.TRUNC R24, R24 ;  /* 0x0000001800187311 */ /* 0x000e24000030d800 */
[----:B0-----:R0:W-:Y:S01]  /*f640*/  STG.E.64 desc[UR36][R4.64], R24 ;  /* 0x0000001804007986 */ /* 0x0011e2000c101b24 */
[----:B------:R-:W-:Y:S05]  /*f650*/  BRA `(.L_x_5315) ;  /* 0x0000000000087947 */ /* 0x000fea0003800000 */
.L_x_5341:
[----:B------:R-:W0:Y:S02]  /*f660*/  F2I.U32.F64.TRUNC R25, R24 ;  /* 0x0000001800197311 */ /* 0x000e24000030d000 */
[----:B0-----:R0:W-:Y:S02]  /*f670*/  STG.E desc[UR36][R4.64], R25 ;  /* 0x0000001904007986 */ /* 0x0011e4000c101924 */
.L_x_5315:
[----:B------:R-:W-:-:S07]  /*f680*/  VIADD R19, R19, 0x80 ;  /* 0x0000008013137836 */ /* 0x000fce0000000000 */
.L_x_5275:
[----:B------:R-:W-:Y:S05]  /*f690*/  BSYNC B6 ;  /* 0x0000000000067941 */ /* 0x000fea0003800000 */
.L_x_5274:
[----:B------:R-:W-:-:S13]  /*f6a0*/  ISETP.GE.AND P0, PT, R19, R2, PT ;  /* 0x000000021300720c */ /* 0x000fda0003f06270 */
[----:B------:R-:W-:Y:S05]  /*f6b0*/  @P0 EXIT ;  /* 0x000000000000094d */ /* 0x000fea0003800000 */
[----:B01-3--:R-:W0:Y:S01]  /*f6c0*/  LDC.64 R2, c[0x0][0x218] ;  /* 0x00008600ff027b82 */ /* 0x00be220000000a00 */
[----:B--2---:R-:W-:Y:S01]  /*f6d0*/  PRMT R0, R18, 0x9910, RZ ;  /* 0x0000991012007816 */ /* 0x004fe200000000ff */
        /* <DEDUP_REMOVED lines=18> */
.L_x_5347:
[----:B------:R-:W0:Y:S02]  /*f800*/  F2I.S64.F64.TRUNC R16, R16 ;  /* 0x0000001000107311 */ /* 0x000e24000030d900 */
[----:B0-----:R-:W-:-:S05]  /*f810*/  IMAD.MOV.U32 R5, RZ, RZ, R16 ;  /* 0x000000ffff057224 */ /* 0x001fca00078e0010 */
[----:B------:R-:W-:Y:S01]  /*f820*/  STG.E.U8 desc[UR36][R2.64], R5 ;  /* 0x0000000502007986 */ /* 0x000fe2000c101124 */
[----:B------:R-:W-:Y:S05]  /*f830*/  EXIT ;  /* 0x000000000000794d */ /* 0x000fea0003800000 */
.L_x_5346:
        /* <DEDUP_REMOVED lines=9> */
.L_x_5350:
[----:B------:R-:W0:Y:S02]  /*f8d0*/  F2I.F64.TRUNC R17, R16 ;  /* 0x0000001000117311 */ /* 0x000e24000030d100 */
[----:B0-----:R-:W-:Y:S01]  /*f8e0*/  STG.E desc[UR36][R2.64], R17 ;  /* 0x0000001102007986 */ /* 0x001fe2000c101924 */
[----:B------:R-:W-:Y:S05]  /*f8f0*/  EXIT ;  /* 0x000000000000794d */ /* 0x000fea0003800000 */
.L_x_5349:
[----:B------:R-:W0:Y:S02]  /*f900*/  F2I.F64.TRUNC R17, R16 ;  /* 0x0000001000117311 */ /* 0x000e24000030d100 */
[----:B0-----:R-:W-:Y:S01]  /*f910*/  STG.E.U16 desc[UR36][R2.64], R17 ;  /* 0x0000001102007986 */ /* 0x001fe2000c101524 */
[----:B------:R-:W-:Y:S05]  /*f920*/  EXIT ;  /* 0x000000000000794d */ /* 0x000fea0003800000 */
.L_x_5345:
        /* <DEDUP_REMOVED lines=13> */
.L_x_5352:
        /* <DEDUP_REMOVED lines=8> */
.L_x_5351:
        /* <DEDUP_REMOVED lines=14> */
.L_x_5354:
        /* <DEDUP_REMOVED lines=9> */
.L_x_5353:
[----:B------:R-:W-:Y:S01]  /*fbf0*/  STG.E.64 desc[UR36][R2.64], R16 ;  /* 0x0000001002007986 */ /* 0x000fe2000c101b24 */
[----:B------:R-:W-:Y:S05]  /*fc00*/  EXIT ;  /* 0x000000000000794d */ /* 0x000fea0003800000 */
.L_x_5344:
        /* <DEDUP_REMOVED lines=12> */
.L_x_5357:
[----:B------:R-:W-:-:S05]  /*fcd0*/  CS2R R18, SRZ ;  /* 0x0000000000127805 */ /* 0x000fca000001ff00 */
[----:B------:R-:W-:Y:S01]  /*fce0*/  STG.E.128 desc[UR36][R2.64], R16 ;  /* 0x0000001002007986 */ /* 0x000fe2000c101d24 */
[----:B------:R-:W-:Y:S05]  /*fcf0*/  EXIT ;  /* 0x000000000000794d */ /* 0x000fea0003800000 */
.L_x_5356:
        /* <DEDUP_REMOVED lines=25> */
.L_x_5361:
[----:B------:R-:W-:Y:S05]  /*fe90*/  BSYNC B0 ;  /* 0x0000000000007941 */ /* 0x000fea0003800000 */
.L_x_5360:
[----:B------:R-:W-:-:S05]  /*fea0*/  LOP3.LUT R5, R0, R5, RZ, 0xfc, !PT ;  /* 0x0000000500057212 */ /* 0x000fca00078efcff */
[----:B------:R-:W-:Y:S01]  /*feb0*/  STG.E.U8 desc[UR36][R2.64], R5 ;  /* 0x0000000502007986 */ /* 0x000fe2000c101124 */
[----:B------:R-:W-:Y:S05]  /*fec0*/  EXIT ;  /* 0x000000000000794d */ /* 0x000fea0003800000 */
.L_x_5359:
        /* <DEDUP_REMOVED lines=17> */
.L_x_5363:
[----:B------:R-:W-:Y:S01]  /*ffe0*/  IMAD.MOV.U32 R0, RZ, RZ, 0x7f ;  /* 0x0000007fff007424 */ /* 0x000fe200078e00ff */
[----:B------:R-:W-:-:S04]  /*fff0*/  ISETP.GT.U32.AND P0, PT, R4, 0x7f800000, PT ;  /* 0x7f8000000400780c */ /* 0x000fc80003f04070 */
[----:B------:R-:W-:-:S09]  /*10000*/  SEL R0, R0, 0x7c, P0 ;  /* 0x0000007c00007807 */ /* 0x000fd20000000000 */
.L_x_5364:
[----:B------:R-:W-:Y:S05]  /*10010*/  BSYNC B0 ;  /* 0x0000000000007941 */ /* 0x000fea0003800000 */
.L_x_5362:
[----:B------:R-:W-:-:S04]  /*10020*/  LOP3.LUT R4, R5, 0x80000000, RZ, 0xc0, !PT ;  /* 0x8000000005047812 */ /* 0x000fc800078ec0ff */
[----:B------:R-:W-:-:S04]  /*10030*/  SHF.R.U32.HI R5, RZ, 0x18, R4 ;  /* 0x00000018ff057819 */ /* 0x000fc80000011604 */
[----:B------:R-:W-:-:S05]  /*10040*/  LOP3.LUT R5, R0, R5, RZ, 0xfc, !PT ;  /* 0x0000000500057212 */ /* 0x000fca00078efcff */
[----:B------:R-:W-:Y:S01]  /*10050*/  STG.E.U8 desc[UR36][R2.64], R5 ;  /* 0x0000000502007986 */ /* 0x000fe2000c101124 */
[----:B------:R-:W-:Y:S05]  /*10060*/  EXIT ;  /* 0x000000000000794d */ /* 0x000fea0003800000 */
.L_x_5358:
        /* <DEDUP_REMOVED lines=8> */
.L_x_5355:
        /* <DEDUP_REMOVED lines=11> */
.L_x_5367:
        /* <DEDUP_REMOVED lines=21> */
.L_x_5370:
[----:B------:R-:W-:-:S04]  /*102f0*/  LOP3.LUT R0, R7, 0x80000000, RZ, 0xc0, !PT ;  /* 0x8000000007007812 */ /* 0x000fc800078ec0ff */
[----:B------:R-:W-:-:S04]  /*10300*/  SHF.R.U32.HI R5, RZ, 0x18, R0 ;  /* 0x00000018ff057819 */ /* 0x000fc80000011600 */
[----:B------:R-:W-:-:S04]  /*10310*/  LOP3.LUT R4, R4, R5, RZ, 0xfc, !PT ;  /* 0x0000000504047212 */ /* 0x000fc800078efcff */
[----:B------:R-:W-:-:S07]  /*10320*/  PRMT R0, R4, 0x7610, R0 ;  /* 0x0000761004007816 */ /* 0x000fce0000000000 */
.L_x_5369:
[----:B------:R-:W-:Y:S05]  /*10330*/  BSYNC B0 ;  /* 0x0000000000007941 */ /* 0x000fea0003800000 */
.L_x_5368:
[----:B------:R-:W-:Y:S01]  /*10340*/  STG.E.U8 desc[UR36][R2.64], R0 ;  /* 0x0000000002007986 */ /* 0x000fe2000c101124 */
[----:B------:R-:W-:Y:S05]  /*10350*/  EXIT ;  /* 0x000000000000794d */ /* 0x000fea0003800000 */
.L_x_5366:
        /* <DEDUP_REMOVED lines=21> */
.L_x_5373:
[----:B------:R-:W-:-:S04]  /*104b0*/  LOP3.LUT R0, R7, 0x80000000, RZ, 0xc0, !PT ;  /* 0x8000000007007812 */ /* 0x000fc800078ec0ff */
[----:B------:R-:W-:-:S04]  /*104c0*/  SHF.R.U32.HI R5, RZ, 0x18, R0 ;  /* 0x00000018ff057819 */ /* 0x000fc80000011600 */
[----:B------:R-:W-:-:S04]  /*104d0*/  LOP3.LUT R4, R4, R5, RZ, 0xfc, !PT ;  /* 0x0000000504047212 */ /* 0x000fc800078efcff */
[----:B------:R-:W-:-:S07]  /*104e0*/  PRMT R0, R4, 0x7610, R0 ;  /* 0x0000761004007816 */ /* 0x000fce0000000000 */
.L_x_5372:
[----:B------:R-:W-:Y:S05]  /*104f0*/  BSYNC B0 ;  /* 0x0000000000007941 */ /* 0x000fea0003800000 */
.L_x_5371:
[----:B------:R-:W-:Y:S01]  /*10500*/  STG.E.U8 desc[UR36][R2.64], R0 ;  /* 0x0000000002007986 */ /* 0x000fe2000c101124 */
[----:B------:R-:W-:Y:S05]  /*10510*/  EXIT ;  /* 0x000000000000794d */ /* 0x000fea0003800000 */
.L_x_5365:
        /* <DEDUP_REMOVED lines=26> */
.L_x_5348:
        /* <DEDUP_REMOVED lines=16> */
.L_x_5376:
[----:B------:R-:W-:Y:S05]  /*107c0*/  EXIT ;  /* 0x000000000000794d */ /* 0x000fea0003800000 */
.L_x_5375:
[----:B------:R-:W0:Y:S02]  /*107d0*/  F2I.U64.F64.TRUNC R16, R16 ;  /* 0x0000001000107311 */ /* 0x000e24000030d800 */
[----:B0-----:R-:W-:Y:S01]  /*107e0*/  STG.E.64 desc[UR36][R2.64], R16 ;  /* 0x0000001002007986 */ /* 0x001fe2000c101b24 */
[----:B------:R-:W-:Y:S05]  /*107f0*/  EXIT ;  /* 0x000000000000794d */ /* 0x000fea0003800000 */
.L_x_5374:
[----:B------:R-:W0:Y:S02]  /*10800*/  F2I.U32.F64.TRUNC R17, R16 ;  /* 0x0000001000117311 */ /* 0x000e24000030d000 */
[----:B0-----:R-:W-:Y:S01]  /*10810*/  STG.E desc[UR36][R2.64], R17 ;  /* 0x0000001102007986 */ /* 0x001fe2000c101924 */
[----:B------:R-:W-:Y:S05]  /*10820*/  EXIT ;  /* 0x000000000000794d */ /* 0x000fea0003800000 */
        .weak           $__internal_7_$__cuda_sm20_div_rn_f64_full
        .type           $__internal_7_$__cuda_sm20_div_rn_f64_full,@function
        .size           $__internal_7_$__cuda_sm20_div_rn_f64_full,(.L_x_10798 - $__internal_7_$__cuda_sm20_div_rn_f64_full)
$__internal_7_$__cuda_sm20_div_rn_f64_full:
[C---:B------:R-:W-:Y:S01]  /*10830*/  FSETP.GEU.AND P0, PT, |R9|.reuse, 1.469367938527859385e-39, PT ;  /* 0x001000000900780b */ /* 0x040fe20003f0e200 */
[----:B------:R-:W-:Y:S01]  /*10840*/  IMAD.MOV.U32 R4, RZ, RZ, 0x1 ;  /* 0x00000001ff047424 */ /* 0x000fe200078e00ff */
[----:B------:R-:W-:Y:S01]  /*10850*/  LOP3.LUT R6, R9, 0x800fffff, RZ, 0xc0, !PT ;  /* 0x800fffff09067812 */ /* 0x000fe200078ec0ff */
[----:B------:R-:W-:Y:S01]  /*10860*/  BSSY B0, `(.L_x_5377) ;  /* 0x0000054000007945 */ /* 0x000fe20003800000 */
[C---:B------:R-:W-:Y:S02]  /*10870*/  FSETP.GEU.AND P2, PT, |R11|.reuse, 1.469367938527859385e-39, PT ;  /* 0x001000000b00780b */ /* 0x040fe40003f4e200 */
[----:B------:R-:W-:Y:S01]  /*10880*/  LOP3.LUT R7, R6, 0x3ff00000, RZ, 0xfc, !PT ;  /* 0x3ff0000006077812 */ /* 0x000fe200078efcff */
[----:B------:R-:W-:Y:S01]  /*10890*/  IMAD.MOV.U32 R6, RZ, RZ, R8 ;  /* 0x000000ffff067224 */ /* 0x000fe200078e0008 */
[----:B------:R-:W-:Y:S02]  /*108a0*/  LOP3.LUT R3, R11, 0x7ff00000, RZ, 0xc0, !PT ;  /* 0x7ff000000b037812 */ /* 0x000fe400078ec0ff */
[----:B------:R-:W-:-:S03]  /*108b0*/  LOP3.LUT R34, R9, 0x7ff00000, RZ, 0xc0, !PT ;  /* 0x7ff0000009227812 */ /* 0x000fc600078ec0ff */
[----:B------:R-:W-:Y:S01]  /*108c0*/  @!P0 DMUL R6, R8, 8.98846567431157953865e+307 ;  /* 0x7fe0000008068828 */ /* 0x000fe20000000000 */
[----:B------:R-:W-:-:S03]  /*108d0*/  ISETP.GE.U32.AND P1, PT, R3, R34, PT ;  /* 0x000000220300720c */ /* 0x000fc60003f26070 */
[----:B------:R-:W-:Y:S01]  /*108e0*/  @!P2 LOP3.LUT R0, R9, 0x7ff00000, RZ, 0xc0, !PT ;  /* 0x7ff000000900a812 */ /* 0x000fe200078ec0ff */
[----:B------:R-:W-:Y:S01]  /*108f0*/  @!P2 IMAD.MOV.U32 R38, RZ, RZ, RZ ;  /* 0x000000ffff26a224 */ /* 0x000fe200078e00ff */
[----:B------:R-:W0:Y:S02]  /*10900*/  MUFU.RCP64H R5, R7 ;  /* 0x0000000700057308 */ /* 0x000e240000001800 */
[----:B------:R-:W-:Y:S01]  /*10910*/  @!P2 ISETP.GE.U32.AND P3, PT, R3, R0, PT ;  /* 0x000000000300a20c */ /* 0x000fe20003f66070 */
[----:B------:R-:W-:Y:S01]  /*10920*/  IMAD.MOV.U32 R0, RZ, RZ, 0x1ca00000 ;  /* 0x1ca00000ff007424 */ /* 0x000fe200078e00ff */
[----:B------:R-:W-:-:S04]  /*10930*/  @!P0 LOP3.LUT R34, R7, 0x7ff00000, RZ, 0xc0, !PT ;  /* 0x7ff0000007228812 */ /* 0x000fc800078ec0ff */
[----:B------:R-:W-:Y:S01]  /*10940*/  @!P2 SEL R15, R0, 0x63400000, !P3 ;  /* 0x63400000000fa807 */ /* 0x000fe20005800000 */
[----:B0-----:R-:W-:-:S08]  /*10950*/  DFMA R12, R4, -R6, 1 ;  /* 0x3ff00000040c742b */ /* 0x001fd00000000806 */
[----:B------:R-:W-:-:S08]  /*10960*/  DFMA R12, R12, R12, R12 ;  /* 0x0000000c0c0c722b */ /* 0x000fd0000000000c */
[----:B------:R-:W-:Y:S01]  /*10970*/  DFMA R12, R4, R12, R4 ;  /* 0x0000000c040c722b */ /* 0x000fe20000000004 */
[----:B------:R-:W-:Y:S01]  /*10980*/  @!P2 LOP3.LUT R4, R15, 0x80000000, R11, 0xf8, !PT ;  /* 0x800000000f04a812 */ /* 0x000fe200078ef80b */
[----:B------:R-:W-:Y:S01]  /*10990*/  IMAD.MOV.U32 R15, RZ, RZ, R3 ;  /* 0x000000ffff0f7224 */ /* 0x000fe200078e0003 */
[----:B------:R-:W-:Y:S02]  /*109a0*/  SEL R5, R0, 0x63400000, !P1 ;  /* 0x6340000000057807 */ /* 0x000fe40004800000 */
[----:B------:R-:W-:Y:S01]  /*109b0*/  @!P2 LOP3.LUT R39, R4, 0x100000, RZ, 0xfc, !PT ;  /* 0x001000000427a812 */ /* 0x000fe200078efcff */
[----:B------:R-:W-:Y:S01]  /*109c0*/  IMAD.MOV.U32 R4, RZ, RZ, R10 ;  /* 0x000000ffff047224 */ /* 0x000fe200078e000a */
[----:B------:R-:W-:Y:S01]  /*109d0*/  LOP3.LUT R5, R5, 0x800fffff, R11, 0xf8, !PT ;  /* 0x800fffff05057812 */ /* 0x000fe200078ef80b */
[----:B------:R-:W-:-:S05]  /*109e0*/  DFMA R40, R12, -R6, 1 ;  /* 0x3ff000000c28742b */ /* 0x000fca0000000806 */
[----:B------:R-:W-:-:S03]  /*109f0*/  @!P2 DFMA R4, R4, 2, -R38 ;  /* 0x400000000404a82b */ /* 0x000fc60000000826 */
[----:B------:R-:W-:-:S07]  /*10a00*/  DFMA R40, R12, R40, R12 ;  /* 0x000000280c28722b */ /* 0x000fce000000000c */
[----:B------:R-:W-:Y:S01]  /*10a10*/  @!P2 LOP3.LUT R15, R5, 0x7ff00000, RZ, 0xc0, !PT ;  /* 0x7ff00000050fa812 */ /* 0x000fe200078ec0ff */
[----:B------:R-:W-:-:S04]  /*10a20*/  DMUL R38, R40, R4 ;  /* 0x0000000428267228 */ /* 0x000fc80000000000 */
[----:B------:R-:W-:-:S04]  /*10a30*/  VIADD R37, R15, 0xffffffff ;  /* 0xffffffff0f257836 */ /* 0x000fc80000000000 */
[----:B------:R-:W-:Y:S01]  /*10a40*/  DFMA R12, R38, -R6, R4 ;  /* 0x80000006260c722b */ /* 0x000fe20000000004 */
[----:B------:R-:W-:Y:S01]  /*10a50*/  ISETP.GT.U32.AND P0, PT, R37, 0x7feffffe, PT ;  /* 0x7feffffe2500780c */ /* 0x000fe20003f04070 */
[----:B------:R-:W-:-:S05]  /*10a60*/  VIADD R37, R34, 0xffffffff ;  /* 0xffffffff22257836 */ /* 0x000fca0000000000 */
[----:B------:R-:W-:Y:S01]  /*10a70*/  ISETP.GT.U32.OR P0, PT, R37, 0x7feffffe, P0 ;  /* 0x7feffffe2500780c */ /* 0x000fe20000704470 */
[----:B------:R-:W-:-:S12]  /*10a80*/  DFMA R12, R40, R12, R38 ;  /* 0x0000000c280c722b */ /* 0x000fd80000000026 */
[----:B------:R-:W-:Y:S05]  /*10a90*/  @P0 BRA `(.L_x_5378) ;  /* 0x00000000006c0947 */ /* 0x000fea0003800000 */
        /* <DEDUP_REMOVED lines=19> */
[----:B------:R-:W-:Y:S01]  /*10bd0*/  IMAD.MOV.U32 R4, RZ, RZ, RZ ;  /* 0x000000ffff047224 */ /* 0x000fe200078e00ff */
[----:B------:R-:W-:-:S05]  /*10be0*/  IADD3 R3, -R0, -0x43300000, RZ ;  /* 0xbcd0000000037810 */ /* 0x000fca0007ffe1ff */
[----:B------:R-:W-:-:S03]  /*10bf0*/  DFMA R4, R38, -R4, R12 ;  /* 0x800000042604722b */ /* 0x000fc6000000000c */
[----:B------:R-:W-:-:S07]  /*10c00*/  LOP3.LUT R9, R11, R9, RZ, 0x3c, !PT ;  /* 0x000000090b097212 */ /* 0x000fce00078e3cff */
[----:B------:R-:W-:-:S04]  /*10c10*/  FSETP.NEU.AND P0, PT, |R5|, R3, PT ;  /* 0x000000030500720b */ /* 0x000fc80003f0d200 */
[----:B------:R-:W-:Y:S02]  /*10c20*/  FSEL R38, R10, R38, !P0 ;  /* 0x000000260a267208 */ /* 0x000fe40004000000 */
[----:B------:R-:W-:Y:S01]  /*10c30*/  FSEL R39, R9, R39, !P0 ;  /* 0x0000002709277208 */ /* 0x000fe20004000000 */
[----:B------:R-:W-:Y:S06]  /*10c40*/  BRA `(.L_x_5379) ;  /* 0x0000000000547947 */ /* 0x000fec0003800000 */
.L_x_5378:
        /* <DEDUP_REMOVED lines=16> */
.L_x_5381:
[----:B------:R-:W-:Y:S01]  /*10d50*/  LOP3.LUT R39, R9, 0x80000, RZ, 0xfc, !PT ;  /* 0x0008000009277812 */ /* 0x000fe200078efcff */
[----:B------:R-:W-:Y:S01]  /*10d60*/  IMAD.MOV.U32 R38, RZ, RZ, R8 ;  /* 0x000000ffff267224 */ /* 0x000fe200078e0008 */
[----:B------:R-:W-:Y:S06]  /*10d70*/  BRA `(.L_x_5379) ;  /* 0x0000000000087947 */ /* 0x000fec0003800000 */
.L_x_5380:
[----:B------:R-:W-:Y:S01]  /*10d80*/  LOP3.LUT R39, R11, 0x80000, RZ, 0xfc, !PT ;  /* 0x000800000b277812 */ /* 0x000fe200078efcff */
[----:B------:R-:W-:-:S07]  /*10d90*/  IMAD.MOV.U32 R38, RZ, RZ, R10 ;  /* 0x000000ffff267224 */ /* 0x000fce00078e000a */
.L_x_5379:
[----:B------:R-:W-:Y:S05]  /*10da0*/  BSYNC B0 ;  /* 0x0000000000007941 */ /* 0x000fea0003800000 */
.L_x_5377:
[----:B------:R-:W-:Y:S02]  /*10db0*/  IMAD.MOV.U32 R15, RZ, RZ, 0x0 ;  /* 0x00000000ff0f7424 */ /* 0x000fe400078e00ff */
[----:B------:R-:W-:Y:S02]  /*10dc0*/  IMAD.MOV.U32 R4, RZ, RZ, R38 ;  /* 0x000000ffff047224 */ /* 0x000fe400078e0026 */
[----:B------:R-:W-:Y:S01]  /*10dd0*/  IMAD.MOV.U32 R5, RZ, RZ, R39 ;  /* 0x000000ffff057224 */ /* 0x000fe200078e0027 */
[----:B------:R-:W-:Y:S06]  /*10de0*/  RET.REL.NODEC R14 `(_ZN2at6native27unrolled_elementwise_kernelIZZZNS0_29binary_cross_entropy_out_cudaERKNS_6TensorES4_RKSt8optionalIS2_ElRS2_ENKUlvE_clEvENKUlvE_clEvEUlddE_St5arrayIPcLm3EELi4E23TrivialOffsetCalculatorILi2EjESG_ILi1EjENS0_6memory12LoadWithCastILi2EEENSJ_13StoreWithCastILi1EEEEEviT_T0_T2_T3_T4_T5_) ;  /* 0xfffffef00e847950 */ /* 0x000fec0003c3ffff */
.L_x_5382:
        /* <DEDUP_REMOVED lines=9> */
.L_x_10798:


//--------------------- .text._ZN2at6native18elementwise_kernelILi128ELi2EZNS0_22gpu_kernel_impl_nocastIZZZNS0_29binary_cross_entropy_out_cudaERKNS_6TensorES5_RKSt8optionalIS3_ElRS3_ENKUlvE_clEvENKUlvE_clEvEUlddE_EEvRNS_18TensorIteratorBaseERKT_EUliE_EEviT1_ --------------------------
	.section	.text._ZN2at6native18elementwise_kernelILi128ELi2EZNS0_22gpu_kernel_impl_nocastIZZZNS0_29binary_cross_entropy_out_cudaERKNS_6TensorES5_RKSt8optionalIS3_ElRS3_ENKUlvE_clEvENKUlvE_clEvEUlddE_EEvRNS_18TensorIteratorBaseERKT_EUliE_EEviT1_,"ax",@progbits
	.align	128
        .global         _ZN2at6native18elementwise_kernelILi128ELi2EZNS0_22gpu_kernel_impl_nocastIZZZNS0_29binary_cross_entropy_out_cudaERKNS_6TensorES5_RKSt8optionalIS3_ElRS3_ENKUlvE_clEvENKUlvE_clEvEUlddE_EEvRNS_18TensorIteratorBaseERKT_EUliE_EEviT1_
        .type           _ZN2at6native18elementwise_kernelILi128ELi2EZNS0_22gpu_kernel_impl_nocastIZZZNS0_29binary_cross_entropy_out_cudaERKNS_6TensorES5_RKSt8optionalIS3_ElRS3_ENKUlvE_clEvENKUlvE_clEvEUlddE_EEvRNS_18TensorIteratorBaseERKT_EUliE_EEviT1_,@function
        .size           _ZN2at6native18elementwise_kernelILi128ELi2EZNS0_22gpu_kernel_impl_nocastIZZZNS0_29binary_cross_entropy_out_cudaERKNS_6TensorES5_RKSt8optionalIS3_ElRS3_ENKUlvE_clEvENKUlvE_clEvEUlddE_EEvRNS_18TensorIteratorBaseERKT_EUliE_EEviT1_,(.L_x_10799 - _ZN2at6native18elementwise_kernelILi128ELi2EZNS0_22gpu_kernel_impl_nocastIZZZNS0_29binary_cross_entropy_out_cudaERKNS_6TensorES5_RKSt8optionalIS3_ElRS3_ENKUlvE_clEvENKUlvE_clEvEUlddE_EEvRNS_18TensorIteratorBaseERKT_EUliE_EEviT1_)
        .other          _ZN2at6native18elementwise_kernelILi128ELi2EZNS0_22gpu_kernel_impl_nocastIZZZNS0_29binary_cross_entropy_out_cudaERKNS_6TensorES5_RKSt8optionalIS3_ElRS3_ENKUlvE_clEvENKUlvE_clEvEUlddE_EEvRNS_18TensorIteratorBaseERKT_EUliE_EEviT1_,@"STO_CUDA_ENTRY STV_DEFAULT"
_ZN2at6native18elementwise_kernelILi128ELi2EZNS0_22gpu_kernel_impl_nocastIZZZNS0_29binary_cross_entropy_out_cudaERKNS_6TensorES5_RKSt8optionalIS3_ElRS3_ENKUlvE_clEvENKUlvE_clEvEUlddE_EEvRNS_18TensorIteratorBaseERKT_EUliE_EEviT1_:
.text._ZN2at6native18elementwise_kernelILi128ELi2EZNS0_22gpu_kernel_impl_nocastIZZZNS0_29binary_cross_entropy_out_cudaERKNS_6TensorES5_RKSt8optionalIS3_ElRS3_ENKUlvE_clEvENKUlvE_clEvEUlddE_EEvRNS_18TensorIteratorBaseERKT_EUliE_EEviT1_:
        /* <DEDUP_REMOVED lines=11> */
[----:B------:R-:W-:Y:S02]  /*00b0*/  IMAD.MOV.U32 R0, RZ, RZ, RZ ;  /* 0x000000ffff007224 */ /* 0x000fe400078e00ff */
[----:B------:R-:W-:Y:S01]  /*00c0*/  IMAD.MOV.U32 R23, RZ, RZ, RZ ;  /* 0x000000ffff177224 */ /* 0x000fe200078e00ff */
[----:B0-----:R-:W-:-:S13]  /*00d0*/  ISETP.NE.AND P0, PT, R3, RZ, PT ;  /* 0x000000ff0300720c */ /* 0x001fda0003f05270 */
[----:B------:R-:W-:Y:S05]  /*00e0*/  @!P0 BRA `(.L_x_5385) ;  /* 0x00000014007c8947 */ /* 0x000fea0003800000 */
[----:B------:R-:W-:Y:S01]  /*00f0*/  MOV R4, RZ ;  /* 0x000000ff00047202 */ /* 0x000fe20000000f00 */
[----:B------:R-:W-:Y:S01]  /*0100*/  IMAD.MOV.U32 R5, RZ, RZ, R9 ;  /* 0x000000ffff057224 */ /* 0x000fe200078e0009 */
        /* <DEDUP_REMOVED lines=325> */
[----:B------:R-:W-:Y:S01]  /*1560*/  IMAD.MOV.U32 R6, RZ, RZ, RZ ;  /* 0x000000ffff067224 */ /* 0x000fe200078e00ff */
[----:B------:R-:W-:Y:S01]  /*1570*/  ULDC.64 UR6, c[0x0][0x330] ;  /* 0x0000cc0000067ab9 */ /* 0x000fe20000000a00 */
[----:B------:R-:W-:Y:S02]  /*1580*/  ULDC UR4, c[0x0][0x338] ;  /* 0x0000ce0000047ab9 */ /* 0x000fe40000000800 */
[----:B------:R-:W-:-:S05]  /*1590*/  IMAD.HI.U32 R8, R7, UR7, R6 ;  /* 0x0000000707087c27 */ /* 0x000fca000f8e0006 */
[----:B------:R-:W-:Y:S01]  /*15a0*/  SHF.R.U32.HI R9, RZ, UR4, R8 ;  /* 0x00000004ff097c19 */ /* 0x000fe20008011608 */
[----:B------:R-:W-:Y:S02]  /*15b0*/  ULDC UR4, c[0x0][0x45c] ;  /* 0x0001170000047ab9 */ /* 0x000fe40000000800 */
[----:B------:R-:W0:Y:S01]  /*15c0*/  @P0 LDC.64 R10, c[0x0][0x340] ;  /* 0x0000d000ff0a0b82 */ /* 0x000e220000000a00 */
[----:B------:R-:W-:Y:S01]  /*15d0*/  @P0 MOV R8, RZ ;  /* 0x000000ff00080202 */ /* 0x000fe20000000f00 */
[----:B------:R-:W-:-:S04]  /*15e0*/  IMAD.MOV R3, RZ, RZ, -R9 ;  /* 0x000000ffff037224 */ /* 0x000fc800078e0a09 */
[----:B------:R-:W-:Y:S01]  /*15f0*/  IMAD R7, R3, UR6, R7 ;  /* 0x0000000603077c24 */ /* 0x000fe2000f8e0207 */
[----:B------:R-:W-:Y:S01]  /*1600*/  ULDC.64 UR6, c[0x0][0x460] ;  /* 0x0001180000067ab9 */ /* 0x000fe20000000a00 */
[----:B------:R-:W1:Y:S02]  /*1610*/  @P0 LDC R12, c[0x0][0x33c] ;  /* 0x0000cf00ff0c0b82 */ /* 0x000e640000000800 */
[C---:B------:R-:W-:Y:S02]  /*1620*/  IMAD R23, R7.reuse, UR4, R23 ;  /* 0x0000000407177c24 */ /* 0x040fe4000f8e0217 */
[C---:B------:R-:W-:Y:S02]  /*1630*/  IMAD R4, R7.reuse, UR6, R4 ;  /* 0x0000000607047c24 */ /* 0x040fe4000f8e0204 */
[----:B------:R-:W-:Y:S02]  /*1640*/  IMAD R0, R7, UR7, R0 ;  /* 0x0000000707007c24 */ /* 0x000fe4000f8e0200 */
[----:B------:R-:W2:Y:S08]  /*1650*/  @P0 LDC.64 R14, c[0x0][0x468] ;  /* 0x00011a00ff0e0b82 */ /* 0x000eb00000000a00 */
        /* <DEDUP_REMOVED lines=8> */
.L_x_5385:
[----:B------:R-:W-:Y:S02]  /*16e0*/  ULDC.64 UR4, c[0x0][0x480] ;  /* 0x0001200000047ab9 */ /* 0x000fe40000000a00 */
[----:B------:R-:W-:-:S05]  /*16f0*/  IADD3 R16, P0, R4, UR4, RZ ;  /* 0x0000000404107c10 */ /* 0x000fca000ff1e0ff */
[----:B------:R-:W-:Y:S01]  /*1700*/  IMAD.X R17, RZ, RZ, UR5, P0 ;  /* 0x00000005ff117e24 */ /* 0x000fe200080e06ff */
[----:B------:R-:W-:-:S05]  /*1710*/  ULDC.64 UR4, c[0x0][0x488] ;  /* 0x0001220000047ab9 */ /* 0x000fca0000000a00 */
[----:B------:R-:W2:Y:S01]  /*1720*/  LDG.E.64 R16, desc[UR36][R16.64] ;  /* 0x0000002410107981 */ /* 0x000ea2000c1e1b00 */
[----:B------:R-:W-:-:S04]  /*1730*/  IADD3 R18, P0, R0, UR4, RZ ;  /* 0x0000000400127c10 */ /* 0x000fc8000ff1e0ff */
[----:B------:R-:W-:Y:S01]  /*1740*/  IADD3.X R19, RZ, UR5, RZ, P0, !PT ;  /* 0x00000005ff137c10 */ /* 0x000fe200087fe4ff */
[----:B------:R-:W-:-:S05]  /*1750*/  ULDC.64 UR4, c[0x0][0x478] ;  /* 0x00011e0000047ab9 */ /* 0x000fca0000000a00 */
[----:B------:R-:W5:Y:S01]  /*1760*/  LDG.E.64 R18, desc[UR36][R18.64] ;  /* 0x0000002412127981 */ /* 0x000f62000c1e1b00 */
[----:B------:R-:W-:Y:S01]  /*1770*/  IADD3 R22, P1, R23, UR4, RZ ;  /* 0x0000000417167c10 */ /* 0x000fe2000ff3e0ff */
[----:B------:R-:W-:Y:S04]  /*1780*/  BSSY B6, `(.L_x_5386) ;  /* 0x0000015000067945 */ /* 0x000fe80003800000 */
[----:B------:R-:W-:Y:S01]  /*1790*/  IMAD.X R23, RZ, RZ, UR5, P1 ;  /* 0x00000005ff177e24 */ /* 0x000fe200088e06ff */
[C---:B--2---:R-:W-:Y:S02]  /*17a0*/  DSETP.GE.AND P0, PT, R16.reuse, RZ, PT ;  /* 0x000000ff1000722a */ /* 0x044fe40003f06000 */
[----:B------:R-:W-:-:S14]  /*17b0*/  DSETP.LE.AND P2, PT, R16, 1, PT ;  /* 0x3ff000001000742a */ /* 0x000fdc0003f43000 */
[----:B------:R-:W-:Y:S05]  /*17c0*/  @P0 BRA P2, `(.L_x_5387) ;  /* 0x0000000000400947 */ /* 0x000fea0001000000 */
[----:B------:R-:W-:Y:S01]  /*17d0*/  MOV R0, 0x0 ;  /* 0x0000000000007802 */ /* 0x000fe20000000f00 */
[----:B------:R-:W-:Y:S01]  /*17e0*/  ULDC.64 UR4, c[0x4][0x300] ;  /* 0x0100c00000047ab9 */ /* 0x000fe20000000a00 */
[----:B------:R-:W-:Y:S01]  /*17f0*/  ULDC.64 UR6, c[0x4][0x8] ;  /* 0x0100020000067ab9 */ /* 0x000fe20000000a00 */
[----:B------:R-:W-:Y:S01]  /*1800*/  MOV R4, UR4 ;  /* 0x0000000400047c02 */ /* 0x000fe20008000f00 */
[----:B------:R0:W1:Y:S01]  /*1810*/  LDC.64 R14, c[0x4][R0] ;  /* 0x01000000000e7b82 */ /* 0x0000620000000a00 */
[----:B------:R-:W-:Y:S01]  /*1820*/  IMAD.U32 R5, RZ, RZ, UR5 ;  /* 0x00000005ff057e24 */ /* 0x000fe2000f8e00ff */
[----:B------:R-:W-:Y:S01]  /*1830*/  ULDC.64 UR4, c[0x4][0x2d0] ;  /* 0x0100b40000047ab9 */ /* 0x000fe20000000a00 */
[----:B------:R-:W-:Y:S01]  /*1840*/  MOV R10, UR6 ;  /* 0x00000006000a7c02 */ /* 0x000fe20008000f00 */
[----:B------:R-:W-:Y:S01]  /*1850*/  IMAD.U32 R7, RZ, RZ, UR5 ;  /* 0x00000005ff077e24 */ /* 0x000fe2000f8e00ff */
[----:B------:R-:W-:Y:S01]  /*1860*/  MOV R6, UR4 ;  /* 0x0000000400067c02 */ /* 0x000fe20008000f00 */
[----:B------:R-:W-:Y:S01]  /*1870*/  IMAD.U32 R11, RZ, RZ, UR7 ;  /* 0x00000007ff0b7e24 */ /* 0x000fe2000f8e00ff */
[----:B------:R-:W-:Y:S01]  /*1880*/  MOV R8, 0x5a ;  /* 0x0000005a00087802 */ /* 0x000fe20000000f00 */
[----:B------:R-:W-:Y:S01]  /*1890*/  IMAD.MOV.U32 R12, RZ, RZ, 0x1 ;  /* 0x00000001ff0c7424 */ /* 0x000fe200078e00ff */
[----:B0-----:R-:W-:-:S07]  /*18a0*/  MOV R13, RZ ;  /* 0x000000ff000d7202 */ /* 0x001fce0000000f00 */
[----:B------:R-:W-:-:S07]  /*18b0*/  LEPC R20, `(.L_x_5387) ;  /* 0x000000001014794e */ /* 0x000fce0000000000 */
[----:B-1---5:R-:W-:Y:S05]  /*18c0*/  CALL.ABS.NOINC R14 ;  /* 0x000000000e007343 */ /* 0x022fea0003c00000 */
.L_x_5387:
[----:B------:R-:W-:Y:S05]  /*18d0*/  BSYNC B6 ;  /* 0x0000000000067941 */ /* 0x000fea0003800000 */
.L_x_5386:
[C---:B-----5:R-:W-:Y:S01]  /*18e0*/  DSETP.GE.AND P0, PT, R18.reuse, RZ, PT ;  /* 0x000000ff1200722a */ /* 0x060fe20003f06000 */
        /* <DEDUP_REMOVED lines=8> */
[----:B------:R-:W-:Y:S01]  /*1970*/  MOV R5, UR5 ;  /* 0x0000000500057c02 */ /* 0x000fe20008000f00 */
[----:B------:R-:W-:Y:S01]  /*1980*/  ULDC.64 UR4, c[0x4][0x2d0] ;  /* 0x0100b40000047ab9 */ /* 0x000fe20000000a00 */
[----:B------:R-:W-:Y:S01]  /*1990*/  IMAD.U32 R10, RZ, RZ, UR6 ;  /* 0x00000006ff0a7e24 */ /* 0x000fe2000f8e00ff */
[----:B------:R-:W-:Y:S01]  /*19a0*/  MOV R7, UR5 ;  /* 0x0000000500077c02 */ /* 0x000fe20008000f00 */
[----:B------:R-:W-:Y:S01]  /*19b0*/  IMAD.U32 R6, RZ, RZ, UR4 ;  /* 0x00000004ff067e24 */ /* 0x000fe2000f8e00ff */
[----:B------:R-:W-:Y:S01]  /*19c0*/  MOV R11, UR7 ;  /* 0x00000007000b7c02 */ /* 0x000fe20008000f00 */
[----:B------:R-:W-:Y:S01]  /*19d0*/  IMAD.MOV.U32 R8, RZ, RZ, 0x5b ;  /* 0x0000005bff087424 */ /* 0x000fe200078e00ff */
[----:B------:R-:W-:Y:S01]  /*19e0*/  MOV R12, 0x1 ;  /* 0x00000001000c7802 */ /* 0x000fe20000000f00 */
[----:B0-----:R-:W-:-:S07]  /*19f0*/  IMAD.MOV.U32 R13, RZ, RZ, RZ ;  /* 0x000000ffff0d7224 */ /* 0x001fce00078e00ff */
[----:B------:R-:W-:-:S07]  /*1a00*/  LEPC R20, `(.L_x_5389) ;  /* 0x000000001014794e */ /* 0x000fce0000000000 */
[----:B-1----:R-:W-:Y:S05]  /*1a10*/  CALL.ABS.NOINC R14 ;  /* 0x000000000e007343 */ /* 0x002fea0003c00000 */
.L_x_5389:
[----:B------:R-:W-:Y:S05]  /*1a20*/  BSYNC B6 ;  /* 0x0000000000067941 */ /* 0x000fea0003800000 */
.L_x_5388:
[----:B------:R-:W-:Y:S01]  /*1a30*/  ISETP.GT.AND P1, PT, R17, 0xfffff, PT ;  /* 0x000fffff1100780c */ /* 0x000fe20003f24270 */
[----:B------:R-:W-:Y:S01]  /*1a40*/  IMAD.MOV.U32 R5, RZ, RZ, R17 ;  /* 0x000000ffff057224 */ /* 0x000fe200078e0011 */
[----:B------:R-:W-:Y:S01]  /*1a50*/  MOV R4, R16 ;  /* 0x0000001000047202 */ /* 0x000fe20000000f00 */
[----:B------:R-:W-:Y:S01]  /*1a60*/  DADD R6, -RZ, -R16 ;  /* 0x00000000ff067229 */ /* 0x000fe20000000910 */
[----:B------:R-:W-:Y:S01]  /*1a70*/  MOV R3, R17 ;  /* 0x0000001100037202 */ /* 0x000fe20000000f00 */
[----:B------:R-:W-:Y:S08]  /*1a80*/  BSSY B0, `(.L_x_5390) ;  /* 0x0000050000007945 */ /* 0x000ff00003800000 */
[----:B------:R-:W-:Y:S01]  /*1a90*/  @!P1 DMUL R4, R16, 1.80143985094819840000e+16 ;  /* 0x4350000010049828 */ /* 0x000fe20000000000 */
[----:B------:R-:W-:-:S09]  /*1aa0*/  FSETP.GEU.FTZ.AND P0, PT, R7, 1.7916666269302368164, PT ;  /* 0x3fe555550700780b */ /* 0x000fd20003f1e000 */
[----:B------:R-:W-:-:S05]  /*1ab0*/  @!P1 IMAD.MOV.U32 R3, RZ, RZ, R5 ;  /* 0x000000ffff039224 */ /* 0x000fca00078e0005 */
[----:B------:R-:W-:-:S04]  /*1ac0*/  IADD3 R0, R3, -0x1, RZ ;  /* 0xffffffff03007810 */ /* 0x000fc80007ffe0ff */
[----:B------:R-:W-:Y:S02]  /*1ad0*/  ISETP.GE.U32.AND P2, PT, R0, 0x7fefffff, PT ;  /* 0x7fefffff0000780c */ /* 0x000fe40003f46070 */
[----:B------:R-:W-:Y:S02]  /*1ae0*/  MOV R0, 0xfffffc01 ;  /* 0xfffffc0100007802 */ /* 0x000fe40000000f00 */
[----:B------:R-:W-:-:S09]  /*1af0*/  @!P1 MOV R0, 0xfffffbcb ;  /* 0xfffffbcb00009802 */ /* 0x000fd20000000f00 */
[----:B------:R-:W-:Y:S01]  /*1b00*/  @P2 IMAD.MOV.U32 R8, RZ, RZ, 0x0 ;  /* 0x00000000ff082424 */ /* 0x000fe200078e00ff */
[----:B------:R-:W-:Y:S02]  /*1b10*/  @P2 MOV R9, 0x7ff00000 ;  /* 0x7ff0000000092802 */ /* 0x000fe40000000f00 */
[----:B------:R-:W-:-:S04]  /*1b20*/  @P2 FSETP.NEU.FTZ.AND P3, PT, R5, RZ, PT ;  /* 0x000000ff0500220b */ /* 0x000fc80003f7d000 */
        /* <DEDUP_REMOVED lines=9> */
[----:B------:R-:W-:Y:S01]  /*1bc0*/  MOV R21, 0x3ed0ee25 ;  /* 0x3ed0ee2500157802 */ /* 0x000fe20000000f00 */
[----:B------:R-:W-:Y:S01]  /*1bd0*/  UMOV UR4, 0x3ae80f1e ;  /* 0x3ae80f1e00047882 */ /* 0x000fe20000000000 */
[----:B------:R-:W-:Y:S01]  /*1be0*/  LOP3.LUT R5, R4, 0x3ff00000, RZ, 0xfc, !PT ;  /* 0x3ff0000004057812 */ /* 0x000fe200078efcff */
[----:B------:R-:W-:Y:S01]  /*1bf0*/  IMAD.MOV.U32 R4, RZ, RZ, R8 ;  /* 0x000000ffff047224 */ /* 0x000fe200078e0008 */
[----:B------:R-:W-:Y:S01]  /*1c00*/  MOV R8, RZ ;  /* 0x000000ff00087202 */ /* 0x000fe20000000f00 */
[----:B------:R-:W-:Y:S01]  /*1c10*/  UMOV UR5, 0x3eb1380b ;  /* 0x3eb1380b00057882 */ /* 0x000fe20000000000 */
[----:B------:R-:W-:Y:S01]  /*1c20*/  ISETP.GE.AND P1, PT, R5, 0x3ff6a09f, PT ;  /* 0x3ff6a09f0500780c */ /* 0x000fe20003f26270 */
[----:B------:R-:W-:Y:S01]  /*1c30*/  UMOV UR6, 0x80000000 ;  /* 0x8000000000067882 */ /* 0x000fe20000000000 */
[----:B------:R-:W-:Y:S01]  /*1c40*/  LEA.HI R0, R3, R0, RZ, 0xc ;  /* 0x0000000003007211 */ /* 0x000fe200078f60ff */
[----:B------:R-:W-:Y:S01]  /*1c50*/  UMOV UR7, 0x43300000 ;  /* 0x4330000000077882 */ /* 0x000fe20000000000 */
[----:B------:R-:W-:-:S09]  /*1c60*/  MOV R29, 0x43300000 ;  /* 0x43300000001d7802 */ /* 0x000fd20000000f00 */
        /* <DEDUP_REMOVED lines=49> */
.L_x_5391:
[----:B------:R-:W-:Y:S05]  /*1f80*/  BSYNC B0 ;  /* 0x0000000000007941 */ /* 0x000fea0003800000 */
.L_x_5390:
[----:B------:R-:W-:Y:S04]  /*1f90*/  BSSY B0, `(.L_x_5392) ;  /* 0x000008a000007945 */ /* 0x000fe80003800000 */
[----:B------:R-:W-:Y:S05]  /*1fa0*/  @P3 BRA !P0, `(.L_x_5393) ;  /* 0x0000000400483947 */ /* 0x000fea0004000000 */
[----:B------:R-:W-:-:S10]  /*1fb0*/  DADD R16, -R16, 1 ;  /* 0x3ff0000010107429 */ /* 0x000fd40000000100 */
[----:B------:R-:W-:Y:S01]  /*1fc0*/  ISETP.GT.AND P0, PT, R17, 0xfffff, PT ;  /* 0x000fffff1100780c */ /* 0x000fe20003f04270 */
[----:B------:R-:W-:Y:S01]  /*1fd0*/  IMAD.MOV.U32 R6, RZ, RZ, R16 ;  /* 0x000000ffff067224 */ /* 0x000fe200078e0010 */
[----:B------:R-:W-:Y:S01]  /*1fe0*/  MOV R7, R17 ;  /* 0x0000001100077202 */ /* 0x000fe20000000f00 */
[----:B------:R-:W-:-:S10]  /*1ff0*/  IMAD.MOV.U32 R3, RZ, RZ, R17 ;  /* 0x000000ffff037224 */ /* 0x000fd400078e0011 */
[----:B------:R-:W-:-:S10]  /*2000*/  @!P0 DMUL R6, R6, 1.80143985094819840000e+16 ;  /* 0x4350000006068828 */ /* 0x000fd40000000000 */
[----:B------:R-:W-:Y:S01]  /*2010*/  @!P0 MOV R3, R7 ;  /* 0x0000000700038202 */ /* 0x000fe20000000f00 */
[----:B------:R-:W-:-:S04]  /*2020*/  @!P0 IMAD.MOV.U32 R16, RZ, RZ, R6 ;  /* 0x000000ffff108224 */ /* 0x000fc800078e0006 */
[----:B------:R-:W-:-:S05]  /*2030*/  VIADD R0, R3, 0xffffffff ;  /* 0xffffffff03007836 */ /* 0x000fca0000000000 */
[----:B------:R-:W-:Y:S02]  /*2040*/  ISETP.GE.U32.AND P1, PT, R0, 0x7fefffff, PT ;  /* 0x7fefffff0000780c */ /* 0x000fe40003f26070 */
[----:B------:R-:W-:Y:S02]  /*2050*/  MOV R0, 0xfffffc01 ;  /* 0xfffffc0100007802 */ /* 0x000fe40000000f00 */
[----:B------:R-:W-:-:S09]  /*2060*/  @!P0 MOV R0, 0xfffffbcb ;  /* 0xfffffbcb00008802 */ /* 0x000fd20000000f00 */
[----:B------:R-:W-:Y:S01]  /*2070*/  @P1 MOV R4, 0x0 ;  /* 0x0000000000041802 */ /* 0x000fe20000000f00 */
[----:B------:R-:W-:Y:S01]  /*2080*/  @P1 IMAD.MOV.U32 R5, RZ, RZ, 0x7ff00000 ;  /* 0x7ff00000ff051424 */ /* 0x000fe200078e00ff */
[----:B------:R-:W-:-:S05]  /*2090*/  @P1 FSETP.NEU.FTZ.AND P2, PT, R7, RZ, PT ;  /* 0x000000ff0700120b */ /* 0x000fca0003f5d000 */
[----:B------:R-:W-:-:S10]  /*20a0*/  @P1 DFMA R4, R6, R4, +INF ;  /* 0x7ff000000604142b */ /* 0x000fd40000000004 */
[----:B------:R-:W-:Y:S02]  /*20b0*/  @P1 FSEL R4, R4, RZ, P2 ;  /* 0x000000ff04041208 */ /* 0x000fe40001000000 */
[----:B------:R-:W-:Y:S01]  /*20c0*/  @P1 FSEL R5, R5, -QNAN , P2 ;  /* 0xfff0000005051808 */ /* 0x000fe20001000000 */
[----:B------:R-:W-:Y:S06]  /*20d0*/  @P1 BRA `(.L_x_5394) ;  /* 0x0000000400d41947 */ /* 0x000fec0003800000 */
[----:B------:R-:W-:Y:S01]  /*20e0*/  LOP3.LUT R4, R3, 0x800fffff, RZ, 0xc0, !PT ;  /* 0x800fffff03047812 */ /* 0x000fe200078ec0ff */
[----:B------:R-:W-:Y:S01]  /*20f0*/  IMAD.MOV.U32 R14, RZ, RZ, -0x748574fc ;  /* 0x8b7a8b04ff0e7424 */ /* 0x000fe200078e00ff */
[----:B------:R-:W-:Y:S01]  /*2100*/  MOV R6, RZ ;  /* 0x000000ff00067202 */ /* 0x000fe20000000f00 */
[----:B------:R-:W-:Y:S01]  /*2110*/  UMOV UR4, 0x3ae80f1e ;  /* 0x3ae80f1e00047882 */ /* 0x000fe20000000000 */
[----:B------:R-:W-:Y:S01]  /*2120*/  LOP3.LUT R5, R4, 0x3ff00000, RZ, 0xfc, !PT ;  /* 0x3ff0000004057812 */ /* 0x000fe200078efcff */
[----:B------:R-:W-:Y:S01]  /*2130*/  IMAD.MOV.U32 R4, RZ, RZ, R16 ;  /* 0x000000ffff047224 */ /* 0x000fe200078e0010 */
[----:B------:R-:W-:Y:S01]  /*2140*/  MOV R15, 0x3ed0ee25 ;  /* 0x3ed0ee25000f7802 */ /* 0x000fe20000000f00 */
        /* <DEDUP_REMOVED lines=56> */
.L_x_5393:
        /* <DEDUP_REMOVED lines=18> */
[----:B------:R-:W-:Y:S01]  /*25f0*/  MOV R10, R8 ;  /* 0x00000008000a7202 */ /* 0x000fe20000000f00 */
[----:B------:R-:W-:Y:S01]  /*2600*/  IMAD.MOV.U32 R11, RZ, RZ, R9 ;  /* 0x000000ffff0b7224 */ /* 0x000fe200078e0009 */
[----:B------:R-:W-:-:S07]  /*2610*/  MOV R0, 0x2630 ;  /* 0x0000263000007802 */ /* 0x000fce0000000f00 */
[----:B------:R-:W-:Y:S05]  /*2620*/  CALL.REL.NOINC `($__internal_8_$__cuda_sm20_div_rn_f64_full) ;  /* 0x0000002800bc7944 */ /* 0x000fea0003c00000 */
[----:B------:R-:W-:Y:S01]  /*2630*/  MOV R4, R14 ;  /* 0x0000000e00047202 */ /* 0x000fe20000000f00 */
[----:B------:R-:W-:-:S07]  /*2640*/  IMAD.MOV.U32 R5, RZ, RZ, R15 ;  /* 0x000000ffff057224 */ /* 0x000fce00078e000f */
.L_x_5396:
[----:B------:R-:W-:Y:S05]  /*2650*/  BSYNC B1 ;  /* 0x0000000000017941 */ /* 0x000fea0003800000 */
.L_x_5395:
[----:B------:R-:W-:Y:S01]  /*2660*/  DMUL R4, R16, -R4 ;  /* 0x8000000410047228 */ /* 0x000fe20000000000 */
[----:B------:R-:W-:Y:S01]  /*2670*/  MOV R10, 0xceb2dc44 ;  /* 0xceb2dc44000a7802 */ /* 0x000fe20000000f00 */
[----:B------:R-:W-:Y:S01]  /*2680*/  IMAD.MOV.U32 R11, RZ, RZ, 0x3ed087ff ;  /* 0x3ed087ffff0b7424 */ /* 0x000fe200078e00ff */
[----:B------:R-:W-:Y:S01]  /*2690*/  UMOV UR4, 0x2fbe14b5 ;  /* 0x2fbe14b500047882 */ /* 0x000fe20000000000 */
        /* <DEDUP_REMOVED lines=24> */
[----:B------:R-:W-:-:S11]  /*2820*/  DADD R4, -R16, R10 ;  /* 0x0000000010047229 */ /* 0x000fd6000000010a */
.L_x_5394:
[----:B------:R-:W-:Y:S05]  /*2830*/  BSYNC B0 ;  /* 0x0000000000007941 */ /* 0x000fea0003800000 */
.L_x_5392:
[----:B------:R-:W-:Y:S01]  /*2840*/  DSETP.GEU.AND P0, PT, R28, -100, PT ;  /* 0xc05900001c00742a */ /* 0x000fe20003f0e000 */
[----:B------:R-:W-:Y:S01]  /*2850*/  LEA R2, R2, R25, 0x8 ;  /* 0x0000001902027211 */ /* 0x000fe200078e40ff */
[----:B------:R-:W-:-:S04]  /*2860*/  DADD R6, R18, -1 ;  /* 0xbff0000012067429 */ /* 0x000fc80000000000 */
[----:B------:R-:W-:Y:S02]  /*2870*/  FSEL R8, R28, RZ, P0 ;  /* 0x000000ff1c087208 */ /* 0x000fe40000000000 */
[----:B------:R-:W-:Y:S01]  /*2880*/  FSEL R9, R29, -3.390625, P0 ;  /* 0xc05900001d097808 */ /* 0x000fe20000000000 */
[----:B------:R-:W-:-:S05]  /*2890*/  DSETP.GEU.AND P0, PT, R4, -100, PT ;  /* 0xc05900000400742a */ /* 0x000fca0003f0e000 */
[----:B------:R-:W-:Y:S01]  /*28a0*/  DMUL R18, R18, R8 ;  /* 0x0000000812127228 */ /* 0x000fe20000000000 */
[----:B------:R-:W-:Y:S01]  /*28b0*/  FSEL R4, R4, RZ, P0 ;  /* 0x000000ff04047208 */ /* 0x000fe20000000000 */
[----:B------:R-:W-:Y:S01]  /*28c0*/  VIADD R9, R2, 0x80 ;  /* 0x0000008002097836 */ /* 0x000fe20000000000 */
[----:B------:R-:W-:-:S06]  /*28d0*/  FSEL R5, R5, -3.390625, P0 ;  /* 0xc059000005057808 */ /* 0x000fcc0000000000 */
[----:B------:R-:W-:-:S07]  /*28e0*/  DFMA R6, R6, R4, -R18 ;  /* 0x000000040606722b */ /* 0x000fce0000000812 */
[----:B------:R0:W-:Y:S04]  /*28f0*/  STG.E.64 desc[UR36][R22.64], R6 ;  /* 0x0000000616007986 */ /* 0x0001e8000c101b24 */
.L_x_5384:
[----:B------:R-:W-:Y:S05]  /*2900*/  BSYNC B7 ;  /* 0x0000000000077941 */ /* 0x000fea0003800000 */
.L_x_5383:
        /* <DEDUP_REMOVED lines=9> */
[----:B------:R-:W-:Y:S01]  /*29a0*/  MOV R3, R9 ;  /* 0x0000000900037202 */ /* 0x000fe20000000f00 */
        /* <DEDUP_REMOVED lines=329> */
[----:B------:R-:W-:Y:S01]  /*3e40*/  @P0 IMAD.MOV.U32 R6, RZ, RZ, RZ ;  /* 0x000000ffff060224 */ /* 0x000fe200078e00ff */
        /* <DEDUP_REMOVED lines=17> */
.L_x_5397:
        /* <DEDUP_REMOVED lines=10> */
[----:B------:R-:W-:Y:S03]  /*4000*/  BSSY B6, `(.L_x_5398) ;  /* 0x0000015000067945 */ /* 0x000fe60003800000 */
[----:B------:R-:W-:Y:S01]  /*4010*/  IADD3.X R23, RZ, UR5, RZ, P1, !PT ;  /* 0x00000005ff177c10 */ /* 0x000fe20008ffe4ff */
[C---:B--2---:R-:W-:Y:S02]  /*4020*/  DSETP.GE.AND P0, PT, R16.reuse, RZ, PT ;  /* 0x000000ff1000722a */ /* 0x044fe40003f06000 */
        /* <DEDUP_REMOVED lines=9> */
[----:B------:R-:W-:Y:S01]  /*40c0*/  MOV R10, UR6 ;  /* 0x00000006000a7c02 */ /* 0x000fe20008000f00 */
[----:B------:R-:W-:Y:S01]  /*40d0*/  IMAD.U32 R7, RZ, RZ, UR5 ;  /* 0x00000005ff077e24 */ /* 0x000fe2000f8e00ff */
[----:B------:R-:W-:Y:S01]  /*40e0*/  MOV R6, UR4 ;  /* 0x0000000400067c02 */ /* 0x000fe20008000f00 */
[----:B------:R-:W-:Y:S01]  /*40f0*/  IMAD.MOV.U32 R8, RZ, RZ, 0x5a ;  /* 0x0000005aff087424 */ /* 0x000fe200078e00ff */
[----:B------:R-:W-:-:S02]  /*4100*/  MOV R11, UR7 ;  /* 0x00000007000b7c02 */ /* 0x000fc40008000f00 */
[----:B------:R-:W-:Y:S02]  /*4110*/  MOV R12, 0x1 ;  /* 0x00000001000c7802 */ /* 0x000fe40000000f00 */
[----:B0-----:R-:W-:-:S07]  /*4120*/  MOV R13, RZ ;  /* 0x000000ff000d7202 */ /* 0x001fce0000000f00 */
[----:B------:R-:W-:-:S07]  /*4130*/  LEPC R20, `(.L_x_5399) ;  /* 0x000000001014794e */ /* 0x000fce0000000000 */
[----:B-1---5:R-:W-:Y:S05]  /*4140*/  CALL.ABS.NOINC R2 ;  /* 0x0000000002007343 */ /* 0x022fea0003c00000 */
.L_x_5399:
[----:B------:R-:W-:Y:S05]  /*4150*/  BSYNC B6 ;  /* 0x0000000000067941 */ /* 0x000fea0003800000 */
.L_x_5398:
        /* <DEDUP_REMOVED lines=19> */
[----:B-1----:R-:W-:Y:S05]  /*4290*/  CALL.ABS.NOINC R2 ;  /* 0x0000000002007343 */ /* 0x002fea0003c00000 */
.L_x_5401:
[----:B------:R-:W-:Y:S05]  /*42a0*/  BSYNC B6 ;  /* 0x0000000000067941 */ /* 0x000fea0003800000 */
.L_x_5400:
[----:B------:R-:W-:Y:S01]  /*42b0*/  ISETP.GT.AND P1, PT, R17, 0xfffff, PT ;  /* 0x000fffff1100780c */ /* 0x000fe20003f24270 */
[----:B------:R-:W-:Y:S01]  /*42c0*/  IMAD.MOV.U32 R6, RZ, RZ, R16 ;  /* 0x000000ffff067224 */ /* 0x000fe200078e0010 */
[-C--:B------:R-:W-:Y:S01]  /*42d0*/  MOV R7, R17.reuse ;  /* 0x0000001100077202 */ /* 0x080fe20000000f00 */
[----:B------:R-:W-:Y:S01]  /*42e0*/  DADD R4, -RZ, -R16 ;  /* 0x00000000ff047229 */ /* 0x000fe20000000910 */
[----:B------:R-:W-:Y:S01]  /*42f0*/  MOV R3, R17 ;  /* 0x0000001100037202 */ /* 0x000fe20000000f00 */
[----:B------:R-:W-:Y:S01]  /*4300*/  BSSY B0, `(.L_x_5402) ;  /* 0x0000050000007945 */ /* 0x000fe20003800000 */
[----:B------:R-:W-:-:S07]  /*4310*/  MOV R2, R16 ;  /* 0x0000001000027202 */ /* 0x000fce0000000f00 */
[----:B------:R-:W-:Y:S01]  /*4320*/  @!P1 DMUL R6, R16, 1.80143985094819840000e+16 ;  /* 0x4350000010069828 */ /* 0x000fe20000000000 */
[----:B------:R-:W-:-:S09]  /*4330*/  FSETP.GEU.FTZ.AND P0, PT, R5, 1.7916666269302368164, PT ;  /* 0x3fe555550500780b */ /* 0x000fd20003f1e000 */
[----:B------:R-:W-:Y:S02]  /*4340*/  @!P1 IMAD.MOV.U32 R3, RZ, RZ, R7 ;  /* 0x000000ffff039224 */ /* 0x000fe400078e0007 */
[----:B------:R-:W-:-:S03]  /*4350*/  @!P1 IMAD.MOV.U32 R2, RZ, RZ, R6 ;  /* 0x000000ffff029224 */ /* 0x000fc600078e0006 */
[----:B------:R-:W-:-:S04]  /*4360*/  IADD3 R0, R3, -0x1, RZ ;  /* 0xffffffff03007810 */ /* 0x000fc80007ffe0ff */
        /* <DEDUP_REMOVED lines=8> */
[----:B------:R-:W-:Y:S02]  /*43f0*/  @P2 FSEL R29, R9, -QNAN , P3 ;  /* 0xfff00000091d2808 */ /* 0x000fe40001800000 */
[----:B------:R-:W-:Y:S01]  /*4400*/  FSETP.GT.FTZ.AND P3, PT, R5, -1.6999999284744262695, PT ;  /* 0xbfd999990500780b */ /* 0x000fe20003f74000 */
[----:B------:R-:W-:-:S12]  /*4410*/  @P2 BRA `(.L_x_5403) ;  /* 0x0000000000f82947 */ /* 0x000fd80003800000 */
[----:B------:R-:W-:Y:S01]  /*4420*/  LOP3.LUT R6, R3, 0x800fffff, RZ, 0xc0, !PT ;  /* 0x800fffff03067812 */ /* 0x000fe200078ec0ff */
[----:B------:R-:W-:Y:S01]  /*4430*/  IMAD.MOV.U32 R20, RZ, RZ, -0x748574fc ;  /* 0x8b7a8b04ff147424 */ /* 0x000fe200078e00ff */
[----:B------:R-:W-:Y:S01]  /*4440*/  MOV R8, RZ ;  /* 0x000000ff00087202 */ /* 0x000fe20000000f00 */
[----:B------:R-:W-:Y:S01]  /*4450*/  UMOV UR4, 0x3ae80f1e ;  /* 0x3ae80f1e00047882 */ /* 0x000fe20000000000 */
[----:B------:R-:W-:Y:S01]  /*4460*/  LOP3.LUT R7, R6, 0x3ff00000, RZ, 0xfc, !PT ;  /* 0x3ff0000006077812 */ /* 0x000fe200078efcff */
[----:B------:R-:W-:Y:S01]  /*4470*/  UMOV UR5, 0x3eb1380b ;  /* 0x3eb1380b00057882 */ /* 0x000fe20000000000 */
[----:B------:R-:W-:Y:S01]  /*4480*/  MOV R6, R2 ;  /* 0x0000000200067202 */ /* 0x000fe20000000f00 */
[----:B------:R-:W-:Y:S01]  /*4490*/  IMAD.MOV.U32 R25, RZ, RZ, 0x43300000 ;  /* 0x43300000ff197424 */ /* 0x000fe200078e00ff */
[----:B------:R-:W-:Y:S01]  /*44a0*/  ISETP.GE.AND P1, PT, R7, 0x3ff6a09f, PT ;  /* 0x3ff6a09f0700780c */ /* 0x000fe20003f26270 */
[----:B------:R-:W-:Y:S01]  /*44b0*/  UMOV UR6, 0x80000000 ;  /* 0x8000000000067882 */ /* 0x000fe20000000000 */
[----:B------:R-:W-:Y:S01]  /*44c0*/  MOV R21, 0x3ed0ee25 ;  /* 0x3ed0ee2500157802 */ /* 0x000fe20000000f00 */
[----:B------:R-:W-:Y:S01]  /*44d0*/  UMOV UR7, 0x43300000 ;  /* 0x4330000000077882 */ /* 0x000fe20000000000 */
[----:B------:R-:W-:-:S09]  /*44e0*/  LEA.HI R0, R3, R0, RZ, 0xc ;  /* 0x0000000003007211 */ /* 0x000fd200078f60ff */
[----:B------:R-:W-:Y:S01]  /*44f0*/  @P1 VIADD R9, R7, 0xfff00000 ;  /* 0xfff0000007091836 */ /* 0x000fe20000000000 */
[----:B------:R-:W-:-:S04]  /*4500*/  @P1 IADD3 R0, R0, 0x1, RZ ;  /* 0x0000000100001810 */ /* 0x000fc80007ffe0ff */
[----:B------:R-:W-:Y:S02]  /*4510*/  @P1 MOV R7, R9 ;  /* 0x0000000900071202 */ /* 0x000fe40000000f00 */
[----:B------:R-:W-:-:S04]  /*4520*/  LOP3.LUT R24, R0, 0x80000000, RZ, 0x3c, !PT ;  /* 0x8000000000187812 */ /* 0x000fc800078e3cff */
        /* <DEDUP_REMOVED lines=44> */
[----:B------:R-:W-:-:S11]  /*47f0*/  DADD R28, R28, R6 ;  /* 0x000000001c1c7229 */ /* 0x000fd60000000006 */
.L_x_5403:
[----:B------:R-:W-:Y:S05]  /*4800*/  BSYNC B0 ;  /* 0x0000000000007941 */ /* 0x000fea0003800000 */
.L_x_5402:
[----:B------:R-:W-:Y:S04]  /*4810*/  BSSY B0, `(.L_x_5404) ;  /* 0x0000085000007945 */ /* 0x000fe80003800000 */
[----:B------:R-:W-:Y:S05]  /*4820*/  @P3 BRA !P0, `(.L_x_5405) ;  /* 0x0000000400443947 */ /* 0x000fea0004000000 */
[----:B------:R-:W-:-:S10]  /*4830*/  DADD R2, -R16, 1 ;  /* 0x3ff0000010027429 */ /* 0x000fd40000000100 */
[----:B------:R-:W-:Y:S02]  /*4840*/  ISETP.GT.AND P0, PT, R3, 0xfffff, PT ;  /* 0x000fffff0300780c */ /* 0x000fe40003f04270 */
[----:B------:R-:W-:Y:S02]  /*4850*/  MOV R4, R2 ;  /* 0x0000000200047202 */ /* 0x000fe40000000f00 */
[----:B------:R-:W-:-:S09]  /*4860*/  MOV R5, R3 ;  /* 0x0000000300057202 */ /* 0x000fd20000000f00 */
[----:B------:R-:W-:-:S10]  /*4870*/  @!P0 DMUL R4, R4, 1.80143985094819840000e+16 ;  /* 0x4350000004048828 */ /* 0x000fd40000000000 */
[----:B------:R-:W-:Y:S01]  /*4880*/  @!P0 IMAD.MOV.U32 R3, RZ, RZ, R5 ;  /* 0x000000ffff038224 */ /* 0x000fe200078e0005 */
[----:B------:R-:W-:-:S04]  /*4890*/  @!P0 MOV R2, R4 ;  /* 0x0000000400028202 */ /* 0x000fc80000000f00 */
[----:B------:R-:W-:-:S04]  /*48a0*/  IADD3 R0, R3, -0x1, RZ ;  /* 0xffffffff03007810 */ /* 0x000fc80007ffe0ff */
[----:B------:R-:W-:Y:S02]  /*48b0*/  ISETP.GE.U32.AND P1, PT, R0, 0x7fefffff, PT ;  /* 0x7fefffff0000780c */ /* 0x000fe40003f26070 */
[----:B------:R-:W-:Y:S01]  /*48c0*/  MOV R0, 0xfffffc01 ;  /* 0xfffffc0100007802 */ /* 0x000fe20000000f00 */
[----:B------:R-:W-:-:S10]  /*48d0*/  @!P0 IMAD.MOV.U32 R0, RZ, RZ, -0x435 ;  /* 0xfffffbcbff008424 */ /* 0x000fd400078e00ff */
        /* <DEDUP_REMOVED lines=8> */
[----:B------:R-:W-:Y:S01]  /*4960*/  IMAD.MOV.U32 R15, RZ, RZ, 0x3ed0ee25 ;  /* 0x3ed0ee25ff0f7424 */ /* 0x000fe200078e00ff */
[----:B------:R-:W-:Y:S01]  /*4970*/  MOV R6, RZ ;  /* 0x000000ff00067202 */ /* 0x000fe20000000f00 */
[----:B------:R-:W-:Y:S01]  /*4980*/  UMOV UR4, 0x3ae80f1e ;  /* 0x3ae80f1e00047882 */ /* 0x000fe20000000000 */
[----:B------:R-:W-:Y:S01]  /*4990*/  LOP3.LUT R5, R4, 0x3ff00000, RZ, 0xfc, !PT ;  /* 0x3ff0000004057812 */ /* 0x000fe200078efcff */
[----:B------:R-:W-:Y:S01]  /*49a0*/  UMOV UR5, 0x3eb1380b ;  /* 0x3eb1380b00057882 */ /* 0x000fe20000000000 */
[----:B------:R-:W-:Y:S01]  /*49b0*/  MOV R4, R2 ;  /* 0x0000000200047202 */ /* 0x000fe20000000f00 */
[----:B------:R-:W-:Y:S01]  /*49c0*/  UMOV UR6, 0x80000000 ;  /* 0x8000000000067882 */ /* 0x000fe20000000000 */
[----:B------:R-:W-:Y:S01]  /*49d0*/  ISETP.GE.AND P0, PT, R5, 0x3ff6a09f, PT ;  /* 0x3ff6a09f0500780c */ /* 0x000fe20003f06270 */
[----:B------:R-:W-:Y:S01]  /*49e0*/  UMOV UR7, 0x43300000 ;  /* 0x4330000000077882 */ /* 0x000fe20000000000 */
[----:B------:R-:W-:-:S02]  /*49f0*/  MOV R14, 0x8b7a8b04 ;  /* 0x8b7a8b04000e7802 */ /* 0x000fc40000000f00 */
[----:B------:R-:W-:Y:S02]  /*4a00*/  LEA.HI R0, R3, R0, RZ, 0xc ;  /* 0x0000000003007211 */ /* 0x000fe400078f60ff */
[----:B------:R-:W-:-:S07]  /*4a10*/  MOV R17, 0x43300000 ;  /* 0x4330000000117802 */ /* 0x000fce0000000f00 */
[----:B------:R-:W-:Y:S02]  /*4a20*/  @P0 IADD3 R7, R5, -0x100000, RZ ;  /* 0xfff0000005070810 */ /* 0x000fe40007ffe0ff */
[----:B------:R-:W-:-:S03]  /*4a30*/  @P0 IADD3 R0, R0, 0x1, RZ ;  /* 0x0000000100000810 */ /* 0x000fc60007ffe0ff */
        /* <DEDUP_REMOVED lines=48> */
.L_x_5405:
        /* <DEDUP_REMOVED lines=17> */
[----:B------:R-:W-:Y:S05]  /*4e50*/  CALL.REL.NOINC `($__internal_8_$__cuda_sm20_div_rn_f64_full) ;  /* 0x0000000000b07944 */ /* 0x000fea0003c00000 */
[----:B------:R-:W-:Y:S02]  /*4e60*/  MOV R2, R14 ;  /* 0x0000000e00027202 */ /* 0x000fe40000000f00 */
[----:B------:R-:W-:-:S07]  /*4e70*/  MOV R3, R15 ;  /* 0x0000000f00037202 */ /* 0x000fce0000000f00 */
.L_x_5408:
[----:B------:R-:W-:Y:S05]  /*4e80*/  BSYNC B1 ;  /* 0x0000000000017941 */ /* 0x000fea0003800000 */
.L_x_5407:
[----:B------:R-:W-:Y:S01]  /*4e90*/  DMUL R2, R16, -R2 ;  /* 0x8000000210027228 */ /* 0x000fe20000000000 */
[----:B------:R-:W-:Y:S01]  /*4ea0*/  IMAD.MOV.U32 R8, RZ, RZ, -0x314d23bc ;  /* 0xceb2dc44ff087424 */ /* 0x000fe200078e00ff */
[----:B------:R-:W-:Y:S01]  /*4eb0*/  MOV R9, 0x3ed087ff ;  /* 0x3ed087ff00097802 */ /* 0x000fe20000000f00 */
        /* <DEDUP_REMOVED lines=26> */
.L_x_5406:
[----:B------:R-:W-:Y:S05]  /*5060*/  BSYNC B0 ;  /* 0x0000000000007941 */ /* 0x000fea0003800000 */
.L_x_5404:
        /* <DEDUP_REMOVED lines=8> */
[----:B------:R-:W-:-:S07]  /*50f0*/  DFMA R2, R2, R4, -R18 ;  /* 0x000000040202722b */ /* 0x000fce0000000812 */
[----:B------:R-:W-:Y:S01]  /*5100*/  STG.E.64 desc[UR36][R22.64], R2 ;  /* 0x0000000216007986 */ /* 0x000fe2000c101b24 */
[----:B------:R-:W-:Y:S05]  /*5110*/  EXIT ;  /* 0x000000000000794d */ /* 0x000fea0003800000 */
        .weak           $__internal_8_$__cuda_sm20_div_rn_f64_full
        .type           $__internal_8_$__cuda_sm20_div_rn_f64_full,@function
        .size           $__internal_8_$__cuda_sm20_div_rn_f64_full,(.L_x_10799 - $__internal_8_$__cuda_sm20_div_rn_f64_full)
$__internal_8_$__cuda_sm20_div_rn_f64_full:
[C---:B------:R-:W-:Y:S01]  /*5120*/  FSETP.GEU.AND P0, PT, |R11|.reuse, 1.469367938527859385e-39, PT ;  /* 0x001000000b00780b */ /* 0x040fe20003f0e200 */
[----:B------:R-:W-:Y:S01]  /*5130*/  HFMA2.MMA R6, -RZ, RZ, 0, 5.9604644775390625e-08 ;  /* 0x00000001ff067435 */ /* 0x000fe200000001ff */
[----:B------:R-:W-:Y:S01]  /*5140*/  LOP3.LUT R12, R11, 0x800fffff, RZ, 0xc0, !PT ;  /* 0x800fffff0b0c7812 */ /* 0x000fe200078ec0ff */
[----:B------:R-:W-:Y:S01]  /*5150*/  IMAD.MOV.U32 R8, RZ, RZ, R4 ;  /* 0x000000ffff087224 */ /* 0x000fe200078e0004 */
[----:B------:R-:W-:Y:S01]  /*5160*/  MOV R9, R5 ;  /* 0x0000000500097202 */ /* 0x000fe20000000f00 */
[----:B------:R-:W-:Y:S01]  /*5170*/  BSSY B2, `(.L_x_5409) ;  /* 0x0000054000027945 */ /* 0x000fe20003800000 */
[----:B------:R-:W-:Y:S02]  /*5180*/  LOP3.LUT R13, R12, 0x3ff00000, RZ, 0xfc, !PT ;  /* 0x3ff000000c0d7812 */ /* 0x000fe400078efcff */
[----:B------:R-:W-:Y:S02]  /*5190*/  MOV R12, R10 ;  /* 0x0000000a000c7202 */ /* 0x000fe40000000f00 */
[----:B------:R-:W-:-:S02]  /*51a0*/  FSETP.GEU.AND P2, PT, |R9|, 1.469367938527859385e-39, PT ;  /* 0x001000000900780b */ /* 0x000fc40003f4e200 */
[----:B------:R-:W-:Y:S01]  /*51b0*/  LOP3.LUT R3, R9, 0x7ff00000, RZ, 0xc0, !PT ;  /* 0x7ff0000009037812 */ /* 0x000fe200078ec0ff */
[----:B------:R-:W-:Y:S01]  /*51c0*/  @!P0 DMUL R12, R10, 8.98846567431157953865e+307 ;  /* 0x7fe000000a0c8828 */ /* 0x000fe20000000000 */
[----:B------:R-:W-:-:S04]  /*51d0*/  LOP3.LUT R24, R11, 0x7ff00000, RZ, 0xc0, !PT ;  /* 0x7ff000000b187812 */ /* 0x000fc800078ec0ff */
[----:B------:R-:W-:Y:S01]  /*51e0*/  ISETP.GE.U32.AND P1, PT, R3, R24, PT ;  /* 0x000000180300720c */ /* 0x000fe20003f26070 */
[----:B------:R-:W0:Y:S04]  /*51f0*/  MUFU.RCP64H R7, R13 ;  /* 0x0000000d00077308 */ /* 0x000e280000001800 */
[----:B------:R-:W-:Y:S02]  /*5200*/  @!P2 LOP3.LUT R4, R11, 0x7ff00000, RZ, 0xc0, !PT ;  /* 0x7ff000000b04a812 */ /* 0x000fe400078ec0ff */
[----:B------:R-:W-:Y:S02]  /*5210*/  @!P2 MOV R26, RZ ;  /* 0x000000ff001aa202 */ /* 0x000fe40000000f00 */
[----:B------:R-:W-:Y:S01]  /*5220*/  @!P2 ISETP.GE.U32.AND P3, PT, R3, R4, PT ;  /* 0x000000040300a20c */ /* 0x000fe20003f66070 */
[----:B------:R-:W-:Y:S01]  /*5230*/  IMAD.MOV.U32 R4, RZ, RZ, 0x1ca00000 ;  /* 0x1ca00000ff047424 */ /* 0x000fe200078e00ff */
[----:B------:R-:W-:-:S04]  /*5240*/  @!P0 LOP3.LUT R24, R13, 0x7ff00000, RZ, 0xc0, !PT ;  /* 0x7ff000000d188812 */ /* 0x000fc800078ec0ff */
[----:B------:R-:W-:Y:S02]  /*5250*/  @!P2 SEL R5, R4, 0x63400000, !P3 ;  /* 0x634000000405a807 */ /* 0x000fe40005800000 */
[----:B------:R-:W-:Y:S01]  /*5260*/  IADD3 R31, R24, -0x1, RZ ;  /* 0xffffffff181f7810 */ /* 0x000fe20007ffe0ff */
[----:B0-----:R-:W-:Y:S01]  /*5270*/  DFMA R20, R6, -R12, 1 ;  /* 0x3ff000000614742b */ /* 0x001fe2000000080c */
[----:B------:R-:W-:-:S04]  /*5280*/  @!P2 LOP3.LUT R5, R5, 0x80000000, R9, 0xf8, !PT ;  /* 0x800000000505a812 */ /* 0x000fc800078ef809 */
[----:B------:R-:W-:Y:S01]  /*5290*/  @!P2 LOP3.LUT R27, R5, 0x100000, RZ, 0xfc, !PT ;  /* 0x00100000051ba812 */ /* 0x000fe200078efcff */
[----:B------:R-:W-:Y:S02]  /*52a0*/  IMAD.MOV.U32 R5, RZ, RZ, R3 ;  /* 0x000000ffff057224 */ /* 0x000fe400078e0003 */
[----:B------:R-:W-:-:S08]  /*52b0*/  DFMA R20, R20, R20, R20 ;  /* 0x000000141414722b */ /* 0x000fd00000000014 */
[----:B------:R-:W-:Y:S01]  /*52c0*/  DFMA R20, R6, R20, R6 ;  /* 0x000000140614722b */ /* 0x000fe20000000006 */
[----:B------:R-:W-:Y:S02]  /*52d0*/  SEL R7, R4, 0x63400000, !P1 ;  /* 0x6340000004077807 */ /* 0x000fe40004800000 */
[----:B------:R-:W-:Y:S02]  /*52e0*/  MOV R6, R8 ;  /* 0x0000000800067202 */ /* 0x000fe40000000f00 */
[----:B------:R-:W-:-:S03]  /*52f0*/  LOP3.LUT R7, R7, 0x800fffff, R9, 0xf8, !PT ;  /* 0x800fffff07077812 */ /* 0x000fc600078ef809 */
[----:B------:R-:W-:-:S03]  /*5300*/  DFMA R14, R20, -R12, 1 ;  /* 0x3ff00000140e742b */ /* 0x000fc6000000080c */
[----:B------:R-:W-:-:S05]  /*5310*/  @!P2 DFMA R6, R6, 2, -R26 ;  /* 0x400000000606a82b */ /* 0x000fca000000081a */
[----:B------:R-:W-:-:S05]  /*5320*/  DFMA R14, R20, R14, R20 ;  /* 0x0000000e140e722b */ /* 0x000fca0000000014 */
[----:B------:R-:W-:-:S03]  /*5330*/  @!P2 LOP3.LUT R5, R7, 0x7ff00000, RZ, 0xc0, !PT ;  /* 0x7ff000000705a812 */ /* 0x000fc600078ec0ff */
[----:B------:R-:W-:Y:S01]  /*5340*/  DMUL R20, R14, R6 ;  /* 0x000000060e147228 */ /* 0x000fe20000000000 */
[----:B------:R-:W-:-:S04]  /*5350*/  IADD3 R30, R5, -0x1, RZ ;  /* 0xffffffff051e7810 */ /* 0x000fc80007ffe0ff */
[----:B------:R-:W-:-:S03]  /*5360*/  ISETP.GT.U32.AND P0, PT, R30, 0x7feffffe, PT ;  /* 0x7feffffe1e00780c */ /* 0x000fc60003f04070 */
[----:B------:R-:W-:Y:S01]  /*5370*/  DFMA R26, R20, -R12, R6 ;  /* 0x8000000c141a722b */ /* 0x000fe20000000006 */
[----:B------:R-:W-:-:S07]  /*5380*/  ISETP.GT.U32.OR P0, PT, R31, 0x7feffffe, P0 ;  /* 0x7feffffe1f00780c */ /* 0x000fce0000704470 */
[----:B------:R-:W-:-:S06]  /*5390*/  DFMA R26, R14, R26, R20 ;  /* 0x0000001a0e1a722b */ /* 0x000fcc0000000014 */
[----:B------:R-:W-:Y:S05]  /*53a0*/  @P0 BRA `(.L_x_5410) ;  /* 0x00000000006c0947 */ /* 0x000fea0003800000 */
[----:B------:R-:W-:-:S04]  /*53b0*/  LOP3.LUT R8, R11, 0x7ff00000, RZ, 0xc0, !PT ;  /* 0x7ff000000b087812 */ /* 0x000fc800078ec0ff */
[CC--:B------:R-:W-:Y:S02]  /*53c0*/  VIADDMNMX R5, R3.reuse, -R8.reuse, 0xb9600000, !PT ;  /* 0xb960000003057446 */ /* 0x0c0fe40007800908 */
[----:B------:R-:W-:Y:S02]  /*53d0*/  ISETP.GE.U32.AND P0, PT, R3, R8, PT ;  /* 0x000000080300720c */ /* 0x000fe40003f06070 */
[----:B------:R-:W-:Y:S02]  /*53e0*/  VIMNMX R3, R5, 0x46a00000, PT ;  /* 0x46a0000005037848 */ /* 0x000fe40003fe0100 */
[----:B------:R-:W-:-:S05]  /*53f0*/  SEL R4, R4, 0x63400000, !P0 ;  /* 0x6340000004047807 */ /* 0x000fca0004000000 */
[----:B------:R-:W-:Y:S01]  /*5400*/  IMAD.IADD R3, R3, 0x1, -R4 ;  /* 0x0000000103037824 */ /* 0x000fe200078e0a04 */
[----:B------:R-:W-:-:S04]  /*5410*/  MOV R4, RZ ;  /* 0x000000ff00047202 */ /* 0x000fc80000000f00 */
[----:B------:R-:W-:-:S06]  /*5420*/  IADD3 R5, R3, 0x7fe00000, RZ ;  /* 0x7fe0000003057810 */ /* 0x000fcc0007ffe0ff */
[----:B------:R-:W-:-:S10]  /*5430*/  DMUL R14, R26, R4 ;  /* 0x000000041a0e7228 */ /* 0x000fd40000000000 */
[----:B------:R-:W-:-:S13]  /*5440*/  FSETP.GTU.AND P0, PT, |R15|, 1.469367938527859385e-39, PT ;  /* 0x001000000f00780b */ /* 0x000fda0003f0c200 */
[----:B------:R-:W-:Y:S05]  /*5450*/  @P0 BRA `(.L_x_5411) ;  /* 0x0000000000940947 */ /* 0x000fea0003800000 */
[----:B------:R-:W-:-:S06]  /*5460*/  DFMA R6, R26, -R12, R6 ;  /* 0x8000000c1a06722b */ /* 0x000fcc0000000006 */
[----:B------:R-:W-:-:S04]  /*5470*/  IMAD.MOV.U32 R6, RZ, RZ, RZ ;  /* 0x000000ffff067224 */ /* 0x000fc800078e00ff */
[C---:B------:R-:W-:Y:S02]  /*5480*/  FSETP.NEU.AND P0, PT, R7.reuse, RZ, PT ;  /* 0x000000ff0700720b */ /* 0x040fe40003f0d000 */
[----:B------:R-:W-:-:S04]  /*5490*/  LOP3.LUT R11, R7, 0x80000000, R11, 0x48, !PT ;  /* 0x80000000070b7812 */ /* 0x000fc800078e480b */
[----:B------:R-:W-:-:S07]  /*54a0*/  LOP3.LUT R7, R11, R5, RZ, 0xfc, !PT ;  /* 0x000000050b077212 */ /* 0x000fce00078efcff */
[----:B------:R-:W-:Y:S05]  /*54b0*/  @!P0 BRA `(.L_x_5411) ;  /* 0x00000000007c8947 */ /* 0x000fea0003800000 */
[C---:B------:R-:W-:Y:S01]  /*54c0*/  IADD3 R5, -R3.reuse, RZ, RZ ;  /* 0x000000ff03057210 */ /* 0x040fe20007ffe1ff */
[----:B------:R-:W-:Y:S01]  /*54d0*/  DMUL.RP R6, R26, R6 ;  /* 0x000000061a067228 */ /* 0x000fe20000008000 */
[----:B------:R-:W-:Y:S02]  /*54e0*/  MOV R4, RZ ;  /* 0x000000ff00047202 */ /* 0x000fe40000000f00 */
[----:B------:R-:W-:-:S04]  /*54f0*/  IADD3 R3, -R3, -0x43300000, RZ ;  /* 0xbcd0000003037810 */ /* 0x000fc80007ffe1ff */
[----:B------:R-:W-:-:S03]  /*5500*/  DFMA R4, R14, -R4, R26 ;  /* 0x800000040e04722b */ /* 0x000fc6000000001a */
[----:B------:R-:W-:-:S07]  /*5510*/  LOP3.LUT R11, R7, R11, RZ, 0x3c, !PT ;  /* 0x0000000b070b7212 */ /* 0x000fce00078e3cff */
[----:B------:R-:W-:-:S04]  /*5520*/  FSETP.NEU.AND P0, PT, |R5|, R3, PT ;  /* 0x000000030500720b */ /* 0x000fc80003f0d200 */
[----:B------:R-:W-:Y:S02]  /*5530*/  FSEL R14, R6, R14, !P0 ;  /* 0x0000000e060e7208 */ /* 0x000fe40004000000 */
[----:B------:R-:W-:Y:S01]  /*5540*/  FSEL R15, R11, R15, !P0 ;  /* 0x0000000f0b0f7208 */ /* 0x000fe20004000000 */
[----:B------:R-:W-:Y:S06]  /*5550*/  BRA `(.L_x_5411) ;  /* 0x0000000000547947 */ /* 0x000fec0003800000 */
.L_x_5410:
[----:B------:R-:W-:-:S14]  /*5560*/  DSETP.NAN.AND P0, PT, R8, R8, PT ;  /* 0x000000080800722a */ /* 0x000fdc0003f08000 */
[----:B------:R-:W-:Y:S05]  /*5570*/  @P0 BRA `(.L_x_5412) ;  /* 0x0000000000440947 */ /* 0x000fea0003800000 */
[----:B------:R-:W-:-:S14]  /*5580*/  DSETP.NAN.AND P0, PT, R10, R10, PT ;  /* 0x0000000a0a00722a */ /* 0x000fdc0003f08000 */
[----:B------:R-:W-:Y:S05]  /*5590*/  @P0 BRA `(.L_x_5413) ;  /* 0x0000000000300947 */ /* 0x000fea0003800000 */
[----:B------:R-:W-:Y:S01]  /*55a0*/  ISETP.NE.AND P0, PT, R5, R24, PT ;  /* 0x000000180500720c */ /* 0x000fe20003f05270 */
[----:B------:R-:W-:Y:S01]  /*55b0*/  IMAD.MOV.U32 R14, RZ, RZ, 0x0 ;  /* 0x00000000ff0e7424 */ /* 0x000fe200078e00ff */
[----:B------:R-:W-:-:S11]  /*55c0*/  MOV R15, 0xfff80000 ;  /* 0xfff80000000f7802 */ /* 0x000fd60000000f00 */
[----:B------:R-:W-:Y:S05]  /*55d0*/  @!P0 BRA `(.L_x_5411) ;  /* 0x0000000000348947 */ /* 0x000fea0003800000 */
[----:B------:R-:W-:Y:S02]  /*55e0*/  ISETP.NE.AND P0, PT, R5, 0x7ff00000, PT ;  /* 0x7ff000000500780c */ /* 0x000fe40003f05270 */
[----:B------:R-:W-:Y:S02]  /*55f0*/  LOP3.LUT R15, R9, 0x80000000, R11, 0x48, !PT ;  /* 0x80000000090f7812 */ /* 0x000fe400078e480b */
[----:B------:R-:W-:-:S13]  /*5600*/  ISETP.EQ.OR P0, PT, R24, RZ, !P0 ;  /* 0x000000ff1800720c */ /* 0x000fda0004702670 */
[----:B------:R-:W-:Y:S02]  /*5610*/  @P0 LOP3.LUT R3, R15, 0x7ff00000, RZ, 0xfc, !PT ;  /* 0x7ff000000f030812 */ /* 0x000fe400078efcff */
[----:B------:R-:W-:Y:S01]  /*5620*/  @!P0 MOV R14, RZ ;  /* 0x000000ff000e8202 */ /* 0x000fe20000000f00 */
[----:B------:R-:W-:Y:S01]  /*5630*/  @P0 IMAD.MOV.U32 R14, RZ, RZ, RZ ;  /* 0x000000ffff0e0224 */ /* 0x000fe200078e00ff */
[----:B------:R-:W-:Y:S01]  /*5640*/  @P0 MOV R15, R3 ;  /* 0x00000003000f0202 */ /* 0x000fe20000000f00 */
[----:B------:R-:W-:Y:S06]  /*5650*/  BRA `(.L_x_5411) ;  /* 0x0000000000147947 */ /* 0x000fec0003800000 */
.L_x_5413:
[----:B------:R-:W-:Y:S02]  /*5660*/  LOP3.LUT R15, R11, 0x80000, RZ, 0xfc, !PT ;  /* 0x000800000b0f7812 */ /* 0x000fe400078efcff */
[----:B------:R-:W-:Y:S01]  /*5670*/  MOV R14, R10 ;  /* 0x0000000a000e7202 */ /* 0x000fe20000000f00 */
[----:B------:R-:W-:Y:S06]  /*5680*/  BRA `(.L_x_5411) ;  /* 0x0000000000087947 */ /* 0x000fec0003800000 */
.L_x_5412:
[----:B------:R-:W-:Y:S01]  /*5690*/  LOP3.LUT R15, R9, 0x80000, RZ, 0xfc, !PT ;  /* 0x00080000090f7812 */ /* 0x000fe200078efcff */
[----:B------:R-:W-:-:S07]  /*56a0*/  IMAD.MOV.U32 R14, RZ, RZ, R8 ;  /* 0x000000ffff0e7224 */ /* 0x000fce00078e0008 */
.L_x_5411:
[----:B------:R-:W-:Y:S05]  /*56b0*/  BSYNC B2 ;  /* 0x0000000000027941 */ /* 0x000fea0003800000 */
.L_x_5409:
[----:B------:R-:W-:Y:S01]  /*56c0*/  HFMA2.MMA R5, -RZ, RZ, 0, 0 ;  /* 0x00000000ff057435 */ /* 0x000fe200000001ff */
[----:B------:R-:W-:-:S05]  /*56d0*/  MOV R4, R0 ;  /* 0x0000000000047202 */ /* 0x000fca0000000f00 */
[----:B------:R-:W-:Y:S05]  /*56e0*/  RET.REL.NODEC R4 `(_ZN2at6native18elementwise_kernelILi128ELi2EZNS0_22gpu_kernel_impl_nocastIZZZNS0_29binary_cross_entropy_out_cudaERKNS_6TensorES5_RKSt8optionalIS3_ElRS3_ENKUlvE_clEvENKUlvE_clEvEUlddE_EEvRNS_18TensorIteratorBaseERKT_EUliE_EEviT1_) ;  /* 0xffffffa804447950 */ /* 0x000fea0003c3ffff */
.L_x_5414:
        /* <DEDUP_REMOVED lines=9> */
.L_x_10799:


//--------------------- .text._ZN2at6native27unrolled_elementwise_kernelIZZZNS0_29binary_cross_entropy_out_cudaERKNS_6TensorES4_RKSt8optionalIS2_ElRS2_ENKUlvE_clEvENKUlvE_clEvEUlddE_St5arrayIPcLm3EELi4E23TrivialOffsetCalculatorILi2EjESG_ILi1EjENS0_6memory15LoadWithoutCastENSJ_16StoreWithoutCastEEEviT_T0_T2_T3_T4_T5_ --------------------------
	.section	.text._ZN2at6native27unrolled_elementwise_kernelIZZZNS0_29binary_cross_entropy_out_cudaERKNS_6TensorES4_RKSt8optionalIS2_ElRS2_ENKUlvE_clEvENKUlvE_clEvEUlddE_St5arrayIPcLm3EELi4E23TrivialOffsetCalculatorILi2EjESG_ILi1EjENS0_6memory15LoadWithoutCastENSJ_16StoreWithoutCastEEEviT_T0_T2_T3_T4_T5_,"ax",@progbits
	.align	128
        .global         _ZN2at6native27unrolled_elementwise_kernelIZZZNS0_29binary_cross_entropy_out_cudaERKNS_6TensorES4_RKSt8optionalIS2_ElRS2_ENKUlvE_clEvENKUlvE_clEvEUlddE_St5arrayIPcLm3EELi4E23TrivialOffsetCalculatorILi2EjESG_ILi1EjENS0_6memory15LoadWithoutCastENSJ_16StoreWithoutCastEEEviT_T0_T2_T3_T4_T5_
        .type           _ZN2at6native27unrolled_elementwise_kernelIZZZNS0_29binary_cross_entropy_out_cudaERKNS_6TensorES4_RKSt8optionalIS2_ElRS2_ENKUlvE_clEvENKUlvE_clEvEUlddE_St5arrayIPcLm3EELi4E23TrivialOffsetCalculatorILi2EjESG_ILi1EjENS0_6memory15LoadWithoutCastENSJ_16StoreWithoutCastEEEviT_T0_T2_T3_T4_T5_,@function
        .size           _ZN2at6native27unrolled_elementwise_kernelIZZZNS0_29binary_cross_entropy_out_cudaERKNS_6TensorES4_RKSt8optionalIS2_ElRS2_ENKUlvE_clEvENKUlvE_clEvEUlddE_St5arrayIPcLm3EELi4E23TrivialOffsetCalculatorILi2EjESG_ILi1EjENS0_6memory15LoadWithoutCastENSJ_16StoreWithoutCastEEEviT_T0_T2_T3_T4_T5_,(.L_x_10800 - _ZN2at6native27unrolled_elementwise_kernelIZZZNS0_29binary_cross_entropy_out_cudaERKNS_6TensorES4_RKSt8optionalIS2_ElRS2_ENKUlvE_clEvENKUlvE_clEvEUlddE_St5arrayIPcLm3EELi4E23TrivialOffsetCalculatorILi2EjESG_ILi1EjENS0_6memory15LoadWithoutCastENSJ_16StoreWithoutCastEEEviT_T0_T2_T3_T4_T5_)
        .other          _ZN2at6native27unrolled_elementwise_kernelIZZZNS0_29binary_cross_entropy_out_cudaERKNS_6TensorES4_RKSt8optionalIS2_ElRS2_ENKUlvE_clEvENKUlvE_clEvEUlddE_St5arrayIPcLm3EELi4E23TrivialOffsetCalculatorILi2EjESG_ILi1EjENS0_6memory15LoadWithoutCastENSJ_16StoreWithoutCastEEEviT_T0_T2_T3_T4_T5_,@"STO_CUDA_ENTRY STV_DEFAULT"
_ZN2at6native27unrolled_elementwise_kernelIZZZNS0_29binary_cross_entropy_out_cudaERKNS_6TensorES4_RKSt8optionalIS2_ElRS2_ENKUlvE_clEvENKUlvE_clEvEUlddE_St5arrayIPcLm3EELi4E23TrivialOffsetCalculatorILi2EjESG_ILi1EjENS0_6memory15LoadWithoutCastENSJ_16StoreWithoutCastEEEviT_T0_T2_T3_T4_T5_:
.text._ZN2at6native27unrolled_elementwise_kernelIZZZNS0_29binary_cross_entropy_out_cudaERKNS_6TensorES4_RKSt8optionalIS2_ElRS2_ENKUlvE_clEvENKUlvE_clEvEUlddE_St5arrayIPcLm3EELi4E23TrivialOffsetCalculatorILi2EjESG_ILi1EjENS0_6memory15LoadWithoutCastENSJ_16StoreWithoutCastEEEviT_T0_T2_T3_T4_T5_:
[----:B------:R-:W0:Y:S01]  /*0000*/  LDC R1, c[0x0][0x28] ;  /* 0x00000a00ff017b82 */ /* 0x000e220000000800 */
[----:B------:R-:W1:Y:S07]  /*0010*/  S2R R36, SR_CTAID.X ;  /* 0x0000000000247919 */ /* 0x000e6e0000002500 */
[----:B------:R-:W1:Y:S01]  /*0020*/  LDC R3, c[0x0][0x210] ;  /* 0x00008400ff037b82 */ /* 0x000e620000000800 */
[----:B------:R-:W-:Y:S02]  /*0030*/  CS2R R30, SRZ ;  /* 0x00000000001e7805 */ /* 0x000fe4000001ff00 */
[----:B------:R-:W-:Y:S01]  /*0040*/  CS2R R28, SRZ ;  /* 0x00000000001c7805 */ /* 0x000fe2000001ff00 */
[----:B------:R-:W2:Y:S01]  /*0050*/  S2R R35, SR_TID.X ;  /* 0x0000000000237919 */ /* 0x000ea20000002100 */
[----:B------:R-:W-:Y:S01]  /*0060*/  CS2R R32, SRZ ;  /* 0x0000000000207805 */ /* 0x000fe2000001ff00 */
[----:B------:R-:W-:Y:S01]  /*0070*/  ULDC.64 UR36, c[0x0][0x208] ;  /* 0x0000820000247ab9 */ /* 0x000fe20000000a00 */
[----:B-1----:R-:W-:-:S02]  /*0080*/  IMAD R34, R36, -0x200, R3 ;  /* 0xfffffe0024227824 */ /* 0x002fc400078e0203 */
[----:B--2---:R-:W-:-:S03]  /*0090*/  IMAD.MOV.U32 R3, RZ, RZ, R35 ;  /* 0x000000ffff037224 */ /* 0x004fc600078e0023 */
[----:B------:R-:W-:Y:S02]  /*00a0*/  ISETP.GE.AND P3, PT, R35, R34, PT ;  /* 0x000000222300720c */ /* 0x000fe40003f66270 */
[----:B------:R-:W-:Y:S01]  /*00b0*/  CS2R R26, SRZ ;  /* 0x00000000001a7805 */ /* 0x000fe2000001ff00 */
[----:B------:R-:W-:Y:S01]  /*00c0*/  BSSY B6, `(.L_x_5415) ;  /* 0x0000137000067945 */ /* 0x000fe20003800000 */
[----:B------:R-:W-:-:S09]  /*00d0*/  P2R R2, PR, RZ, 0x8 ;  /* 0x00000008ff027803 */ /* 0x000fd20000000000 */
[----:B------:R-:W-:Y:S01]  /*00e0*/  @!P3 IMAD R19, R36, 0x200, R3 ;  /* 0x000002002413b824 */ /* 0x000fe200078e0203 */
[----:B------:R-:W1:Y:S01]  /*00f0*/  @!P3 LDC.64 R14, c[0x0][0x220] ;  /* 0x00008800ff0ebb82 */ /* 0x000e620000000a00 */
[----:B------:R-:W-:-:S05]  /*0100*/  @!P3 VIADD R3, R3, 0x80 ;  /* 0x000000800303b836 */ /* 0x000fca0000000000 */
[C---:B------:R-:W-:Y:S02]  /*0110*/  ISETP.GE.AND P0, PT, R3.reuse, R34, PT ;  /* 0x000000220300720c */ /* 0x040fe40003f06270 */
[----:B------:R-:W2:Y:S11]  /*0120*/  @!P3 LDC.64 R20, c[0x0][0x228] ;  /* 0x00008a00ff14bb82 */ /* 0x000eb60000000a00 */
[----:B------:R-:W-:Y:S01]  /*0130*/  @!P0 IMAD R23, R36, 0x200, R3 ;  /* 0x0000020024178824 */ /* 0x000fe200078e0203 */
[----:B------:R-:W3:Y:S01]  /*0140*/  @!P0 LDC.64 R16, c[0x0][0x220] ;  /* 0x00008800ff108b82 */ /* 0x000ee20000000a00 */
[----:B------:R-:W-:-:S02]  /*0150*/  @!P0 VIADD R3, R3, 0x80 ;  /* 0x0000008003038836 */ /* 0x000fc40000000000 */
[----:B-1----:R-:W-:-:S03]  /*0160*/  @!P3 IMAD.WIDE.U32 R14, R19, 0x8, R14 ;  /* 0x00000008130eb825 */ /* 0x002fc600078e000e */
[----:B------:R-:W-:Y:S02]  /*0170*/  ISETP.GE.AND P2, PT, R3, R34, PT ;  /* 0x000000220300720c */ /* 0x000fe40003f46270 */
[----:B------:R-:W1:Y:S01]  /*0180*/  @!P0 LDC.64 R12, c[0x0][0x228] ;  /* 0x00008a00ff0c8b82 */ /* 0x000e620000000a00 */
[----:B------:R4:W5:Y:S01]  /*0190*/  @!P3 LDG.E.64 R30, desc[UR36][R14.64] ;  /* 0x000000240e1eb981 */ /* 0x000962000c1e1b00 */
[----:B--2---:R-:W-:-:S09]  /*01a0*/  @!P3 IMAD.WIDE.U32 R20, R19, 0x8, R20 ;  /* 0x000000081314b825 */ /* 0x004fd200078e0014 */
[----:B------:R-:W-:Y:S01]  /*01b0*/  @!P2 LEA R25, R36, R3, 0x9 ;  /* 0x000000032419a211 */ /* 0x000fe200078e48ff */
[----:B------:R-:W-:Y:S01]  /*01c0*/  @!P2 VIADD R3, R3, 0x80 ;  /* 0x000000800303a836 */ /* 0x000fe20000000000 */
[----:B------:R-:W2:Y:S01]  /*01d0*/  @!P2 LDC.64 R10, c[0x0][0x220] ;  /* 0x00008800ff0aab82 */ /* 0x000ea20000000a00 */
[----:B---3--:R-:W-:-:S03]  /*01e0*/  @!P0 IMAD.WIDE.U32 R38, R23, 0x8, R16 ;  /* 0x0000000817268825 */ /* 0x008fc600078e0010 */
[----:B------:R-:W-:-:S04]  /*01f0*/  ISETP.GE.AND P1, PT, R3, R34, PT ;  /* 0x000000220300720c */ /* 0x000fc80003f26270 */
[----:B------:R-:W3:Y:S01]  /*0200*/  @!P2 LDC.64 R8, c[0x0][0x228] ;  /* 0x00008a00ff08ab82 */ /* 0x000ee20000000a00 */
[----:B------:R-:W-:Y:S02]  /*0210*/  CS2R R16, SRZ ;  /* 0x0000000000107805 */ /* 0x000fe4000001ff00 */
[----:B------:R-:W-:Y:S01]  /*0220*/  CS2R R18, SRZ ;  /* 0x0000000000127805 */ /* 0x000fe2000001ff00 */
[----:B-1----:R-:W-:Y:S01]  /*0230*/  @!P0 IMAD.WIDE.U32 R12, R23, 0x8, R12 ;  /* 0x00000008170c8825 */ /* 0x002fe200078e000c */
[----:B------:R4:W5:Y:S04]  /*0240*/  @!P3 LDG.E.64 R28, desc[UR36][R20.64] ;  /* 0x00000024141cb981 */ /* 0x000968000c1e1b00 */
[----:B------:R4:W5:Y:S01]  /*0250*/  @!P0 LDG.E.64 R32, desc[UR36][R38.64] ;  /* 0x0000002426208981 */ /* 0x000962000c1e1b00 */
[----:B------:R-:W1:Y:S08]  /*0260*/  @!P1 LDC.64 R6, c[0x0][0x220] ;  /* 0x00008800ff069b82 */ /* 0x000e700000000a00 */
[----:B------:R-:W0:Y:S01]  /*0270*/  @!P1 LDC.64 R4, c[0x0][0x228] ;  /* 0x00008a00ff049b82 */ /* 0x000e220000000a00 */
[----:B------:R-:W-:Y:S01]  /*0280*/  @!P1 IMAD R3, R36, 0x200, R3 ;  /* 0x0000020024039824 */ /* 0x000fe200078e0203 */
[----:B------:R-:W-:Y:S01]  /*0290*/  CS2R R22, SRZ ;  /* 0x0000000000167805 */ /* 0x000fe2000001ff00 */
[C---:B--2---:R-:W-:Y:S01]  /*02a0*/  @!P2 IMAD.WIDE.U32 R10, R25.reuse, 0x8, R10 ;  /* 0x00000008190aa825 */ /* 0x044fe200078e000a */
[----:B------:R4:W5:Y:S03]  /*02b0*/  @!P0 LDG.E.64 R16, desc[UR36][R12.64] ;  /* 0x000000240c108981 */ /* 0x000966000c1e1b00 */
[----:B---3--:R-:W-:Y:S01]  /*02c0*/  @!P2 IMAD.WIDE.U32 R8, R25, 0x8, R8 ;  /* 0x000000081908a825 */ /* 0x008fe200078e0008 */
[----:B------:R-:W-:Y:S01]  /*02d0*/  CS2R R24, SRZ ;  /* 0x0000000000187805 */ /* 0x000fe2000001ff00 */
[----:B------:R4:W5:Y:S04]  /*02e0*/  @!P2 LDG.E.64 R18, desc[UR36][R10.64] ;  /* 0x000000240a12a981 */ /* 0x000968000c1e1b00 */
[----:B------:R4:W5:Y:S01]  /*02f0*/  @!P2 LDG.E.64 R22, desc[UR36][R8.64] ;  /* 0x000000240816a981 */ /* 0x000962000c1e1b00 */
[----:B-1----:R-:W-:-:S05]  /*0300*/  @!P1 IMAD.WIDE.U32 R6, R3, 0x8, R6 ;  /* 0x0000000803069825 */ /* 0x002fca00078e0006 */
[----:B------:R4:W5:Y:S01]  /*0310*/  @!P1 LDG.E.64 R24, desc[UR36][R6.64] ;  /* 0x0000002406189981 */ /* 0x000962000c1e1b00 */
[----:B0-----:R-:W-:-:S05]  /*0320*/  @!P1 IMAD.WIDE.U32 R4, R3, 0x8, R4 ;  /* 0x0000000803049825 */ /* 0x001fca00078e0004 */
[----:B------:R4:W5:Y:S01]  /*0330*/  @!P1 LDG.E.64 R26, desc[UR36][R4.64] ;  /* 0x00000024041a9981 */ /* 0x000962000c1e1b00 */
[----:B------:R-:W-:Y:S05]  /*0340*/  @P3 BRA `(.L_x_5416) ;  /* 0x0000001000383947 */ /* 0x000fea0003800000 */
[C---:B-----5:R-:W-:Y:S01]  /*0350*/  DSETP.GE.AND P0, PT, R30.reuse, RZ, PT ;  /* 0x000000ff1e00722a */ /* 0x060fe20003f06000 */
[----:B------:R-:W-:Y:S01]  /*0360*/  BSSY B7, `(.L_x_5417) ;  /* 0x0000013000077945 */ /* 0x000fe20003800000 */
[----:B------:R-:W-:-:S14]  /*0370*/  DSETP.LE.AND P1, PT, R30, 1, PT ;  /* 0x3ff000001e00742a */ /* 0x000fdc0003f23000 */
[----:B------:R-:W-:Y:S05]  /*0380*/  @P0 BRA P1, `(.L_x_5418) ;  /* 0x0000000000400947 */ /* 0x000fea0000800000 */
[----:B----4-:R-:W-:Y:S01]  /*0390*/  MOV R14, 0x0 ;  /* 0x00000000000e7802 */ /* 0x010fe20000000f00 */
        /* <DEDUP_REMOVED lines=15> */
.L_x_5418:
[----:B------:R-:W-:Y:S05]  /*0490*/  BSYNC B7 ;  /* 0x0000000000077941 */ /* 0x000fea0003800000 */
.L_x_5417:
[C---:B------:R-:W-:Y:S01]  /*04a0*/  DSETP.GE.AND P0, PT, R28.reuse, RZ, PT ;  /* 0x000000ff1c00722a */ /* 0x040fe20003f06000 */
[----:B------:R-:W-:Y:S01]  /*04b0*/  BSSY B7, `(.L_x_5419) ;  /* 0x0000013000077945 */ /* 0x000fe20003800000 */
[----:B------:R-:W-:-:S14]  /*04c0*/  DSETP.LE.AND P1, PT, R28, 1, PT ;  /* 0x3ff000001c00742a */ /* 0x000fdc0003f23000 */
[----:B------:R-:W-:Y:S05]  /*04d0*/  @P0 BRA P1, `(.L_x_5420) ;  /* 0x0000000000400947 */ /* 0x000fea0000800000 */
[----:B----4-:R-:W-:Y:S01]  /*04e0*/  MOV R14, 0x0 ;  /* 0x00000000000e7802 */ /* 0x010fe20000000f00 */
[----:B------:R-:W-:Y:S01]  /*04f0*/  ULDC.64 UR4, c[0x4][0x308] ;  /* 0x0100c20000047ab9 */ /* 0x000fe20000000a00 */
[----:B------:R-:W-:Y:S01]  /*0500*/  ULDC.64 UR6, c[0x4][0x8] ;  /* 0x0100020000067ab9 */ /* 0x000fe20000000a00 */
[----:B------:R-:W-:Y:S01]  /*0510*/  MOV R4, UR4 ;  /* 0x0000000400047c02 */ /* 0x000fe20008000f00 */
[----:B------:R-:W-:Y:S01]  /*0520*/  IMAD.U32 R5, RZ, RZ, UR5 ;  /* 0x00000005ff057e24 */ /* 0x000fe2000f8e00ff */
[----:B------:R-:W-:Y:S01]  /*0530*/  ULDC.64 UR4, c[0x4][0x2d0] ;  /* 0x0100b40000047ab9 */ /* 0x000fe20000000a00 */
[----:B------:R-:W0:Y:S01]  /*0540*/  LDC.64 R14, c[0x4][R14] ;  /* 0x010000000e0e7b82 */ /* 0x000e220000000a00 */
[----:B------:R-:W-:Y:S01]  /*0550*/  IMAD.U32 R6, RZ, RZ, UR4 ;  /* 0x00000004ff067e24 */ /* 0x000fe2000f8e00ff */
[----:B------:R-:W-:Y:S01]  /*0560*/  MOV R8, 0x5b ;  /* 0x0000005b00087802 */ /* 0x000fe20000000f00 */
[----:B------:R-:W-:Y:S02]  /*0570*/  IMAD.U32 R7, RZ, RZ, UR5 ;  /* 0x00000005ff077e24 */ /* 0x000fe4000f8e00ff */
[----:B------:R-:W-:-:S02]  /*0580*/  IMAD.U32 R10, RZ, RZ, UR6 ;  /* 0x00000006ff0a7e24 */ /* 0x000fc4000f8e00ff */
[----:B------:R-:W-:Y:S02]  /*0590*/  IMAD.U32 R11, RZ, RZ, UR7 ;  /* 0x00000007ff0b7e24 */ /* 0x000fe4000f8e00ff */
[----:B------:R-:W-:Y:S02]  /*05a0*/  IMAD.MOV.U32 R12, RZ, RZ, 0x1 ;  /* 0x00000001ff0c7424 */ /* 0x000fe400078e00ff */
[----:B------:R-:W-:-:S07]  /*05b0*/  IMAD.MOV.U32 R13, RZ, RZ, RZ ;  /* 0x000000ffff0d7224 */ /* 0x000fce00078e00ff */
[----:B------:R-:W-:-:S07]  /*05c0*/  LEPC R20, `(.L_x_5420) ;  /* 0x000000001014794e */ /* 0x000fce0000000000 */
[----:B0-----:R-:W-:Y:S05]  /*05d0*/  CALL.ABS.NOINC R14 ;  /* 0x000000000e007343 */ /* 0x001fea0003c00000 */
.L_x_5420:
[----:B------:R-:W-:Y:S05]  /*05e0*/  BSYNC B7 ;  /* 0x0000000000077941 */ /* 0x000fea0003800000 */
.L_x_5419:
[----:B------:R-:W-:Y:S01]  /*05f0*/  ISETP.GT.AND P1, PT, R31, 0xfffff, PT ;  /* 0x000fffff1f00780c */ /* 0x000fe20003f24270 */
[----:B----4-:R-:W-:Y:S01]  /*0600*/  IMAD.MOV.U32 R4, RZ, RZ, R30 ;  /* 0x000000ffff047224 */ /* 0x010fe200078e001e */
[----:B------:R-:W-:Y:S01]  /*0610*/  DADD R10, -RZ, -R30 ;  /* 0x00000000ff0a7229 */ /* 0x000fe2000000091e */
[--C-:B------:R-:W-:Y:S01]  /*0620*/  IMAD.MOV.U32 R5, RZ, RZ, R31.reuse ;  /* 0x000000ffff057224 */ /* 0x100fe200078e001f */
[----:B------:R-:W-:Y:S01]  /*0630*/  BSSY B0, `(.L_x_5421) ;  /* 0x0000051000007945 */ /* 0x000fe20003800000 */
[----:B------:R-:W-:-:S07]  /*0640*/  IMAD.MOV.U32 R3, RZ, RZ, R31 ;  /* 0x000000ffff037224 */ /* 0x000fce00078e001f */
[----:B------:R-:W-:Y:S01]  /*0650*/  FSETP.GEU.FTZ.AND P0, PT, R11, 1.7916666269302368164, PT ;  /* 0x3fe555550b00780b */ /* 0x000fe20003f1e000 */
[----:B------:R-:W-:-:S10]  /*0660*/  @!P1 DMUL R4, R30, 1.80143985094819840000e+16 ;  /* 0x435000001e049828 */ /* 0x000fd40000000000 */
[----:B------:R-:W-:-:S05]  /*0670*/  @!P1 MOV R3, R5 ;  /* 0x0000000500039202 */ /* 0x000fca0000000f00 */
        /* <DEDUP_REMOVED lines=10> */
[----:B------:R-:W-:Y:S02]  /*0720*/  @P2 FSEL R21, R7, -QNAN , P3 ;  /* 0xfff0000007152808 */ /* 0x000fe40001800000 */
[----:B------:R-:W-:Y:S02]  /*0730*/  FSETP.GT.FTZ.AND P3, PT, R11, -1.6999999284744262695, PT ;  /* 0xbfd999990b00780b */ /* 0x000fe40003f74000 */
[----:B------:R-:W-:Y:S01]  /*0740*/  @!P1 MOV R6, R4 ;  /* 0x0000000400069202 */ /* 0x000fe20000000f00 */
[----:B------:R-:W-:Y:S10]  /*0750*/  @P2 BRA `(.L_x_5422) ;  /* 0x0000000000f82947 */ /* 0x000ff40003800000 */
[----:B------:R-:W-:Y:S01]  /*0760*/  LOP3.LUT R4, R3, 0x800fffff, RZ, 0xc0, !PT ;  /* 0x800fffff03047812 */ /* 0x000fe200078ec0ff */
[----:B------:R-:W-:Y:S01]  /*0770*/  IMAD.MOV.U32 R21, RZ, RZ, 0x3ed0ee25 ;  /* 0x3ed0ee25ff157424 */ /* 0x000fe200078e00ff */
[----:B------:R-:W-:Y:S01]  /*0780*/  MOV R20, 0x8b7a8b04 ;  /* 0x8b7a8b0400147802 */ /* 0x000fe20000000f00 */
[----:B------:R-:W-:Y:S01]  /*0790*/  UMOV UR4, 0x3ae80f1e ;  /* 0x3ae80f1e00047882 */ /* 0x000fe20000000000 */
        /* <DEDUP_REMOVED lines=58> */
.L_x_5422:
[----:B------:R-:W-:Y:S05]  /*0b40*/  BSYNC B0 ;  /* 0x0000000000007941 */ /* 0x000fea0003800000 */
.L_x_5421:
        /* <DEDUP_REMOVED lines=84> */
.L_x_5424:
        /* <DEDUP_REMOVED lines=17> */
[----:B------:R-:W-:Y:S05]  /*11a0*/  CALL.REL.NOINC `($__internal_9_$__cuda_sm20_div_rn_f64_full) ;  /* 0x0000003400f87944 */ /* 0x000fea0003c00000 */
.L_x_5427:
[----:B------:R-:W-:Y:S05]  /*11b0*/  BSYNC B2 ;  /* 0x0000000000027941 */ /* 0x000fea0003800000 */
.L_x_5426:
        /* <DEDUP_REMOVED lines=29> */
.L_x_5425:
[----:B------:R-:W-:Y:S05]  /*1390*/  BSYNC B1 ;  /* 0x0000000000017941 */ /* 0x000fea0003800000 */
.L_x_5423:
        /* <DEDUP_REMOVED lines=9> */
.L_x_5416:
[----:B------:R-:W-:Y:S05]  /*1430*/  BSYNC B6 ;  /* 0x0000000000067941 */ /* 0x000fea0003800000 */
.L_x_5415:
[----:B-----5:R-:W-:Y:S01]  /*1440*/  VIADD R31, R35, 0x80 ;  /* 0x00000080231f7836 */ /* 0x020fe20000000000 */
[----:B------:R-:W-:Y:S04]  /*1450*/  BSSY B6, `(.L_x_5428) ;  /* 0x0000111000067945 */ /* 0x000fe80003800000 */
[----:B------:R-:W-:-:S13]  /*1460*/  ISETP.GE.AND P0, PT, R31, R34, PT ;  /* 0x000000221f00720c */ /* 0x000fda0003f06270 */
[----:B------:R-:W-:Y:S05]  /*1470*/  @P0 BRA `(.L_x_5429) ;  /* 0x0000001000380947 */ /* 0x000fea0003800000 */
[C---:B------:R-:W-:Y:S01]  /*1480*/  DSETP.GE.AND P0, PT, R32.reuse, RZ, PT ;  /* 0x000000ff2000722a */ /* 0x040fe20003f06000 */
[----:B------:R-:W-:Y:S01]  /*1490*/  BSSY B7, `(.L_x_5430) ;  /* 0x0000013000077945 */ /* 0x000fe20003800000 */
[----:B------:R-:W-:-:S14]  /*14a0*/  DSETP.LE.AND P1, PT, R32, 1, PT ;  /* 0x3ff000002000742a */ /* 0x000fdc0003f23000 */
[----:B------:R-:W-:Y:S05]  /*14b0*/  @P0 BRA P1, `(.L_x_5431) ;  /* 0x0000000000400947 */ /* 0x000fea0000800000 */
[----:B----4-:R-:W-:Y:S01]  /*14c0*/  MOV R14, 0x0 ;  /* 0x00000000000e7802 */ /* 0x010fe20000000f00 */
        /* <DEDUP_REMOVED lines=15> */
.L_x_5431:
[----:B------:R-:W-:Y:S05]  /*15c0*/  BSYNC B7 ;  /* 0x0000000000077941 */ /* 0x000fea0003800000 */
.L_x_5430:
        /* <DEDUP_REMOVED lines=20> */
.L_x_5433:
[----:B------:R-:W-:Y:S05]  /*1710*/  BSYNC B7 ;  /* 0x0000000000077941 */ /* 0x000fea0003800000 */
.L_x_5432:
        /* <DEDUP_REMOVED lines=8> */
[----:B------:R-:W-:-:S05]  /*17a0*/  @!P1 IMAD.MOV.U32 R3, RZ, RZ, R5 ;  /* 0x000000ffff039224 */ /* 0x000fca00078e0005 */
[----:B------:R-:W-:-:S04]  /*17b0*/  IADD3 R0, R3, -0x1, RZ ;  /* 0xffffffff03007810 */ /* 0x000fc80007ffe0ff */
[----:B------:R-:W-:Y:S01]  /*17c0*/  ISETP.GE.U32.AND P2, PT, R0, 0x7fefffff, PT ;  /* 0x7fefffff0000780c */ /* 0x000fe20003f46070 */
[----:B------:R-:W-:Y:S01]  /*17d0*/  IMAD.MOV.U32 R0, RZ, RZ, -0x3ff ;  /* 0xfffffc01ff007424 */ /* 0x000fe200078e00ff */
[----:B------:R-:W-:-:S11]  /*17e0*/  @!P1 MOV R0, 0xfffffbcb ;  /* 0xfffffbcb00009802 */ /* 0x000fd60000000f00 */
        /* <DEDUP_REMOVED lines=72> */
.L_x_5435:
[----:B------:R-:W-:Y:S05]  /*1c70*/  BSYNC B0 ;  /* 0x0000000000007941 */ /* 0x000fea0003800000 */
.L_x_5434:
        /* <DEDUP_REMOVED lines=84> */
.L_x_5437:
        /* <DEDUP_REMOVED lines=18> */
.L_x_5440:
[----:B------:R-:W-:Y:S05]  /*22e0*/  BSYNC B2 ;  /* 0x0000000000027941 */ /* 0x000fea0003800000 */
.L_x_5439:
        /* <DEDUP_REMOVED lines=29> */
.L_x_5438:
[----:B------:R-:W-:Y:S05]  /*24c0*/  BSYNC B1 ;  /* 0x0000000000017941 */ /* 0x000fea0003800000 */
.L_x_5436:
        /* <DEDUP_REMOVED lines=9> */
.L_x_5429:
[----:B------:R-:W-:Y:S05]  /*2560*/  BSYNC B6 ;  /* 0x0000000000067941 */ /* 0x000fea0003800000 */
.L_x_5428:
[----:B------:R-:W-:Y:S01]  /*2570*/  IADD3 R3, R35, 0x100, RZ ;  /* 0x0000010023037810 */ /* 0x000fe20007ffe0ff */
[----:B------:R-:W-:Y:S03]  /*2580*/  BSSY B6, `(.L_x_5441) ;  /* 0x0000111000067945 */ /* 0x000fe60003800000 */
        /* <DEDUP_REMOVED lines=22> */
.L_x_5444:
[----:B------:R-:W-:Y:S05]  /*26f0*/  BSYNC B7 ;  /* 0x0000000000077941 */ /* 0x000fea0003800000 */
.L_x_5443:
        /* <DEDUP_REMOVED lines=20> */
.L_x_5446:
[----:B------:R-:W-:Y:S05]  /*2840*/  BSYNC B7 ;  /* 0x0000000000077941 */ /* 0x000fea0003800000 */
.L_x_5445:
[----:B------:R-:W-:Y:S01]  /*2850*/  ISETP.GT.AND P1, PT, R19, 0xfffff, PT ;  /* 0x000fffff1300780c */ /* 0x000fe20003f24270 */
[----:B----4-:R-:W-:Y:S01]  /*2860*/  IMAD.MOV.U32 R4, RZ, RZ, R18 ;  /* 0x000000ffff047224 */ /* 0x010fe200078e0012 */
        /* <DEDUP_REMOVED lines=26> */
[----:B------:R-:W-:Y:S01]  /*2a10*/  UMOV UR5, 0x3eb1380b ;  /* 0x3eb1380b00057882 */ /* 0x000fe20000000000 */
[----:B------:R-:W-:Y:S01]  /*2a20*/  MOV R4, R6 ;  /* 0x0000000600047202 */ /* 0x000fe20000000f00 */
        /* <DEDUP_REMOVED lines=55> */
.L_x_5448:
[----:B------:R-:W-:Y:S05]  /*2da0*/  BSYNC B0 ;  /* 0x0000000000007941 */ /* 0x000fea0003800000 */
.L_x_5447:
        /* <DEDUP_REMOVED lines=11> */
[----:B------:R-:W-:Y:S02]  /*2e60*/  ISETP.GE.U32.AND P1, PT, R0, 0x7fefffff, PT ;  /* 0x7fefffff0000780c */ /* 0x000fe40003f26070 */
[----:B------:R-:W-:Y:S01]  /*2e70*/  MOV R0, 0xfffffc01 ;  /* 0xfffffc0100007802 */ /* 0x000fe20000000f00 */
        /* <DEDUP_REMOVED lines=19> */
[----:B------:R-:W-:Y:S01]  /*2fb0*/  UMOV UR7, 0x43300000 ;  /* 0x4330000000077882 */ /* 0x000fe20000000000 */
[----:B------:R-:W-:-:S09]  /*2fc0*/  MOV R33, 0x43300000 ;  /* 0x4330000000217802 */ /* 0x000fd20000000f00 */
[----:B------:R-:W-:Y:S02]  /*2fd0*/  @P0 VIADD R7, R5, 0xfff00000 ;  /* 0xfff0000005070836 */ /* 0x000fe40000000000 */
[----:B------:R-:W-:-:S03]  /*2fe0*/  @P0 VIADD R0, R0, 0x1 ;  /* 0x0000000100000836 */ /* 0x000fc60000000000 */
        /* <DEDUP_REMOVED lines=48> */
.L_x_5450:
        /* <DEDUP_REMOVED lines=18> */
.L_x_5453:
[----:B------:R-:W-:Y:S05]  /*3410*/  BSYNC B2 ;  /* 0x0000000000027941 */ /* 0x000fea0003800000 */
.L_x_5452:
        /* <DEDUP_REMOVED lines=29> */
.L_x_5451:
[----:B------:R-:W-:Y:S05]  /*35f0*/  BSYNC B1 ;  /* 0x0000000000017941 */ /* 0x000fea0003800000 */
.L_x_5449:
        /* <DEDUP_REMOVED lines=9> */
.L_x_5442:
[----:B------:R-:W-:Y:S05]  /*3690*/  BSYNC B6 ;  /* 0x0000000000067941 */ /* 0x000fea0003800000 */
.L_x_5441:
        /* <DEDUP_REMOVED lines=24> */
.L_x_5457:
[----:B------:R-:W-:Y:S05]  /*3820*/  BSYNC B7 ;  /* 0x0000000000077941 */ /* 0x000fea0003800000 */
.L_x_5456:
        /* <DEDUP_REMOVED lines=20> */
.L_x_5459:
[----:B------:R-:W-:Y:S05]  /*3970*/  BSYNC B7 ;  /* 0x0000000000077941 */ /* 0x000fea0003800000 */
.L_x_5458:
        /* <DEDUP_REMOVED lines=19> */
[----:B------:R-:W-:Y:S01]  /*3ab0*/  MOV R6, R24 ;  /* 0x0000001800067202 */ /* 0x000fe20000000f00 */
        /* <DEDUP_REMOVED lines=65> */
.L_x_5461:
[----:B------:R-:W-:Y:S05]  /*3ed0*/  BSYNC B0 ;  /* 0x0000000000007941 */ /* 0x000fea0003800000 */
.L_x_5460:
        /* <DEDUP_REMOVED lines=8> */
[----:B------:R-:W-:Y:S02]  /*3f60*/  @!P0 MOV R3, R7 ;  /* 0x0000000700038202 */ /* 0x000fe40000000f00 */
        /* <DEDUP_REMOVED lines=75> */
.L_x_5463:
        /* <DEDUP_REMOVED lines=18> */
.L_x_5466:
[----:B------:R-:W-:Y:S05]  /*4540*/  BSYNC B2 ;  /* 0x0000000000027941 */ /* 0x000fea0003800000 */
.L_x_5465:
        /* <DEDUP_REMOVED lines=29> */
.L_x_5464:
[----:B------:R-:W-:Y:S05]  /*4720*/  BSYNC B1 ;  /* 0x0000000000017941 */ /* 0x000fea0003800000 */
.L_x_5462:
        /* <DEDUP_REMOVED lines=9> */
.L_x_5455:
[----:B------:R-:W-:Y:S05]  /*47c0*/  BSYNC B6 ;  /* 0x0000000000067941 */ /* 0x000fea0003800000 */
.L_x_5454:
[----:B------:R-:W-:Y:S01]  /*47d0*/  ISETP.NE.AND P1, PT, R2, RZ, PT ;  /* 0x000000ff0200720c */ /* 0x000fe20003f25270 */
[----:B------:R-:W-:-:S12]  /*47e0*/  BSSY B0, `(.L_x_5467) ;  /* 0x0000013000007945 */ /* 0x000fd80003800000 */
[----:B----4-:R-:W0:Y:S01]  /*47f0*/  @!P1 S2R R7, SR_TID.X ;  /* 0x0000000000079919 */ /* 0x010e220000002100 */
[----:B------:R-:W1:Y:S01]  /*4800*/  @!P1 LDC.64 R2, c[0x0][0x218] ;  /* 0x00008600ff029b82 */ /* 0x000e620000000a00 */
[----:B------:R-:W-:-:S05]  /*4810*/  @!P1 IMAD.MOV.U32 R35, RZ, RZ, R31 ;  /* 0x000000ffff239224 */ /* 0x000fca00078e001f */
[----:B------:R-:W-:Y:S01]  /*4820*/  ISETP.GE.AND P0, PT, R35, R34, PT ;  /* 0x000000222300720c */ /* 0x000fe20003f06270 */
[----:B0-----:R-:W-:-:S04]  /*4830*/  @!P1 IMAD R7, R36, 0x200, R7 ;  /* 0x0000020024079824 */ /* 0x001fc800078e0207 */
[----:B-1----:R-:W-:-:S05]  /*4840*/  @!P1 IMAD.WIDE.U32 R2, R7, 0x8, R2 ;  /* 0x0000000807029825 */ /* 0x002fca00078e0002 */
[----:B------:R0:W-:Y:S03]  /*4850*/  @!P1 STG.E.64 desc[UR36][R2.64], R28 ;  /* 0x0000001c02009986 */ /* 0x0001e6000c101b24 */
[----:B------:R-:W-:Y:S05]  /*4860*/  @P0 BRA `(.L_x_5468) ;  /* 0x0000000000280947 */ /* 0x000fea0003800000 */
[----:B------:R-:W1:Y:S01]  /*4870*/  LDC.64 R6, c[0x0][0x218] ;  /* 0x00008600ff067b82 */ /* 0x000e620000000a00 */
[----:B0-----:R-:W-:Y:S01]  /*4880*/  LEA R3, R36, R35, 0x9 ;  /* 0x0000002324037211 */ /* 0x001fe200078e48ff */
[----:B------:R-:W-:-:S05]  /*4890*/  VIADD R35, R35, 0x80 ;  /* 0x0000008023237836 */ /* 0x000fca0000000000 */
[----:B------:R-:W-:-:S13]  /*48a0*/  ISETP.GE.AND P0, PT, R35, R34, PT ;  /* 0x000000222300720c */ /* 0x000fda0003f06270 */
[----:B------:R-:W-:Y:S02]  /*48b0*/  @!P0 IMAD R9, R36, 0x200, R35 ;  /* 0x0000020024098824 */ /* 0x000fe400078e0223 */
[----:B------:R-:W-:Y:S02]  /*48c0*/  @!P0 VIADD R35, R35, 0x80 ;  /* 0x0000008023238836 */ /* 0x000fe40000000000 */
[----:B-1----:R-:W-:-:S04]  /*48d0*/  IMAD.WIDE.U32 R2, R3, 0x8, R6 ;  /* 0x0000000803027825 */ /* 0x002fc800078e0006 */
[----:B------:R-:W-:Y:S01]  /*48e0*/  @!P0 IMAD.WIDE.U32 R6, R9, 0x8, R6 ;  /* 0x0000000809068825 */ /* 0x000fe200078e0006 */
[----:B------:R1:W-:Y:S04]  /*48f0*/  STG.E.64 desc[UR36][R2.64], R16 ;  /* 0x0000001002007986 */ /* 0x0003e8000c101b24 */
[----:B------:R1:W-:Y:S02]  /*4900*/  @!P0 STG.E.64 desc[UR36][R6.64], R18 ;  /* 0x0000001206008986 */ /* 0x0003e4000c101b24 */
.L_x_5468:
[----:B------:R-:W-:Y:S05]  /*4910*/  BSYNC B0 ;  /* 0x0000000000007941 */ /* 0x000fea0003800000 */
.L_x_5467:
[----:B------:R-:W-:-:S13]  /*4920*/  ISETP.GE.AND P0, PT, R35, R34, PT ;  /* 0x000000222300720c */ /* 0x000fda0003f06270 */
[----:B------:R-:W-:Y:S05]  /*4930*/  @P0 EXIT ;  /* 0x000000000000094d */ /* 0x000fea0003800000 */
[----:B01----:R-:W0:Y:S01]  /*4940*/  LDC.64 R2, c[0x0][0x218] ;  /* 0x00008600ff027b82 */ /* 0x003e220000000a00 */
[----:B------:R-:W-:-:S04]  /*4950*/  IMAD R35, R36, 0x200, R35 ;  /* 0x0000020024237824 */ /* 0x000fc800078e0223 */
[----:B0-----:R-:W-:-:S05]  /*4960*/  IMAD.WIDE.U32 R2, R35, 0x8, R2 ;  /* 0x0000000823027825 */ /* 0x001fca00078e0002 */
[----:B------:R-:W-:Y:S01]  /*4970*/  STG.E.64 desc[UR36][R2.64], R4 ;  /* 0x0000000402007986 */ /* 0x000fe2000c101b24 */
[----:B------:R-:W-:Y:S05]  /*4980*/  EXIT ;  /* 0x000000000000794d */ /* 0x000fea0003800000 */
        .weak           $__internal_9_$__cuda_sm20_div_rn_f64_full
        .type           $__internal_9_$__cuda_sm20_div_rn_f64_full,@function
        .size           $__internal_9_$__cuda_sm20_div_rn_f64_full,(.L_x_10800 - $__internal_9_$__cuda_sm20_div_rn_f64_full)
$__internal_9_$__cuda_sm20_div_rn_f64_full:
[C---:B------:R-:W-:Y:S01]  /*4990*/  FSETP.GEU.AND P0, PT, |R9|.reuse, 1.469367938527859385e-39, PT ;  /* 0x001000000900780b */ /* 0x040fe20003f0e200 */
[----:B------:R-:W-:Y:S01]  /*49a0*/  IMAD.MOV.U32 R4, RZ, RZ, 0x1 ;  /* 0x00000001ff047424 */ /* 0x000fe200078e00ff */
[----:B------:R-:W-:Y:S01]  /*49b0*/  LOP3.LUT R6, R9, 0x800fffff, RZ, 0xc0, !PT ;  /* 0x800fffff09067812 */ /* 0x000fe200078ec0ff */
[----:B------:R-:W-:Y:S01]  /*49c0*/  BSSY B0, `(.L_x_5469) ;  /* 0x0000054000007945 */ /* 0x000fe20003800000 */
[C---:B------:R-:W-:Y:S02]  /*49d0*/  FSETP.GEU.AND P2, PT, |R11|.reuse, 1.469367938527859385e-39, PT ;  /* 0x001000000b00780b */ /* 0x040fe40003f4e200 */
[----:B------:R-:W-:Y:S02]  /*49e0*/  LOP3.LUT R7, R6, 0x3ff00000, RZ, 0xfc, !PT ;  /* 0x3ff0000006077812 */ /* 0x000fe400078efcff */
[----:B------:R-:W-:Y:S02]  /*49f0*/  MOV R6, R8 ;  /* 0x0000000800067202 */ /* 0x000fe40000000f00 */
[----:B------:R-:W-:-:S02]  /*4a00*/  LOP3.LUT R3, R11, 0x7ff00000, RZ, 0xc0, !PT ;  /* 0x7ff000000b037812 */ /* 0x000fc400078ec0ff */
[----:B------:R-:W-:Y:S01]  /*4a10*/  LOP3.LUT R38, R9, 0x7ff00000, RZ, 0xc0, !PT ;  /* 0x7ff0000009267812 */ /* 0x000fe200078ec0ff */
[----:B------:R-:W-:-:S03]  /*4a20*/  @!P0 DMUL R6, R8, 8.98846567431157953865e+307 ;  /* 0x7fe0000008068828 */ /* 0x000fc60000000000 */
[----:B------:R-:W-:Y:S01]  /*4a30*/  ISETP.GE.U32.AND P1, PT, R3, R38, PT ;  /* 0x000000260300720c */ /* 0x000fe20003f26070 */
[----:B------:R-:W-:Y:S01]  /*4a40*/  @!P2 IMAD.MOV.U32 R40, RZ, RZ, RZ ;  /* 0x000000ffff28a224 */ /* 0x000fe200078e00ff */
[----:B------:R-:W-:Y:S01]  /*4a50*/  @!P2 LOP3.LUT R0, R9, 0x7ff00000, RZ, 0xc0, !PT ;  /* 0x7ff000000900a812 */ /* 0x000fe200078ec0ff */
[----:B------:R-:W0:Y:S03]  /*4a60*/  MUFU.RCP64H R5, R7 ;  /* 0x0000000700057308 */ /* 0x000e260000001800 */
[----:B------:R-:W-:Y:S01]  /*4a70*/  @!P2 ISETP.GE.U32.AND P3, PT, R3, R0, PT ;  /* 0x000000000300a20c */ /* 0x000fe20003f66070 */
[----:B------:R-:W-:Y:S01]  /*4a80*/  IMAD.MOV.U32 R0, RZ, RZ, 0x1ca00000 ;  /* 0x1ca00000ff007424 */ /* 0x000fe200078e00ff */
[----:B------:R-:W-:-:S04]  /*4a90*/  @!P0 LOP3.LUT R38, R7, 0x7ff00000, RZ, 0xc0, !PT ;  /* 0x7ff0000007268812 */ /* 0x000fc800078ec0ff */
[----:B------:R-:W-:Y:S01]  /*4aa0*/  @!P2 SEL R15, R0, 0x63400000, !P3 ;  /* 0x63400000000fa807 */ /* 0x000fe20005800000 */
[----:B0-----:R-:W-:-:S08]  /*4ab0*/  DFMA R12, R4, -R6, 1 ;  /* 0x3ff00000040c742b */ /* 0x001fd00000000806 */
[----:B------:R-:W-:-:S08]  /*4ac0*/  DFMA R12, R12, R12, R12 ;  /* 0x0000000c0c0c722b */ /* 0x000fd0000000000c */
[----:B------:R-:W-:Y:S01]  /*4ad0*/  DFMA R12, R4, R12, R4 ;  /* 0x0000000c040c722b */ /* 0x000fe20000000004 */
[--C-:B------:R-:W-:Y:S02]  /*4ae0*/  @!P2 LOP3.LUT R4, R15, 0x80000000, R11.reuse, 0xf8, !PT ;  /* 0x800000000f04a812 */ /* 0x100fe400078ef80b */
[----:B------:R-:W-:Y:S02]  /*4af0*/  SEL R5, R0, 0x63400000, !P1 ;  /* 0x6340000000057807 */ /* 0x000fe40004800000 */
[----:B------:R-:W-:Y:S01]  /*4b00*/  @!P2 LOP3.LUT R41, R4, 0x100000, RZ, 0xfc, !PT ;  /* 0x001000000429a812 */ /* 0x000fe200078efcff */
[----:B------:R-:W-:Y:S01]  /*4b10*/  IMAD.MOV.U32 R4, RZ, RZ, R10 ;  /* 0x000000ffff047224 */ /* 0x000fe200078e000a */
[----:B------:R-:W-:Y:S01]  /*4b20*/  LOP3.LUT R5, R5, 0x800fffff, R11, 0xf8, !PT ;  /* 0x800fffff05057812 */ /* 0x000fe200078ef80b */
[----:B------:R-:W-:Y:S01]  /*4b30*/  DFMA R42, R12, -R6, 1 ;  /* 0x3ff000000c2a742b */ /* 0x000fe20000000806 */
[----:B------:R-:W-:-:S04]  /*4b40*/  MOV R15, R3 ;  /* 0x00000003000f7202 */ /* 0x000fc80000000f00 */
        /* <DEDUP_REMOVED lines=13> */
[----:B------:R-:W-:Y:S02]  /*4c20*/  ISETP.GE.U32.AND P0, PT, R3, R10, PT ;  /* 0x0000000a0300720c */ /* 0x000fe40003f06070 */
[----:B------:R-:W-:Y:S02]  /*4c30*/  VIMNMX R11, R11, 0x46a00000, PT ;  /* 0x46a000000b0b7848 */ /* 0x000fe40003fe0100 */
[----:B------:R-:W-:Y:S02]  /*4c40*/  SEL R0, R0, 0x63400000, !P0 ;  /* 0x6340000000007807 */ /* 0x000fe40004000000 */
[----:B------:R-:W-:-:S03]  /*4c50*/  MOV R10, RZ ;  /* 0x000000ff000a7202 */ /* 0x000fc60000000f00 */
        /* <DEDUP_REMOVED lines=21> */
.L_x_5470:
        /* <DEDUP_REMOVED lines=16> */
.L_x_5473:
[----:B------:R-:W-:Y:S01]  /*4eb0*/  LOP3.LUT R41, R9, 0x80000, RZ, 0xfc, !PT ;  /* 0x0008000009297812 */ /* 0x000fe200078efcff */
[----:B------:R-:W-:Y:S01]  /*4ec0*/  IMAD.MOV.U32 R40, RZ, RZ, R8 ;  /* 0x000000ffff287224 */ /* 0x000fe200078e0008 */
[----:B------:R-:W-:Y:S06]  /*4ed0*/  BRA `(.L_x_5471) ;  /* 0x0000000000087947 */ /* 0x000fec0003800000 */
.L_x_5472:
[----:B------:R-:W-:Y:S02]  /*4ee0*/  LOP3.LUT R41, R11, 0x80000, RZ, 0xfc, !PT ;  /* 0x000800000b297812 */ /* 0x000fe400078efcff */
[----:B------:R-:W-:-:S07]  /*4ef0*/  MOV R40, R10 ;  /* 0x0000000a00287202 */ /* 0x000fce0000000f00 */
.L_x_5471:
[----:B------:R-:W-:Y:S05]  /*4f00*/  BSYNC B0 ;  /* 0x0000000000007941 */ /* 0x000fea0003800000 */
.L_x_5469:
[----:B------:R-:W-:Y:S02]  /*4f10*/  IMAD.MOV.U32 R15, RZ, RZ, 0x0 ;  /* 0x00000000ff0f7424 */ /* 0x000fe400078e00ff */
[----:B------:R-:W-:Y:S02]  /*4f20*/  IMAD.MOV.U32 R4, RZ, RZ, R40 ;  /* 0x000000ffff047224 */ /* 0x000fe400078e0028 */
[----:B------:R-:W-:Y:S01]  /*4f30*/  IMAD.MOV.U32 R5, RZ, RZ, R41 ;  /* 0x000000ffff057224 */ /* 0x000fe200078e0029 */
[----:B------:R-:W-:Y:S06]  /*4f40*/  RET.REL.NODEC R14 `(_ZN2at6native27unrolled_elementwise_kernelIZZZNS0_29binary_cross_entropy_out_cudaERKNS_6TensorES4_RKSt8optionalIS2_ElRS2_ENKUlvE_clEvENKUlvE_clEvEUlddE_St5arrayIPcLm3EELi4E23TrivialOffsetCalculatorILi2EjESG_ILi1EjENS0_6memory15LoadWithoutCastENSJ_16StoreWithoutCastEEEviT_T0_T2_T3_T4_T5_) ;  /* 0xffffffb00e2c7950 */ /* 0x000fec0003c3ffff */
.L_x_5474:
        /* <DEDUP_REMOVED lines=11> */
.L_x_10800:


//--------------------- .text._ZN2at6native29vectorized_elementwise_kernelILi2EZZZNS0_29binary_cross_entropy_out_cudaERKNS_6TensorES4_RKSt8optionalIS2_ElRS2_ENKUlvE_clEvENKUlvE_clEvEUlddE_St5arrayIPcLm3EEEEviT0_T1_ --------------------------
	.section	.text._ZN2at6native29vectorized_elementwise_kernelILi2EZZZNS0_29binary_cross_entropy_out_cudaERKNS_6TensorES4_RKSt8optionalIS2_ElRS2_ENKUlvE_clEvENKUlvE_clEvEUlddE_St5arrayIPcLm3EEEEviT0_T1_,"ax",@progbits
	.align	128
        .global         _ZN2at6native29vectorized_elementwise_kernelILi2EZZZNS0_29binary_cross_entropy_out_cudaERKNS_6TensorES4_RKSt8optionalIS2_ElRS2_ENKUlvE_clEvENKUlvE_clEvEUlddE_St5arrayIPcLm3EEEEviT0_T1_
        .type           _ZN2at6native29vectorized_elementwise_kernelILi2EZZZNS0_29binary_cross_entropy_out_cudaERKNS_6TensorES4_RKSt8optionalIS2_ElRS2_ENKUlvE_clEvENKUlvE_clEvEUlddE_St5arrayIPcLm3EEEEviT0_T1_,@function
        .size           _ZN2at6native29vectorized_elementwise_kernelILi2EZZZNS0_29binary_cross_entropy_out_cudaERKNS_6TensorES4_RKSt8optionalIS2_ElRS2_ENKUlvE_clEvENKUlvE_clEvEUlddE_St5arrayIPcLm3EEEEviT0_T1_,(.L_x_10801 - _ZN2at6native29vectorized_elementwise_kernelILi2EZZZNS0_29binary_cross_entropy_out_cudaERKNS_6TensorES4_RKSt8optionalIS2_ElRS2_ENKUlvE_clEvENKUlvE_clEvEUlddE_St5arrayIPcLm3EEEEviT0_T1_)
        .other          _ZN2at6native29vectorized_elementwise_kernelILi2EZZZNS0_29binary_cross_entropy_out_cudaERKNS_6TensorES4_RKSt8optionalIS2_ElRS2_ENKUlvE_clEvENKUlvE_clEvEUlddE_St5arrayIPcLm3EEEEviT0_T1_,@"STO_CUDA_ENTRY STV_DEFAULT"
_ZN2at6native29vectorized_elementwise_kernelILi2EZZZNS0_29binary_cross_entropy_out_cudaERKNS_6TensorES4_RKSt8optionalIS2_ElRS2_ENKUlvE_clEvENKUlvE_clEvEUlddE_St5arrayIPcLm3EEEEviT0_T1_:
.text._ZN2at6native29vectorized_elementwise_kernelILi2EZZZNS0_29binary_cross_entropy_out_cudaERKNS_6TensorES4_RKSt8optionalIS2_ElRS2_ENKUlvE_clEvENKUlvE_clEvEUlddE_St5arrayIPcLm3EEEEviT0_T1_:
[----:B------:R-:W0:Y:S01]  /*0000*/  LDC R1, c[0x0][0x28] ;  /* 0x00000a00ff017b82 */ /* 0x000e220000000800 */
[----:B------:R-:W1:Y:S01]  /*0010*/  S2R R51, SR_CTAID.X ;  /* 0x0000000000337919 */ /* 0x000e620000002500 */
[----:B------:R-:W-:Y:S01]  /*0020*/  ULDC UR4, c[0x0][0x210] ;  /* 0x0000840000047ab9 */ /* 0x000fe20000000800 */
[----:B------:R-:W-:Y:S01]  /*0030*/  ULDC.64 UR36, c[0x0][0x208] ;  /* 0x0000820000247ab9 */ /* 0x000fe20000000a00 */
[----:B-1----:R-:W-:-:S05]  /*0040*/  IMAD.SHL.U32 R51, R51, 0x400, RZ ;  /* 0x0000040033337824 */ /* 0x002fca00078e00ff */
        /* <DEDUP_REMOVED lines=11> */
[----:B------:R-:W-:-:S03]  /*0100*/  IMAD.WIDE.U32 R4, R7, 0x10, R4 ;  /* 0x0000001007047825 */ /* 0x000fc600078e0004 */
[----:B------:R0:W5:Y:S04]  /*0110*/  LDG.E.128 R24, desc[UR36][R2.64+0x1000] ;  /* 0x0010002402187981 */ /* 0x000168000c1e1d00 */
[----:B------:R0:W5:Y:S04]  /*0120*/  LDG.E.128 R16, desc[UR36][R2.64+0x1800] ;  /* 0x0018002402107981 */ /* 0x000168000c1e1d00 */
[----:B------:R0:W5:Y:S04]  /*0130*/  LDG.E.128 R48, desc[UR36][R4.64] ;  /* 0x0000002404307981 */ /* 0x000168000c1e1d00 */
[----:B------:R0:W5:Y:S04]  /*0140*/  LDG.E.128 R44, desc[UR36][R4.64+0x800] ;  /* 0x00080024042c7981 */ /* 0x000168000c1e1d00 */
[----:B------:R0:W5:Y:S04]  /*0150*/  LDG.E.128 R40, desc[UR36][R4.64+0x1000] ;  /* 0x0010002404287981 */ /* 0x000168000c1e1d00 */
[----:B------:R0:W5:Y:S01]  /*0160*/  LDG.E.128 R36, desc[UR36][R4.64+0x1800] ;  /* 0x0018002404247981 */ /* 0x000162000c1e1d00 */
[----:B------:R-:W-:Y:S01]  /*0170*/  BSSY B6, `(.L_x_5476) ;  /* 0x0000014000067945 */ /* 0x000fe20003800000 */
[----:B---3--:R-:W-:-:S02]  /*0180*/  DSETP.GE.AND P0, PT, R32, RZ, PT ;  /* 0x000000ff2000722a */ /* 0x008fc40003f06000 */
[----:B------:R-:W-:-:S14]  /*0190*/  DSETP.LE.AND P1, PT, R32, 1, PT ;  /* 0x3ff000002000742a */ /* 0x000fdc0003f23000 */
[----:B0-----:R-:W-:Y:S05]  /*01a0*/  @P0 BRA P1, `(.L_x_5477) ;  /* 0x0000000000400947 */ /* 0x001fea0000800000 */
        /* <DEDUP_REMOVED lines=9> */
[----:B------:R-:W-:Y:S01]  /*0240*/  IMAD.U32 R6, RZ, RZ, UR4 ;  /* 0x00000004ff067e24 */ /* 0x000fe2000f8e00ff */
[----:B------:R-:W-:Y:S01]  /*0250*/  MOV R13, RZ ;  /* 0x000000ff000d7202 */ /* 0x000fe20000000f00 */
[----:B------:R-:W-:-:S02]  /*0260*/  IMAD.U32 R11, RZ, RZ, UR7 ;  /* 0x00000007ff0b7e24 */ /* 0x000fc4000f8e00ff */
[----:B------:R-:W-:Y:S02]  /*0270*/  IMAD.MOV.U32 R8, RZ, RZ, 0x5a ;  /* 0x0000005aff087424 */ /* 0x000fe400078e00ff */
[----:B0-----:R-:W-:-:S07]  /*0280*/  IMAD.MOV.U32 R12, RZ, RZ, 0x1 ;  /* 0x00000001ff0c7424 */ /* 0x001fce00078e00ff */
[----:B------:R-:W-:-:S07]  /*0290*/  LEPC R20, `(.L_x_5477) ;  /* 0x000000001014794e */ /* 0x000fce0000000000 */
[----:B-1---5:R-:W-:Y:S05]  /*02a0*/  CALL.ABS.NOINC R2 ;  /* 0x0000000002007343 */ /* 0x022fea0003c00000 */
.L_x_5477:
[----:B------:R-:W-:Y:S05]  /*02b0*/  BSYNC B6 ;  /* 0x0000000000067941 */ /* 0x000fea0003800000 */
.L_x_5476:
        /* <DEDUP_REMOVED lines=20> */
.L_x_5479:
[----:B------:R-:W-:Y:S05]  /*0400*/  BSYNC B6 ;  /* 0x0000000000067941 */ /* 0x000fea0003800000 */
.L_x_5478:
[----:B------:R-:W-:Y:S01]  /*0410*/  ISETP.GT.AND P1, PT, R33, 0xfffff, PT ;  /* 0x000fffff2100780c */ /* 0x000fe20003f24270 */
[--C-:B------:R-:W-:Y:S01]  /*0420*/  IMAD.MOV.U32 R7, RZ, RZ, R33.reuse ;  /* 0x000000ffff077224 */ /* 0x100fe200078e0021 */
[----:B------:R-:W-:Y:S01]  /*0430*/  MOV R6, R32 ;  /* 0x0000002000067202 */ /* 0x000fe20000000f00 */
[----:B------:R-:W-:Y:S01]  /*0440*/  IMAD.MOV.U32 R3, RZ, RZ, R33 ;  /* 0x000000ffff037224 */ /* 0x000fe200078e0021 */
[----:B------:R-:W-:Y:S01]  /*0450*/  DADD R4, -RZ, -R32 ;  /* 0x00000000ff047229 */ /* 0x000fe20000000920 */
[----:B------:R-:W-:Y:S01]  /*0460*/  BSSY B0, `(.L_x_5480) ;  /* 0x0000050000007945 */ /* 0x000fe20003800000 */
[----:B------:R-:W-:-:S07]  /*0470*/  IMAD.MOV.U32 R2, RZ, RZ, R32 ;  /* 0x000000ffff027224 */ /* 0x000fce00078e0020 */
[----:B------:R-:W-:Y:S01]  /*0480*/  @!P1 DMUL R6, R32, 1.80143985094819840000e+16 ;  /* 0x4350000020069828 */ /* 0x000fe20000000000 */
[----:B------:R-:W-:-:S09]  /*0490*/  FSETP.GEU.FTZ.AND P3, PT, R5, 1.7916666269302368164, PT ;  /* 0x3fe555550500780b */ /* 0x000fd20003f7e000 */
[----:B------:R-:W-:Y:S02]  /*04a0*/  @!P1 IMAD.MOV.U32 R3, RZ, RZ, R7 ;  /* 0x000000ffff039224 */ /* 0x000fe400078e0007 */
[----:B------:R-:W-:Y:S02]  /*04b0*/  @!P1 IMAD.MOV.U32 R2, RZ, RZ, R6 ;  /* 0x000000ffff029224 */ /* 0x000fe400078e0006 */
[----:B------:R-:W-:-:S05]  /*04c0*/  VIADD R0, R3, 0xffffffff ;  /* 0xffffffff03007836 */ /* 0x000fca0000000000 */
[----:B------:R-:W-:Y:S01]  /*04d0*/  ISETP.GE.U32.AND P2, PT, R0, 0x7fefffff, PT ;  /* 0x7fefffff0000780c */ /* 0x000fe20003f46070 */
[----:B------:R-:W-:Y:S01]  /*04e0*/  IMAD.MOV.U32 R0, RZ, RZ, -0x3ff ;  /* 0xfffffc01ff007424 */ /* 0x000fe200078e00ff */
[----:B------:R-:W-:-:S11]  /*04f0*/  @!P1 MOV R0, 0xfffffbcb ;  /* 0xfffffbcb00009802 */ /* 0x000fd60000000f00 */
        /* <DEDUP_REMOVED lines=70> */
.L_x_5481:
[----:B------:R-:W-:Y:S05]  /*0960*/  BSYNC B0 ;  /* 0x0000000000007941 */ /* 0x000fea0003800000 */
.L_x_5480:
        /* <DEDUP_REMOVED lines=83> */
.L_x_5483:
        /* <DEDUP_REMOVED lines=17> */
[----:B------:R-:W-:Y:S01]  /*0fb0*/  MOV R5, R9 ;  /* 0x0000000900057202 */ /* 0x000fe20000000f00 */
[----:B------:R-:W-:Y:S01]  /*0fc0*/  IMAD.MOV.U32 R7, RZ, RZ, R4 ;  /* 0x000000ffff077224 */ /* 0x000fe200078e0004 */
[----:B------:R-:W-:Y:S01]  /*0fd0*/  MOV R0, 0x1000 ;  /* 0x0000100000007802 */ /* 0x000fe20000000f00 */
[----:B------:R-:W-:-:S07]  /*0fe0*/  IMAD.MOV.U32 R2, RZ, RZ, R8 ;  /* 0x000000ffff027224 */ /* 0x000fce00078e0008 */
[----:B------:R-:W-:Y:S05]  /*0ff0*/  CALL.REL.NOINC `($__internal_10_$__cuda_sm20_div_rn_f64_full) ;  /* 0x0000010c00ac7944 */ /* 0x000fea0003c00000 */
.L_x_5486:
[----:B------:R-:W-:Y:S05]  /*1000*/  BSYNC B2 ;  /* 0x0000000000027941 */ /* 0x000fea0003800000 */
.L_x_5485:
        /* <DEDUP_REMOVED lines=29> */
.L_x_5484:
[----:B------:R-:W-:Y:S05]  /*11e0*/  BSYNC B1 ;  /* 0x0000000000017941 */ /* 0x000fea0003800000 */
.L_x_5482:
[----:B------:R-:W-:Y:S01]  /*11f0*/  DSETP.GEU.AND P0, PT, R12, -100, PT ;  /* 0xc05900000c00742a */ /* 0x000fe20003f0e000 */
[----:B------:R-:W-:Y:S01]  /*1200*/  BSSY B6, `(.L_x_5487) ;  /* 0x000001c000067945 */ /* 0x000fe20003800000 */
[----:B------:R-:W-:Y:S02]  /*1210*/  DADD R32, R48, -1 ;  /* 0xbff0000030207429 */ /* 0x000fe40000000000 */
[----:B------:R-:W-:Y:S02]  /*1220*/  DSETP.LE.AND P1, PT, R34, 1, PT ;  /* 0x3ff000002200742a */ /* 0x000fe40003f23000 */
[----:B------:R-:W-:Y:S02]  /*1230*/  FSEL R2, R12, RZ, P0 ;  /* 0x000000ff0c027208 */ /* 0x000fe40000000000 */
[----:B------:R-:W-:Y:S01]  /*1240*/  FSEL R3, R13, -3.390625, P0 ;  /* 0xc05900000d037808 */ /* 0x000fe20000000000 */
[----:B------:R-:W-:-:S05]  /*1250*/  DSETP.GEU.AND P0, PT, R4, -100, PT ;  /* 0xc05900000400742a */ /* 0x000fca0003f0e000 */
[----:B------:R-:W-:Y:S01]  /*1260*/  DMUL R48, R48, R2 ;  /* 0x0000000230307228 */ /* 0x000fe20000000000 */
[----:B------:R-:W-:Y:S02]  /*1270*/  FSEL R2, R4, RZ, P0 ;  /* 0x000000ff04027208 */ /* 0x000fe40000000000 */
[----:B------:R-:W-:Y:S01]  /*1280*/  FSEL R3, R5, -3.390625, P0 ;  /* 0xc059000005037808 */ /* 0x000fe20000000000 */
[----:B------:R-:W-:-:S05]  /*1290*/  DSETP.GE.AND P0, PT, R34, RZ, PT ;  /* 0x000000ff2200722a */ /* 0x000fca0003f06000 */
[----:B------:R-:W-:-:S09]  /*12a0*/  DFMA R32, R32, R2, -R48 ;  /* 0x000000022020722b */ /* 0x000fd20000000830 */
        /* <DEDUP_REMOVED lines=11> */
[----:B------:R-:W-:Y:S01]  /*1360*/  MOV R12, 0x1 ;  /* 0x00000001000c7802 */ /* 0x000fe20000000f00 */
[----:B------:R-:W-:-:S02]  /*1370*/  IMAD.U32 R11, RZ, RZ, UR7 ;  /* 0x00000007ff0b7e24 */ /* 0x000fc4000f8e00ff */
[----:B------:R-:W-:Y:S02]  /*1380*/  IMAD.MOV.U32 R8, RZ, RZ, 0x5a ;  /* 0x0000005aff087424 */ /* 0x000fe400078e00ff */
[----:B0-----:R-:W-:-:S07]  /*1390*/  IMAD.MOV.U32 R13, RZ, RZ, RZ ;  /* 0x000000ffff0d7224 */ /* 0x001fce00078e00ff */
[----:B------:R-:W-:-:S07]  /*13a0*/  LEPC R20, `(.L_x_5488) ;  /* 0x000000001014794e */ /* 0x000fce0000000000 */
[----:B-1----:R-:W-:Y:S05]  /*13b0*/  CALL.ABS.NOINC R2 ;  /* 0x0000000002007343 */ /* 0x002fea0003c00000 */
.L_x_5488:
[----:B------:R-:W-:Y:S05]  /*13c0*/  BSYNC B6 ;  /* 0x0000000000067941 */ /* 0x000fea0003800000 */
.L_x_5487:
        /* <DEDUP_REMOVED lines=19> */
[----:B-1----:R-:W-:Y:S05]  /*1500*/  CALL.ABS.NOINC R2 ;  /* 0x0000000002007343 */ /* 0x002fea0003c00000 */
.L_x_5490:
[----:B------:R-:W-:Y:S05]  /*1510*/  BSYNC B6 ;  /* 0x0000000000067941 */ /* 0x000fea0003800000 */
.L_x_5489:
        /* <DEDUP_REMOVED lines=10> */
[----:B------:R-:W-:-:S04]  /*15c0*/  @!P1 MOV R2, R6 ;  /* 0x0000000600029202 */ /* 0x000fc80000000f00 */
        /* <DEDUP_REMOVED lines=74> */
.L_x_5492:
[----:B------:R-:W-:Y:S05]  /*1a70*/  BSYNC B0 ;  /* 0x0000000000007941 */ /* 0x000fea0003800000 */
.L_x_5491:
        /* <DEDUP_REMOVED lines=83> */
.L_x_5494:
        /* <DEDUP_REMOVED lines=22> */
.L_x_5497:
[----:B------:R-:W-:Y:S05]  /*2110*/  BSYNC B2 ;  /* 0x0000000000027941 */ /* 0x000fea0003800000 */
.L_x_5496:
        /* <DEDUP_REMOVED lines=29> */
.L_x_5495:
[----:B------:R-:W-:Y:S05]  /*22f0*/  BSYNC B1 ;  /* 0x0000000000017941 */ /* 0x000fea0003800000 */
.L_x_5493:
        /* <DEDUP_REMOVED lines=29> */
.L_x_5499:
[----:B------:R-:W-:Y:S05]  /*24d0*/  BSYNC B6 ;  /* 0x0000000000067941 */ /* 0x000fea0003800000 */
.L_x_5498:
        /* <DEDUP_REMOVED lines=20> */
.L_x_5501:
[----:B------:R-:W-:Y:S05]  /*2620*/  BSYNC B6 ;  /* 0x0000000000067941 */ /* 0x000fea0003800000 */
.L_x_5500:
[----:B------:R-:W-:Y:S01]  /*2630*/  ISETP.GT.AND P1, PT, R29, 0xfffff, PT ;  /* 0x000fffff1d00780c */ /* 0x000fe20003f24270 */
[----:B------:R-:W-:Y:S01]  /*2640*/  IMAD.MOV.U32 R2, RZ, RZ, R28 ;  /* 0x000000ffff027224 */ /* 0x000fe200078e001c */
[----:B------:R-:W-:Y:S01]  /*2650*/  BSSY B0, `(.L_x_5502) ;  /* 0x0000052000007945 */ /* 0x000fe20003800000 */
[--C-:B------:R-:W-:Y:S02]  /*2660*/  IMAD.MOV.U32 R3, RZ, RZ, R29.reuse ;  /* 0x000000ffff037224 */ /* 0x100fe400078e001d */
[----:B------:R-:W-:-:S08]  /*2670*/  IMAD.MOV.U32 R0, RZ, RZ, R29 ;  /* 0x000000ffff007224 */ /* 0x000fd000078e001d */
[----:B------:R-:W-:-:S10]  /*2680*/  @!P1 DMUL R2, R28, 1.80143985094819840000e+16 ;  /* 0x435000001c029828 */ /* 0x000fd40000000000 */
[----:B------:R-:W-:-:S05]  /*2690*/  @!P1 MOV R0, R3 ;  /* 0x0000000300009202 */ /* 0x000fca0000000f00 */
[----:B------:R-:W-:-:S05]  /*26a0*/  VIADD R4, R0, 0xffffffff ;  /* 0xffffffff00047836 */ /* 0x000fca0000000000 */
[----:B------:R-:W-:Y:S01]  /*26b0*/  ISETP.GE.U32.AND P2, PT, R4, 0x7fefffff, PT ;  /* 0x7fefffff0400780c */ /* 0x000fe20003f46070 */
[----:B------:R-:W-:-:S10]  /*26c0*/  DADD R4, -RZ, -R28 ;  /* 0x00000000ff047229 */ /* 0x000fd4000000091c */
[----:B------:R-:W-:Y:S02]  /*26d0*/  FSETP.GEU.FTZ.AND P3, PT, R5, 1.7916666269302368164, PT ;  /* 0x3fe555550500780b */ /* 0x000fe40003f7e000 */
[----:B------:R-:W-:Y:S01]  /*26e0*/  @P2 IMAD.MOV.U32 R6, RZ, RZ, 0x0 ;  /* 0x00000000ff062424 */ /* 0x000fe200078e00ff */
[----:B------:R-:W-:Y:S01]  /*26f0*/  @P2 FSETP.NEU.FTZ.AND P0, PT, R3, RZ, PT ;  /* 0x000000ff0300220b */ /* 0x000fe20003f1d000 */
[----:B------:R-:W-:-:S06]  /*2700*/  @P2 IMAD.MOV.U32 R7, RZ, RZ, 0x7ff00000 ;  /* 0x7ff00000ff072424 */ /* 0x000fcc00078e00ff */
[----:B------:R-:W-:Y:S01]  /*2710*/  @P2 DFMA R6, R2, R6, +INF ;  /* 0x7ff000000206242b */ /* 0x000fe20000000006 */
[----:B------:R-:W-:Y:S01]  /*2720*/  MOV R3, 0xfffffc01 ;  /* 0xfffffc0100037802 */ /* 0x000fe20000000f00 */
[----:B------:R-:W-:-:S08]  /*2730*/  @!P1 IMAD.MOV.U32 R3, RZ, RZ, -0x435 ;  /* 0xfffffbcbff039424 */ /* 0x000fd000078e00ff */
        /* <DEDUP_REMOVED lines=8> */
[----:B------:R-:W-:Y:S01]  /*27c0*/  MOV R8, RZ ;  /* 0x000000ff00087202 */ /* 0x000fe20000000f00 */
[----:B------:R-:W-:Y:S01]  /*27d0*/  IMAD.MOV.U32 R21, RZ, RZ, 0x3ed0ee25 ;  /* 0x3ed0ee25ff157424 */ /* 0x000fe200078e00ff */
[----:B------:R-:W-:Y:S01]  /*27e0*/  LOP3.LUT R7, R2, 0x3ff00000, RZ, 0xfc, !PT ;  /* 0x3ff0000002077812 */ /* 0x000fe200078efcff */
[----:B------:R-:W-:Y:S01]  /*27f0*/  UMOV UR4, 0x3ae80f1e ;  /* 0x3ae80f1e00047882 */ /* 0x000fe20000000000 */
[----:B------:R-:W-:Y:S01]  /*2800*/  UMOV UR5, 0x3eb1380b ;  /* 0x3eb1380b00057882 */ /* 0x000fe20000000000 */
[----:B------:R-:W-:Y:S01]  /*2810*/  LEA.HI R22, R0, R3, RZ, 0xc ;  /* 0x0000000300167211 */ /* 0x000fe200078f60ff */
[----:B------:R-:W-:Y:S01]  /*2820*/  IMAD.MOV.U32 R23, RZ, RZ, 0x43300000 ;  /* 0x43300000ff177424 */ /* 0x000fe200078e00ff */
[----:B------:R-:W-:Y:S01]  /*2830*/  ISETP.GE.AND P1, PT, R7, 0x3ff6a09f, PT ;  /* 0x3ff6a09f0700780c */ /* 0x000fe20003f26270 */
[----:B------:R-:W-:Y:S01]  /*2840*/  UMOV UR6, 0x80000000 ;  /* 0x8000000000067882 */ /* 0x000fe20000000000 */
[----:B------:R-:W-:-:S11]  /*2850*/  UMOV UR7, 0x43300000 ;  /* 0x4330000000077882 */ /* 0x000fd60000000000 */
        /* <DEDUP_REMOVED lines=49> */
.L_x_5503:
[----:B------:R-:W-:Y:S05]  /*2b70*/  BSYNC B0 ;  /* 0x0000000000007941 */ /* 0x000fea0003800000 */
.L_x_5502:
        /* <DEDUP_REMOVED lines=83> */
.L_x_5505:
        /* <DEDUP_REMOVED lines=22> */
.L_x_5508:
[----:B------:R-:W-:Y:S05]  /*3210*/  BSYNC B2 ;  /* 0x0000000000027941 */ /* 0x000fea0003800000 */
.L_x_5507:
        /* <DEDUP_REMOVED lines=29> */
.L_x_5506:
[----:B------:R-:W-:Y:S05]  /*33f0*/  BSYNC B1 ;  /* 0x0000000000017941 */ /* 0x000fea0003800000 */
.L_x_5504:
        /* <DEDUP_REMOVED lines=29> */
.L_x_5510:
[----:B------:R-:W-:Y:S05]  /*35d0*/  BSYNC B6 ;  /* 0x0000000000067941 */ /* 0x000fea0003800000 */
.L_x_5509:
        /* <DEDUP_REMOVED lines=20> */
.L_x_5512:
[----:B------:R-:W-:Y:S05]  /*3720*/  BSYNC B6 ;  /* 0x0000000000067941 */ /* 0x000fea0003800000 */
.L_x_5511:
[----:B------:R-:W-:Y:S01]  /*3730*/  ISETP.GT.AND P1, PT, R31, 0xfffff, PT ;  /* 0x000fffff1f00780c */ /* 0x000fe20003f24270 */
[----:B------:R-:W-:Y:S01]  /*3740*/  IMAD.MOV.U32 R2, RZ, RZ, R30 ;  /* 0x000000ffff027224 */ /* 0x000fe200078e001e */
[----:B------:R-:W-:Y:S01]  /*3750*/  BSSY B0, `(.L_x_5513) ;  /* 0x0000053000007945 */ /* 0x000fe20003800000 */
[--C-:B------:R-:W-:Y:S01]  /*3760*/  IMAD.MOV.U32 R3, RZ, RZ, R31.reuse ;  /* 0x000000ffff037224 */ /* 0x100fe200078e001f */
[----:B------:R-:W-:Y:S01]  /*3770*/  MOV R15, 0xfffffc01 ;  /* 0xfffffc01000f7802 */ /* 0x000fe20000000f00 */
[----:B------:R-:W-:-:S08]  /*3780*/  IMAD.MOV.U32 R0, RZ, RZ, R31 ;  /* 0x000000ffff007224 */ /* 0x000fd000078e001f */
[----:B------:R-:W-:Y:S01]  /*3790*/  @!P1 DMUL R2, R30, 1.80143985094819840000e+16 ;  /* 0x435000001e029828 */ /* 0x000fe20000000000 */
[----:B------:R-:W-:-:S09]  /*37a0*/  @!P1 IMAD.MOV.U32 R15, RZ, RZ, -0x435 ;  /* 0xfffffbcbff0f9424 */ /* 0x000fd200078e00ff */
        /* <DEDUP_REMOVED lines=40> */
[----:B------:R-:W-:-:S08]  /*3a30*/  DMUL R10, R8, R8 ;  /* 0x00000008080a7228 */ /* 0x000fd00000000000 */
[----:B------:R-:W-:Y:S01]  /*3a40*/  DFMA R12, R10, UR4, R20 ;  /* 0x000000040a0c7c2b */ /* 0x000fe20008000014 */
[----:B------:R-:W-:Y:S01]  /*3a50*/  UMOV UR4, 0x9f02676f ;  /* 0x9f02676f00047882 */ /* 0x000fe20000000000 */
[----:B------:R-:W-:Y:S01]  /*3a60*/  UMOV UR5, 0x3ef3b266 ;  /* 0x3ef3b26600057882 */ /* 0x000fe20000000000 */
[----:B------:R-:W-:-:S05]  /*3a70*/  DADD R20, R2, -R8 ;  /* 0x0000000002147229 */ /* 0x000fca0000000808 */
[----:B------:R-:W-:Y:S01]  /*3a80*/  DFMA R12, R10, R12, UR4 ;  /* 0x000000040a0c7e2b */ /* 0x000fe2000800000c */
        /* <DEDUP_REMOVED lines=31> */
.L_x_5514:
[----:B------:R-:W-:Y:S05]  /*3c80*/  BSYNC B0 ;  /* 0x0000000000007941 */ /* 0x000fea0003800000 */
.L_x_5513:
[----:B------:R-:W-:Y:S04]  /*3c90*/  BSSY B1, `(.L_x_5515) ;  /* 0x0000087000017945 */ /* 0x000fe80003800000 */
[----:B------:R-:W-:Y:S05]  /*3ca0*/  @P0 BRA !P3, `(.L_x_5516) ;  /* 0x0000000400440947 */ /* 0x000fea0005800000 */
[----:B------:R-:W-:-:S10]  /*3cb0*/  DADD R10, -R30, 1 ;  /* 0x3ff000001e0a7429 */ /* 0x000fd40000000100 */
[----:B------:R-:W-:Y:S01]  /*3cc0*/  ISETP.GT.AND P0, PT, R11, 0xfffff, PT ;  /* 0x000fffff0b00780c */ /* 0x000fe20003f04270 */
[----:B------:R-:W-:Y:S02]  /*3cd0*/  IMAD.MOV.U32 R2, RZ, RZ, R10 ;  /* 0x000000ffff027224 */ /* 0x000fe400078e000a */
        /* <DEDUP_REMOVED lines=16> */
[----:B------:R-:W-:Y:S01]  /*3de0*/  IMAD.MOV.U32 R4, RZ, RZ, RZ ;  /* 0x000000ffff047224 */ /* 0x000fe200078e00ff */
[----:B------:R-:W-:Y:S01]  /*3df0*/  MOV R8, R10 ;  /* 0x0000000a00087202 */ /* 0x000fe20000000f00 */
[----:B------:R-:W-:Y:S01]  /*3e00*/  IMAD.MOV.U32 R20, RZ, RZ, -0x748574fc ;  /* 0x8b7a8b04ff147424 */ /* 0x000fe200078e00ff */
[----:B------:R-:W-:Y:S01]  /*3e10*/  LOP3.LUT R9, R2, 0x3ff00000, RZ, 0xfc, !PT ;  /* 0x3ff0000002097812 */ /* 0x000fe200078efcff */
[----:B------:R-:W-:Y:S01]  /*3e20*/  UMOV UR4, 0x3ae80f1e ;  /* 0x3ae80f1e00047882 */ /* 0x000fe20000000000 */
[----:B------:R-:W-:Y:S01]  /*3e30*/  MOV R21, 0x3ed0ee25 ;  /* 0x3ed0ee2500157802 */ /* 0x000fe20000000f00 */
        /* <DEDUP_REMOVED lines=33> */
[----:B------:R-:W-:Y:S01]  /*4050*/  UMOV UR5, 0x3f3c71c7 ;  /* 0x3f3c71c700057882 */ /* 0x000fe20000000000 */
[----:B------:R-:W-:-:S03]  /*4060*/  DFMA R8, R20, UR6, R2 ;  /* 0x0000000614087c2b */ /* 0x000fc60008000002 */
[----:B------:R-:W-:Y:S02]  /*4070*/  DMUL R10, R4, R10 ;  /* 0x0000000a040a7228 */ /* 0x000fe40000000000 */
[----:B------:R-:W-:Y:S01]  /*4080*/  DFMA R14, R6, R14, UR4 ;  /* 0x00000004060e7e2b */ /* 0x000fe2000800000e */
[----:B------:R-:W-:Y:S01]  /*4090*/  UMOV UR4, 0x923be72d ;  /* 0x923be72d00047882 */ /* 0x000fe20000000000 */
[----:B------:R-:W-:Y:S01]  /*40a0*/  UMOV UR5, 0x3f624924 ;  /* 0x3f62492400057882 */ /* 0x000fe20000000000 */
[----:B------:R-:W-:-:S05]  /*40b0*/  DFMA R22, -R20, UR6, R8 ;  /* 0x0000000614167c2b */ /* 0x000fca0008000108 */
[----:B------:R-:W-:Y:S01]  /*40c0*/  DFMA R14, R6, R14, UR4 ;  /* 0x00000004060e7e2b */ /* 0x000fe2000800000e */
[----:B------:R-:W-:Y:S01]  /*40d0*/  UMOV UR4, 0x9999a3c4 ;  /* 0x9999a3c400047882 */ /* 0x000fe20000000000 */
[----:B------:R-:W-:Y:S01]  /*40e0*/  UMOV UR5, 0x3f899999 ;  /* 0x3f89999900057882 */ /* 0x000fe20000000000 */
[----:B------:R-:W-:-:S05]  /*40f0*/  DADD R22, -R2, R22 ;  /* 0x0000000002167229 */ /* 0x000fca0000000116 */
        /* <DEDUP_REMOVED lines=12> */
.L_x_5516:
        /* <DEDUP_REMOVED lines=18> */
[----:B------:R-:W-:Y:S01]  /*42e0*/  MOV R0, 0x4320 ;  /* 0x0000432000007802 */ /* 0x000fe20000000f00 */
[----:B------:R-:W-:Y:S02]  /*42f0*/  IMAD.MOV.U32 R2, RZ, RZ, R8 ;  /* 0x000000ffff027224 */ /* 0x000fe400078e0008 */
[----:B------:R-:W-:-:S07]  /*4300*/  IMAD.MOV.U32 R5, RZ, RZ, R9 ;  /* 0x000000ffff057224 */ /* 0x000fce00078e0009 */
[----:B------:R-:W-:Y:S05]  /*4310*/  CALL.REL.NOINC `($__internal_10_$__cuda_sm20_div_rn_f64_full) ;  /* 0x000000d800e47944 */ /* 0x000fea0003c00000 */
.L_x_5519:
[----:B------:R-:W-:Y:S05]  /*4320*/  BSYNC B2 ;  /* 0x0000000000027941 */ /* 0x000fea0003800000 */
.L_x_5518:
        /* <DEDUP_REMOVED lines=29> */
.L_x_5517:
[----:B------:R-:W-:Y:S05]  /*4500*/  BSYNC B1 ;  /* 0x0000000000017941 */ /* 0x000fea0003800000 */
.L_x_5515:
        /* <DEDUP_REMOVED lines=29> */
.L_x_5521:
[----:B------:R-:W-:Y:S05]  /*46e0*/  BSYNC B6 ;  /* 0x0000000000067941 */ /* 0x000fea0003800000 */
.L_x_5520:
        /* <DEDUP_REMOVED lines=20> */
.L_x_5523:
[----:B------:R-:W-:Y:S05]  /*4830*/  BSYNC B6 ;  /* 0x0000000000067941 */ /* 0x000fea0003800000 */
.L_x_5522:
[----:B------:R-:W-:Y:S01]  /*4840*/  ISETP.GT.AND P1, PT, R25, 0xfffff, PT ;  /* 0x000fffff1900780c */ /* 0x000fe20003f24270 */
[----:B------:R-:W-:Y:S01]  /*4850*/  IMAD.MOV.U32 R2, RZ, RZ, R24 ;  /* 0x000000ffff027224 */ /* 0x000fe200078e0018 */
[----:B------:R-:W-:Y:S01]  /*4860*/  MOV R0, R25 ;  /* 0x0000001900007202 */ /* 0x000fe20000000f00 */
[----:B------:R-:W-:Y:S01]  /*4870*/  IMAD.MOV.U32 R3, RZ, RZ, R25 ;  /* 0x000000ffff037224 */ /* 0x000fe200078e0019 */
[----:B------:R-:W-:Y:S01]  /*4880*/  BSSY B0, `(.L_x_5524) ;  /* 0x0000050000007945 */ /* 0x000fe20003800000 */
[----:B------:R-:W-:Y:S01]  /*4890*/  MOV R10, R24 ;  /* 0x00000018000a7202 */ /* 0x000fe20000000f00 */
[----:B------:R-:W-:-:S07]  /*48a0*/  IMAD.MOV.U32 R15, RZ, RZ, -0x3ff ;  /* 0xfffffc01ff0f7424 */ /* 0x000fce00078e00ff */
[----:B------:R-:W-:Y:S01]  /*48b0*/  @!P1 DMUL R2, R24, 1.80143985094819840000e+16 ;  /* 0x4350000018029828 */ /* 0x000fe20000000000 */
[----:B------:R-:W-:-:S09]  /*48c0*/  @!P1 IMAD.MOV.U32 R15, RZ, RZ, -0x435 ;  /* 0xfffffbcbff0f9424 */ /* 0x000fd200078e00ff */
[----:B------:R-:W-:Y:S02]  /*48d0*/  @!P1 IMAD.MOV.U32 R0, RZ, RZ, R3 ;  /* 0x000000ffff009224 */ /* 0x000fe400078e0003 */
[----:B------:R-:W-:Y:S02]  /*48e0*/  @!P1 IMAD.MOV.U32 R10, RZ, RZ, R2 ;  /* 0x000000ffff0a9224 */ /* 0x000fe400078e0002 */
        /* <DEDUP_REMOVED lines=17> */
[----:B------:R-:W-:Y:S01]  /*4a00*/  IMAD.MOV.U32 R21, RZ, RZ, 0x3ed0ee25 ;  /* 0x3ed0ee25ff157424 */ /* 0x000fe200078e00ff */
[----:B------:R-:W-:Y:S01]  /*4a10*/  UMOV UR5, 0x3eb1380b ;  /* 0x3eb1380b00057882 */ /* 0x000fe20000000000 */
[----:B------:R-:W-:Y:S01]  /*4a20*/  UMOV UR6, 0x80000000 ;  /* 0x8000000000067882 */ /* 0x000fe20000000000 */
[----:B------:R-:W-:Y:S01]  /*4a30*/  ISETP.GE.AND P1, PT, R11, 0x3ff6a09f, PT ;  /* 0x3ff6a09f0b00780c */ /* 0x000fe20003f26270 */
[----:B------:R-:W-:-:S12]  /*4a40*/  UMOV UR7, 0x43300000 ;  /* 0x4330000000077882 */ /* 0x000fd80000000000 */
[----:B------:R-:W-:-:S05]  /*4a50*/  @P1 VIADD R3, R11, 0xfff00000 ;  /* 0xfff000000b031836 */ /* 0x000fca0000000000 */
[----:B------:R-:W-:-:S06]  /*4a60*/  @P1 MOV R11, R3 ;  /* 0x00000003000b1202 */ /* 0x000fcc0000000f00 */
        /* <DEDUP_REMOVED lines=12> */
[----:B------:R-:W-:Y:S01]  /*4b30*/  LEA.HI R20, R0, R15, RZ, 0xc ;  /* 0x0000000f00147211 */ /* 0x000fe200078f60ff */
[----:B------:R-:W-:Y:S01]  /*4b40*/  DADD R14, R10, -R2 ;  /* 0x000000000a0e7229 */ /* 0x000fe20000000802 */
[----:B------:R-:W-:-:S03]  /*4b50*/  MOV R21, 0x43300000 ;  /* 0x4330000000157802 */ /* 0x000fc60000000f00 */
[----:B------:R-:W-:Y:S01]  /*4b60*/  DFMA R12, R8, R12, UR4 ;  /* 0x00000004080c7e2b */ /* 0x000fe2000800000c */
[----:B------:R-:W-:Y:S01]  /*4b70*/  UMOV UR4, 0xa9ab0956 ;  /* 0xa9ab095600047882 */ /* 0x000fe20000000000 */
[----:B------:R-:W-:Y:S01]  /*4b80*/  UMOV UR5, 0x3f1745cb ;  /* 0x3f1745cb00057882 */ /* 0x000fe20000000000 */
[----:B------:R-:W-:Y:S01]  /*4b90*/  @P1 VIADD R20, R20, 0x1 ;  /* 0x0000000114141836 */ /* 0x000fe20000000000 */
[----:B------:R-:W-:-:S04]  /*4ba0*/  DADD R14, R14, R14 ;  /* 0x000000000e0e7229 */ /* 0x000fc8000000000e */
[----:B------:R-:W-:Y:S01]  /*4bb0*/  DFMA R12, R8, R12, UR4 ;  /* 0x00000004080c7e2b */ /* 0x000fe2000800000c */
[----:B------:R-:W-:Y:S01]  /*4bc0*/  UMOV UR4, 0x2d1b5154 ;  /* 0x2d1b515400047882 */ /* 0x000fe20000000000 */
[----:B------:R-:W-:Y:S01]  /*4bd0*/  UMOV UR5, 0x3f3c71c7 ;  /* 0x3f3c71c700057882 */ /* 0x000fe20000000000 */
[----:B------:R-:W-:Y:S01]  /*4be0*/  LOP3.LUT R20, R20, 0x80000000, RZ, 0x3c, !PT ;  /* 0x8000000014147812 */ /* 0x000fe200078e3cff */
[----:B------:R-:W-:-:S04]  /*4bf0*/  DFMA R14, R10, -R2, R14 ;  /* 0x800000020a0e722b */ /* 0x000fc8000000000e */
[----:B------:R-:W-:Y:S01]  /*4c00*/  DFMA R12, R8, R12, UR4 ;  /* 0x00000004080c7e2b */ /* 0x000fe2000800000c */
[----:B------:R-:W-:Y:S01]  /*4c10*/  UMOV UR4, 0x923be72d ;  /* 0x923be72d00047882 */ /* 0x000fe20000000000 */
[----:B------:R-:W-:Y:S01]  /*4c20*/  UMOV UR5, 0x3f624924 ;  /* 0x3f62492400057882 */ /* 0x000fe20000000000 */
[----:B------:R-:W-:Y:S01]  /*4c30*/  DADD R20, R20, -UR6 ;  /* 0x8000000614147e29 */ /* 0x000fe20008000000 */
[----:B------:R-:W-:Y:S01]  /*4c40*/  UMOV UR6, 0xfefa39ef ;  /* 0xfefa39ef00067882 */ /* 0x000fe20000000000 */
[----:B------:R-:W-:Y:S01]  /*4c50*/  UMOV UR7, 0x3fe62e42 ;  /* 0x3fe62e4200077882 */ /* 0x000fe20000000000 */
[----:B------:R-:W-:Y:S02]  /*4c60*/  DMUL R14, R6, R14 ;  /* 0x0000000e060e7228 */ /* 0x000fe40000000000 */
        /* <DEDUP_REMOVED lines=12> */
[----:B------:R-:W-:-:S08]  /*4d30*/  DMUL R12, R8, R12 ;  /* 0x0000000c080c7228 */ /* 0x000fd00000000000 */
[----:B------:R-:W-:-:S08]  /*4d40*/  DFMA R12, R2, R12, R14 ;  /* 0x0000000c020c722b */ /* 0x000fd0000000000e */
[----:B------:R-:W-:-:S08]  /*4d50*/  DADD R12, R12, -R22 ;  /* 0x000000000c0c7229 */ /* 0x000fd00000000816 */
[----:B------:R-:W-:-:S08]  /*4d60*/  DFMA R12, R20, UR4, R12 ;  /* 0x00000004140c7c2b */ /* 0x000fd0000800000c */
[----:B------:R-:W-:-:S11]  /*4d70*/  DADD R12, R10, R12 ;  /* 0x000000000a0c7229 */ /* 0x000fd6000000000c */
.L_x_5525:
[----:B------:R-:W-:Y:S05]  /*4d80*/  BSYNC B0 ;  /* 0x0000000000007941 */ /* 0x000fea0003800000 */
.L_x_5524:
        /* <DEDUP_REMOVED lines=83> */
.L_x_5527:
        /* <DEDUP_REMOVED lines=22> */
.L_x_5530:
[----:B------:R-:W-:Y:S05]  /*5420*/  BSYNC B2 ;  /* 0x0000000000027941 */ /* 0x000fea0003800000 */
.L_x_5529:
        /* <DEDUP_REMOVED lines=29> */
.L_x_5528:
[----:B------:R-:W-:Y:S05]  /*5600*/  BSYNC B1 ;  /* 0x0000000000017941 */ /* 0x000fea0003800000 */
.L_x_5526:
        /* <DEDUP_REMOVED lines=29> */
.L_x_5532:
[----:B------:R-:W-:Y:S05]  /*57e0*/  BSYNC B6 ;  /* 0x0000000000067941 */ /* 0x000fea0003800000 */
.L_x_5531:
        /* <DEDUP_REMOVED lines=20> */
.L_x_5534:
[----:B------:R-:W-:Y:S05]  /*5930*/  BSYNC B6 ;  /* 0x0000000000067941 */ /* 0x000fea0003800000 */
.L_x_5533:
        /* <DEDUP_REMOVED lines=84> */
.L_x_5536:
[----:B------:R-:W-:Y:S05]  /*5e80*/  BSYNC B0 ;  /* 0x0000000000007941 */ /* 0x000fea0003800000 */
.L_x_5535:
        /* <DEDUP_REMOVED lines=83> */
.L_x_5538:
        /* <DEDUP_REMOVED lines=22> */
.L_x_5541:
[----:B------:R-:W-:Y:S05]  /*6520*/  BSYNC B2 ;  /* 0x0000000000027941 */ /* 0x000fea0003800000 */
.L_x_5540:
        /* <DEDUP_REMOVED lines=29> */
.L_x_5539:
[----:B------:R-:W-:Y:S05]  /*6700*/  BSYNC B1 ;  /* 0x0000000000017941 */ /* 0x000fea0003800000 */
.L_x_5537:
        /* <DEDUP_REMOVED lines=29> */
.L_x_5543:
[----:B------:R-:W-:Y:S05]  /*68e0*/  BSYNC B6 ;  /* 0x0000000000067941 */ /* 0x000fea0003800000 */
.L_x_5542:
        /* <DEDUP_REMOVED lines=20> */
.L_x_5545:
[----:B------:R-:W-:Y:S05]  /*6a30*/  BSYNC B6 ;  /* 0x0000000000067941 */ /* 0x000fea0003800000 */
.L_x_5544:
        /* <DEDUP_REMOVED lines=30> */
[----:B------:R-:W-:Y:S01]  /*6c20*/  LEA.HI R21, R0, R21, RZ, 0xc ;  /* 0x0000001500157211 */ /* 0x000fe200078f60ff */
[----:B------:R-:W-:Y:S01]  /*6c30*/  UMOV UR6, 0x80000000 ;  /* 0x8000000000067882 */ /* 0x000fe20000000000 */
[----:B------:R-:W-:Y:S01]  /*6c40*/  ISETP.GE.AND P1, PT, R11, 0x3ff6a09f, PT ;  /* 0x3ff6a09f0b00780c */ /* 0x000fe20003f26270 */
[----:B------:R-:W-:-:S12]  /*6c50*/  UMOV UR7, 0x43300000 ;  /* 0x4330000000077882 */ /* 0x000fd80000000000 */
[----:B------:R-:W-:Y:S02]  /*6c60*/  @P1 VIADD R3, R11, 0xfff00000 ;  /* 0xfff000000b031836 */ /* 0x000fe40000000000 */
[----:B------:R-:W-:-:S03]  /*6c70*/  @P1 VIADD R21, R21, 0x1 ;  /* 0x0000000115151836 */ /* 0x000fc60000000000 */
[----:B------:R-:W-:Y:S02]  /*6c80*/  @P1 MOV R11, R3 ;  /* 0x00000003000b1202 */ /* 0x000fe40000000f00 */
[----:B------:R-:W-:Y:S02]  /*6c90*/  LOP3.LUT R20, R21, 0x80000000, RZ, 0x3c, !PT ;  /* 0x8000000015147812 */ /* 0x000fe400078e3cff */
[----:B------:R-:W-:Y:S02]  /*6ca0*/  MOV R21, 0x43300000 ;  /* 0x4330000000157802 */ /* 0x000fe40000000f00 */
[C---:B------:R-:W-:Y:S02]  /*6cb0*/  DADD R12, R10.reuse, 1 ;  /* 0x3ff000000a0c7429 */ /* 0x040fe40000000000 */
[----:B------:R-:W-:Y:S02]  /*6cc0*/  DADD R10, R10, -1 ;  /* 0xbff000000a0a7429 */ /* 0x000fe40000000000 */
[----:B------:R-:W-:Y:S01]  /*6cd0*/  DADD R20, R20, -UR6 ;  /* 0x8000000614147e29 */ /* 0x000fe20008000000 */
[----:B------:R-:W-:Y:S01]  /*6ce0*/  UMOV UR6, 0xfefa39ef ;  /* 0xfefa39ef00067882 */ /* 0x000fe20000000000 */
[----:B------:R-:W0:Y:S01]  /*6cf0*/  MUFU.RCP64H R9, R13 ;  /* 0x0000000d00097308 */ /* 0x000e220000001800 */
[----:B------:R-:W-:Y:S01]  /*6d00*/  UMOV UR7, 0x3fe62e42 ;  /* 0x3fe62e4200077882 */ /* 0x000fe20000000000 */
        /* <DEDUP_REMOVED lines=17> */
[----:B------:R-:W-:Y:S02]  /*6e20*/  DFMA R14, R10, -R2, R14 ;  /* 0x800000020a0e722b */ /* 0x000fe4000000000e */
        /* <DEDUP_REMOVED lines=21> */
.L_x_5547:
[----:B------:R-:W-:Y:S05]  /*6f80*/  BSYNC B0 ;  /* 0x0000000000007941 */ /* 0x000fea0003800000 */
.L_x_5546:
[----:B------:R-:W-:Y:S04]  /*6f90*/  BSSY B1, `(.L_x_5548) ;  /* 0x0000087000017945 */ /* 0x000fe80003800000 */
[----:B------:R-:W-:Y:S05]  /*6fa0*/  @P0 BRA !P3, `(.L_x_5549) ;  /* 0x0000000400440947 */ /* 0x000fea0005800000 */
[----:B------:R-:W-:-:S10]  /*6fb0*/  DADD R8, -R16, 1 ;  /* 0x3ff0000010087429 */ /* 0x000fd40000000100 */
[----:B------:R-:W-:Y:S01]  /*6fc0*/  ISETP.GT.AND P0, PT, R9, 0xfffff, PT ;  /* 0x000fffff0900780c */ /* 0x000fe20003f04270 */
[--C-:B------:R-:W-:Y:S02]  /*6fd0*/  IMAD.MOV.U32 R2, RZ, RZ, R8.reuse ;  /* 0x000000ffff027224 */ /* 0x100fe400078e0008 */
[----:B------:R-:W-:Y:S02]  /*6fe0*/  IMAD.MOV.U32 R3, RZ, RZ, R9 ;  /* 0x000000ffff037224 */ /* 0x000fe400078e0009 */
[----:B------:R-:W-:-:S08]  /*6ff0*/  IMAD.MOV.U32 R10, RZ, RZ, R8 ;  /* 0x000000ffff0a7224 */ /* 0x000fd000078e0008 */
[----:B------:R-:W-:-:S10]  /*7000*/  @!P0 DMUL R2, R2, 1.80143985094819840000e+16 ;  /* 0x4350000002028828 */ /* 0x000fd40000000000 */
        /* <DEDUP_REMOVED lines=11> */
[----:B------:R-:W-:Y:S01]  /*70c0*/  @P1 FSEL R17, R5, -QNAN , P2 ;  /* 0xfff0000005111808 */ /* 0x000fe20001000000 */
[----:B------:R-:W-:Y:S06]  /*70d0*/  @P1 BRA `(.L_x_5550) ;  /* 0x0000000400c81947 */ /* 0x000fec0003800000 */
[C---:B------:R-:W-:Y:S01]  /*70e0*/  LOP3.LUT R2, R9.reuse, 0x800fffff, RZ, 0xc0, !PT ;  /* 0x800fffff09027812 */ /* 0x040fe200078ec0ff */
[----:B------:R-:W-:Y:S01]  /*70f0*/  IMAD.MOV.U32 R4, RZ, RZ, RZ ;  /* 0x000000ffff047224 */ /* 0x000fe200078e00ff */
[----:B------:R-:W-:Y:S01]  /*7100*/  MOV R17, 0x3ed0ee25 ;  /* 0x3ed0ee2500117802 */ /* 0x000fe20000000f00 */
[----:B------:R-:W-:Y:S01]  /*7110*/  IMAD.MOV.U32 R16, RZ, RZ, -0x748574fc ;  /* 0x8b7a8b04ff107424 */ /* 0x000fe200078e00ff */
[----:B------:R-:W-:Y:S01]  /*7120*/  LOP3.LUT R11, R2, 0x3ff00000, RZ, 0xfc, !PT ;  /* 0x3ff00000020b7812 */ /* 0x000fe200078efcff */
[----:B------:R-:W-:Y:S01]  /*7130*/  UMOV UR4, 0x3ae80f1e ;  /* 0x3ae80f1e00047882 */ /* 0x000fe20000000000 */
[----:B------:R-:W-:Y:S01]  /*7140*/  UMOV UR5, 0x3eb1380b ;  /* 0x3eb1380b00057882 */ /* 0x000fe20000000000 */
[----:B------:R-:W-:Y:S01]  /*7150*/  LEA.HI R0, R9, R0, RZ, 0xc ;  /* 0x0000000009007211 */ /* 0x000fe200078f60ff */
[----:B------:R-:W-:Y:S01]  /*7160*/  UMOV UR6, 0x80000000 ;  /* 0x8000000000067882 */ /* 0x000fe20000000000 */
[----:B------:R-:W-:Y:S01]  /*7170*/  ISETP.GE.AND P0, PT, R11, 0x3ff6a09f, PT ;  /* 0x3ff6a09f0b00780c */ /* 0x000fe20003f06270 */
[----:B------:R-:W-:-:S12]  /*7180*/  UMOV UR7, 0x43300000 ;  /* 0x4330000000077882 */ /* 0x000fd80000000000 */
        /* <DEDUP_REMOVED lines=51> */
.L_x_5549:
        /* <DEDUP_REMOVED lines=22> */
.L_x_5552:
[----:B------:R-:W-:Y:S05]  /*7620*/  BSYNC B2 ;  /* 0x0000000000027941 */ /* 0x000fea0003800000 */
.L_x_5551:
        /* <DEDUP_REMOVED lines=29> */
.L_x_5550:
[----:B------:R-:W-:Y:S05]  /*7800*/  BSYNC B1 ;  /* 0x0000000000017941 */ /* 0x000fea0003800000 */
.L_x_5548:
[----:B------:R-:W-:Y:S01]  /*7810*/  DSETP.GEU.AND P0, PT, R12, -100, PT ;  /* 0xc05900000c00742a */ /* 0x000fe20003f0e000 */
[----:B------:R-:W-:Y:S01]  /*7820*/  BSSY B6, `(.L_x_5553) ;  /* 0x000001c000067945 */ /* 0x000fe20003800000 */
[----:B------:R-:W-:Y:S02]  /*7830*/  DSETP.LE.AND P1, PT, R18, 1, PT ;  /* 0x3ff000001200742a */ /* 0x000fe40003f23000 */
[----:B------:R-:W-:Y:S02]  /*7840*/  DADD R2, R36, -1 ;  /* 0xbff0000024027429 */ /* 0x000fe40000000000 */
        /* <DEDUP_REMOVED lines=25> */
.L_x_5554:
[----:B------:R-:W-:Y:S05]  /*79e0*/  BSYNC B6 ;  /* 0x0000000000067941 */ /* 0x000fea0003800000 */
.L_x_5553:
        /* <DEDUP_REMOVED lines=20> */
.L_x_5556:
[----:B------:R-:W-:Y:S05]  /*7b30*/  BSYNC B6 ;  /* 0x0000000000067941 */ /* 0x000fea0003800000 */
.L_x_5555:
[----:B------:R-:W-:Y:S01]  /*7b40*/  ISETP.GT.AND P1, PT, R19, 0xfffff, PT ;  /* 0x000fffff1300780c */ /* 0x000fe20003f24270 */
[--C-:B------:R-:W-:Y:S01]  /*7b50*/  IMAD.MOV.U32 R2, RZ, RZ, R18.reuse ;  /* 0x000000ffff027224 */ /* 0x100fe200078e0012 */
[----:B------:R-:W-:Y:S01]  /*7b60*/  MOV R3, R19 ;  /* 0x0000001300037202 */ /* 0x000fe20000000f00 */
[----:B------:R-:W-:Y:S01]  /*7b70*/  IMAD.MOV.U32 R0, RZ, RZ, R19 ;  /* 0x000000ffff007224 */ /* 0x000fe200078e0013 */
[----:B------:R-:W-:Y:S01]  /*7b80*/  BSSY B0, `(.L_x_5557) ;  /* 0x0000050000007945 */ /* 0x000fe20003800000 */
[----:B------:R-:W-:Y:S02]  /*7b90*/  IMAD.MOV.U32 R10, RZ, RZ, R18 ;  /* 0x000000ffff0a7224 */ /* 0x000fe400078e0012 */
[----:B------:R-:W-:-:S06]  /*7ba0*/  IMAD.MOV.U32 R21, RZ, RZ, -0x3ff ;  /* 0xfffffc01ff157424 */ /* 0x000fcc00078e00ff */
[----:B------:R-:W-:Y:S01]  /*7bb0*/  @!P1 DMUL R2, R18, 1.80143985094819840000e+16 ;  /* 0x4350000012029828 */ /* 0x000fe20000000000 */
[----:B------:R-:W-:-:S09]  /*7bc0*/  @!P1 IMAD.MOV.U32 R21, RZ, RZ, -0x435 ;  /* 0xfffffbcbff159424 */ /* 0x000fd200078e00ff */
[----:B------:R-:W-:Y:S01]  /*7bd0*/  @!P1 IMAD.MOV.U32 R0, RZ, RZ, R3 ;  /* 0x000000ffff009224 */ /* 0x000fe200078e0003 */
[----:B------:R-:W-:-:S03]  /*7be0*/  @!P1 MOV R10, R2 ;  /* 0x00000002000a9202 */ /* 0x000fc60000000f00 */
[----:B------:R-:W-:-:S05]  /*7bf0*/  VIADD R4, R0, 0xffffffff ;  /* 0xffffffff00047836 */ /* 0x000fca0000000000 */
[----:B------:R-:W-:Y:S01]  /*7c00*/  ISETP.GE.U32.AND P2, PT, R4, 0x7fefffff, PT ;  /* 0x7fefffff0400780c */ /* 0x000fe20003f46070 */
[----:B------:R-:W-:-:S10]  /*7c10*/  DADD R4, -RZ, -R18 ;  /* 0x00000000ff047229 */ /* 0x000fd40000000912 */
[----:B------:R-:W-:Y:S02]  /*7c20*/  FSETP.GEU.FTZ.AND P3, PT, R5, 1.7916666269302368164, PT ;  /* 0x3fe555550500780b */ /* 0x000fe40003f7e000 */
        /* <DEDUP_REMOVED lines=21> */
[----:B------:R-:W-:-:S03]  /*7d80*/  @P1 IMAD.MOV.U32 R11, RZ, RZ, R3 ;  /* 0x000000ffff0b1224 */ /* 0x000fc600078e0003 */
[----:B------:R-:W-:Y:S02]  /*7d90*/  LOP3.LUT R20, R21, 0x80000000, RZ, 0x3c, !PT ;  /* 0x8000000015147812 */ /* 0x000fe400078e3cff */
[----:B------:R-:W-:Y:S01]  /*7da0*/  MOV R21, 0x43300000 ;  /* 0x4330000000157802 */ /* 0x000fe20000000f00 */
[C---:B------:R-:W-:Y:S02]  /*7db0*/  DADD R12, R10.reuse, 1 ;  /* 0x3ff000000a0c7429 */ /* 0x040fe40000000000 */
[----:B------:R-:W-:-:S03]  /*7dc0*/  DADD R10, R10, -1 ;  /* 0xbff000000a0a7429 */ /* 0x000fc60000000000 */
[----:B------:R-:W-:Y:S01]  /*7dd0*/  DADD R20, R20, -UR6 ;  /* 0x8000000614147e29 */ /* 0x000fe20008000000 */
[----:B------:R-:W0:Y:S01]  /*7de0*/  MUFU.RCP64H R7, R13 ;  /* 0x0000000d00077308 */ /* 0x000e220000001800 */
[----:B------:R-:W-:Y:S01]  /*7df0*/  UMOV UR6, 0xfefa39ef ;  /* 0xfefa39ef00067882 */ /* 0x000fe20000000000 */
        /* <DEDUP_REMOVED lines=40> */
.L_x_5558:
[----:B------:R-:W-:Y:S05]  /*8080*/  BSYNC B0 ;  /* 0x0000000000007941 */ /* 0x000fea0003800000 */
.L_x_5557:
        /* <DEDUP_REMOVED lines=32> */
[----:B------:R-:W-:Y:S01]  /*8290*/  @P0 VIADD R5, R3, 0xfff00000 ;  /* 0xfff0000003050836 */ /* 0x000fe20000000000 */
[----:B------:R-:W-:-:S04]  /*82a0*/  @P0 IADD3 R0, R0, 0x1, RZ ;  /* 0x0000000100000810 */ /* 0x000fc80007ffe0ff */
        /* <DEDUP_REMOVED lines=49> */
.L_x_5560:
        /* <DEDUP_REMOVED lines=22> */
.L_x_5563:
[----:B------:R-:W-:Y:S05]  /*8720*/  BSYNC B2 ;  /* 0x0000000000027941 */ /* 0x000fea0003800000 */
.L_x_5562:
        /* <DEDUP_REMOVED lines=29> */
.L_x_5561:
[----:B------:R-:W-:Y:S05]  /*8900*/  BSYNC B1 ;  /* 0x0000000000017941 */ /* 0x000fea0003800000 */
.L_x_5559:
[----:B------:R-:W0:Y:S01]  /*8910*/  S2R R0, SR_CTAID.X ;  /* 0x0000000000007919 */ /* 0x000e220000002500 */
[----:B------:R-:W1:Y:S01]  /*8920*/  LDC.64 R4, c[0x0][0x218] ;  /* 0x00008600ff047b82 */ /* 0x000e620000000a00 */
[----:B------:R-:W-:Y:S01]  /*8930*/  DSETP.GEU.AND P0, PT, R12, -100, PT ;  /* 0xc05900000c00742a */ /* 0x000fe20003f0e000 */
[----:B------:R-:W2:Y:S05]  /*8940*/  S2R R9, SR_TID.X ;  /* 0x0000000000097919 */ /* 0x000eaa0000002100 */
[----:B------:R-:W-:Y:S02]  /*8950*/  FSEL R2, R12, RZ, P0 ;  /* 0x000000ff0c027208 */ /* 0x000fe40000000000 */
[----:B------:R-:W-:Y:S01]  /*8960*/  FSEL R3, R13, -3.390625, P0 ;  /* 0xc05900000d037808 */ /* 0x000fe20000000000 */
[----:B------:R-:W-:-:S05]  /*8970*/  DSETP.GEU.AND P0, PT, R18, -100, PT ;  /* 0xc05900001200742a */ /* 0x000fca0003f0e000 */
[C---:B------:R-:W-:Y:S01]  /*8980*/  DMUL R2, R38.reuse, R2 ;  /* 0x0000000226027228 */ /* 0x040fe20000000000 */
[----:B------:R-:W-:Y:S01]  /*8990*/  FSEL R18, R18, RZ, P0 ;  /* 0x000000ff12127208 */ /* 0x000fe20000000000 */
[----:B------:R-:W-:Y:S01]  /*89a0*/  DADD R38, R38, -1 ;  /* 0xbff0000026267429 */ /* 0x000fe20000000000 */
[----:B------:R-:W-:-:S07]  /*89b0*/  FSEL R19, R19, -3.390625, P0 ;  /* 0xc059000013137808 */ /* 0x000fce0000000000 */
[----:B------:R-:W-:Y:S01]  /*89c0*/  DFMA R18, R38, R18, -R2 ;  /* 0x000000122612722b */ /* 0x000fe20000000802 */
[----:B0-----:R-:W-:-:S04]  /*89d0*/  IMAD.SHL.U32 R7, R0, 0x400, RZ ;  /* 0x0000040000077824 */ /* 0x001fc800078e00ff */
[----:B-1----:R-:W-:-:S04]  /*89e0*/  IMAD.WIDE.U32 R4, R7, 0x8, R4 ;  /* 0x0000000807047825 */ /* 0x002fc800078e0004 */
[----:B--2---:R-:W-:-:S05]  /*89f0*/  IMAD.WIDE R4, R9, 0x10, R4 ;  /* 0x0000001009047825 */ /* 0x004fca00078e0204 */
[----:B------:R-:W-:Y:S04]  /*8a00*/  STG.E.128 desc[UR36][R4.64], R32 ;  /* 0x0000002004007986 */ /* 0x000fe8000c101d24 */
[----:B------:R-:W-:Y:S04]  /*8a10*/  STG.E.128 desc[UR36][R4.64+0x800], R28 ;  /* 0x0008001c04007986 */ /* 0x000fe8000c101d24 */
[----:B------:R-:W-:Y:S04]  /*8a20*/  STG.E.128 desc[UR36][R4.64+0x1000], R24 ;  /* 0x0010001804007986 */ /* 0x000fe8000c101d24 */
[----:B------:R-:W-:Y:S01]  /*8a30*/  STG.E.128 desc[UR36][R4.64+0x1800], R16 ;  /* 0x0018001004007986 */ /* 0x000fe2000c101d24 */
[----:B------:R-:W-:Y:S05]  /*8a40*/  EXIT ;  /* 0x000000000000794d */ /* 0x000fea0003800000 */
.L_x_5475:
[----:B------:R-:W0:Y:S01]  /*8a50*/  S2R R0, SR_TID.X ;  /* 0x0000000000007919 */ /* 0x000e220000002100 */
[----:B------:R-:W-:Y:S02]  /*8a60*/  CS2R R34, SRZ ;  /* 0x0000000000227805 */ /* 0x000fe4000001ff00 */
[----:B------:R-:W-:Y:S02]  /*8a70*/  CS2R R46, SRZ ;  /* 0x00000000002e7805 */ /* 0x000fe4000001ff00 */
[----:B0-----:R-:W-:-:S13]  /*8a80*/  ISETP.GE.AND P0, PT, R0, R50, PT ;  /* 0x000000320000720c */ /* 0x001fda0003f06270 */
[----:B------:R-:W-:Y:S01]  /*8a90*/  @!P0 IMAD.IADD R15, R51, 0x1, R0 ;  /* 0x00000001330f8824 */ /* 0x000fe200078e0200 */
[----:B------:R-:W0:Y:S01]  /*8aa0*/  @!P0 LDC.64 R12, c[0x0][0x228] ;  /* 0x00008a00ff0c8b82 */ /* 0x000e220000000a00 */
[----:B------:R-:W-:-:S05]  /*8ab0*/  @!P0 VIADD R0, R0, 0x80 ;  /* 0x0000008000008836 */ /* 0x000fca0000000000 */
[----:B------:R-:W-:-:S13]  /*8ac0*/  ISETP.GE.AND P6, PT, R0, R50, PT ;  /* 0x000000320000720c */ /* 0x000fda0003fc6270 */
[----:B------:R-:W-:Y:S01]  /*8ad0*/  @!P6 IADD3 R9, R51, R0, RZ ;  /* 0x000000003309e210 */ /* 0x000fe20007ffe0ff */
[----:B------:R-:W-:Y:S01]  /*8ae0*/  @!P6 VIADD R0, R0, 0x80 ;  /* 0x000000800000e836 */ /* 0x000fe20000000000 */
[----:B------:R-:W1:Y:S04]  /*8af0*/  @!P6 LDC.64 R2, c[0x0][0x220] ;  /* 0x00008800ff02eb82 */ /* 0x000e680000000a00 */
[----:B------:R-:W-:-:S04]  /*8b00*/  ISETP.GE.AND P5, PT, R0, R50, PT ;  /* 0x000000320000720c */ /* 0x000fc80003fa6270 */
[----:B------:R-:W2:Y:S09]  /*8b10*/  @!P6 LDC.64 R4, c[0x0][0x228] ;  /* 0x00008a00ff04eb82 */ /* 0x000eb20000000a00 */
[----:B------:R-:W-:Y:S01]  /*8b20*/  @!P5 IMAD.IADD R11, R51, 0x1, R0 ;  /* 0x00000001330bd824 */ /* 0x000fe200078e0200 */
[----:B------:R-:W3:Y:S01]  /*8b30*/  @!P5 LDC.64 R36, c[0x0][0x220] ;  /* 0x00008800ff24db82 */ /* 0x000ee20000000a00 */
[----:B------:R-:W-:-:S05]  /*8b40*/  @!P5 VIADD R0, R0, 0x80 ;  /* 0x000000800000d836 */ /* 0x000fca0000000000 */
[----:B------:R-:W-:Y:S01]  /*8b50*/  ISETP.GE.AND P4, PT, R0, R50, PT ;  /* 0x000000320000720c */ /* 0x000fe20003f86270 */
[C---:B-1----:R-:W-:Y:S01]  /*8b60*/  @!P6 IMAD.WIDE.U32 R2, R9.reuse, 0x8, R2 ;  /* 0x000000080902e825 */ /* 0x042fe200078e0002 */
[----:B------:R-:W1:Y:S04]  /*8b70*/  @!P5 LDC.64 R48, c[0x0][0x228] ;  /* 0x00008a00ff30db82 */ /* 0x000e680000000a00 */
[----:B------:R4:W5:Y:S01]  /*8b80*/  @!P6 LDG.E.64 R34, desc[UR36][R2.64] ;  /* 0x000000240222e981 */ /* 0x000962000c1e1b00 */
[----:B--2---:R-:W-:-:S06]  /*8b90*/  @!P6 IMAD.WIDE.U32 R4, R9, 0x8, R4 ;  /* 0x000000080904e825 */ /* 0x004fcc00078e0004 */
[----:B------:R-:W-:Y:S01]  /*8ba0*/  @!P4 IADD3 R55, R51, R0, RZ ;  /* 0x000000003337c210 */ /* 0x000fe20007ffe0ff */
[----:B------:R-:W-:Y:S01]  /*8bb0*/  @!P4 VIADD R0, R0, 0x80 ;  /* 0x000000800000c836 */ /* 0x000fe20000000000 */
[----:B------:R-:W2:Y:S01]  /*8bc0*/  @!P4 LDC.64 R52, c[0x0][0x220] ;  /* 0x00008800ff34cb82 */ /* 0x000ea20000000a00 */
[----:B------:R0:W5:Y:S03]  /*8bd0*/  @!P6 LDG.E.64 R46, desc[UR36][R4.64] ;  /* 0x00000024042ee981 */ /* 0x000166000c1e1b00 */
[----:B------:R-:W-:-:S04]  /*8be0*/  ISETP.GE.AND P3, PT, R0, R50, PT ;  /* 0x000000320000720c */ /* 0x000fc80003f66270 */
[----:B------:R-:W3:Y:S09]  /*8bf0*/  @!P4 LDC.64 R6, c[0x0][0x228] ;  /* 0x00008a00ff06cb82 */ /* 0x000ef20000000a00 */
[----:B------:R-:W-:Y:S01]  /*8c00*/  @!P3 IMAD.IADD R21, R51, 0x1, R0 ;  /* 0x000000013315b824 */ /* 0x000fe200078e0200 */
[----:B------:R-:W1:Y:S01]  /*8c10*/  @!P3 LDC.64 R16, c[0x0][0x220] ;  /* 0x00008800ff10bb82 */ /* 0x000e620000000a00 */
[----:B------:R-:W-:-:S05]  /*8c20*/  @!P3 VIADD R0, R0, 0x80 ;  /* 0x000000800000b836 */ /* 0x000fca0000000000 */
[C---:B------:R-:W-:Y:S02]  /*8c30*/  ISETP.GE.AND P2, PT, R0.reuse, R50, PT ;  /* 0x000000320000720c */ /* 0x040fe40003f46270 */
[----:B------:R-:W1:Y:S11]  /*8c40*/  @!P3 LDC.64 R22, c[0x0][0x228] ;  /* 0x00008a00ff16bb82 */ /* 0x000e760000000a00 */
[----:B------:R-:W-:Y:S01]  /*8c50*/  @!P2 IADD3 R14, R51, R0, RZ ;  /* 0x00000000330ea210 */ /* 0x000fe20007ffe0ff */
[----:B------:R-:W-:Y:S01]  /*8c60*/  @!P2 VIADD R0, R0, 0x80 ;  /* 0x000000800000a836 */ /* 0x000fe20000000000 */
[----:B------:R-:W1:Y:S04]  /*8c70*/  @!P2 LDC.64 R24, c[0x0][0x220] ;  /* 0x00008800ff18ab82 */ /* 0x000e680000000a00 */
[----:B------:R-:W-:Y:S01]  /*8c80*/  ISETP.GE.AND P1, PT, R0, R50, PT ;  /* 0x000000320000720c */ /* 0x000fe20003f26270 */
[----:B--2---:R-:W-:-:S03]  /*8c90*/  @!P4 IMAD.WIDE.U32 R52, R55, 0x8, R52 ;  /* 0x000000083734c825 */ /* 0x004fc600078e0034 */
[----:B------:R-:W2:Y:S09]  /*8ca0*/  @!P2 LDC.64 R26, c[0x0][0x228] ;  /* 0x00008a00ff1aab82 */ /* 0x000eb20000000a00 */
[----:B------:R-:W-:Y:S01]  /*8cb0*/  @!P1 IMAD.IADD R19, R51, 0x1, R0 ;  /* 0x0000000133139824 */ /* 0x000fe200078e0200 */
[----:B----4-:R-:W4:Y:S01]  /*8cc0*/  @!P1 LDC.64 R2, c[0x0][0x220] ;  /* 0x00008800ff029b82 */ /* 0x010f220000000a00 */
[----:B------:R-:W-:-:S05]  /*8cd0*/  @!P1 VIADD R0, R0, 0x80 ;  /* 0x0000008000009836 */ /* 0x000fca0000000000 */
[----:B------:R-:W-:Y:S01]  /*8ce0*/  ISETP.GE.AND P6, PT, R0, R50, PT ;  /* 0x000000320000720c */ /* 0x000fe20003fc6270 */
[----:B---3--:R-:W-:Y:S01]  /*8cf0*/  @!P4 IMAD.WIDE.U32 R54, R55, 0x8, R6 ;  /* 0x000000083736c825 */ /* 0x008fe200078e0006 */
[----:B0-----:R-:W0:Y:S03]  /*8d00*/  @!P1 LDC.64 R4, c[0x0][0x228] ;  /* 0x00008a00ff049b82 */ /* 0x001e260000000a00 */
[----:B------:R-:W-:-:S04]  /*8d10*/  @!P5 IMAD.WIDE.U32 R36, R11, 0x8, R36 ;  /* 0x000000080b24d825 */ /* 0x000fc800078e0024 */
[----:B-1----:R-:W-:Y:S02]  /*8d20*/  @!P5 IMAD.WIDE.U32 R48, R11, 0x8, R48 ;  /* 0x000000080b30d825 */ /* 0x002fe400078e0030 */
[----:B------:R-:W1:Y:S08]  /*8d30*/  @!P0 LDC.64 R10, c[0x0][0x220] ;  /* 0x00008800ff0a8b82 */ /* 0x000e700000000a00 */
[----:B------:R-:W3:Y:S08]  /*8d40*/  @!P6 LDC.64 R6, c[0x0][0x220] ;  /* 0x00008800ff06eb82 */ /* 0x000ef00000000a00 */
[----:B------:R-:W1:Y:S01]  /*8d50*/  @!P6 LDC.64 R8, c[0x0][0x228] ;  /* 0x00008a00ff08eb82 */ /* 0x000e620000000a00 */
[----:B------:R-:W-:-:S02]  /*8d60*/  CS2R R32, SRZ ;  /* 0x0000000000207805 */ /* 0x000fc4000001ff00 */
[----:B------:R-:W-:Y:S02]  /*8d70*/  CS2R R44, SRZ ;  /* 0x00000000002c7805 */ /* 0x000fe4000001ff00 */
[----:B------:R-:W-:Y:S02]  /*8d80*/  CS2R R28, SRZ ;  /* 0x00000000001c7805 */ /* 0x000fe4000001ff00 */
[----:B------:R-:W-:Y:S01]  /*8d90*/  CS2R R40, SRZ ;  /* 0x0000000000287805 */ /* 0x000fe2000001ff00 */
[C---:B------:R-:W-:Y:S01]  /*8da0*/  @!P3 IMAD.WIDE.U32 R16, R21.reuse, 0x8, R16 ;  /* 0x000000081510b825 */ /* 0x040fe200078e0010 */
[----:B------:R4:W5:Y:S03]  /*8db0*/  @!P5 LDG.E.64 R32, desc[UR36][R36.64] ;  /* 0x000000242420d981 */ /* 0x000966000c1e1b00 */
[----:B------:R-:W-:Y:S01]  /*8dc0*/  @!P3 IMAD.WIDE.U32 R22, R21, 0x8, R22 ;  /* 0x000000081516b825 */ /* 0x000fe200078e0016 */
[----:B------:R-:W-:Y:S01]  /*8dd0*/  CS2R R30, SRZ ;  /* 0x00000000001e7805 */ /* 0x000fe2000001ff00 */
[----:B------:R0:W5:Y:S01]  /*8de0*/  @!P5 LDG.E.64 R44, desc[UR36][R48.64] ;  /* 0x00000024302cd981 */ /* 0x000162000c1e1b00 */
[----:B------:R-:W-:Y:S01]  /*8df0*/  CS2R R42, SRZ ;  /* 0x00000000002a7805 */ /* 0x000fe2000001ff00 */
[C---:B--2---:R-:W-:Y:S01]  /*8e00*/  @!P2 IMAD.WIDE.U32 R56, R14.reuse, 0x8, R26 ;  /* 0x000000080e38a825 */ /* 0x044fe200078e001a */
[----:B------:R-:W-:Y:S01]  /*8e10*/  CS2R R38, SRZ ;  /* 0x0000000000267805 */ /* 0x000fe2000001ff00 */
[----:B------:R2:W5:Y:S01]  /*8e20*/  @!P3 LDG.E.64 R28, desc[UR36][R16.64] ;  /* 0x00000024101cb981 */ /* 0x000562000c1e1b00 */
[----:B----4-:R-:W-:Y:S01]  /*8e30*/  @!P6 IADD3 R37, R51, R0, RZ ;  /* 0x000000003325e210 */ /* 0x010fe20007ffe0ff */
[----:B------:R-:W-:-:S02]  /*8e40*/  @!P2 IMAD.WIDE.U32 R20, R14, 0x8, R24 ;  /* 0x000000080e14a825 */ /* 0x000fc400078e0018 */
[----:B------:R4:W5:Y:S01]  /*8e50*/  @!P3 LDG.E.64 R40, desc[UR36][R22.64] ;  /* 0x000000241628b981 */ /* 0x000962000c1e1b00 */
[----:B------:R-:W-:Y:S02]  /*8e60*/  CS2R R26, SRZ ;  /* 0x00000000001a7805 */ /* 0x000fe4000001ff00 */
[----:B------:R-:W-:Y:S01]  /*8e70*/  CS2R R24, SRZ ;  /* 0x0000000000187805 */ /* 0x000fe2000001ff00 */
[C---:B------:R-:W-:Y:S01]  /*8e80*/  @!P1 IMAD.WIDE.U32 R2, R19.reuse, 0x8, R2 ;  /* 0x0000000813029825 */ /* 0x040fe200078e0002 */
[----:B0-----:R-:W-:Y:S01]  /*8e90*/  CS2R R48, SRZ ;  /* 0x0000000000307805 */ /* 0x001fe2000001ff00 */
[----:B------:R0:W5:Y:S01]  /*8ea0*/  @!P4 LDG.E.64 R30, desc[UR36][R52.64] ;  /* 0x00000024341ec981 */ /* 0x000162000c1e1b00 */
[----:B--2---:R-:W-:Y:S01]  /*8eb0*/  CS2R R16, SRZ ;  /* 0x0000000000107805 */ /* 0x004fe2000001ff00 */
[----:B------:R-:W-:Y:S01]  /*8ec0*/  @!P1 IMAD.WIDE.U32 R4, R19, 0x8, R4 ;  /* 0x0000000813049825 */ /* 0x000fe200078e0004 */
[----:B------:R-:W-:Y:S01]  /*8ed0*/  CS2R R18, SRZ ;  /* 0x0000000000127805 */ /* 0x000fe2000001ff00 */
[----:B------:R0:W5:Y:S01]  /*8ee0*/  @!P4 LDG.E.64 R42, desc[UR36][R54.64] ;  /* 0x00000024362ac981 */ /* 0x000162000c1e1b00 */
[----:B----4-:R-:W-:Y:S01]  /*8ef0*/  CS2R R22, SRZ ;  /* 0x0000000000167805 */ /* 0x010fe2000001ff00 */
[----:B---3--:R-:W-:-:S02]  /*8f00*/  @!P6 IMAD.WIDE.U32 R6, R37, 0x8, R6 ;  /* 0x000000082506e825 */ /* 0x008fc400078e0006 */
[----:B------:R0:W5:Y:S02]  /*8f10*/  @!P2 LDG.E.64 R26, desc[UR36][R20.64] ;  /* 0x00000024141aa981 */ /* 0x000164000c1e1b00 */
[----:B-1----:R-:W-:Y:S01]  /*8f20*/  @!P6 IMAD.WIDE.U32 R8, R37, 0x8, R8 ;  /* 0x000000082508e825 */ /* 0x002fe200078e0008 */
[----:B------:R-:W-:Y:S01]  /*8f30*/  CS2R R36, SRZ ;  /* 0x0000000000247805 */ /* 0x000fe2000001ff00 */
[----:B------:R0:W5:Y:S02]  /*8f40*/  @!P2 LDG.E.64 R38, desc[UR36][R56.64] ;  /* 0x000000243826a981 */ /* 0x000164000c1e1b00 */
[C---:B------:R-:W-:Y:S02]  /*8f50*/  @!P0 IMAD.WIDE.U32 R10, R15.reuse, 0x8, R10 ;  /* 0x000000080f0a8825 */ /* 0x040fe400078e000a */
[----:B------:R0:W5:Y:S02]  /*8f60*/  @!P1 LDG.E.64 R24, desc[UR36][R2.64] ;  /* 0x0000002402189981 */ /* 0x000164000c1e1b00 */
[----:B------:R-:W-:-:S02]  /*8f70*/  @!P0 IMAD.WIDE.U32 R12, R15, 0x8, R12 ;  /* 0x000000080f0c8825 */ /* 0x000fc400078e000c */
[----:B------:R0:W5:Y:S04]  /*8f80*/  @!P1 LDG.E.64 R36, desc[UR36][R4.64] ;  /* 0x0000002404249981 */ /* 0x000168000c1e1b00 */
[----:B------:R0:W5:Y:S04]  /*8f90*/  @!P6 LDG.E.64 R22, desc[UR36][R6.64] ;  /* 0x000000240616e981 */ /* 0x000168000c1e1b00 */
[----:B------:R0:W5:Y:S04]  /*8fa0*/  @!P6 LDG.E.64 R18, desc[UR36][R8.64] ;  /* 0x000000240812e981 */ /* 0x000168000c1e1b00 */
[----:B------:R0:W5:Y:S04]  /*8fb0*/  @!P0 LDG.E.64 R16, desc[UR36][R10.64] ;  /* 0x000000240a108981 */ /* 0x000168000c1e1b00 */
[----:B------:R0:W5:Y:S01]  /*8fc0*/  @!P0 LDG.E.64 R48, desc[UR36][R12.64] ;  /* 0x000000240c308981 */ /* 0x000162000c1e1b00 */
[----:B------:R-:W-:Y:S04]  /*8fd0*/  BSSY B6, `(.L_x_5564) ;  /* 0x0000113000067945 */ /* 0x000fe80003800000 */
[----:B------:R-:W-:Y:S05]  /*8fe0*/  @P0 BRA `(.L_x_5565) ;  /* 0x0000001000440947 */ /* 0x000fea0003800000 */
[C---:B-----5:R-:W-:Y:S01]  /*8ff0*/  DSETP.GE.AND P0, PT, R16.reuse, RZ, PT ;  /* 0x000000ff1000722a */ /* 0x060fe20003f06000 */
[----:B------:R-:W-:Y:S01]  /*9000*/  BSSY B7, `(.L_x_5566) ;  /* 0x0000013000077945 */ /* 0x000fe20003800000 */
[----:B------:R-:W-:-:S14]  /*9010*/  DSETP.LE.AND P1, PT, R16, 1, PT ;  /* 0x3ff000001000742a */ /* 0x000fdc0003f23000 */
[----:B------:R-:W-:Y:S05]  /*9020*/  @P0 BRA P1, `(.L_x_5567) ;  /* 0x0000000000400947 */ /* 0x000fea0000800000 */
[----:B0-----:R-:W-:Y:S01]  /*9030*/  MOV R2, 0x0 ;  /* 0x0000000000027802 */ /* 0x001fe20000000f00 */
[----:B------:R-:W-:Y:S01]  /*9040*/  ULDC.64 UR4, c[0x4][0x300] ;  /* 0x0100c00000047ab9 */ /* 0x000fe20000000a00 */
[----:B------:R-:W-:Y:S01]  /*9050*/  ULDC.64 UR6, c[0x4][0x8] ;  /* 0x0100020000067ab9 */ /* 0x000fe20000000a00 */
[----:B------:R-:W-:Y:S01]  /*9060*/  IMAD.U32 R4, RZ, RZ, UR4 ;  /* 0x00000004ff047e24 */ /* 0x000fe2000f8e00ff */
[----:B------:R-:W-:Y:S01]  /*9070*/  MOV R12, 0x1 ;  /* 0x00000001000c7802 */ /* 0x000fe20000000f00 */
        /* <DEDUP_REMOVED lines=11> */
.L_x_5567:
[----:B------:R-:W-:Y:S05]  /*9130*/  BSYNC B7 ;  /* 0x0000000000077941 */ /* 0x000fea0003800000 */
.L_x_5566:
[C---:B------:R-:W-:Y:S01]  /*9140*/  DSETP.GE.AND P0, PT, R48.reuse, RZ, PT ;  /* 0x000000ff3000722a */ /* 0x040fe20003f06000 */
        /* <DEDUP_REMOVED lines=19> */
.L_x_5569:
[----:B------:R-:W-:Y:S05]  /*9280*/  BSYNC B7 ;  /* 0x0000000000077941 */ /* 0x000fea0003800000 */
.L_x_5568:
[----:B------:R-:W-:Y:S01]  /*9290*/  ISETP.GT.AND P1, PT, R17, 0xfffff, PT ;  /* 0x000fffff1100780c */ /* 0x000fe20003f24270 */
[--C-:B0-----:R-:W-:Y:S01]  /*92a0*/  IMAD.MOV.U32 R6, RZ, RZ, R16.reuse ;  /* 0x000000ffff067224 */ /* 0x101fe200078e0010 */
[----:B------:R-:W-:Y:S01]  /*92b0*/  MOV R7, R17 ;  /* 0x0000001100077202 */ /* 0x000fe20000000f00 */
[----:B------:R-:W-:Y:S01]  /*92c0*/  IMAD.MOV.U32 R3, RZ, RZ, R17 ;  /* 0x000000ffff037224 */ /* 0x000fe200078e0011 */
[----:B------:R-:W-:Y:S01]  /*92d0*/  DADD R4, -RZ, -R16 ;  /* 0x00000000ff047229 */ /* 0x000fe20000000910 */
[----:B------:R-:W-:Y:S01]  /*92e0*/  BSSY B0, `(.L_x_5570) ;  /* 0x0000050000007945 */ /* 0x000fe20003800000 */
[----:B------:R-:W-:-:S07]  /*92f0*/  IMAD.MOV.U32 R2, RZ, RZ, R16 ;  /* 0x000000ffff027224 */ /* 0x000fce00078e0010 */
[----:B------:R-:W-:Y:S01]  /*9300*/  @!P1 DMUL R6, R16, 1.80143985094819840000e+16 ;  /* 0x4350000010069828 */ /* 0x000fe20000000000 */
[----:B------:R-:W-:-:S09]  /*9310*/  FSETP.GEU.FTZ.AND P3, PT, R5, 1.7916666269302368164, PT ;  /* 0x3fe555550500780b */ /* 0x000fd20003f7e000 */
[----:B------:R-:W-:Y:S01]  /*9320*/  @!P1 IMAD.MOV.U32 R3, RZ, RZ, R7 ;  /* 0x000000ffff039224 */ /* 0x000fe200078e0007 */
[----:B------:R-:W-:-:S03]  /*9330*/  @!P1 MOV R2, R6 ;  /* 0x0000000600029202 */ /* 0x000fc60000000f00 */
        /* <DEDUP_REMOVED lines=74> */
.L_x_5571:
[----:B------:R-:W-:Y:S05]  /*97e0*/  BSYNC B0 ;  /* 0x0000000000007941 */ /* 0x000fea0003800000 */
.L_x_5570:
[----:B------:R-:W-:Y:S04]  /*97f0*/  BSSY B1, `(.L_x_5572) ;  /* 0x0000087000017945 */ /* 0x000fe80003800000 */
[----:B------:R-:W-:Y:S05]  /*9800*/  @P0 BRA !P3, `(.L_x_5573) ;  /* 0x0000000400440947 */ /* 0x000fea0005800000 */
[----:B------:R-:W-:-:S10]  /*9810*/  DADD R2, -R16, 1 ;  /* 0x3ff0000010027429 */ /* 0x000fd40000000100 */
[----:B------:R-:W-:Y:S01]  /*9820*/  ISETP.GT.AND P0, PT, R3, 0xfffff, PT ;  /* 0x000fffff0300780c */ /* 0x000fe20003f04270 */
[----:B------:R-:W-:Y:S02]  /*9830*/  IMAD.MOV.U32 R6, RZ, RZ, R2 ;  /* 0x000000ffff067224 */ /* 0x000fe400078e0002 */
[----:B------:R-:W-:-:S10]  /*9840*/  IMAD.MOV.U32 R7, RZ, RZ, R3 ;  /* 0x000000ffff077224 */ /* 0x000fd400078e0003 */
[----:B------:R-:W-:-:S10]  /*9850*/  @!P0 DMUL R6, R6, 1.80143985094819840000e+16 ;  /* 0x4350000006068828 */ /* 0x000fd40000000000 */
[----:B------:R-:W-:Y:S01]  /*9860*/  @!P0 MOV R3, R7 ;  /* 0x0000000700038202 */ /* 0x000fe20000000f00 */
[----:B------:R-:W-:-:S04]  /*9870*/  @!P0 IMAD.MOV.U32 R2, RZ, RZ, R6 ;  /* 0x000000ffff028224 */ /* 0x000fc800078e0006 */
        /* <DEDUP_REMOVED lines=74> */
.L_x_5573:
        /* <DEDUP_REMOVED lines=22> */
.L_x_5576:
[----:B------:R-:W-:Y:S05]  /*9e80*/  BSYNC B2 ;  /* 0x0000000000027941 */ /* 0x000fea0003800000 */
.L_x_5575:
        /* <DEDUP_REMOVED lines=29> */
.L_x_5574:
[----:B------:R-:W-:Y:S05]  /*a060*/  BSYNC B1 ;  /* 0x0000000000017941 */ /* 0x000fea0003800000 */
.L_x_5572:
        /* <DEDUP_REMOVED lines=9> */
.L_x_5565:
[----:B------:R-:W-:Y:S05]  /*a100*/  BSYNC B6 ;  /* 0x0000000000067941 */ /* 0x000fea0003800000 */
.L_x_5564:
[----:B0-----:R-:W0:Y:S01]  /*a110*/  S2R R3, SR_TID.X ;  /* 0x0000000000037919 */ /* 0x001e220000002100 */
[----:B------:R-:W-:Y:S01]  /*a120*/  BSSY B6, `(.L_x_5577) ;  /* 0x0000115000067945 */ /* 0x000fe20003800000 */
[----:B0-----:R-:W-:-:S05]  /*a130*/  VIADD R3, R3, 0x80 ;  /* 0x0000008003037836 */ /* 0x001fca0000000000 */
[----:B------:R-:W-:-:S13]  /*a140*/  ISETP.GE.AND P0, PT, R3, R50, PT ;  /* 0x000000320300720c */ /* 0x000fda0003f06270 */
[----:B------:R-:W-:Y:S05]  /*a150*/  @P0 BRA `(.L_x_5578) ;  /* 0x0000001000440947 */ /* 0x000fea0003800000 */
        /* <DEDUP_REMOVED lines=20> */
.L_x_5580:
[----:B------:R-:W-:Y:S05]  /*a2a0*/  BSYNC B7 ;  /* 0x0000000000077941 */ /* 0x000fea0003800000 */
.L_x_5579:
[C---:B------:R-:W-:Y:S01]  /*a2b0*/  DSETP.GE.AND P0, PT, R46.reuse, RZ, PT ;  /* 0x000000ff2e00722a */ /* 0x040fe20003f06000 */
[----:B------:R-:W-:Y:S01]  /*a2c0*/  BSSY B7, `(.L_x_5581) ;  /* 0x0000013000077945 */ /* 0x000fe20003800000 */
        /* <DEDUP_REMOVED lines=11> */
[----:B------:R-:W-:Y:S01]  /*a380*/  MOV R13, RZ ;  /* 0x000000ff000d7202 */ /* 0x000fe20000000f00 */
[----:B------:R-:W-:-:S02]  /*a390*/  IMAD.U32 R7, RZ, RZ, UR5 ;  /* 0x00000005ff077e24 */ /* 0x000fc4000f8e00ff */
[----:B------:R-:W-:Y:S02]  /*a3a0*/  IMAD.U32 R11, RZ, RZ, UR7 ;  /* 0x00000007ff0b7e24 */ /* 0x000fe4000f8e00ff */
[----:B------:R-:W-:Y:S02]  /*a3b0*/  IMAD.MOV.U32 R8, RZ, RZ, 0x5b ;  /* 0x0000005bff087424 */ /* 0x000fe400078e00ff */
[----:B0-----:R-:W-:-:S07]  /*a3c0*/  IMAD.MOV.U32 R12, RZ, RZ, 0x1 ;  /* 0x00000001ff0c7424 */ /* 0x001fce00078e00ff */
[----:B------:R-:W-:-:S07]  /*a3d0*/  LEPC R20, `(.L_x_5582) ;  /* 0x000000001014794e */ /* 0x000fce0000000000 */
[----:B-1----:R-:W-:Y:S05]  /*a3e0*/  CALL.ABS.NOINC R2 ;  /* 0x0000000002007343 */ /* 0x002fea0003c00000 */
.L_x_5582:
[----:B------:R-:W-:Y:S05]  /*a3f0*/  BSYNC B7 ;  /* 0x0000000000077941 */ /* 0x000fea0003800000 */
.L_x_5581:
[----:B------:R-:W-:Y:S01]  /*a400*/  ISETP.GT.AND P1, PT, R35, 0xfffff, PT ;  /* 0x000fffff2300780c */ /* 0x000fe20003f24270 */
[----:B------:R-:W-:Y:S01]  /*a410*/  IMAD.MOV.U32 R6, RZ, RZ, R34 ;  /* 0x000000ffff067224 */ /* 0x000fe200078e0022 */
[----:B------:R-:W-:Y:S01]  /*a420*/  DADD R4, -RZ, -R34 ;  /* 0x00000000ff047229 */ /* 0x000fe20000000922 */
[--C-:B------:R-:W-:Y:S01]  /*a430*/  IMAD.MOV.U32 R7, RZ, RZ, R35.reuse ;  /* 0x000000ffff077224 */ /* 0x100fe200078e0023 */
[----:B------:R-:W-:Y:S01]  /*a440*/  BSSY B0, `(.L_x_5583) ;  /* 0x0000051000007945 */ /* 0x000fe20003800000 */
[----:B------:R-:W-:Y:S01]  /*a450*/  IMAD.MOV.U32 R3, RZ, RZ, R35 ;  /* 0x000000ffff037224 */ /* 0x000fe200078e0023 */
[----:B------:R-:W-:-:S06]  /*a460*/  MOV R2, R34 ;  /* 0x0000002200027202 */ /* 0x000fcc0000000f00 */
[----:B------:R-:W-:Y:S01]  /*a470*/  FSETP.GEU.FTZ.AND P3, PT, R5, 1.7916666269302368164, PT ;  /* 0x3fe555550500780b */ /* 0x000fe20003f7e000 */
[----:B------:R-:W-:-:S10]  /*a480*/  @!P1 DMUL R6, R34, 1.80143985094819840000e+16 ;  /* 0x4350000022069828 */ /* 0x000fd40000000000 */
[----:B------:R-:W-:Y:S01]  /*a490*/  @!P1 MOV R3, R7 ;  /* 0x0000000700039202 */ /* 0x000fe20000000f00 */
        /* <DEDUP_REMOVED lines=18> */
[----:B------:R-:W-:Y:S01]  /*a5c0*/  UMOV UR4, 0x3ae80f1e ;  /* 0x3ae80f1e00047882 */ /* 0x000fe20000000000 */
[----:B------:R-:W-:Y:S01]  /*a5d0*/  MOV R6, R2 ;  /* 0x0000000200067202 */ /* 0x000fe20000000f00 */
        /* <DEDUP_REMOVED lines=55> */
.L_x_5584:
[----:B------:R-:W-:Y:S05]  /*a950*/  BSYNC B0 ;  /* 0x0000000000007941 */ /* 0x000fea0003800000 */
.L_x_5583:
        /* <DEDUP_REMOVED lines=31> */
[----:B------:R-:W-:Y:S01]  /*ab50*/  UMOV UR7, 0x43300000 ;  /* 0x4330000000077882 */ /* 0x000fe20000000000 */
[----:B------:R-:W-:-:S09]  /*ab60*/  MOV R21, 0x43300000 ;  /* 0x4330000000157802 */ /* 0x000fd20000000f00 */
        /* <DEDUP_REMOVED lines=50> */
.L_x_5586:
        /* <DEDUP_REMOVED lines=22> */
.L_x_5589:
[----:B------:R-:W-:Y:S05]  /*aff0*/  BSYNC B2 ;  /* 0x0000000000027941 */ /* 0x000fea0003800000 */
.L_x_5588:
        /* <DEDUP_REMOVED lines=29> */
.L_x_5587:
[----:B------:R-:W-:Y:S05]  /*b1d0*/  BSYNC B1 ;  /* 0x0000000000017941 */ /* 0x000fea0003800000 */
.L_x_5585:
        /* <DEDUP_REMOVED lines=9> */
.L_x_5578:
[----:B------:R-:W-:Y:S05]  /*b270*/  BSYNC B6 ;  /* 0x0000000000067941 */ /* 0x000fea0003800000 */
.L_x_5577:
[----:B------:R-:W0:Y:S01]  /*b280*/  S2R R3, SR_TID.X ;  /* 0x0000000000037919 */ /* 0x000e220000002100 */
[----:B------:R-:W-:Y:S01]  /*b290*/  BSSY B6, `(.L_x_5590) ;  /* 0x0000115000067945 */ /* 0x000fe20003800000 */
[----:B0-----:R-:W-:-:S04]  /*b2a0*/  IADD3 R3, R3, 0x100, RZ ;  /* 0x0000010003037810 */ /* 0x001fc80007ffe0ff */
        /* <DEDUP_REMOVED lines=22> */
.L_x_5593:
[----:B------:R-:W-:Y:S05]  /*b410*/  BSYNC B7 ;  /* 0x0000000000077941 */ /* 0x000fea0003800000 */
.L_x_5592:
        /* <DEDUP_REMOVED lines=20> */
.L_x_5595:
[----:B------:R-:W-:Y:S05]  /*b560*/  BSYNC B7 ;  /* 0x0000000000077941 */ /* 0x000fea0003800000 */
.L_x_5594:
        /* <DEDUP_REMOVED lines=85> */
.L_x_5597:
[----:B------:R-:W-:Y:S05]  /*bac0*/  BSYNC B0 ;  /* 0x0000000000007941 */ /* 0x000fea0003800000 */
.L_x_5596:
        /* <DEDUP_REMOVED lines=83> */
.L_x_5599:
        /* <DEDUP_REMOVED lines=22> */
.L_x_5602:
[----:B------:R-:W-:Y:S05]  /*c160*/  BSYNC B2 ;  /* 0x0000000000027941 */ /* 0x000fea0003800000 */
.L_x_5601:
        /* <DEDUP_REMOVED lines=29> */
.L_x_5600:
[----:B------:R-:W-:Y:S05]  /*c340*/  BSYNC B1 ;  /* 0x0000000000017941 */ /* 0x000fea0003800000 */
.L_x_5598:
        /* <DEDUP_REMOVED lines=9> */
.L_x_5591:
[----:B------:R-:W-:Y:S05]  /*c3e0*/  BSYNC B6 ;  /* 0x0000000000067941 */ /* 0x000fea0003800000 */
.L_x_5590:
[----:B------:R-:W0:Y:S01]  /*c3f0*/  S2R R3, SR_TID.X ;  /* 0x0000000000037919 */ /* 0x000e220000002100 */
        /* <DEDUP_REMOVED lines=24> */
.L_x_5606:
[----:B------:R-:W-:Y:S05]  /*c580*/  BSYNC B7 ;  /* 0x0000000000077941 */ /* 0x000fea0003800000 */
.L_x_5605:
        /* <DEDUP_REMOVED lines=20> */
.L_x_5608:
[----:B------:R-:W-:Y:S05]  /*c6d0*/  BSYNC B7 ;  /* 0x0000000000077941 */ /* 0x000fea0003800000 */
.L_x_5607:
        /* <DEDUP_REMOVED lines=15> */
[----:B------:R-:W-:Y:S02]  /*c7d0*/  IMAD.MOV.U32 R3, RZ, RZ, -0x3ff ;  /* 0xfffffc01ff037424 */ /* 0x000fe400078e00ff */
[----:B------:R-:W-:-:S07]  /*c7e0*/  @!P1 IMAD.MOV.U32 R3, RZ, RZ, -0x435 ;  /* 0xfffffbcbff039424 */ /* 0x000fce00078e00ff */
[----:B------:R-:W-:Y:S02]  /*c7f0*/  @P2 FSEL R12, R6, RZ, P0 ;  /* 0x000000ff060c2208 */ /* 0x000fe40000000000 */
[----:B------:R-:W-:Y:S02]  /*c800*/  @P2 FSEL R13, R7, -QNAN , P0 ;  /* 0xfff00000070d2808 */ /* 0x000fe40000000000 */
[----:B------:R-:W-:Y:S01]  /*c810*/  MOV R6, R30 ;  /* 0x0000001e00067202 */ /* 0x000fe20000000f00 */
[----:B------:R-:W-:Y:S01]  /*c820*/  @!P1 IMAD.MOV.U32 R6, RZ, RZ, R2 ;  /* 0x000000ffff069224 */ /* 0x000fe200078e0002 */
[----:B------:R-:W-:Y:S01]  /*c830*/  FSETP.GT.FTZ.AND P0, PT, R5, -1.6999999284744262695, PT ;  /* 0xbfd999990500780b */ /* 0x000fe20003f14000 */
[----:B------:R-:W-:-:S12]  /*c840*/  @P2 BRA `(.L_x_5610) ;  /* 0x0000000000f42947 */ /* 0x000fd80003800000 */
[----:B------:R-:W-:Y:S01]  /*c850*/  LOP3.LUT R2, R0, 0x800fffff, RZ, 0xc0, !PT ;  /* 0x800fffff00027812 */ /* 0x000fe200078ec0ff */
[----:B------:R-:W-:Y:S01]  /*c860*/  IMAD.MOV.U32 R8, RZ, RZ, RZ ;  /* 0x000000ffff087224 */ /* 0x000fe200078e00ff */
[----:B------:R-:W-:Y:S01]  /*c870*/  MOV R17, 0x3ed0ee25 ;  /* 0x3ed0ee2500117802 */ /* 0x000fe20000000f00 */
[----:B------:R-:W-:Y:S01]  /*c880*/  IMAD.MOV.U32 R16, RZ, RZ, -0x748574fc ;  /* 0x8b7a8b04ff107424 */ /* 0x000fe200078e00ff */
        /* <DEDUP_REMOVED lines=57> */
.L_x_5610:
[----:B------:R-:W-:Y:S05]  /*cc20*/  BSYNC B0 ;  /* 0x0000000000007941 */ /* 0x000fea0003800000 */
.L_x_5609:
        /* <DEDUP_REMOVED lines=83> */
.L_x_5612:
        /* <DEDUP_REMOVED lines=22> */
.L_x_5615:
[----:B------:R-:W-:Y:S05]  /*d2c0*/  BSYNC B2 ;  /* 0x0000000000027941 */ /* 0x000fea0003800000 */
.L_x_5614:
        /* <DEDUP_REMOVED lines=29> */
.L_x_5613:
[----:B------:R-:W-:Y:S05]  /*d4a0*/  BSYNC B1 ;  /* 0x0000000000017941 */ /* 0x000fea0003800000 */
.L_x_5611:
        /* <DEDUP_REMOVED lines=9> */
.L_x_5604:
[----:B------:R-:W-:Y:S05]  /*d540*/  BSYNC B6 ;  /* 0x0000000000067941 */ /* 0x000fea0003800000 */
.L_x_5603:
        /* <DEDUP_REMOVED lines=25> */
.L_x_5619:
[----:B------:R-:W-:Y:S05]  /*d6e0*/  BSYNC B7 ;  /* 0x0000000000077941 */ /* 0x000fea0003800000 */
.L_x_5618:
        /* <DEDUP_REMOVED lines=20> */
.L_x_5621:
[----:B------:R-:W-:Y:S05]  /*d830*/  BSYNC B7 ;  /* 0x0000000000077941 */ /* 0x000fea0003800000 */
.L_x_5620:
[----:B------:R-:W-:Y:S01]  /*d840*/  ISETP.GT.AND P1, PT, R29, 0xfffff, PT ;  /* 0x000fffff1d00780c */ /* 0x000fe20003f24270 */
[----:B------:R-:W-:Y:S01]  /*d850*/  IMAD.MOV.U32 R2, RZ, RZ, R28 ;  /* 0x000000ffff027224 */ /* 0x000fe200078e001c */
[----:B------:R-:W-:Y:S01]  /*d860*/  MOV R0, R29 ;  /* 0x0000001d00007202 */ /* 0x000fe20000000f00 */
[----:B------:R-:W-:Y:S01]  /*d870*/  IMAD.MOV.U32 R3, RZ, RZ, R29 ;  /* 0x000000ffff037224 */ /* 0x000fe200078e001d */
[----:B------:R-:W-:Y:S01]  /*d880*/  BSSY B0, `(.L_x_5622) ;  /* 0x0000051000007945 */ /* 0x000fe20003800000 */
[----:B------:R-:W-:-:S08]  /*d890*/  IMAD.MOV.U32 R15, RZ, RZ, -0x3ff ;  /* 0xfffffc01ff0f7424 */ /* 0x000fd000078e00ff */
[----:B------:R-:W-:Y:S01]  /*d8a0*/  @!P1 DMUL R2, R28, 1.80143985094819840000e+16 ;  /* 0x435000001c029828 */ /* 0x000fe20000000000 */
[----:B------:R-:W-:-:S09]  /*d8b0*/  @!P1 MOV R15, 0xfffffbcb ;  /* 0xfffffbcb000f9802 */ /* 0x000fd20000000f00 */
[----:B------:R-:W-:-:S04]  /*d8c0*/  @!P1 IMAD.MOV.U32 R0, RZ, RZ, R3 ;  /* 0x000000ffff009224 */ /* 0x000fc800078e0003 */
[----:B------:R-:W-:-:S05]  /*d8d0*/  VIADD R4, R0, 0xffffffff ;  /* 0xffffffff00047836 */ /* 0x000fca0000000000 */
[----:B------:R-:W-:Y:S01]  /*d8e0*/  ISETP.GE.U32.AND P2, PT, R4, 0x7fefffff, PT ;  /* 0x7fefffff0400780c */ /* 0x000fe20003f46070 */
[----:B------:R-:W-:-:S10]  /*d8f0*/  DADD R4, -RZ, -R28 ;  /* 0x00000000ff047229 */ /* 0x000fd4000000091c */
[----:B------:R-:W-:Y:S02]  /*d900*/  FSETP.GEU.FTZ.AND P3, PT, R5, 1.7916666269302368164, PT ;  /* 0x3fe555550500780b */ /* 0x000fe40003f7e000 */
        /* <DEDUP_REMOVED lines=72> */
.L_x_5623:
[----:B------:R-:W-:Y:S05]  /*dd90*/  BSYNC B0 ;  /* 0x0000000000007941 */ /* 0x000fea0003800000 */
.L_x_5622:
        /* <DEDUP_REMOVED lines=83> */
.L_x_5625:
        /* <DEDUP_REMOVED lines=22> */
.L_x_5628:
[----:B------:R-:W-:Y:S05]  /*e430*/  BSYNC B2 ;  /* 0x0000000000027941 */ /* 0x000fea0003800000 */
.L_x_5627:
        /* <DEDUP_REMOVED lines=29> */
.L_x_5626:
[----:B------:R-:W-:Y:S05]  /*e610*/  BSYNC B1 ;  /* 0x0000000000017941 */ /* 0x000fea0003800000 */
.L_x_5624:
        /* <DEDUP_REMOVED lines=9> */
.L_x_5617:
[----:B------:R-:W-:Y:S05]  /*e6b0*/  BSYNC B6 ;  /* 0x0000000000067941 */ /* 0x000fea0003800000 */
.L_x_5616:
        /* <DEDUP_REMOVED lines=25> */
.L_x_5632:
[----:B------:R-:W-:Y:S05]  /*e850*/  BSYNC B7 ;  /* 0x0000000000077941 */ /* 0x000fea0003800000 */
.L_x_5631:
        /* <DEDUP_REMOVED lines=20> */
.L_x_5634:
[----:B------:R-:W-:Y:S05]  /*e9a0*/  BSYNC B7 ;  /* 0x0000000000077941 */ /* 0x000fea0003800000 */
.L_x_5633:
[----:B------:R-:W-:Y:S01]  /*e9b0*/  ISETP.GT.AND P1, PT, R27, 0xfffff, PT ;  /* 0x000fffff1b00780c */ /* 0x000fe20003f24270 */
[--C-:B------:R-:W-:Y:S01]  /*e9c0*/  IMAD.MOV.U32 R3, RZ, RZ, R27.reuse ;  /* 0x000000ffff037224 */ /* 0x100fe200078e001b */
[----:B------:R-:W-:Y:S01]  /*e9d0*/  MOV R2, R26 ;  /* 0x0000001a00027202 */ /* 0x000fe20000000f00 */
[----:B------:R-:W-:Y:S01]  /*e9e0*/  IMAD.MOV.U32 R0, RZ, RZ, R27 ;  /* 0x000000ffff007224 */ /* 0x000fe200078e001b */
[----:B------:R-:W-:Y:S01]  /*e9f0*/  BSSY B0, `(.L_x_5635) ;  /* 0x0000051000007945 */ /* 0x000fe20003800000 */
[----:B------:R-:W-:-:S08]  /*ea00*/  MOV R15, 0xfffffc01 ;  /* 0xfffffc01000f7802 */ /* 0x000fd00000000f00 */
[----:B------:R-:W-:Y:S01]  /*ea10*/  @!P1 DMUL R2, R26, 1.80143985094819840000e+16 ;  /* 0x435000001a029828 */ /* 0x000fe20000000000 */
[----:B------:R-:W-:-:S09]  /*ea20*/  @!P1 IMAD.MOV.U32 R15, RZ, RZ, -0x435 ;  /* 0xfffffbcbff0f9424 */ /* 0x000fd200078e00ff */
[----:B------:R-:W-:-:S05]  /*ea30*/  @!P1 IMAD.MOV.U32 R0, RZ, RZ, R3 ;  /* 0x000000ffff009224 */ /* 0x000fca00078e0003 */
[----:B------:R-:W-:-:S04]  /*ea40*/  IADD3 R4, R0, -0x1, RZ ;  /* 0xffffffff00047810 */ /* 0x000fc80007ffe0ff */
        /* <DEDUP_REMOVED lines=75> */
.L_x_5636:
[----:B------:R-:W-:Y:S05]  /*ef00*/  BSYNC B0 ;  /* 0x0000000000007941 */ /* 0x000fea0003800000 */
.L_x_5635:
        /* <DEDUP_REMOVED lines=22> */
[----:B------:R-:W-:Y:S01]  /*f070*/  MOV R8, R10 ;  /* 0x0000000a00087202 */ /* 0x000fe20000000f00 */
[----:B------:R-:W-:Y:S01]  /*f080*/  IMAD.MOV.U32 R17, RZ, RZ, 0x3ed0ee25 ;  /* 0x3ed0ee25ff117424 */ /* 0x000fe200078e00ff */
        /* <DEDUP_REMOVED lines=59> */
.L_x_5638:
        /* <DEDUP_REMOVED lines=22> */
.L_x_5641:
[----:B------:R-:W-:Y:S05]  /*f5a0*/  BSYNC B2 ;  /* 0x0000000000027941 */ /* 0x000fea0003800000 */
.L_x_5640:
        /* <DEDUP_REMOVED lines=29> */
.L_x_5639:
[----:B------:R-:W-:Y:S05]  /*f780*/  BSYNC B1 ;  /* 0x0000000000017941 */ /* 0x000fea0003800000 */
.L_x_5637:
        /* <DEDUP_REMOVED lines=9> */
.L_x_5630:
[----:B------:R-:W-:Y:S05]  /*f820*/  BSYNC B6 ;  /* 0x0000000000067941 */ /* 0x000fea0003800000 */
.L_x_5629:
        /* <DEDUP_REMOVED lines=25> */
.L_x_5645:
[----:B------:R-:W-:Y:S05]  /*f9c0*/  BSYNC B7 ;  /* 0x0000000000077941 */ /* 0x000fea0003800000 */
.L_x_5644:
        /* <DEDUP_REMOVED lines=20> */
.L_x_5647:
[----:B------:R-:W-:Y:S05]  /*fb10*/  BSYNC B7 ;  /* 0x0000000000077941 */ /* 0x000fea0003800000 */
.L_x_5646:
        /* <DEDUP_REMOVED lines=8> */
[----:B------:R-:W-:-:S09]  /*fba0*/  @!P1 MOV R15, 0xfffffbcb ;  /* 0xfffffbcb000f9802 */ /* 0x000fd20000000f00 */
[----:B------:R-:W-:Y:S02]  /*fbb0*/  @!P1 IMAD.MOV.U32 R0, RZ, RZ, R3 ;  /* 0x000000ffff009224 */ /* 0x000fe400078e0003 */
[----:B------:R-:W-:Y:S02]  /*fbc0*/  @!P1 IMAD.MOV.U32 R10, RZ, RZ, R2 ;  /* 0x000000ffff0a9224 */ /* 0x000fe400078e0002 */
        /* <DEDUP_REMOVED lines=18> */
[----:B------:R-:W-:Y:S01]  /*fcf0*/  UMOV UR5, 0x3eb1380b ;  /* 0x3eb1380b00057882 */ /* 0x000fe20000000000 */
[----:B------:R-:W-:Y:S01]  /*fd00*/  UMOV UR6, 0x80000000 ;  /* 0x8000000000067882 */ /* 0x000fe20000000000 */
[----:B------:R-:W-:Y:S01]  /*fd10*/  ISETP.GE.AND P1, PT, R11, 0x3ff6a09f, PT ;  /* 0x3ff6a09f0b00780c */ /* 0x000fe20003f26270 */
[----:B------:R-:W-:-:S12]  /*fd20*/  UMOV UR7, 0x43300000 ;  /* 0x4330000000077882 */ /* 0x000fd80000000000 */
[----:B------:R-:W-:-:S04]  /*fd30*/  @P1 VIADD R3, R11, 0xfff00000 ;  /* 0xfff000000b031836 */ /* 0x000fc80000000000 */
        /* <DEDUP_REMOVED lines=15> */
[----:B------:R-:W-:-:S03]  /*fe30*/  IMAD.MOV.U32 R17, RZ, RZ, 0x43300000 ;  /* 0x43300000ff117424 */ /* 0x000fc600078e00ff */
        /* <DEDUP_REMOVED lines=34> */
.L_x_5649:
[----:B------:R-:W-:Y:S05]  /*10060*/  BSYNC B0 ;  /* 0x0000000000007941 */ /* 0x000fea0003800000 */
.L_x_5648:
        /* <DEDUP_REMOVED lines=21> */
[----:B------:R-:W-:Y:S01]  /*101c0*/  IMAD.MOV.U32 R8, RZ, RZ, R10 ;  /* 0x000000ffff087224 */ /* 0x000fe200078e000a */
[----:B------:R-:W-:Y:S01]  /*101d0*/  MOV R4, RZ ;  /* 0x000000ff00047202 */ /* 0x000fe20000000f00 */
[----:B------:R-:W-:Y:S01]  /*101e0*/  IMAD.MOV.U32 R16, RZ, RZ, -0x748574fc ;  /* 0x8b7a8b04ff107424 */ /* 0x000fe200078e00ff */
[----:B------:R-:W-:Y:S01]  /*101f0*/  LOP3.LUT R9, R2, 0x3ff00000, RZ, 0xfc, !PT ;  /* 0x3ff0000002097812 */ /* 0x000fe200078efcff */
[----:B------:R-:W-:Y:S01]  /*10200*/  IMAD.MOV.U32 R17, RZ, RZ, 0x3ed0ee25 ;  /* 0x3ed0ee25ff117424 */ /* 0x000fe200078e00ff */
        /* <DEDUP_REMOVED lines=23> */
[----:B------:R-:W-:Y:S01]  /*10380*/  DADD R10, R10, R10 ;  /* 0x000000000a0a7229 */ /* 0x000fe2000000000a */
[----:B------:R-:W-:-:S03]  /*10390*/  MOV R17, 0x43300000 ;  /* 0x4330000000117802 */ /* 0x000fc60000000f00 */
        /* <DEDUP_REMOVED lines=32> */
.L_x_5651:
        /* <DEDUP_REMOVED lines=22> */
.L_x_5654:
[----:B------:R-:W-:Y:S05]  /*10700*/  BSYNC B2 ;  /* 0x0000000000027941 */ /* 0x000fea0003800000 */
.L_x_5653:
        /* <DEDUP_REMOVED lines=29> */
.L_x_5652:
[----:B------:R-:W-:Y:S05]  /*108e0*/  BSYNC B1 ;  /* 0x0000000000017941 */ /* 0x000fea0003800000 */
.L_x_5650:
        /* <DEDUP_REMOVED lines=9> */
.L_x_5643:
[----:B------:R-:W-:Y:S05]  /*10980*/  BSYNC B6 ;  /* 0x0000000000067941 */ /* 0x000fea0003800000 */
.L_x_5642:
        /* <DEDUP_REMOVED lines=25> */
.L_x_5658:
[----:B------:R-:W-:Y:S05]  /*10b20*/  BSYNC B7 ;  /* 0x0000000000077941 */ /* 0x000fea0003800000 */
.L_x_5657:
        /* <DEDUP_REMOVED lines=20> */
.L_x_5660:
[----:B------:R-:W-:Y:S05]  /*10c70*/  BSYNC B7 ;  /* 0x0000000000077941 */ /* 0x000fea0003800000 */
.L_x_5659:
        /* <DEDUP_REMOVED lines=84> */
.L_x_5662:
[----:B------:R-:W-:Y:S05]  /*111c0*/  BSYNC B0 ;  /* 0x0000000000007941 */ /* 0x000fea0003800000 */
.L_x_5661:
        /* <DEDUP_REMOVED lines=21> */
[----:B------:R-:W-:Y:S01]  /*11320*/  IMAD.MOV.U32 R8, RZ, RZ, R10 ;  /* 0x000000ffff087224 */ /* 0x000fe200078e000a */
[----:B------:R-:W-:Y:S01]  /*11330*/  UMOV UR4, 0x3ae80f1e ;  /* 0x3ae80f1e00047882 */ /* 0x000fe20000000000 */
[----:B------:R-:W-:Y:S01]  /*11340*/  IMAD.MOV.U32 R6, RZ, RZ, RZ ;  /* 0x000000ffff067224 */ /* 0x000fe200078e00ff */
[----:B------:R-:W-:Y:S01]  /*11350*/  LOP3.LUT R9, R2, 0x3ff00000, RZ, 0xfc, !PT ;  /* 0x3ff0000002097812 */ /* 0x000fe200078efcff */
[----:B------:R-:W-:Y:S01]  /*11360*/  IMAD.MOV.U32 R20, RZ, RZ, -0x748574fc ;  /* 0x8b7a8b04ff147424 */ /* 0x000fe200078e00ff */
        /* <DEDUP_REMOVED lines=57> */
.L_x_5664:
        /* <DEDUP_REMOVED lines=22> */
.L_x_5667:
[----:B------:R-:W-:Y:S05]  /*11860*/  BSYNC B2 ;  /* 0x0000000000027941 */ /* 0x000fea0003800000 */
.L_x_5666:
        /* <DEDUP_REMOVED lines=29> */
.L_x_5665:
[----:B------:R-:W-:Y:S05]  /*11a40*/  BSYNC B1 ;  /* 0x0000000000017941 */ /* 0x000fea0003800000 */
.L_x_5663:
        /* <DEDUP_REMOVED lines=9> */
.L_x_5656:
[----:B------:R-:W-:Y:S05]  /*11ae0*/  BSYNC B6 ;  /* 0x0000000000067941 */ /* 0x000fea0003800000 */
.L_x_5655:
[----:B------:R-:W0:Y:S01]  /*11af0*/  S2R R0, SR_TID.X ;  /* 0x0000000000007919 */ /* 0x000e220000002100 */
[----:B------:R-:W-:Y:S04]  /*11b00*/  BSSY B0, `(.L_x_5668) ;  /* 0x0000033000007945 */ /* 0x000fe80003800000 */
[----:B------:R-:W-:Y:S01]  /*11b10*/  BSSY B1, `(.L_x_5669) ;  /* 0x000002b000017945 */ /* 0x000fe20003800000 */
[----:B0-----:R-:W-:-:S13]  /*11b20*/  ISETP.GE.AND P0, PT, R0, R50, PT ;  /* 0x000000320000720c */ /* 0x001fda0003f06270 */
[----:B------:R-:W0:Y:S01]  /*11b30*/  @!P0 LDC.64 R4, c[0x0][0x218] ;  /* 0x00008600ff048b82 */ /* 0x000e220000000a00 */
[----:B------:R-:W-:Y:S02]  /*11b40*/  @!P0 IMAD.IADD R7, R51, 0x1, R0 ;  /* 0x0000000133078824 */ /* 0x000fe400078e0200 */
[----:B------:R-:W-:Y:S02]  /*11b50*/  @!P0 VIADD R0, R0, 0x80 ;  /* 0x0000008000008836 */ /* 0x000fe40000000000 */
[----:B0-----:R-:W-:-:S05]  /*11b60*/  @!P0 IMAD.WIDE.U32 R4, R7, 0x8, R4 ;  /* 0x0000000807048825 */ /* 0x001fca00078e0004 */
[----:B-----5:R0:W-:Y:S01]  /*11b70*/  @!P0 STG.E.64 desc[UR36][R4.64], R48 ;  /* 0x0000003004008986 */ /* 0x0201e2000c101b24 */
[----:B------:R-:W-:-:S13]  /*11b80*/  ISETP.GE.AND P0, PT, R0, R50, PT ;  /* 0x000000320000720c */ /* 0x000fda0003f06270 */
[----:B0-----:R-:W-:Y:S05]  /*11b90*/  @P0 BRA `(.L_x_5670) ;  /* 0x0000000000300947 */ /* 0x001fea0003800000 */
[----:B------:R-:W0:Y:S01]  /*11ba0*/  LDC.64 R4, c[0x0][0x218] ;  /* 0x00008600ff047b82 */ /* 0x000e220000000a00 */
[----:B------:R-:W-:Y:S01]  /*11bb0*/  IMAD.IADD R7, R51, 0x1, R0 ;  /* 0x0000000133077824 */ /* 0x000fe200078e0200 */
[----:B------:R-:W-:-:S04]  /*11bc0*/  IADD3 R0, R0, 0x80, RZ ;  /* 0x0000008000007810 */ /* 0x000fc80007ffe0ff */
[----:B------:R-:W-:Y:S01]  /*11bd0*/  ISETP.GE.AND P0, PT, R0, R50, PT ;  /* 0x000000320000720c */ /* 0x000fe20003f06270 */
[----:B0-----:R-:W-:-:S05]  /*11be0*/  IMAD.WIDE.U32 R4, R7, 0x8, R4 ;  /* 0x0000000807047825 */ /* 0x001fca00078e0004 */
[----:B------:R0:W-:Y:S07]  /*11bf0*/  STG.E.64 desc[UR36][R4.64], R34 ;  /* 0x0000002204007986 */ /* 0x0001ee000c101b24 */
[----:B------:R-:W-:Y:S05]  /*11c00*/  @P0 BRA `(.L_x_5671) ;  /* 0x0000000000300947 */ /* 0x000fea0003800000 */
[----:B0-----:R-:W0:Y:S01]  /*11c10*/  LDC.64 R4, c[0x0][0x218] ;  /* 0x00008600ff047b82 */ /* 0x001e220000000a00 */
[----:B------:R-:W-:Y:S02]  /*11c20*/  IMAD.IADD R7, R51, 0x1, R0 ;  /* 0x0000000133077824 */ /* 0x000fe400078e0200 */
[----:B------:R-:W-:Y:S02]  /*11c30*/  VIADD R0, R0, 0x80 ;  /* 0x0000008000007836 */ /* 0x000fe40000000000 */
[----:B0-----:R-:W-:-:S05]  /*11c40*/  IMAD.WIDE.U32 R4, R7, 0x8, R4 ;  /* 0x0000000807047825 */ /* 0x001fca00078e0004 */
[----:B------:R0:W-:Y:S02]  /*11c50*/  STG.E.64 desc[UR36][R4.64], R32 ;  /* 0x0000002004007986 */ /* 0x0001e4000c101b24 */
.L_x_5670:
[----:B------:R-:W-:-:S13]  /*11c60*/  ISETP.GE.AND P0, PT, R0, R50, PT ;  /* 0x000000320000720c */ /* 0x000fda0003f06270 */
[----:B------:R-:W-:Y:S05]  /*11c70*/  @P0 BRA `(.L_x_5672) ;  /* 0x0000000000300947 */ /* 0x000fea0003800000 */
[----:B0-----:R-:W0:Y:S01]  /*11c80*/  LDC.64 R4, c[0x0][0x218] ;  /* 0x00008600ff047b82 */ /* 0x001e220000000a00 */
[----:B------:R-:W-:Y:S01]  /*11c90*/  IMAD.IADD R7, R51, 0x1, R0 ;  /* 0x0000000133077824 */ /* 0x000fe200078e0200 */
[----:B------:R-:W-:-:S03]  /*11ca0*/  IADD3 R0, R0, 0x80, RZ ;  /* 0x0000008000007810 */ /* 0x000fc60007ffe0ff */
[----:B0-----:R-:W-:-:S05]  /*11cb0*/  IMAD.WIDE.U32 R4, R7, 0x8, R4 ;  /* 0x0000000807047825 */ /* 0x001fca00078e0004 */
[----:B------:R1:W-:Y:S02]  /*11cc0*/  STG.E.64 desc[UR36][R4.64], R30 ;  /* 0x0000001e04007986 */ /* 0x0003e4000c101b24 */
.L_x_5671:
[----:B------:R-:W-:-:S13]  /*11cd0*/  ISETP.GE.AND P0, PT, R0, R50, PT ;  /* 0x000000320000720c */ /* 0x000fda0003f06270 */
[----:B------:R-:W-:Y:S05]  /*11ce0*/  @P0 BRA `(.L_x_5673) ;  /* 0x0000000000340947 */ /* 0x000fea0003800000 */
[----:B01----:R-:W0:Y:S01]  /*11cf0*/  LDC.64 R4, c[0x0][0x218] ;  /* 0x00008600ff047b82 */ /* 0x003e220000000a00 */
[----:B------:R-:W-:Y:S02]  /*11d00*/  IMAD.IADD R7, R51, 0x1, R0 ;  /* 0x0000000133077824 */ /* 0x000fe400078e0200 */
[----:B------:R-:W-:Y:S02]  /*11d10*/  VIADD R0, R0, 0x80 ;  /* 0x0000008000007836 */ /* 0x000fe40000000000 */
[----:B0-----:R-:W-:-:S05]  /*11d20*/  IMAD.WIDE.U32 R4, R7, 0x8, R4 ;  /* 0x0000000807047825 */ /* 0x001fca00078e0004 */
[----:B------:R1:W-:Y:S02]  /*11d30*/  STG.E.64 desc[UR36][R4.64], R28 ;  /* 0x0000001c04007986 */ /* 0x0003e4000c101b24 */
.L_x_5672:
[----:B------:R-:W-:-:S13]  /*11d40*/  ISETP.GE.AND P0, PT, R0, R50, PT ;  /* 0x000000320000720c */ /* 0x000fda0003f06270 */
[----:B------:R-:W-:Y:S05]  /*11d50*/  @P0 BREAK B1 ;  /* 0x0000000000010942 */ /* 0x000fea0003800000 */
[----:B------:R-:W-:Y:S05]  /*11d60*/  @P0 BRA `(.L_x_5674) ;  /* 0x0000000000300947 */ /* 0x000fea0003800000 */
[----:B01----:R-:W0:Y:S01]  /*11d70*/  LDC.64 R4, c[0x0][0x218] ;  /* 0x00008600ff047b82 */ /* 0x003e220000000a00 */
[----:B------:R-:W-:Y:S01]  /*11d80*/  IMAD.IADD R7, R51, 0x1, R0 ;  /* 0x0000000133077824 */ /* 0x000fe200078e0200 */
[----:B------:R-:W-:-:S03]  /*11d90*/  IADD3 R0, R0, 0x80, RZ ;  /* 0x0000008000007810 */ /* 0x000fc60007ffe0ff */
[----:B0-----:R-:W-:-:S05]  /*11da0*/  IMAD.WIDE.U32 R4, R7, 0x8, R4 ;  /* 0x0000000807047825 */ /* 0x001fca00078e0004 */
[----:B------:R2:W-:Y:S02]  /*11db0*/  STG.E.64 desc[UR36][R4.64], R26 ;  /* 0x0000001a04007986 */ /* 0x0005e4000c101b24 */
.L_x_5673:
[----:B------:R-:W-:Y:S05]  /*11dc0*/  BSYNC B1 ;  /* 0x0000000000017941 */ /* 0x000fea0003800000 */
.L_x_5669:
[----:B------:R-:W-:-:S13]  /*11dd0*/  ISETP.GE.AND P0, PT, R0, R50, PT ;  /* 0x000000320000720c */ /* 0x000fda0003f06270 */
[----:B012---:R-:W0:Y:S01]  /*11de0*/  @!P0 LDC.64 R4, c[0x0][0x218] ;  /* 0x00008600ff048b82 */ /* 0x007e220000000a00 */
[----:B------:R-:W-:Y:S02]  /*11df0*/  @!P0 IMAD.IADD R7, R51, 0x1, R0 ;  /* 0x0000000133078824 */ /* 0x000fe400078e0200 */
[----:B------:R-:W-:Y:S02]  /*11e00*/  @!P0 VIADD R0, R0, 0x80 ;  /* 0x0000008000008836 */ /* 0x000fe40000000000 */
[----:B0-----:R-:W-:-:S05]  /*11e10*/  @!P0 IMAD.WIDE.U32 R4, R7, 0x8, R4 ;  /* 0x0000000807048825 */ /* 0x001fca00078e0004 */
[----:B------:R2:W-:Y:S02]  /*11e20*/  @!P0 STG.E.64 desc[UR36][R4.64], R16 ;  /* 0x0000001004008986 */ /* 0x0005e4000c101b24 */
.L_x_5674:
[----:B------:R-:W-:Y:S05]  /*11e30*/  BSYNC B0 ;  /* 0x0000000000007941 */ /* 0x000fea0003800000 */
.L_x_5668:
[----:B------:R-:W-:-:S13]  /*11e40*/  ISETP.GE.AND P0, PT, R0, R50, PT ;  /* 0x000000320000720c */ /* 0x000fda0003f06270 */
[----:B------:R-:W-:Y:S05]  /*11e50*/  @P0 EXIT ;  /* 0x000000000000094d */ /* 0x000fea0003800000 */
[----:B012---:R-:W0:Y:S01]  /*11e60*/  LDC.64 R4, c[0x0][0x218] ;  /* 0x00008600ff047b82 */ /* 0x007e220000000a00 */
[----:B------:R-:W-:-:S04]  /*11e70*/  IMAD.IADD R51, R51, 0x1, R0 ;  /* 0x0000000133337824 */ /* 0x000fc800078e0200 */
[----:B0-----:R-:W-:-:S05]  /*11e80*/  IMAD.WIDE.U32 R4, R51, 0x8, R4 ;  /* 0x0000000833047825 */ /* 0x001fca00078e0004 */
[----:B------:R-:W-:Y:S01]  /*11e90*/  STG.E.64 desc[UR36][R4.64], R2 ;  /* 0x0000000204007986 */ /* 0x000fe2000c101b24 */
[----:B------:R-:W-:Y:S05]  /*11ea0*/  EXIT ;  /* 0x000000000000794d */ /* 0x000fea0003800000 */
        .weak           $__internal_10_$__cuda_sm20_div_rn_f64_full
        .type           $__internal_10_$__cuda_sm20_div_rn_f64_full,@function
        .size           $__internal_10_$__cuda_sm20_div_rn_f64_full,(.L_x_10801 - $__internal_10_$__cuda_sm20_div_rn_f64_full)
$__internal_10_$__cuda_sm20_div_rn_f64_full:
[C---:B------:R-:W-:Y:S01]  /*11eb0*/  FSETP.GEU.AND P0, PT, |R5|.reuse, 1.469367938527859385e-39, PT ;  /* 0x001000000500780b */ /* 0x040fe20003f0e200 */
[----:B------:R-:W-:Y:S01]  /*11ec0*/  IMAD.MOV.U32 R8, RZ, RZ, 0x1 ;  /* 0x00000001ff087424 */ /* 0x000fe200078e00ff */
[----:B------:R-:W-:Y:S01]  /*11ed0*/  MOV R4, R2 ;  /* 0x0000000200047202 */ /* 0x000fe20000000f00 */
[----:B------:R-:W-:Y:S01]  /*11ee0*/  IMAD.MOV.U32 R54, RZ, RZ, 0x1ca00000 ;  /* 0x1ca00000ff367424 */ /* 0x000fe200078e00ff */
[----:B------:R-:W-:Y:S01]  /*11ef0*/  LOP3.LUT R3, R5, 0x800fffff, RZ, 0xc0, !PT ;  /* 0x800fffff05037812 */ /* 0x000fe200078ec0ff */
[----:B------:R-:W-:Y:S01]  /*11f00*/  BSSY B0, `(.L_x_5675) ;  /* 0x000005c000007945 */ /* 0x000fe20003800000 */
[-C--:B------:R-:W-:Y:S02]  /*11f10*/  LOP3.LUT R7, R7, R6.reuse, RZ, 0x3c, !PT ;  /* 0x0000000607077212 */ /* 0x080fe400078e3cff */
[----:B------:R-:W-:Y:S02]  /*11f20*/  LOP3.LUT R3, R3, 0x3ff00000, RZ, 0xfc, !PT ;  /* 0x3ff0000003037812 */ /* 0x000fe400078efcff */
[----:B------:R-:W-:-:S02]  /*11f30*/  LOP3.LUT R6, R7, R6, RZ, 0x3c, !PT ;  /* 0x0000000607067212 */ /* 0x000fc400078e3cff */
[----:B------:R-:W-:Y:S01]  /*11f40*/  LOP3.LUT R52, R5, 0x7ff00000, RZ, 0xc0, !PT ;  /* 0x7ff0000005347812 */ /* 0x000fe200078ec0ff */
[----:B------:R-:W-:Y:S01]  /*11f50*/  @!P0 DMUL R2, R4, 8.98846567431157953865e+307 ;  /* 0x7fe0000004028828 */ /* 0x000fe20000000000 */
[----:B------:R-:W-:-:S04]  /*11f60*/  LOP3.LUT R7, R7, R6, RZ, 0x3c, !PT ;  /* 0x0000000607077212 */ /* 0x000fc800078e3cff */
[C---:B------:R-:W-:Y:S01]  /*11f70*/  FSETP.GEU.AND P2, PT, |R7|.reuse, 1.469367938527859385e-39, PT ;  /* 0x001000000700780b */ /* 0x040fe20003f4e200 */
[----:B------:R-:W0:Y:S01]  /*11f80*/  MUFU.RCP64H R9, R3 ;  /* 0x0000000300097308 */ /* 0x000e220000001800 */
[----:B------:R-:W-:-:S04]  /*11f90*/  LOP3.LUT R53, R7, 0x7ff00000, RZ, 0xc0, !PT ;  /* 0x7ff0000007357812 */ /* 0x000fc800078ec0ff */
[----:B------:R-:W-:-:S07]  /*11fa0*/  ISETP.GE.U32.AND P1, PT, R53, R52, PT ;  /* 0x000000343500720c */ /* 0x000fce0003f26070 */
[----:B------:R-:W-:-:S04]  /*11fb0*/  @!P2 LOP3.LUT R10, R5, 0x7ff00000, RZ, 0xc0, !PT ;  /* 0x7ff00000050aa812 */ /* 0x000fc800078ec0ff */
[----:B------:R-:W-:Y:S01]  /*11fc0*/  @!P2 ISETP.GE.U32.AND P3, PT, R53, R10, PT ;  /* 0x0000000a3500a20c */ /* 0x000fe20003f66070 */
[----:B0-----:R-:W-:Y:S01]  /*11fd0*/  DFMA R14, R8, -R2, 1 ;  /* 0x3ff00000080e742b */ /* 0x001fe20000000802 */
[----:B------:R-:W-:-:S07]  /*11fe0*/  @!P2 MOV R10, RZ ;  /* 0x000000ff000aa202 */ /* 0x000fce0000000f00 */
[----:B------:R-:W-:-:S08]  /*11ff0*/  DFMA R14, R14, R14, R14 ;  /* 0x0000000e0e0e722b */ /* 0x000fd0000000000e */
[----:B------:R-:W-:Y:S01]  /*12000*/  DFMA R14, R8, R14, R8 ;  /* 0x0000000e080e722b */ /* 0x000fe20000000008 */
[C---:B------:R-:W-:Y:S02]  /*12010*/  @!P2 SEL R8, R54.reuse, 0x63400000, !P3 ;  /* 0x634000003608a807 */ /* 0x040fe40005800000 */
[----:B------:R-:W-:Y:S02]  /*12020*/  SEL R9, R54, 0x63400000, !P1 ;  /* 0x6340000036097807 */ /* 0x000fe40004800000 */
[--C-:B------:R-:W-:Y:S02]  /*12030*/  @!P2 LOP3.LUT R8, R8, 0x80000000, R7.reuse, 0xf8, !PT ;  /* 0x800000000808a812 */ /* 0x100fe400078ef807 */
[----:B------:R-:W-:Y:S02]  /*12040*/  LOP3.LUT R9, R9, 0x800fffff, R7, 0xf8, !PT ;  /* 0x800fffff09097812 */ /* 0x000fe400078ef807 */
[----:B------:R-:W-:Y:S01]  /*12050*/  @!P2 LOP3.LUT R11, R8, 0x100000, RZ, 0xfc, !PT ;  /* 0x00100000080ba812 */ /* 0x000fe200078efcff */
[----:B------:R-:W-:-:S06]  /*12060*/  IMAD.MOV.U32 R8, RZ, RZ, R6 ;  /* 0x000000ffff087224 */ /* 0x000fcc00078e0006 */
[----:B------:R-:W-:Y:S02]  /*12070*/  @!P2 DFMA R8, R8, 2, -R10 ;  /* 0x400000000808a82b */ /* 0x000fe4000000080a */
[----:B------:R-:W-:-:S08]  /*12080*/  DFMA R10, R14, -R2, 1 ;  /* 0x3ff000000e0a742b */ /* 0x000fd00000000802 */
[----:B------:R-:W-:-:S08]  /*12090*/  DFMA R10, R14, R10, R14 ;  /* 0x0000000a0e0a722b */ /* 0x000fd0000000000e */
[----:B------:R-:W-:-:S08]  /*120a0*/  DMUL R14, R10, R8 ;  /* 0x000000080a0e7228 */ /* 0x000fd00000000000 */
[----:B------:R-:W-:-:S08]  /*120b0*/  DFMA R20, R14, -R2, R8 ;  /* 0x800000020e14722b */ /* 0x000fd00000000008 */
[----:B------:R-:W-:Y:S01]  /*120c0*/  DFMA R14, R10, R20, R14 ;  /* 0x000000140a0e722b */ /* 0x000fe2000000000e */
[----:B------:R-:W-:Y:S01]  /*120d0*/  IMAD.MOV.U32 R20, RZ, RZ, R53 ;  /* 0x000000ffff147224 */ /* 0x000fe200078e0035 */
[----:B------:R-:W-:Y:S01]  /*120e0*/  @!P2 LOP3.LUT R20, R9, 0x7ff00000, RZ, 0xc0, !PT ;  /* 0x7ff000000914a812 */ /* 0x000fe200078ec0ff */
[----:B------:R-:W-:Y:S01]  /*120f0*/  IMAD.MOV.U32 R21, RZ, RZ, R52 ;  /* 0x000000ffff157224 */ /* 0x000fe200078e0034 */
[----:B------:R-:W-:-:S03]  /*12100*/  @!P0 LOP3.LUT R21, R3, 0x7ff00000, RZ, 0xc0, !PT ;  /* 0x7ff0000003158812 */ /* 0x000fc600078ec0ff */
[----:B------:R-:W-:-:S05]  /*12110*/  VIADD R10, R20, 0xffffffff ;  /* 0xffffffff140a7836 */ /* 0x000fca0000000000 */
[----:B------:R-:W-:Y:S02]  /*12120*/  ISETP.GT.U32.AND P0, PT, R10, 0x7feffffe, PT ;  /* 0x7feffffe0a00780c */ /* 0x000fe40003f04070 */
[----:B------:R-:W-:-:S04]  /*12130*/  IADD3 R10, R21, -0x1, RZ ;  /* 0xffffffff150a7810 */ /* 0x000fc80007ffe0ff */
[----:B------:R-:W-:-:S13]  /*12140*/  ISETP.GT.U32.OR P0, PT, R10, 0x7feffffe, P0 ;  /* 0x7feffffe0a00780c */ /* 0x000fda0000704470 */
[----:B------:R-:W-:Y:S05]  /*12150*/  @P0 BRA `(.L_x_5676) ;  /* 0x0000000000780947 */ /* 0x000fea0003800000 */
[----:B------:R-:W-:Y:S02]  /*12160*/  LOP3.LUT R6, R7, 0x7ff00000, RZ, 0xc0, !PT ;  /* 0x7ff0000007067812 */ /* 0x000fe400078ec0ff */
        /* <DEDUP_REMOVED lines=12> */
[----:B------:R-:W-:-:S09]  /*12230*/  MOV R6, RZ ;  /* 0x000000ff00067202 */ /* 0x000fd20000000f00 */
        /* <DEDUP_REMOVED lines=12> */
[----:B------:R-:W-:-:S05]  /*12300*/  FSEL R10, R4, R11, !P0 ;  /* 0x0000000b040a7208 */ /* 0x000fca0004000000 */
[----:B------:R-:W-:Y:S01]  /*12310*/  IMAD.MOV.U32 R11, RZ, RZ, R10 ;  /* 0x000000ffff0b7224 */ /* 0x000fe200078e000a */
[----:B------:R-:W-:Y:S01]  /*12320*/  MOV R10, R6 ;  /* 0x00000006000a7202 */ /* 0x000fe20000000f00 */
[----:B------:R-:W-:Y:S06]  /*12330*/  BRA `(.L_x_5677) ;  /* 0x0000000000607947 */ /* 0x000fec0003800000 */
.L_x_5676:
        /* <DEDUP_REMOVED lines=12> */
[----:B------:R-:W-:Y:S01]  /*12400*/  @!P0 IMAD.MOV.U32 R10, RZ, RZ, RZ ;  /* 0x000000ffff0a8224 */ /* 0x000fe200078e00ff */
[----:B------:R-:W-:Y:S01]  /*12410*/  @!P0 MOV R11, R4 ;  /* 0x00000004000b8202 */ /* 0x000fe20000000f00 */
[----:B------:R-:W-:Y:S02]  /*12420*/  @P0 IMAD.MOV.U32 R10, RZ, RZ, RZ ;  /* 0x000000ffff0a0224 */ /* 0x000fe400078e00ff */
[----:B------:R-:W-:Y:S01]  /*12430*/  @P0 IMAD.MOV.U32 R11, RZ, RZ, R2 ;  /* 0x000000ffff0b0224 */ /* 0x000fe200078e0002 */
[----:B------:R-:W-:Y:S06]  /*12440*/  BRA `(.L_x_5677) ;  /* 0x00000000001c7947 */ /* 0x000fec0003800000 */
.L_x_5679:
[----:B------:R-:W-:-:S05]  /*12450*/  LOP3.LUT R10, R5, 0x80000, RZ, 0xfc, !PT ;  /* 0x00080000050a7812 */ /* 0x000fca00078efcff */
[----:B------:R-:W-:Y:S01]  /*12460*/  IMAD.MOV.U32 R11, RZ, RZ, R10 ;  /* 0x000000ffff0b7224 */ /* 0x000fe200078e000a */
[----:B------:R-:W-:Y:S01]  /*12470*/  MOV R10, R4 ;  /* 0x00000004000a7202 */ /* 0x000fe20000000f00 */
[----:B------:R-:W-:Y:S06]  /*12480*/  BRA `(.L_x_5677) ;  /* 0x00000000000c7947 */ /* 0x000fec0003800000 */
.L_x_5678:
[----:B------:R-:W-:-:S05]  /*12490*/  LOP3.LUT R10, R7, 0x80000, RZ, 0xfc, !PT ;  /* 0x00080000070a7812 */ /* 0x000fca00078efcff */
[----:B------:R-:W-:Y:S02]  /*124a0*/  IMAD.MOV.U32 R11, RZ, RZ, R10 ;  /* 0x000000ffff0b7224 */ /* 0x000fe400078e000a */
[----:B------:R-:W-:-:S07]  /*124b0*/  IMAD.MOV.U32 R10, RZ, RZ, R6 ;  /* 0x000000ffff0a7224 */ /* 0x000fce00078e0006 */
.L_x_5677:
[----:B------:R-:W-:Y:S05]  /*124c0*/  BSYNC B0 ;  /* 0x0000000000007941 */ /* 0x000fea0003800000 */
.L_x_5675:
[----:B------:R-:W-:Y:S01]  /*124d0*/  IMAD.MOV.U32 R4, RZ, RZ, R0 ;  /* 0x000000ffff047224 */ /* 0x000fe200078e0000 */
[----:B------:R-:W-:Y:S01]  /*124e0*/  MOV R3, R11 ;  /* 0x0000000b00037202 */ /* 0x000fe20000000f00 */
[----:B------:R-:W-:Y:S02]  /*124f0*/  IMAD.MOV.U32 R5, RZ, RZ, 0x0 ;  /* 0x00000000ff057424 */ /* 0x000fe400078e00ff */
[----:B------:R-:W-:Y:S02]  /*12500*/  IMAD.MOV.U32 R2, RZ, RZ, R10 ;  /* 0x000000ffff027224 */ /* 0x000fe400078e000a */
[----:B------:R-:W-:Y:S05]  /*12510*/  RET.REL.NODEC R4 `(_ZN2at6native29vectorized_elementwise_kernelILi2EZZZNS0_29binary_cross_entropy_out_cudaERKNS_6TensorES4_RKSt8optionalIS2_ElRS2_ENKUlvE_clEvENKUlvE_clEvEUlddE_St5arrayIPcLm3EEEEviT0_T1_) ;  /* 0xfffffed804b87950 */ /* 0x000fea0003c3ffff */
.L_x_5680:
        /* <DEDUP_REMOVED lines=14> */
.L_x_10801:


//--------------------- .text._ZN2at6native29vectorized_elementwise_kernelILi4EZZZNS0_29binary_cross_entropy_out_cudaERKNS_6TensorES4_RKSt8optionalIS2_ElRS2_ENKUlvE_clEvENKUlvE_clEvEUlddE_St5arrayIPcLm3EEEEviT0_T1_ --------------------------
	.section	.text._ZN2at6native29vectorized_elementwise_kernelILi4EZZZNS0_29binary_cross_entropy_out_cudaERKNS_6TensorES4_RKSt8optionalIS2_ElRS2_ENKUlvE_clEvENKUlvE_clEvEUlddE_St5arrayIPcLm3EEEEviT0_T1_,"ax",@progbits
	.align	128
        .global         _ZN2at6native29vectorized_elementwise_kernelILi4EZZZNS0_29binary_cross_entropy_out_cudaERKNS_6TensorES4_RKSt8optionalIS2_ElRS2_ENKUlvE_clEvENKUlvE_clEvEUlddE_St5arrayIPcLm3EEEEviT0_T1_
        .type           _ZN2at6native29vectorized_elementwise_kernelILi4EZZZNS0_29binary_cross_entropy_out_cudaERKNS_6TensorES4_RKSt8optionalIS2_ElRS2_ENKUlvE_clEvENKUlvE_clEvEUlddE_St5arrayIPcLm3EEEEviT0_T1_,@function
        .size           _ZN2at6native29vectorized_elementwise_kernelILi4EZZZNS0_29binary_cross_entropy_out_cudaERKNS_6TensorES4_RKSt8optionalIS2_ElRS2_ENKUlvE_clEvENKUlvE_clEvEUlddE_St5arrayIPcLm3EEEEviT0_T1_,(.L_x_10802 - _ZN2at6native29vectorized_elementwise_kernelILi4EZZZNS0_29binary_cross_entropy_out_cudaERKNS_6TensorES4_RKSt8optionalIS2_ElRS2_ENKUlvE_clEvENKUlvE_clEvEUlddE_St5arrayIPcLm3EEEEviT0_T1_)
        .other          _ZN2at6native29vectorized_elementwise_kernelILi4EZZZNS0_29binary_cross_entropy_out_cudaERKNS_6TensorES4_RKSt8optionalIS2_ElRS2_ENKUlvE_clEvENKUlvE_clEvEUlddE_St5arrayIPcLm3EEEEviT0_T1_,@"STO_CUDA_ENTRY STV_DEFAULT"
_ZN2at6native29vectorized_elementwise_kernelILi4EZZZNS0_29binary_cross_entropy_out_cudaERKNS_6TensorES4_RKSt8optionalIS2_ElRS2_ENKUlvE_clEvENKUlvE_clEvEUlddE_St5arrayIPcLm3EEEEviT0_T1_:
.text._ZN2at6native29vectorized_elementwise_kernelILi4EZZZNS0_29binary_cross_entropy_out_cudaERKNS_6TensorES4_RKSt8optionalIS2_ElRS2_ENKUlvE_clEvENKUlvE_clEvEUlddE_St5arrayIPcLm3EEEEviT0_T1_:
        /* <DEDUP_REMOVED lines=43> */
.L_x_5683:
[----:B------:R-:W-:Y:S05]  /*02b0*/  BSYNC B6 ;  /* 0x0000000000067941 */ /* 0x000fea0003800000 */
.L_x_5682:
        /* <DEDUP_REMOVED lines=20> */
.L_x_5685:
[----:B------:R-:W-:Y:S05]  /*0400*/  BSYNC B6 ;  /* 0x0000000000067941 */ /* 0x000fea0003800000 */
.L_x_5684:
        /* <DEDUP_REMOVED lines=85> */
.L_x_5687:
[----:B------:R-:W-:Y:S05]  /*0960*/  BSYNC B0 ;  /* 0x0000000000007941 */ /* 0x000fea0003800000 */
.L_x_5686:
        /* <DEDUP_REMOVED lines=83> */
.L_x_5689:
        /* <DEDUP_REMOVED lines=21> */
[----:B------:R-:W-:Y:S05]  /*0ff0*/  CALL.REL.NOINC `($__internal_11_$__cuda_sm20_div_rn_f64_full) ;  /* 0x0000010c00ac7944 */ /* 0x000fea0003c00000 */
.L_x_5692:
[----:B------:R-:W-:Y:S05]  /*1000*/  BSYNC B2 ;  /* 0x0000000000027941 */ /* 0x000fea0003800000 */
.L_x_5691:
        /* <DEDUP_REMOVED lines=29> */
.L_x_5690:
[----:B------:R-:W-:Y:S05]  /*11e0*/  BSYNC B1 ;  /* 0x0000000000017941 */ /* 0x000fea0003800000 */
.L_x_5688:
        /* <DEDUP_REMOVED lines=29> */
.L_x_5694:
[----:B------:R-:W-:Y:S05]  /*13c0*/  BSYNC B6 ;  /* 0x0000000000067941 */ /* 0x000fea0003800000 */
.L_x_5693:
        /* <DEDUP_REMOVED lines=20> */
.L_x_5696:
[----:B------:R-:W-:Y:S05]  /*1510*/  BSYNC B6 ;  /* 0x0000000000067941 */ /* 0x000fea0003800000 */
.L_x_5695:
        /* <DEDUP_REMOVED lines=85> */
.L_x_5698:
[----:B------:R-:W-:Y:S05]  /*1a70*/  BSYNC B0 ;  /* 0x0000000000007941 */ /* 0x000fea0003800000 */
.L_x_5697:
        /* <DEDUP_REMOVED lines=83> */
.L_x_5700:
        /* <DEDUP_REMOVED lines=22> */
.L_x_5703:
[----:B------:R-:W-:Y:S05]  /*2110*/  BSYNC B2 ;  /* 0x0000000000027941 */ /* 0x000fea0003800000 */
.L_x_5702:
        /* <DEDUP_REMOVED lines=29> */
.L_x_5701:
[----:B------:R-:W-:Y:S05]  /*22f0*/  BSYNC B1 ;  /* 0x0000000000017941 */ /* 0x000fea0003800000 */
.L_x_5699:
        /* <DEDUP_REMOVED lines=29> */
.L_x_5705:
[----:B------:R-:W-:Y:S05]  /*24d0*/  BSYNC B6 ;  /* 0x0000000000067941 */ /* 0x000fea0003800000 */
.L_x_5704:
        /* <DEDUP_REMOVED lines=20> */
.L_x_5707:
[----:B------:R-:W-:Y:S05]  /*2620*/  BSYNC B6 ;  /* 0x0000000000067941 */ /* 0x000fea0003800000 */
.L_x_5706:
        /* <DEDUP_REMOVED lines=84> */
.L_x_5709:
[----:B------:R-:W-:Y:S05]  /*2b70*/  BSYNC B0 ;  /* 0x0000000000007941 */ /* 0x000fea0003800000 */
.L_x_5708:
        /* <DEDUP_REMOVED lines=83> */
.L_x_5711:
        /* <DEDUP_REMOVED lines=22> */
.L_x_5714:
[----:B------:R-:W-:Y:S05]  /*3210*/  BSYNC B2 ;  /* 0x0000000000027941 */ /* 0x000fea0003800000 */
.L_x_5713:
        /* <DEDUP_REMOVED lines=29> */
.L_x_5712:
[----:B------:R-:W-:Y:S05]  /*33f0*/  BSYNC B1 ;  /* 0x0000000000017941 */ /* 0x000fea0003800000 */
.L_x_5710:
        /* <DEDUP_REMOVED lines=29> */
.L_x_5716:
[----:B------:R-:W-:Y:S05]  /*35d0*/  BSYNC B6 ;  /* 0x0000000000067941 */ /* 0x000fea0003800000 */
.L_x_5715:
        /* <DEDUP_REMOVED lines=20> */
.L_x_5718:
[----:B------:R-:W-:Y:S05]  /*3720*/  BSYNC B6 ;  /* 0x0000000000067941 */ /* 0x000fea0003800000 */
.L_x_5717:
        /* <DEDUP_REMOVED lines=85> */
.L_x_5720:
[----:B------:R-:W-:Y:S05]  /*3c80*/  BSYNC B0 ;  /* 0x0000000000007941 */ /* 0x000fea0003800000 */
.L_x_5719:
        /* <DEDUP_REMOVED lines=83> */
.L_x_5722:
        /* <DEDUP_REMOVED lines=21> */
[----:B------:R-:W-:Y:S05]  /*4310*/  CALL.REL.NOINC `($__internal_11_$__cuda_sm20_div_rn_f64_full) ;  /* 0x000000d800e47944 */ /* 0x000fea0003c00000 */
.L_x_5725:
[----:B------:R-:W-:Y:S05]  /*4320*/  BSYNC B2 ;  /* 0x0000000000027941 */ /* 0x000fea0003800000 */
.L_x_5724:
        /* <DEDUP_REMOVED lines=29> */
.L_x_5723:
[----:B------:R-:W-:Y:S05]  /*4500*/  BSYNC B1 ;  /* 0x0000000000017941 */ /* 0x000fea0003800000 */
.L_x_5721:
        /* <DEDUP_REMOVED lines=29> */
.L_x_5727:
[----:B------:R-:W-:Y:S05]  /*46e0*/  BSYNC B6 ;  /* 0x0000000000067941 */ /* 0x000fea0003800000 */
.L_x_5726:
        /* <DEDUP_REMOVED lines=20> */
.L_x_5729:
[----:B------:R-:W-:Y:S05]  /*4830*/  BSYNC B6 ;  /* 0x0000000000067941 */ /* 0x000fea0003800000 */
.L_x_5728:
        /* <DEDUP_REMOVED lines=84> */
.L_x_5731:
[----:B------:R-:W-:Y:S05]  /*4d80*/  BSYNC B0 ;  /* 0x0000000000007941 */ /* 0x000fea0003800000 */
.L_x_5730:
        /* <DEDUP_REMOVED lines=83> */
.L_x_5733:
        /* <DEDUP_REMOVED lines=22> */
.L_x_5736:
[----:B------:R-:W-:Y:S05]  /*5420*/  BSYNC B2 ;  /* 0x0000000000027941 */ /* 0x000fea0003800000 */
.L_x_5735:
        /* <DEDUP_REMOVED lines=29> */
.L_x_5734:
[----:B------:R-:W-:Y:S05]  /*5600*/  BSYNC B1 ;  /* 0x0000000000017941 */ /* 0x000fea0003800000 */
.L_x_5732:
        /* <DEDUP_REMOVED lines=29> */
.L_x_5738:
[----:B------:R-:W-:Y:S05]  /*57e0*/  BSYNC B6 ;  /* 0x0000000000067941 */ /* 0x000fea0003800000 */
.L_x_5737:
        /* <DEDUP_REMOVED lines=20> */
.L_x_5740:
[----:B------:R-:W-:Y:S05]  /*5930*/  BSYNC B6 ;  /* 0x0000000000067941 */ /* 0x000fea0003800000 */
.L_x_5739:
        /* <DEDUP_REMOVED lines=84> */
.L_x_5742:
[----:B------:R-:W-:Y:S05]  /*5e80*/  BSYNC B0 ;  /* 0x0000000000007941 */ /* 0x000fea0003800000 */
.L_x_5741:
        /* <DEDUP_REMOVED lines=83> */
.L_x_5744:
        /* <DEDUP_REMOVED lines=22> */
.L_x_5747:
[----:B------:R-:W-:Y:S05]  /*6520*/  BSYNC B2 ;  /* 0x0000000000027941 */ /* 0x000fea0003800000 */
.L_x_5746:
        /* <DEDUP_REMOVED lines=29> */
.L_x_5745:
[----:B------:R-:W-:Y:S05]  /*6700*/  BSYNC B1 ;  /* 0x0000000000017941 */ /* 0x000fea0003800000 */
.L_x_5743:
        /* <DEDUP_REMOVED lines=29> */
.L_x_5749:
[----:B------:R-:W-:Y:S05]  /*68e0*/  BSYNC B6 ;  /* 0x0000000000067941 */ /* 0x000fea0003800000 */
.L_x_5748:
        /* <DEDUP_REMOVED lines=20> */
.L_x_5751:
[----:B------:R-:W-:Y:S05]  /*6a30*/  BSYNC B6 ;  /* 0x0000000000067941 */ /* 0x000fea0003800000 */
.L_x_5750:
        /* <DEDUP_REMOVED lines=84> */
.L_x_5753:
[----:B------:R-:W-:Y:S05]  /*6f80*/  BSYNC B0 ;  /* 0x0000000000007941 */ /* 0x000fea0003800000 */
.L_x_5752:
        /* <DEDUP_REMOVED lines=83> */
.L_x_5755:
        /* <DEDUP_REMOVED lines=22> */
.L_x_5758:
[----:B------:R-:W-:Y:S05]  /*7620*/  BSYNC B2 ;  /* 0x0000000000027941 */ /* 0x000fea0003800000 */
.L_x_5757:
        /* <DEDUP_REMOVED lines=29> */
.L_x_5756:
[----:B------:R-:W-:Y:S05]  /*7800*/  BSYNC B1 ;  /* 0x0000000000017941 */ /* 0x000fea0003800000 */
.L_x_5754:
        /* <DEDUP_REMOVED lines=29> */
.L_x_5760:
[----:B------:R-:W-:Y:S05]  /*79e0*/  BSYNC B6 ;  /* 0x0000000000067941 */ /* 0x000fea0003800000 */
.L_x_5759:
        /* <DEDUP_REMOVED lines=20> */
.L_x_5762:
[----:B------:R-:W-:Y:S05]  /*7b30*/  BSYNC B6 ;  /* 0x0000000000067941 */ /* 0x000fea0003800000 */
.L_x_5761:
        /* <DEDUP_REMOVED lines=84> */
.L_x_5764:
[----:B------:R-:W-:Y:S05]  /*8080*/  BSYNC B0 ;  /* 0x0000000000007941 */ /* 0x000fea0003800000 */
.L_x_5763:
        /* <DEDUP_REMOVED lines=83> */
.L_x_5766:
        /* <DEDUP_REMOVED lines=22> */
.L_x_5769:
[----:B------:R-:W-:Y:S05]  /*8720*/  BSYNC B2 ;  /* 0x0000000000027941 */ /* 0x000fea0003800000 */
.L_x_5768:
        /* <DEDUP_REMOVED lines=29> */
.L_x_5767:
[----:B------:R-:W-:Y:S05]  /*8900*/  BSYNC B1 ;  /* 0x0000000000017941 */ /* 0x000fea0003800000 */
.L_x_5765:
        /* <DEDUP_REMOVED lines=20> */
.L_x_5681:
        /* <DEDUP_REMOVED lines=110> */
.L_x_5773:
[----:B------:R-:W-:Y:S05]  /*9130*/  BSYNC B7 ;  /* 0x0000000000077941 */ /* 0x000fea0003800000 */
.L_x_5772:
        /* <DEDUP_REMOVED lines=20> */
.L_x_5775:
[----:B------:R-:W-:Y:S05]  /*9280*/  BSYNC B7 ;  /* 0x0000000000077941 */ /* 0x000fea0003800000 */
.L_x_5774:
        /* <DEDUP_REMOVED lines=85> */
.L_x_5777:
[----:B------:R-:W-:Y:S05]  /*97e0*/  BSYNC B0 ;  /* 0x0000000000007941 */ /* 0x000fea0003800000 */
.L_x_5776:
        /* <DEDUP_REMOVED lines=83> */
.L_x_5779:
        /* <DEDUP_REMOVED lines=22> */
.L_x_5782:
[----:B------:R-:W-:Y:S05]  /*9e80*/  BSYNC B2 ;  /* 0x0000000000027941 */ /* 0x000fea0003800000 */
.L_x_5781:
        /* <DEDUP_REMOVED lines=29> */
.L_x_5780:
[----:B------:R-:W-:Y:S05]  /*a060*/  BSYNC B1 ;  /* 0x0000000000017941 */ /* 0x000fea0003800000 */
.L_x_5778:
        /* <DEDUP_REMOVED lines=9> */
.L_x_5771:
[----:B------:R-:W-:Y:S05]  /*a100*/  BSYNC B6 ;  /* 0x0000000000067941 */ /* 0x000fea0003800000 */
.L_x_5770:
        /* <DEDUP_REMOVED lines=25> */
.L_x_5786:
[----:B------:R-:W-:Y:S05]  /*a2a0*/  BSYNC B7 ;  /* 0x0000000000077941 */ /* 0x000fea0003800000 */
.L_x_5785:
        /* <DEDUP_REMOVED lines=20> */
.L_x_5788:
[----:B------:R-:W-:Y:S05]  /*a3f0*/  BSYNC B7 ;  /* 0x0000000000077941 */ /* 0x000fea0003800000 */
.L_x_5787:
        /* <DEDUP_REMOVED lines=85> */
.L_x_5790:
[----:B------:R-:W-:Y:S05]  /*a950*/  BSYNC B0 ;  /* 0x0000000000007941 */ /* 0x000fea0003800000 */
.L_x_5789:
        /* <DEDUP_REMOVED lines=83> */
.L_x_5792:
        /* <DEDUP_REMOVED lines=22> */
.L_x_5795:
[----:B------:R-:W-:Y:S05]  /*aff0*/  BSYNC B2 ;  /* 0x0000000000027941 */ /* 0x000fea0003800000 */
.L_x_5794:
        /* <DEDUP_REMOVED lines=29> */
.L_x_5793:
[----:B------:R-:W-:Y:S05]  /*b1d0*/  BSYNC B1 ;  /* 0x0000000000017941 */ /* 0x000fea0003800000 */
.L_x_5791:
        /* <DEDUP_REMOVED lines=9> */
.L_x_5784:
[----:B------:R-:W-:Y:S05]  /*b270*/  BSYNC B6 ;  /* 0x0000000000067941 */ /* 0x000fea0003800000 */
.L_x_5783:
        /* <DEDUP_REMOVED lines=25> */
.L_x_5799:
[----:B------:R-:W-:Y:S05]  /*b410*/  BSYNC B7 ;  /* 0x0000000000077941 */ /* 0x000fea0003800000 */
.L_x_5798:
        /* <DEDUP_REMOVED lines=20> */
.L_x_5801:
[----:B------:R-:W-:Y:S05]  /*b560*/  BSYNC B7 ;  /* 0x0000000000077941 */ /* 0x000fea0003800000 */
.L_x_5800:
        /* <DEDUP_REMOVED lines=85> */
.L_x_5803:
[----:B------:R-:W-:Y:S05]  /*bac0*/  BSYNC B0 ;  /* 0x0000000000007941 */ /* 0x000fea0003800000 */
.L_x_5802:
        /* <DEDUP_REMOVED lines=83> */
.L_x_5805:
        /* <DEDUP_REMOVED lines=22> */
.L_x_5808:
[----:B------:R-:W-:Y:S05]  /*c160*/  BSYNC B2 ;  /* 0x0000000000027941 */ /* 0x000fea0003800000 */
.L_x_5807:
        /* <DEDUP_REMOVED lines=29> */
.L_x_5806:
[----:B------:R-:W-:Y:S05]  /*c340*/  BSYNC B1 ;  /* 0x0000000000017941 */ /* 0x000fea0003800000 */
.L_x_5804:
        /* <DEDUP_REMOVED lines=9> */
.L_x_5797:
[----:B------:R-:W-:Y:S05]  /*c3e0*/  BSYNC B6 ;  /* 0x0000000000067941 */ /* 0x000fea0003800000 */
.L_x_5796:
        /* <DEDUP_REMOVED lines=25> */
.L_x_5812:
[----:B------:R-:W-:Y:S05]  /*c580*/  BSYNC B7 ;  /* 0x0000000000077941 */ /* 0x000fea0003800000 */
.L_x_5811:
        /* <DEDUP_REMOVED lines=20> */
.L_x_5814:
[----:B------:R-:W-:Y:S05]  /*c6d0*/  BSYNC B7 ;  /* 0x0000000000077941 */ /* 0x000fea0003800000 */
.L_x_5813:
        /* <DEDUP_REMOVED lines=84> */
.L_x_5816:
[----:B------:R-:W-:Y:S05]  /*cc20*/  BSYNC B0 ;  /* 0x0000000000007941 */ /* 0x000fea0003800000 */
.L_x_5815:
        /* <DEDUP_REMOVED lines=83> */
.L_x_5818:
        /* <DEDUP_REMOVED lines=22> */
.L_x_5821:
[----:B------:R-:W-:Y:S05]  /*d2c0*/  BSYNC B2 ;  /* 0x0000000000027941 */ /* 0x000fea0003800000 */
.L_x_5820:
        /* <DEDUP_REMOVED lines=29> */
.L_x_5819:
[----:B------:R-:W-:Y:S05]  /*d4a0*/  BSYNC B1 ;  /* 0x0000000000017941 */ /* 0x000fea0003800000 */
.L_x_5817:
        /* <DEDUP_REMOVED lines=9> */
.L_x_5810:
[----:B------:R-:W-:Y:S05]  /*d540*/  BSYNC B6 ;  /* 0x0000000000067941 */ /* 0x000fea0003800000 */
.L_x_5809:
        /* <DEDUP_REMOVED lines=25> */
.L_x_5825:
[----:B------:R-:W-:Y:S05]  /*d6e0*/  BSYNC B7 ;  /* 0x0000000000077941 */ /* 0x000fea0003800000 */
.L_x_5824:
        /* <DEDUP_REMOVED lines=20> */
.L_x_5827:
[----:B------:R-:W-:Y:S05]  /*d830*/  BSYNC B7 ;  /* 0x0000000000077941 */ /* 0x000fea0003800000 */
.L_x_5826:
        /* <DEDUP_REMOVED lines=85> */
.L_x_5829:
[----:B------:R-:W-:Y:S05]  /*dd90*/  BSYNC B0 ;  /* 0x0000000000007941 */ /* 0x000fea0003800000 */
.L_x_5828:
        /* <DEDUP_REMOVED lines=83> */
.L_x_5831:
        /* <DEDUP_REMOVED lines=22> */
.L_x_5834:
[----:B------:R-:W-:Y:S05]  /*e430*/  BSYNC B2 ;  /* 0x0000000000027941 */ /* 0x000fea0003800000 */
.L_x_5833:
        /* <DEDUP_REMOVED lines=29> */
.L_x_5832:
[----:B------:R-:W-:Y:S05]  /*e610*/  BSYNC B1 ;  /* 0x0000000000017941 */ /* 0x000fea0003800000 */
.L_x_5830:
        /* <DEDUP_REMOVED lines=9> */
.L_x_5823:
[----:B------:R-:W-:Y:S05]  /*e6b0*/  BSYNC B6 ;  /* 0x0000000000067941 */ /* 0x000fea0003800000 */
.L_x_5822:
        /* <DEDUP_REMOVED lines=25> */
.L_x_5838:
[----:B------:R-:W-:Y:S05]  /*e850*/  BSYNC B7 ;  /* 0x0000000000077941 */ /* 0x000fea0003800000 */
.L_x_5837:
        /* <DEDUP_REMOVED lines=20> */
.L_x_5840:
[----:B------:R-:W-:Y:S05]  /*e9a0*/  BSYNC B7 ;  /* 0x0000000000077941 */ /* 0x000fea0003800000 */
.L_x_5839:
        /* <DEDUP_REMOVED lines=85> */
.L_x_5842:
[----:B------:R-:W-:Y:S05]  /*ef00*/  BSYNC B0 ;  /* 0x0000000000007941 */ /* 0x000fea0003800000 */
.L_x_5841:
        /* <DEDUP_REMOVED lines=83> */
.L_x_5844:
        /* <DEDUP_REMOVED lines=22> */
.L_x_5847:
[----:B------:R-:W-:Y:S05]  /*f5a0*/  BSYNC B2 ;  /* 0x0000000000027941 */ /* 0x000fea0003800000 */
.L_x_5846:
        /* <DEDUP_REMOVED lines=29> */
.L_x_5845:
[----:B------:R-:W-:Y:S05]  /*f780*/  BSYNC B1 ;  /* 0x0000000000017941 */ /* 0x000fea0003800000 */
.L_x_5843:
        /* <DEDUP_REMOVED lines=9> */
.L_x_5836:
[----:B------:R-:W-:Y:S05]  /*f820*/  BSYNC B6 ;  /* 0x0000000000067941 */ /* 0x000fea0003800000 */
.L_x_5835:
        /* <DEDUP_REMOVED lines=25> */
.L_x_5851:
[----:B------:R-:W-:Y:S05]  /*f9c0*/  BSYNC B7 ;  /* 0x0000000000077941 */ /* 0x000fea0003800000 */
.L_x_5850:
        /* <DEDUP_REMOVED lines=20> */
.L_x_5853:
[----:B------:R-:W-:Y:S05]  /*fb10*/  BSYNC B7 ;  /* 0x0000000000077941 */ /* 0x000fea0003800000 */
.L_x_5852:
        /* <DEDUP_REMOVED lines=84> */
.L_x_5855:
[----:B------:R-:W-:Y:S05]  /*10060*/  BSYNC B0 ;  /* 0x0000000000007941 */ /* 0x000fea0003800000 */
.L_x_5854:
        /* <DEDUP_REMOVED lines=83> */
.L_x_5857:
        /* <DEDUP_REMOVED lines=22> */
.L_x_5860:
[----:B------:R-:W-:Y:S05]  /*10700*/  BSYNC B2 ;  /* 0x0000000000027941 */ /* 0x000fea0003800000 */
.L_x_5859:
        /* <DEDUP_REMOVED lines=29> */
.L_x_5858:
[----:B------:R-:W-:Y:S05]  /*108e0*/  BSYNC B1 ;  /* 0x0000000000017941 */ /* 0x000fea0003800000 */
.L_x_5856:
        /* <DEDUP_REMOVED lines=9> */
.L_x_5849:
[----:B------:R-:W-:Y:S05]  /*10980*/  BSYNC B6 ;  /* 0x0000000000067941 */ /* 0x000fea0003800000 */
.L_x_5848:
        /* <DEDUP_REMOVED lines=25> */
.L_x_5864:
[----:B------:R-:W-:Y:S05]  /*10b20*/  BSYNC B7 ;  /* 0x0000000000077941 */ /* 0x000fea0003800000 */
.L_x_5863:
        /* <DEDUP_REMOVED lines=20> */
.L_x_5866:
[----:B------:R-:W-:Y:S05]  /*10c70*/  BSYNC B7 ;  /* 0x0000000000077941 */ /* 0x000fea0003800000 */
.L_x_5865:
        /* <DEDUP_REMOVED lines=84> */
.L_x_5868:
[----:B------:R-:W-:Y:S05]  /*111c0*/  BSYNC B0 ;  /* 0x0000000000007941 */ /* 0x000fea0003800000 */
.L_x_5867:
        /* <DEDUP_REMOVED lines=83> */
.L_x_5870:
        /* <DEDUP_REMOVED lines=22> */
.L_x_5873:
[----:B------:R-:W-:Y:S05]  /*11860*/  BSYNC B2 ;  /* 0x0000000000027941 */ /* 0x000fea0003800000 */
.L_x_5872:
        /* <DEDUP_REMOVED lines=29> */
.L_x_5871:
[----:B------:R-:W-:Y:S05]  /*11a40*/  BSYNC B1 ;  /* 0x0000000000017941 */ /* 0x000fea0003800000 */
.L_x_5869:
        /* <DEDUP_REMOVED lines=9> */
.L_x_5862:
[----:B------:R-:W-:Y:S05]  /*11ae0*/  BSYNC B6 ;  /* 0x0000000000067941 */ /* 0x000fea0003800000 */
.L_x_5861:
        /* <DEDUP_REMOVED lines=23> */
.L_x_5876:
[----:B------:R-:W-:-:S13]  /*11c60*/  ISETP.GE.AND P0, PT, R0, R50, PT ;  /* 0x000000320000720c */ /* 0x000fda0003f06270 */
[----:B------:R-:W-:Y:S05]  /*11c70*/  @P0 BRA `(.L_x_5878) ;  /* 0x0000000000300947 */ /* 0x000fea0003800000 */
[----:B0-----:R-:W0:Y:S01]  /*11c80*/  LDC.64 R4, c[0x0][0x218] ;  /* 0x00008600ff047b82 */ /* 0x001e220000000a00 */
[----:B------:R-:W-:Y:S01]  /*11c90*/  IMAD.IADD R7, R51, 0x1, R0 ;  /* 0x0000000133077824 */ /* 0x000fe200078e0200 */
[----:B------:R-:W-:-:S03]  /*11ca0*/  IADD3 R0, R0, 0x80, RZ ;  /* 0x0000008000007810 */ /* 0x000fc60007ffe0ff */
[----:B0-----:R-:W-:-:S05]  /*11cb0*/  IMAD.WIDE.U32 R4, R7, 0x8, R4 ;  /* 0x0000000807047825 */ /* 0x001fca00078e0004 */
[----:B------:R1:W-:Y:S02]  /*11cc0*/  STG.E.64 desc[UR36][R4.64], R30 ;  /* 0x0000001e04007986 */ /* 0x0003e4000c101b24 */
.L_x_5877:
[----:B------:R-:W-:-:S13]  /*11cd0*/  ISETP.GE.AND P0, PT, R0, R50, PT ;  /* 0x000000320000720c */ /* 0x000fda0003f06270 */
[----:B------:R-:W-:Y:S05]  /*11ce0*/  @P0 BRA `(.L_x_5879) ;  /* 0x0000000000340947 */ /* 0x000fea0003800000 */
[----:B01----:R-:W0:Y:S01]  /*11cf0*/  LDC.64 R4, c[0x0][0x218] ;  /* 0x00008600ff047b82 */ /* 0x003e220000000a00 */
[----:B------:R-:W-:Y:S02]  /*11d00*/  IMAD.IADD R7, R51, 0x1, R0 ;  /* 0x0000000133077824 */ /* 0x000fe400078e0200 */
[----:B------:R-:W-:Y:S02]  /*11d10*/  VIADD R0, R0, 0x80 ;  /* 0x0000008000007836 */ /* 0x000fe40000000000 */
[----:B0-----:R-:W-:-:S05]  /*11d20*/  IMAD.WIDE.U32 R4, R7, 0x8, R4 ;  /* 0x0000000807047825 */ /* 0x001fca00078e0004 */
[----:B------:R1:W-:Y:S02]  /*11d30*/  STG.E.64 desc[UR36][R4.64], R28 ;  /* 0x0000001c04007986 */ /* 0x0003e4000c101b24 */
.L_x_5878:
        /* <DEDUP_REMOVED lines=8> */
.L_x_5879:
[----:B------:R-:W-:Y:S05]  /*11dc0*/  BSYNC B1 ;  /* 0x0000000000017941 */ /* 0x000fea0003800000 */
.L_x_5875:
[----:B------:R-:W-:-:S13]  /*11dd0*/  ISETP.GE.AND P0, PT, R0, R50, PT ;  /* 0x000000320000720c */ /* 0x000fda0003f06270 */
[----:B012---:R-:W0:Y:S01]  /*11de0*/  @!P0 LDC.64 R4, c[0x0][0x218] ;  /* 0x00008600ff048b82 */ /* 0x007e220000000a00 */
[----:B------:R-:W-:Y:S02]  /*11df0*/  @!P0 IMAD.IADD R7, R51, 0x1, R0 ;  /* 0x0000000133078824 */ /* 0x000fe400078e0200 */
[----:B------:R-:W-:Y:S02]  /*11e00*/  @!P0 VIADD R0, R0, 0x80 ;  /* 0x0000008000008836 */ /* 0x000fe40000000000 */
[----:B0-----:R-:W-:-:S05]  /*11e10*/  @!P0 IMAD.WIDE.U32 R4, R7, 0x8, R4 ;  /* 0x0000000807048825 */ /* 0x001fca00078e0004 */
[----:B------:R2:W-:Y:S02]  /*11e20*/  @!P0 STG.E.64 desc[UR36][R4.64], R16 ;  /* 0x0000001004008986 */ /* 0x0005e4000c101b24 */
.L_x_5880:
[----:B------:R-:W-:Y:S05]  /*11e30*/  BSYNC B0 ;  /* 0x0000000000007941 */ /* 0x000fea0003800000 */
.L_x_5874:
[----:B------:R-:W-:-:S13]  /*11e40*/  ISETP.GE.AND P0, PT, R0, R50, PT ;  /* 0x000000320000720c */ /* 0x000fda0003f06270 */
[----:B------:R-:W-:Y:S05]  /*11e50*/  @P0 EXIT ;  /* 0x000000000000094d */ /* 0x000fea0003800000 */
[----:B012---:R-:W0:Y:S01]  /*11e60*/  LDC.64 R4, c[0x0][0x218] ;  /* 0x00008600ff047b82 */ /* 0x007e220000000a00 */
[----:B------:R-:W-:-:S04]  /*11e70*/  IMAD.IADD R51, R51, 0x1, R0 ;  /* 0x0000000133337824 */ /* 0x000fc800078e0200 */
[----:B0-----:R-:W-:-:S05]  /*11e80*/  IMAD.WIDE.U32 R4, R51, 0x8, R4 ;  /* 0x0000000833047825 */ /* 0x001fca00078e0004 */
[----:B------:R-:W-:Y:S01]  /*11e90*/  STG.E.64 desc[UR36][R4.64], R2 ;  /* 0x0000000204007986 */ /* 0x000fe2000c101b24 */
[----:B------:R-:W-:Y:S05]  /*11ea0*/  EXIT ;  /* 0x000000000000794d */ /* 0x000fea0003800000 */
        .weak           $__internal_11_$__cuda_sm20_div_rn_f64_full
        .type           $__internal_11_$__cuda_sm20_div_rn_f64_full,@function
        .size           $__internal_11_$__cuda_sm20_div_rn_f64_full,(.L_x_10802 - $__internal_11_$__cuda_sm20_div_rn_f64_full)
$__internal_11_$__cuda_sm20_div_rn_f64_full:
        /* <DEDUP_REMOVED lines=73> */
.L_x_5882:
        /* <DEDUP_REMOVED lines=17> */
.L_x_5885:
[----:B------:R-:W-:-:S05]  /*12450*/  LOP3.LUT R10, R5, 0x80000, RZ, 0xfc, !PT ;  /* 0x00080000050a7812 */ /* 0x000fca00078efcff */
[----:B------:R-:W-:Y:S01]  /*12460*/  IMAD.MOV.U32 R11, RZ, RZ, R10 ;  /* 0x000000ffff0b7224 */ /* 0x000fe200078e000a */
[----:B------:R-:W-:Y:S01]  /*12470*/  MOV R10, R4 ;  /* 0x00000004000a7202 */ /* 0x000fe20000000f00 */
[----:B------:R-:W-:Y:S06]  /*12480*/  BRA `(.L_x_5883) ;  /* 0x00000000000c7947 */ /* 0x000fec0003800000 */
.L_x_5884:
[----:B------:R-:W-:-:S05]  /*12490*/  LOP3.LUT R10, R7, 0x80000, RZ, 0xfc, !PT ;  /* 0x00080000070a7812 */ /* 0x000fca00078efcff */
[----:B------:R-:W-:Y:S02]  /*124a0*/  IMAD.MOV.U32 R11, RZ, RZ, R10 ;  /* 0x000000ffff0b7224 */ /* 0x000fe400078e000a */
[----:B------:R-:W-:-:S07]  /*124b0*/  IMAD.MOV.U32 R10, RZ, RZ, R6 ;  /* 0x000000ffff0a7224 */ /* 0x000fce00078e0006 */
.L_x_5883:
[----:B------:R-:W-:Y:S05]  /*124c0*/  BSYNC B0 ;  /* 0x0000000000007941 */ /* 0x000fea0003800000 */
.L_x_5881:
[----:B------:R-:W-:Y:S01]  /*124d0*/  IMAD.MOV.U32 R4, RZ, RZ, R0 ;  /* 0x000000ffff047224 */ /* 0x000fe200078e0000 */
[----:B------:R-:W-:Y:S01]  /*124e0*/  MOV R3, R11 ;  /* 0x0000000b00037202 */ /* 0x000fe20000000f00 */
[----:B------:R-:W-:Y:S02]  /*124f0*/  IMAD.MOV.U32 R5, RZ, RZ, 0x0 ;  /* 0x00000000ff057424 */ /* 0x000fe400078e00ff */
[----:B------:R-:W-:Y:S02]  /*12500*/  IMAD.MOV.U32 R2, RZ, RZ, R10 ;  /* 0x000000ffff027224 */ /* 0x000fe400078e000a */
[----:B------:R-:W-:Y:S05]  /*12510*/  RET.REL.NODEC R4 `(_ZN2at6native29vectorized_elementwise_kernelILi4EZZZNS0_29binary_cross_entropy_out_cudaERKNS_6TensorES4_RKSt8optionalIS2_ElRS2_ENKUlvE_clEvENKUlvE_clEvEUlddE_St5arrayIPcLm3EEEEviT0_T1_) ;  /* 0xfffffed804b87950 */ /* 0x000fea0003c3ffff */
.L_x_5886:
        /* <DEDUP_REMOVED lines=14> */
.L_x_10802:


//--------------------- .text._ZN2at6native29vectorized_elementwise_kernelILi8EZZZNS0_29binary_cross_entropy_out_cudaERKNS_6TensorES4_RKSt8optionalIS2_ElRS2_ENKUlvE_clEvENKUlvE_clEvEUlddE_St5arrayIPcLm3EEEEviT0_T1_ --------------------------
	.section	.text._ZN2at6native29vectorized_elementwise_kernelILi8EZZZNS0_29binary_cross_entropy_out_cudaERKNS_6TensorES4_RKSt8optionalIS2_ElRS2_ENKUlvE_clEvENKUlvE_clEvEUlddE_St5arrayIPcLm3EEEEviT0_T1_,"ax",@progbits
	.align	128
        .global         _ZN2at6native29vectorized_elementwise_kernelILi8EZZZNS0_29binary_cross_entropy_out_cudaERKNS_6TensorES4_RKSt8optionalIS2_ElRS2_ENKUlvE_clEvENKUlvE_clEvEUlddE_St5arrayIPcLm3EEEEviT0_T1_
        .type           _ZN2at6native29vectorized_elementwise_kernelILi8EZZZNS0_29binary_cross_entropy_out_cudaERKNS_6TensorES4_RKSt8optionalIS2_ElRS2_ENKUlvE_clEvENKUlvE_clEvEUlddE_St5arrayIPcLm3EEEEviT0_T1_,@function
        .size           _ZN2at6native29vectorized_elementwise_kernelILi8EZZZNS0_29binary_cross_entropy_out_cudaERKNS_6TensorES4_RKSt8optionalIS2_ElRS2_ENKUlvE_clEvENKUlvE_clEvEUlddE_St5arrayIPcLm3EEEEviT0_T1_,(.L_x_10803 - _ZN2at6native29vectorized_elementwise_kernelILi8EZZZNS0_29binary_cross_entropy_out_cudaERKNS_6TensorES4_RKSt8optionalIS2_ElRS2_ENKUlvE_clEvENKUlvE_clEvEUlddE_St5arrayIPcLm3EEEEviT0_T1_)
        .other          _ZN2at6native29vectorized_elementwise_kernelILi8EZZZNS0_29binary_cross_entropy_out_cudaERKNS_6TensorES4_RKSt8optionalIS2_ElRS2_ENKUlvE_clEvENKUlvE_clEvEUlddE_St5arrayIPcLm3EEEEviT0_T1_,@"STO_CUDA_ENTRY STV_DEFAULT"
_ZN2at6native29vectorized_elementwise_kernelILi8EZZZNS0_29binary_cross_entropy_out_cudaERKNS_6TensorES4_RKSt8optionalIS2_ElRS2_ENKUlvE_clEvENKUlvE_clEvEUlddE_St5arrayIPcLm3EEEEviT0_T1_:
.text._ZN2at6native29vectorized_elementwise_kernelILi8EZZZNS0_29binary_cross_entropy_out_cudaERKNS_6TensorES4_RKSt8optionalIS2_ElRS2_ENKUlvE_clEvENKUlvE_clEvEUlddE_St5arrayIPcLm3EEEEviT0_T1_:
        /* <DEDUP_REMOVED lines=43> */
.L_x_5889:
[----:B------:R-:W-:Y:S05]  /*02b0*/  BSYNC B6 ;  /* 0x0000000000067941 */ /* 0x000fea0003800000 */
.L_x_5888:
        /* <DEDUP_REMOVED lines=20> */
.L_x_5891:
[----:B------:R-:W-:Y:S05]  /*0400*/  BSYNC B6 ;  /* 0x0000000000067941 */ /* 0x000fea0003800000 */
.L_x_5890:
        /* <DEDUP_REMOVED lines=85> */
.L_x_5893:
[----:B------:R-:W-:Y:S05]  /*0960*/  BSYNC B0 ;  /* 0x0000000000007941 */ /* 0x000fea0003800000 */
.L_x_5892:
        /* <DEDUP_REMOVED lines=83> */
.L_x_5895:
        /* <DEDUP_REMOVED lines=21> */
[----:B------:R-:W-:Y:S05]  /*0ff0*/  CALL.REL.NOINC `($__internal_12_$__cuda_sm20_div_rn_f64_full) ;  /* 0x0000010c00ac7944 */ /* 0x000fea0003c00000 */
.L_x_5898:
[----:B------:R-:W-:Y:S05]  /*1000*/  BSYNC B2 ;  /* 0x0000000000027941 */ /* 0x000fea0003800000 */
.L_x_5897:
        /* <DEDUP_REMOVED lines=29> */
.L_x_5896:
[----:B------:R-:W-:Y:S05]  /*11e0*/  BSYNC B1 ;  /* 0x0000000000017941 */ /* 0x000fea0003800000 */
.L_x_5894:
        /* <DEDUP_REMOVED lines=29> */
.L_x_5900:
[----:B------:R-:W-:Y:S05]  /*13c0*/  BSYNC B6 ;  /* 0x0000000000067941 */ /* 0x000fea0003800000 */
.L_x_5899:
        /* <DEDUP_REMOVED lines=20> */
.L_x_5902:
[----:B------:R-:W-:Y:S05]  /*1510*/  BSYNC B6 ;  /* 0x0000000000067941 */ /* 0x000fea0003800000 */
.L_x_5901:
        /* <DEDUP_REMOVED lines=85> */
.L_x_5904:
[----:B------:R-:W-:Y:S05]  /*1a70*/  BSYNC B0 ;  /* 0x0000000000007941 */ /* 0x000fea0003800000 */
.L_x_5903:
        /* <DEDUP_REMOVED lines=83> */
.L_x_5906:
        /* <DEDUP_REMOVED lines=22> */
.L_x_5909:
[----:B------:R-:W-:Y:S05]  /*2110*/  BSYNC B2 ;  /* 0x0000000000027941 */ /* 0x000fea0003800000 */
.L_x_5908:
        /* <DEDUP_REMOVED lines=29> */
.L_x_5907:
[----:B------:R-:W-:Y:S05]  /*22f0*/  BSYNC B1 ;  /* 0x0000000000017941 */ /* 0x000fea0003800000 */
.L_x_5905:
        /* <DEDUP_REMOVED lines=29> */
.L_x_5911:
[----:B------:R-:W-:Y:S05]  /*24d0*/  BSYNC B6 ;  /* 0x0000000000067941 */ /* 0x000fea0003800000 */
.L_x_5910:
        /* <DEDUP_REMOVED lines=20> */
.L_x_5913:
[----:B------:R-:W-:Y:S05]  /*2620*/  BSYNC B6 ;  /* 0x0000000000067941 */ /* 0x000fea0003800000 */
.L_x_5912:
        /* <DEDUP_REMOVED lines=84> */
.L_x_5915:
[----:B------:R-:W-:Y:S05]  /*2b70*/  BSYNC B0 ;  /* 0x0000000000007941 */ /* 0x000fea0003800000 */
.L_x_5914:
        /* <DEDUP_REMOVED lines=83> */
.L_x_5917:
        /* <DEDUP_REMOVED lines=22> */
.L_x_5920:
[----:B------:R-:W-:Y:S05]  /*3210*/  BSYNC B2 ;  /* 0x0000000000027941 */ /* 0x000fea0003800000 */
.L_x_5919:
        /* <DEDUP_REMOVED lines=29> */
.L_x_5918:
[----:B------:R-:W-:Y:S05]  /*33f0*/  BSYNC B1 ;  /* 0x0000000000017941 */ /* 0x000fea0003800000 */
.L_x_5916:
        /* <DEDUP_REMOVED lines=29> */
.L_x_5922:
[----:B------:R-:W-:Y:S05]  /*35d0*/  BSYNC B6 ;  /* 0x0000000000067941 */ /* 0x000fea0003800000 */
.L_x_5921:
        /* <DEDUP_REMOVED lines=20> */
.L_x_5924:
[----:B------:R-:W-:Y:S05]  /*3720*/  BSYNC B6 ;  /* 0x0000000000067941 */ /* 0x000fea0003800000 */
.L_x_5923:
        /* <DEDUP_REMOVED lines=85> */
.L_x_5926:
[----:B------:R-:W-:Y:S05]  /*3c80*/  BSYNC B0 ;  /* 0x0000000000007941 */ /* 0x000fea0003800000 */
.L_x_5925:
        /* <DEDUP_REMOVED lines=83> */
.L_x_5928:
        /* <DEDUP_REMOVED lines=21> */
[----:B------:R-:W-:Y:S05]  /*4310*/  CALL.REL.NOINC `($__internal_12_$__cuda_sm20_div_rn_f64_full) ;  /* 0x000000d800e47944 */ /* 0x000fea0003c00000 */
.L_x_5931:
[----:B------:R-:W-:Y:S05]  /*4320*/  BSYNC B2 ;  /* 0x0000000000027941 */ /* 0x000fea0003800000 */
.L_x_5930:
        /* <DEDUP_REMOVED lines=29> */
.L_x_5929:
[----:B------:R-:W-:Y:S05]  /*4500*/  BSYNC B1 ;  /* 0x0000000000017941 */ /* 0x000fea0003800000 */
.L_x_5927:
        /* <DEDUP_REMOVED lines=29> */
.L_x_5933:
[----:B------:R-:W-:Y:S05]  /*46e0*/  BSYNC B6 ;  /* 0x0000000000067941 */ /* 0x000fea0003800000 */
.L_x_5932:
        /* <DEDUP_REMOVED lines=20> */
.L_x_5935:
[----:B------:R-:W-:Y:S05]  /*4830*/  BSYNC B6 ;  /* 0x0000000000067941 */ /* 0x000fea0003800000 */
.L_x_5934:
        /* <DEDUP_REMOVED lines=84> */
.L_x_5937:
[----:B------:R-:W-:Y:S05]  /*4d80*/  BSYNC B0 ;  /* 0x0000000000007941 */ /* 0x000fea0003800000 */
.L_x_5936:
        /* <DEDUP_REMOVED lines=83> */
.L_x_5939:
        /* <DEDUP_REMOVED lines=22> */
.L_x_5942:
[----:B------:R-:W-:Y:S05]  /*5420*/  BSYNC B2 ;  /* 0x0000000000027941 */ /* 0x000fea0003800000 */
.L_x_5941:
        /* <DEDUP_REMOVED lines=29> */
.L_x_5940:
[----:B------:R-:W-:Y:S05]  /*5600*/  BSYNC B1 ;  /* 0x0000000000017941 */ /* 0x000fea0003800000 */
.L_x_5938:
        /* <DEDUP_REMOVED lines=29> */
.L_x_5944:
[----:B------:R-:W-:Y:S05]  /*57e0*/  BSYNC B6 ;  /* 0x0000000000067941 */ /* 0x000fea0003800000 */
.L_x_5943:
        /* <DEDUP_REMOVED lines=20> */
.L_x_5946:
[----:B------:R-:W-:Y:S05]  /*5930*/  BSYNC B6 ;  /* 0x0000000000067941 */ /* 0x000fea0003800000 */
.L_x_5945:
        /* <DEDUP_REMOVED lines=84> */
.L_x_5948:
[----:B------:R-:W-:Y:S05]  /*5e80*/  BSYNC B0 ;  /* 0x0000000000007941 */ /* 0x000fea0003800000 */
.L_x_5947:
        /* <DEDUP_REMOVED lines=83> */
.L_x_5950:
        /* <DEDUP_REMOVED lines=22> */
.L_x_5953:
[----:B------:R-:W-:Y:S05]  /*6520*/  BSYNC B2 ;  /* 0x0000000000027941 */ /* 0x000fea0003800000 */
.L_x_5952:
        /* <DEDUP_REMOVED lines=29> */
.L_x_5951:
[----:B------:R-:W-:Y:S05]  /*6700*/  BSYNC B1 ;  /* 0x0000000000017941 */ /* 0x000fea0003800000 */
.L_x_5949:
        /* <DEDUP_REMOVED lines=29> */
.L_x_5955:
[----:B------:R-:W-:Y:S05]  /*68e0*/  BSYNC B6 ;  /* 0x0000000000067941 */ /* 0x000fea0003800000 */
.L_x_5954:
        /* <DEDUP_REMOVED lines=20> */
.L_x_5957:
[----:B------:R-:W-:Y:S05]  /*6a30*/  BSYNC B6 ;  /* 0x0000000000067941 */ /* 0x000fea0003800000 */
.L_x_5956:
        /* <DEDUP_REMOVED lines=84> */
.L_x_5959:
[----:B------:R-:W-:Y:S05]  /*6f80*/  BSYNC B0 ;  /* 0x0000000000007941 */ /* 0x000fea0003800000 */
.L_x_5958:
        /* <DEDUP_REMOVED lines=83> */
.L_x_5961:
        /* <DEDUP_REMOVED lines=22> */
.L_x_5964:
[----:B------:R-:W-:Y:S05]  /*7620*/  BSYNC B2 ;  /* 0x0000000000027941 */ /* 0x000fea0003800000 */
.L_x_5963:
        /* <DEDUP_REMOVED lines=29> */
.L_x_5962:
[----:B------:R-:W-:Y:S05]  /*7800*/  BSYNC B1 ;  /* 0x0000000000017941 */ /* 0x000fea0003800000 */
.L_x_5960:
        /* <DEDUP_REMOVED lines=29> */
.L_x_5966:
[----:B------:R-:W-:Y:S05]  /*79e0*/  BSYNC B6 ;  /* 0x0000000000067941 */ /* 0x000fea0003800000 */
.L_x_5965:
        /* <DEDUP_REMOVED lines=20> */
.L_x_5968:
[----:B------:R-:W-:Y:S05]  /*7b30*/  BSYNC B6 ;  /* 0x0000000000067941 */ /* 0x000fea0003800000 */
.L_x_5967:
        /* <DEDUP_REMOVED lines=84> */
.L_x_5970:
[----:B------:R-:W-:Y:S05]  /*8080*/  BSYNC B0 ;  /* 0x0000000000007941 */ /* 0x000fea0003800000 */
.L_x_5969:
        /* <DEDUP_REMOVED lines=83> */
.L_x_5972:
        /* <DEDUP_REMOVED lines=22> */
.L_x_5975:
[----:B------:R-:W-:Y:S05]  /*8720*/  BSYNC B2 ;  /* 0x0000000000027941 */ /* 0x000fea0003800000 */
.L_x_5974:
        /* <DEDUP_REMOVED lines=29> */
.L_x_5973:
[----:B------:R-:W-:Y:S05]  /*8900*/  BSYNC B1 ;  /* 0x0000000000017941 */ /* 0x000fea0003800000 */
.L_x_5971:
        /* <DEDUP_REMOVED lines=20> */
.L_x_5887:
        /* <DEDUP_REMOVED lines=110> */
.L_x_5979:
[----:B------:R-:W-:Y:S05]  /*9130*/  BSYNC B7 ;  /* 0x0000000000077941 */ /* 0x000fea0003800000 */
.L_x_5978:
        /* <DEDUP_REMOVED lines=20> */
.L_x_5981:
[----:B------:R-:W-:Y:S05]  /*9280*/  BSYNC B7 ;  /* 0x0000000000077941 */ /* 0x000fea0003800000 */
.L_x_5980:
        /* <DEDUP_REMOVED lines=85> */
.L_x_5983:
[----:B------:R-:W-:Y:S05]  /*97e0*/  BSYNC B0 ;  /* 0x0000000000007941 */ /* 0x000fea0003800000 */
.L_x_5982:
        /* <DEDUP_REMOVED lines=83> */
.L_x_5985:
        /* <DEDUP_REMOVED lines=22> */
.L_x_5988:
[----:B------:R-:W-:Y:S05]  /*9e80*/  BSYNC B2 ;  /* 0x0000000000027941 */ /* 0x000fea0003800000 */
.L_x_5987:
        /* <DEDUP_REMOVED lines=29> */
.L_x_5986:
[----:B------:R-:W-:Y:S05]  /*a060*/  BSYNC B1 ;  /* 0x0000000000017941 */ /* 0x000fea0003800000 */
.L_x_5984:
        /* <DEDUP_REMOVED lines=9> */
.L_x_5977:
[----:B------:R-:W-:Y:S05]  /*a100*/  BSYNC B6 ;  /* 0x0000000000067941 */ /* 0x000fea0003800000 */
.L_x_5976:
        /* <DEDUP_REMOVED lines=25> */
.L_x_5992:
[----:B------:R-:W-:Y:S05]  /*a2a0*/  BSYNC B7 ;  /* 0x0000000000077941 */ /* 0x000fea0003800000 */
.L_x_5991:
        /* <DEDUP_REMOVED lines=20> */
.L_x_5994:
[----:B------:R-:W-:Y:S05]  /*a3f0*/  BSYNC B7 ;  /* 0x0000000000077941 */ /* 0x000fea0003800000 */
.L_x_5993:
        /* <DEDUP_REMOVED lines=85> */
.L_x_5996:
[----:B------:R-:W-:Y:S05]  /*a950*/  BSYNC B0 ;  /* 0x0000000000007941 */ /* 0x000fea0003800000 */
.L_x_5995:
        /* <DEDUP_REMOVED lines=83> */
.L_x_5998:
        /* <DEDUP_REMOVED lines=22> */
.L_x_6001:
[----:B------:R-:W-:Y:S05]  /*aff0*/  BSYNC B2 ;  /* 0x0000000000027941 */ /* 0x000fea0003800000 */
.L_x_6000:
        /* <DEDUP_REMOVED lines=29> */
.L_x_5999:
[----:B------:R-:W-:Y:S05]  /*b1d0*/  BSYNC B1 ;  /* 0x0000000000017941 */ /* 0x000fea0003800000 */
.L_x_5997:
        /* <DEDUP_REMOVED lines=9> */
.L_x_5990:
[----:B------:R-:W-:Y:S05]  /*b270*/  BSYNC B6 ;  /* 0x0000000000067941 */ /* 0x000fea0003800000 */
.L_x_5989:
        /* <DEDUP_REMOVED lines=25> */
.L_x_6005:
[----:B------:R-:W-:Y:S05]  /*b410*/  BSYNC B7 ;  /* 0x0000000000077941 */ /* 0x000fea0003800000 */
.L_x_6004:
        /* <DEDUP_REMOVED lines=20> */
.L_x_6007:
[----:B------:R-:W-:Y:S05]  /*b560*/  BSYNC B7 ;  /* 0x0000000000077941 */ /* 0x000fea0003800000 */
.L_x_6006:
        /* <DEDUP_REMOVED lines=85> */
.L_x_6009:
[----:B------:R-:W-:Y:S05]  /*bac0*/  BSYNC B0 ;  /* 0x0000000000007941 */ /* 0x000fea0003800000 */
.L_x_6008:
        /* <DEDUP_REMOVED lines=83> */
.L_x_6011:
        /* <DEDUP_REMOVED lines=22> */
.L_x_6014:
[----:B------:R-:W-:Y:S05]  /*c160*/  BSYNC B2 ;  /* 0x0000000000027941 */ /* 0x000fea0003800000 */
.L_x_6013:
        /* <DEDUP_REMOVED lines=29> */
.L_x_6012:
[----:B------:R-:W-:Y:S05]  /*c340*/  BSYNC B1 ;  /* 0x0000000000017941 */ /* 0x000fea0003800000 */
.L_x_6010:
        /* <DEDUP_REMOVED lines=9> */
.L_x_6003:
[----:B------:R-:W-:Y:S05]  /*c3e0*/  BSYNC B6 ;  /* 0x0000000000067941 */ /* 0x000fea0003800000 */
.L_x_6002:
        /* <DEDUP_REMOVED lines=25> */
.L_x_6018:
[----:B------:R-:W-:Y:S05]  /*c580*/  BSYNC B7 ;  /* 0x0000000000077941 */ /* 0x000fea0003800000 */
.L_x_6017:
        /* <DEDUP_REMOVED lines=20> */
.L_x_6020:
[----:B------:R-:W-:Y:S05]  /*c6d0*/  BSYNC B7 ;  /* 0x0000000000077941 */ /* 0x000fea0003800000 */
.L_x_6019:
        /* <DEDUP_REMOVED lines=84> */
.L_x_6022:
[----:B------:R-:W-:Y:S05]  /*cc20*/  BSYNC B0 ;  /* 0x0000000000007941 */ /* 0x000fea0003800000 */
.L_x_6021:
        /* <DEDUP_REMOVED lines=83> */
.L_x_6024:
        /* <DEDUP_REMOVED lines=22> */
.L_x_6027:
[----:B------:R-:W-:Y:S05]  /*d2c0*/  BSYNC B2 ;  /* 0x0000000000027941 */ /* 0x000fea0003800000 */
.L_x_6026:
        /* <DEDUP_REMOVED lines=29> */
.L_x_6025:
[----:B------:R-:W-:Y:S05]  /*d4a0*/  BSYNC B1 ;  /* 0x0000000000017941 */ /* 0x000fea0003800000 */
.L_x_6023:
        /* <DEDUP_REMOVED lines=9> */
.L_x_6016:
[----:B------:R-:W-:Y:S05]  /*d540*/  BSYNC B6 ;  /* 0x0000000000067941 */ /* 0x000fea0003800000 */
.L_x_6015:
        /* <DEDUP_REMOVED lines=25> */
.L_x_6031:
[----:B------:R-:W-:Y:S05]  /*d6e0*/  BSYNC B7 ;  /* 0x0000000000077941 */ /* 0x000fea0003800000 */
.L_x_6030:
        /* <DEDUP_REMOVED lines=20> */
.L_x_6033:
[----:B------:R-:W-:Y:S05]  /*d830*/  BSYNC B7 ;  /* 0x0000000000077941 */ /* 0x000fea0003800000 */
.L_x_6032:
        /* <DEDUP_REMOVED lines=85> */
.L_x_6035:
[----:B------:R-:W-:Y:S05]  /*dd90*/  BSYNC B0 ;  /* 0x0000000000007941 */ /* 0x000fea0003800000 */
.L_x_6034:
        /* <DEDUP_REMOVED lines=83> */
.L_x_6037:
        /* <DEDUP_REMOVED lines=22> */
.L_x_6040:
[----:B------:R-:W-:Y:S05]  /*e430*/  BSYNC B2 ;  /* 0x0000000000027941 */ /* 0x000fea0003800000 */
.L_x_6039:
        /* <DEDUP_REMOVED lines=29> */
.L_x_6038:
[----:B------:R-:W-:Y:S05]  /*e610*/  BSYNC B1 ;  /* 0x0000000000017941 */ /* 0x000fea0003800000 */
.L_x_6036:
        /* <DEDUP_REMOVED lines=9> */
.L_x_6029:
[----:B------:R-:W-:Y:S05]  /*e6b0*/  BSYNC B6 ;  /* 0x0000000000067941 */ /* 0x000fea0003800000 */
.L_x_6028:
        /* <DEDUP_REMOVED lines=25> */
.L_x_6044:
[----:B------:R-:W-:Y:S05]  /*e850*/  BSYNC B7 ;  /* 0x0000000000077941 */ /* 0x000fea0003800000 */
.L_x_6043:
        /* <DEDUP_REMOVED lines=20> */
.L_x_6046:
[----:B------:R-:W-:Y:S05]  /*e9a0*/  BSYNC B7 ;  /* 0x0000000000077941 */ /* 0x000fea0003800000 */
.L_x_6045:
        /* <DEDUP_REMOVED lines=85> */
.L_x_6048:
[----:B------:R-:W-:Y:S05]  /*ef00*/  BSYNC B0 ;  /* 0x0000000000007941 */ /* 0x000fea0003800000 */
.L_x_6047:
        /* <DEDUP_REMOVED lines=83> */
.L_x_6050:
        /* <DEDUP_REMOVED lines=22> */
.L_x_6053:
[----:B------:R-:W-:Y:S05]  /*f5a0*/  BSYNC B2 ;  /* 0x0000000000027941 */ /* 0x000fea0003800000 */
.L_x_6052:
        /* <DEDUP_REMOVED lines=29> */
.L_x_6051:
[----:B------:R-:W-:Y:S05]  /*f780*/  BSYNC B1 ;  /* 0x0000000000017941 */ /* 0x000fea0003800000 */
.L_x_6049:
        /* <DEDUP_REMOVED lines=9> */
.L_x_6042:
[----:B------:R-:W-:Y:S05]  /*f820*/  BSYNC B6 ;  /* 0x0000000000067941 */ /* 0x000fea0003800000 */
.L_x_6041:
        /* <DEDUP_REMOVED lines=25> */
.L_x_6057:
[----:B------:R-:W-:Y:S05]  /*f9c0*/  BSYNC B7 ;  /* 0x0000000000077941 */ /* 0x000fea0003800000 */
.L_x_6056:
        /* <DEDUP_REMOVED lines=20> */
.L_x_6059:
[----:B------:R-:W-:Y:S05]  /*fb10*/  BSYNC B7 ;  /* 0x0000000000077941 */ /* 0x000fea0003800000 */
.L_x_6058:
        /* <DEDUP_REMOVED lines=84> */
.L_x_6061:
[----:B------:R-:W-:Y:S05]  /*10060*/  BSYNC B0 ;  /* 0x0000000000007941 */ /* 0x000fea0003800000 */
.L_x_6060:
        /* <DEDUP_REMOVED lines=83> */
.L_x_6063:
        /* <DEDUP_REMOVED lines=22> */
.L_x_6066:
[----:B------:R-:W-:Y:S05]  /*10700*/  BSYNC B2 ;  /* 0x0000000000027941 */ /* 0x000fea0003800000 */
.L_x_6065:
        /* <DEDUP_REMOVED lines=29> */
.L_x_6064:
[----:B------:R-:W-:Y:S05]  /*108e0*/  BSYNC B1 ;  /* 0x0000000000017941 */ /* 0x000fea0003800000 */
.L_x_6062:
        /* <DEDUP_REMOVED lines=9> */
.L_x_6055:
[----:B------:R-:W-:Y:S05]  /*10980*/  BSYNC B6 ;  /* 0x0000000000067941 */ /* 0x000fea0003800000 */
.L_x_6054:
        /* <DEDUP_REMOVED lines=25> */
.L_x_6070:
[----:B------:R-:W-:Y:S05]  /*10b20*/  BSYNC B7 ;  /* 0x0000000000077941 */ /* 0x000fea0003800000 */
.L_x_6069:
        /* <DEDUP_REMOVED lines=20> */
.L_x_6072:
[----:B------:R-:W-:Y:S05]  /*10c70*/  BSYNC B7 ;  /* 0x0000000000077941 */ /* 0x000fea0003800000 */
.L_x_6071:
        /* <DEDUP_REMOVED lines=84> */
.L_x_6074:
[----:B------:R-:W-:Y:S05]  /*111c0*/  BSYNC B0 ;  /* 0x0000000000007941 */ /* 0x000fea0003800000 */
.L_x_6073:
        /* <DEDUP_REMOVED lines=83> */
.L_x_6076:
        /* <DEDUP_REMOVED lines=22> */
.L_x_6079:
[----:B------:R-:W-:Y:S05]  /*11860*/  BSYNC B2 ;  /* 0x0000000000027941 */ /* 0x000fea0003800000 */
.L_x_6078:
        /* <DEDUP_REMOVED lines=29> */
.L_x_6077:
[----:B------:R-:W-:Y:S05]  /*11a40*/  BSYNC B1 ;  /* 0x0000000000017941 */ /* 0x000fea0003800000 */
.L_x_6075:
        /* <DEDUP_REMOVED lines=9> */
.L_x_6068:
[----:B------:R-:W-:Y:S05]  /*11ae0*/  BSYNC B6 ;  /* 0x0000000000067941 */ /* 0x000fea0003800000 */
.L_x_6067:
        /* <DEDUP_REMOVED lines=23> */
.L_x_6082:
[----:B------:R-:W-:-:S13]  /*11c60*/  ISETP.GE.AND P0, PT, R0, R50, PT ;  /* 0x000000320000720c */ /* 0x000fda0003f06270 */
[----:B------:R-:W-:Y:S05]  /*11c70*/  @P0 BRA `(.L_x_6084) ;  /* 0x0000000000300947 */ /* 0x000fea0003800000 */
[----:B0-----:R-:W0:Y:S01]  /*11c80*/  LDC.64 R4, c[0x0][0x218] ;  /* 0x00008600ff047b82 */ /* 0x001e220000000a00 */
[----:B------:R-:W-:Y:S01]  /*11c90*/  IMAD.IADD R7, R51, 0x1, R0 ;  /* 0x0000000133077824 */ /* 0x000fe200078e0200 */
[----:B------:R-:W-:-:S03]  /*11ca0*/  IADD3 R0, R0, 0x80, RZ ;  /* 0x0000008000007810 */ /* 0x000fc60007ffe0ff */
[----:B0-----:R-:W-:-:S05]  /*11cb0*/  IMAD.WIDE.U32 R4, R7, 0x8, R4 ;  /* 0x0000000807047825 */ /* 0x001fca00078e0004 */
[----:B------:R1:W-:Y:S02]  /*11cc0*/  STG.E.64 desc[UR36][R4.64], R30 ;  /* 0x0000001e04007986 */ /* 0x0003e4000c101b24 */
.L_x_6083:
[----:B------:R-:W-:-:S13]  /*11cd0*/  ISETP.GE.AND P0, PT, R0, R50, PT ;  /* 0x000000320000720c */ /* 0x000fda0003f06270 */
[----:B------:R-:W-:Y:S05]  /*11ce0*/  @P0 BRA `(.L_x_6085) ;  /* 0x0000000000340947 */ /* 0x000fea0003800000 */
[----:B01----:R-:W0:Y:S01]  /*11cf0*/  LDC.64 R4, c[0x0][0x218] ;  /* 0x00008600ff047b82 */ /* 0x003e220000000a00 */
[----:B------:R-:W-:Y:S02]  /*11d00*/  IMAD.IADD R7, R51, 0x1, R0 ;  /* 0x0000000133077824 */ /* 0x000fe400078e0200 */
[----:B------:R-:W-:Y:S02]  /*11d10*/  VIADD R0, R0, 0x80 ;  /* 0x0000008000007836 */ /* 0x000fe40000000000 */
[----:B0-----:R-:W-:-:S05]  /*11d20*/  IMAD.WIDE.U32 R4, R7, 0x8, R4 ;  /* 0x0000000807047825 */ /* 0x001fca00078e0004 */
[----:B------:R1:W-:Y:S02]  /*11d30*/  STG.E.64 desc[UR36][R4.64], R28 ;  /* 0x0000001c04007986 */ /* 0x0003e4000c101b24 */
.L_x_6084:
        /* <DEDUP_REMOVED lines=8> */
.L_x_6085:
[----:B------:R-:W-:Y:S05]  /*11dc0*/  BSYNC B1 ;  /* 0x0000000000017941 */ /* 0x000fea0003800000 */
.L_x_6081:
[----:B------:R-:W-:-:S13]  /*11dd0*/  ISETP.GE.AND P0, PT, R0, R50, PT ;  /* 0x000000320000720c */ /* 0x000fda0003f06270 */
[----:B012---:R-:W0:Y:S01]  /*11de0*/  @!P0 LDC.64 R4, c[0x0][0x218] ;  /* 0x00008600ff048b82 */ /* 0x007e220000000a00 */
[----:B------:R-:W-:Y:S02]  /*11df0*/  @!P0 IMAD.IADD R7, R51, 0x1, R0 ;  /* 0x0000000133078824 */ /* 0x000fe400078e0200 */
[----:B------:R-:W-:Y:S02]  /*11e00*/  @!P0 VIADD R0, R0, 0x80 ;  /* 0x0000008000008836 */ /* 0x000fe40000000000 */
[----:B0-----:R-:W-:-:S05]  /*11e10*/  @!P0 IMAD.WIDE.U32 R4, R7, 0x8, R4 ;  /* 0x0000000807048825 */ /* 0x001fca00078e0004 */
[----:B------:R2:W-:Y:S02]  /*11e20*/  @!P0 STG.E.64 desc[UR36][R4.64], R16 ;  /* 0x0000001004008986 */ /* 0x0005e4000c101b24 */
.L_x_6086:
[----:B------:R-:W-:Y:S05]  /*11e30*/  BSYNC B0 ;  /* 0x0000000000007941 */ /* 0x000fea0003800000 */
.L_x_6080:
[----:B------:R-:W-:-:S13]  /*11e40*/  ISETP.GE.AND P0, PT, R0, R50, PT ;  /* 0x000000320000720c */ /* 0x000fda0003f06270 */
[----:B------:R-:W-:Y:S05]  /*11e50*/  @P0 EXIT ;  /* 0x000000000000094d */ /* 0x000fea0003800000 */
[----:B012---:R-:W0:Y:S01]  /*11e60*/  LDC.64 R4, c[0x0][0x218] ;  /* 0x00008600ff047b82 */ /* 0x007e220000000a00 */
[----:B------:R-:W-:-:S04]  /*11e70*/  IMAD.IADD R51, R51, 0x1, R0 ;  /* 0x0000000133337824 */ /* 0x000fc800078e0200 */
[----:B0-----:R-:W-:-:S05]  /*11e80*/  IMAD.WIDE.U32 R4, R51, 0x8, R4 ;  /* 0x0000000833047825 */ /* 0x001fca00078e0004 */
[----:B------:R-:W-:Y:S01]  /*11e90*/  STG.E.64 desc[UR36][R4.64], R2 ;  /* 0x0000000204007986 */ /* 0x000fe2000c101b24 */
[----:B------:R-:W-:Y:S05]  /*11ea0*/  EXIT ;  /* 0x000000000000794d */ /* 0x000fea0003800000 */
        .weak           $__internal_12_$__cuda_sm20_div_rn_f64_full
        .type           $__internal_12_$__cuda_sm20_div_rn_f64_full,@function
        .size           $__internal_12_$__cuda_sm20_div_rn_f64_full,(.L_x_10803 - $__internal_12_$__cuda_sm20_div_rn_f64_full)
$__internal_12_$__cuda_sm20_div_rn_f64_full:
        /* <DEDUP_REMOVED lines=73> */
.L_x_6088:
        /* <DEDUP_REMOVED lines=17> */
.L_x_6091:
[----:B------:R-:W-:-:S05]  /*12450*/  LOP3.LUT R10, R5, 0x80000, RZ, 0xfc, !PT ;  /* 0x00080000050a7812 */ /* 0x000fca00078efcff */
[----:B------:R-:W-:Y:S01]  /*12460*/  IMAD.MOV.U32 R11, RZ, RZ, R10 ;  /* 0x000000ffff0b7224 */ /* 0x000fe200078e000a */
[----:B------:R-:W-:Y:S01]  /*12470*/  MOV R10, R4 ;  /* 0x00000004000a7202 */ /* 0x000fe20000000f00 */
[----:B------:R-:W-:Y:S06]  /*12480*/  BRA `(.L_x_6089) ;  /* 0x00000000000c7947 */ /* 0x000fec0003800000 */
.L_x_6090:
[----:B------:R-:W-:-:S05]  /*12490*/  LOP3.LUT R10, R7, 0x80000, RZ, 0xfc, !PT ;  /* 0x00080000070a7812 */ /* 0x000fca00078efcff */
[----:B------:R-:W-:Y:S02]  /*124a0*/  IMAD.MOV.U32 R11, RZ, RZ, R10 ;  /* 0x000000ffff0b7224 */ /* 0x000fe400078e000a */
[----:B------:R-:W-:-:S07]  /*124b0*/  IMAD.MOV.U32 R10, RZ, RZ, R6 ;  /* 0x000000ffff0a7224 */ /* 0x000fce00078e0006 */
.L_x_6089:
[----:B------:R-:W-:Y:S05]  /*124c0*/  BSYNC B0 ;  /* 0x0000000000007941 */ /* 0x000fea0003800000 */
.L_x_6087:
[----:B------:R-:W-:Y:S01]  /*124d0*/  IMAD.MOV.U32 R4, RZ, RZ, R0 ;  /* 0x000000ffff047224 */ /* 0x000fe200078e0000 */
[----:B------:R-:W-:Y:S01]  /*124e0*/  MOV R3, R11 ;  /* 0x0000000b00037202 */ /* 0x000fe20000000f00 */
[----:B------:R-:W-:Y:S02]  /*124f0*/  IMAD.MOV.U32 R5, RZ, RZ, 0x0 ;  /* 0x00000000ff057424 */ /* 0x000fe400078e00ff */
[----:B------:R-:W-:Y:S02]  /*12500*/  IMAD.MOV.U32 R2, RZ, RZ, R10 ;  /* 0x000000ffff027224 */ /* 0x000fe400078e000a */
[----:B------:R-:W-:Y:S05]  /*12510*/  RET.REL.NODEC R4 `(_ZN2at6native29vectorized_elementwise_kernelILi8EZZZNS0_29binary_cross_entropy_out_cudaERKNS_6TensorES4_RKSt8optionalIS2_ElRS2_ENKUlvE_clEvENKUlvE_clEvEUlddE_St5arrayIPcLm3EEEEviT0_T1_) ;  /* 0xfffffed804b87950 */ /* 0x000fea0003c3ffff */
.L_x_6092:
        /* <DEDUP_REMOVED lines=14> */
.L_x_10803:


//--------------------- .text._ZN2at6native18elementwise_kernelILi128ELi4EZNS0_15gpu_kernel_implIZZZN37_INTERNAL_cee6930f_7_Loss_cu_5b0651e139_GLOBAL__N__cee6930f_7_Loss_cu_5b0651e140binary_cross_entropy_backward_out_kernelERNS_6TensorERKS5_S8_S8_ENKUlvE_clEvENKUlvE2_clEvEUlN3c108BFloat16ESC_SC_E_EEvRNS_18TensorIteratorBaseERKT_EUliE_EEviT1_ --------------------------
	.section	.text._ZN2at6native18elementwise_kernelILi128ELi4EZNS0_15gpu_kernel_implIZZZN37_INTERNAL_cee6930f_7_Loss_cu_5b0651e139_GLOBAL__N__cee6930f_7_Loss_cu_5b0651e140binary_cross_entropy_backward_out_kernelERNS_6TensorERKS5_S8_S8_ENKUlvE_clEvENKUlvE2_clEvEUlN3c108BFloat16ESC_SC_E_EEvRNS_18TensorIteratorBaseERKT_EUliE_EEviT1_,"ax",@progbits
	.align	128
        .global         _ZN2at6native18elementwise_kernelILi128ELi4EZNS0_15gpu_kernel_implIZZZN37_INTERNAL_cee6930f_7_Loss_cu_5b0651e139_GLOBAL__N__cee6930f_7_Loss_cu_5b0651e140binary_cross_entropy_backward_out_kernelERNS_6TensorERKS5_S8_S8_ENKUlvE_clEvENKUlvE2_clEvEUlN3c108BFloat16ESC_SC_E_EEvRNS_18TensorIteratorBaseERKT_EUliE_EEviT1_
        .type           _ZN2at6native18elementwise_kernelILi128ELi4EZNS0_15gpu_kernel_implIZZZN37_INTERNAL_cee6930f_7_Loss_cu_5b0651e139_GLOBAL__N__cee6930f_7_Loss_cu_5b0651e140binary_cross_entropy_backward_out_kernelERNS_6TensorERKS5_S8_S8_ENKUlvE_clEvENKUlvE2_clEvEUlN3c108BFloat16ESC_SC_E_EEvRNS_18TensorIteratorBaseERKT_EUliE_EEviT1_,@function
        .size           _ZN2at6native18elementwise_kernelILi128ELi4EZNS0_15gpu_kernel_implIZZZN37_INTERNAL_cee6930f_7_Loss_cu_5b0651e139_GLOBAL__N__cee6930f_7_Loss_cu_5b0651e140binary_cross_entropy_backward_out_kernelERNS_6TensorERKS5_S8_S8_ENKUlvE_clEvENKUlvE2_clEvEUlN3c108BFloat16ESC_SC_E_EEvRNS_18TensorIteratorBaseERKT_EUliE_EEviT1_,(.L_x_10839 - _ZN2at6native18elementwise_kernelILi128ELi4EZNS0_15gpu_kernel_implIZZZN37_INTERNAL_cee6930f_7_Loss_cu_5b0651e139_GLOBAL__N__cee6930f_7_Loss_cu_5b0651e140binary_cross_entropy_backward_out_kernelERNS_6TensorERKS5_S8_S8_ENKUlvE_clEvENKUlvE2_clEvEUlN3c108BFloat16ESC_SC_E_EEvRNS_18TensorIteratorBaseERKT_EUliE_EEviT1_)
        .other          _ZN2at6native18elementwise_kernelILi128ELi4EZNS0_15gpu_kernel_implIZZZN37_INTERNAL_cee6930f_7_Loss_cu_5b0651e139_GLOBAL__N__cee6930f_7_Loss_cu_5b0651e140binary_cross_entropy_backward_out_kernelERNS_6TensorERKS5_S8_S8_ENKUlvE_clEvENKUlvE2_clEvEUlN3c108BFloat16ESC_SC_E_EEvRNS_18TensorIteratorBaseERKT_EUliE_EEviT1_,@"STO_CUDA_ENTRY STV_DEFAULT"
_ZN2at6native18elementwise_kernelILi128ELi4EZNS0_15gpu_kernel_implIZZZN37_INTERNAL_cee6930f_7_Loss_cu_5b0651e139_GLOBAL__N__cee6930f_7_Loss_cu_5b0651e140binary_cross_entropy_backward_out_kernelERNS_6TensorERKS5_S8_S8_ENKUlvE_clEvENKUlvE2_clEvEUlN3c108BFloat16ESC_SC_E_EEvRNS_18TensorIteratorBaseERKT_EUliE_EEviT1_:
.text._ZN2at6native18elementwise_kernelILi128ELi4EZNS0_15gpu_kernel_implIZZZN37_INTERNAL_cee6930f_7_Loss_cu_5b0651e139_GLOBAL__N__cee6930f_7_Loss_cu_5b0651e140binary_cross_entropy_backward_out_kernelERNS_6TensorERKS5_S8_S8_ENKUlvE_clEvENKUlvE2_clEvEUlN3c108BFloat16ESC_SC_E_EEvRNS_18TensorIteratorBaseERKT_EUliE_EEviT1_:
        /* <DEDUP_REMOVED lines=12> */
[----:B------:R-:W-:Y:S02]  /*00c0*/  IMAD.MOV.U32 R0, RZ, RZ, RZ ;  /* 0x000000ffff007224 */ /* 0x000fe400078e00ff */
[----:B------:R-:W-:Y:S01]  /*00d0*/  IMAD.MOV.U32 R16, RZ, RZ, RZ ;  /* 0x000000ffff107224 */ /* 0x000fe200078e00ff */
[----:B0-----:R-:W-:-:S13]  /*00e0*/  ISETP.NE.AND P0, PT, R6, RZ, PT ;  /* 0x000000ff0600720c */ /* 0x001fda0003f05270 */
[----:B------:R-:W-:Y:S05]  /*00f0*/  @!P0 BRA `(.L_x_6095) ;  /* 0x0000001400dc8947 */ /* 0x000fea0003800000 */
[----:B------:R-:W-:Y:S01]  /*0100*/  IMAD.MOV.U32 R2, RZ, RZ, RZ ;  /* 0x000000ffff027224 */ /* 0x000fe200078e00ff */
[----:B------:R-:W-:Y:S01]  /*0110*/  ULDC.64 UR4, c[0x0][0x220] ;  /* 0x0000880000047ab9 */ /* 0x000fe20000000a00 */
[----:B------:R-:W-:Y:S01]  /*0120*/  IMAD.MOV.U32 R3, RZ, RZ, R19 ;  /* 0x000000ffff037224 */ /* 0x000fe200078e0013 */
[----:B------:R-:W-:Y:S01]  /*0130*/  ISETP.NE.AND P0, PT, R6, 0x1, PT ;  /* 0x000000010600780c */ /* 0x000fe20003f05270 */
[----:B------:R-:W-:Y:S01]  /*0140*/  ULDC.64 UR6, c[0x0][0x350] ;  /* 0x0000d40000067ab9 */ /* 0x000fe20000000a00 */
        /* <DEDUP_REMOVED lines=15> */
[----:B------:R-:W-:Y:S01]  /*0240*/  IMAD.HI.U32 R2, R5, UR7, R4 ;  /* 0x0000000705027c27 */ /* 0x000fe2000f8e0004 */
[----:B------:R-:W-:-:S04]  /*0250*/  ULDC.64 UR8, c[0x0][0x360] ;  /* 0x0000d80000087ab9 */ /* 0x000fc80000000a00 */
[----:B------:R-:W-:-:S05]  /*0260*/  SHF.R.U32.HI R3, RZ, UR5, R2 ;  /* 0x00000005ff037c19 */ /* 0x000fca0008011602 */
[----:B------:R-:W-:-:S04]  /*0270*/  IMAD.MOV R4, RZ, RZ, -R3 ;  /* 0x000000ffff047224 */ /* 0x000fc800078e0a03 */
[----:B------:R-:W-:Y:S01]  /*0280*/  IMAD R5, R4, UR6, R5 ;  /* 0x0000000604057c24 */ /* 0x000fe2000f8e0205 */
[----:B------:R-:W-:-:S03]  /*0290*/  ULDC.64 UR6, c[0x0][0x358] ;  /* 0x0000d60000067ab9 */ /* 0x000fc60000000a00 */
[C---:B------:R-:W-:Y:S02]  /*02a0*/  IMAD R16, R5.reuse, UR6, RZ ;  /* 0x0000000605107c24 */ /* 0x040fe4000f8e02ff */
[C---:B------:R-:W-:Y:S02]  /*02b0*/  IMAD R0, R5.reuse, UR7, R0 ;  /* 0x0000000705007c24 */ /* 0x040fe4000f8e0200 */
[C---:B------:R-:W-:Y:S02]  /*02c0*/  IMAD R24, R5.reuse, UR8, R24 ;  /* 0x0000000805187c24 */ /* 0x040fe4000f8e0218 */
[----:B------:R-:W-:Y:S02]  /*02d0*/  IMAD R22, R5, UR9, R22 ;  /* 0x0000000905167c24 */ /* 0x000fe4000f8e0216 */
[----:B------:R-:W-:Y:S01]  /*02e0*/  IMAD R16, R19, UR4, R16 ;  /* 0x0000000413107c24 */ /* 0x000fe2000f8e0210 */
[----:B------:R-:W-:Y:S06]  /*02f0*/  @!P0 BRA `(.L_x_6095) ;  /* 0x00000014005c8947 */ /* 0x000fec0003800000 */
[----:B------:R-:W-:Y:S01]  /*0300*/  IMAD.MOV.U32 R2, RZ, RZ, RZ ;  /* 0x000000ffff027224 */ /* 0x000fe200078e00ff */
[----:B------:R-:W-:Y:S01]  /*0310*/  ULDC.64 UR4, c[0x0][0x238] ;  /* 0x00008e0000047ab9 */ /* 0x000fe20000000a00 */
        /* <DEDUP_REMOVED lines=19> */
[----:B------:R-:W-:-:S04]  /*0450*/  ULDC.64 UR4, c[0x0][0x378] ;  /* 0x0000de0000047ab9 */ /* 0x000fc80000000a00 */
        /* <DEDUP_REMOVED lines=310> */
[----:B------:R-:W-:Y:S02]  /*17c0*/  ULDC.64 UR6, c[0x0][0x4d0] ;  /* 0x0001340000067ab9 */ /* 0x000fe40000000a00 */
        /* <DEDUP_REMOVED lines=9> */
[----:B------:R-:W-:-:S07]  /*1860*/  IMAD R22, R3, UR7, R22 ;  /* 0x0000000703167c24 */ /* 0x000fce000f8e0216 */
.L_x_6095:
        /* <DEDUP_REMOVED lines=23> */
.L_x_6099:
[----:B------:R-:W2:Y:S02]  /*19e0*/  LDG.E.U8 R2, desc[UR36][R2.64] ;  /* 0x0000002402027981 */ /* 0x000ea4000c1e1100 */
[----:B--2---:R-:W-:-:S04]  /*19f0*/  I2FP.F32.U32 R0, R2 ;  /* 0x0000000200007245 */ /* 0x004fc80000201000 */
[----:B------:R-:W-:-:S04]  /*1a00*/  F2FP.BF16.F32.PACK_AB R0, RZ, R0 ;  /* 0x00000000ff00723e */ /* 0x000fc800000010ff */
[----:B------:R-:W-:Y:S01]  /*1a10*/  PRMT R19, R0, 0x7610, R19 ;  /* 0x0000761000137816 */ /* 0x000fe20000000013 */
[----:B------:R-:W-:Y:S06]  /*1a20*/  BRA `(.L_x_6101) ;  /* 0x0000000c00c87947 */ /* 0x000fec0003800000 */
.L_x_6098:
        /* <DEDUP_REMOVED lines=11> */
.L_x_6103:
[----:B------:R-:W2:Y:S02]  /*1ae0*/  LDG.E R2, desc[UR36][R2.64] ;  /* 0x0000002402027981 */ /* 0x000ea4000c1e1900 */
[----:B--2---:R-:W-:-:S04]  /*1af0*/  I2FP.F32.S32 R0, R2 ;  /* 0x0000000200007245 */ /* 0x004fc80000201400 */
[----:B------:R-:W-:-:S04]  /*1b00*/  F2FP.BF16.F32.PACK_AB R0, RZ, R0 ;  /* 0x00000000ff00723e */ /* 0x000fc800000010ff */
[----:B------:R-:W-:Y:S01]  /*1b10*/  PRMT R19, R0, 0x7610, R19 ;  /* 0x0000761000137816 */ /* 0x000fe20000000013 */
[----:B------:R-:W-:Y:S06]  /*1b20*/  BRA `(.L_x_6101) ;  /* 0x0000000c00887947 */ /* 0x000fec0003800000 */
.L_x_6102:
[----:B------:R-:W2:Y:S02]  /*1b30*/  LDG.E.U16 R2, desc[UR36][R2.64] ;  /* 0x0000002402027981 */ /* 0x000ea4000c1e1500 */
[----:B--2---:R-:W0:Y:S02]  /*1b40*/  I2F.S16 R0, R2 ;  /* 0x0000000200007306 */ /* 0x004e240000101400 */
[----:B0-----:R-:W-:-:S04]  /*1b50*/  F2FP.BF16.F32.PACK_AB R0, RZ, R0 ;  /* 0x00000000ff00723e */ /* 0x001fc800000010ff */
[----:B------:R-:W-:Y:S01]  /*1b60*/  PRMT R19, R0, 0x7610, R19 ;  /* 0x0000761000137816 */ /* 0x000fe20000000013 */
[----:B------:R-:W-:Y:S06]  /*1b70*/  BRA `(.L_x_6101) ;  /* 0x0000000c00747947 */ /* 0x000fec0003800000 */
.L_x_6097:
        /* <DEDUP_REMOVED lines=9> */
.L_x_6105:
[----:B------:R-:W2:Y:S02]  /*1c10*/  LDG.E.U16 R0, desc[UR36][R2.64] ;  /* 0x0000002402007981 */ /* 0x000ea4000c1e1500 */
[----:B--2---:R-:W-:-:S05]  /*1c20*/  HADD2.F32 R0, -RZ, R0.H0_H0 ;  /* 0x20000000ff007230 */ /* 0x004fca0000004100 */
[----:B------:R-:W-:-:S04]  /*1c30*/  F2FP.BF16.F32.PACK_AB R0, RZ, R0 ;  /* 0x00000000ff00723e */ /* 0x000fc800000010ff */
[----:B------:R-:W-:Y:S01]  /*1c40*/  PRMT R19, R0, 0x7610, R19 ;  /* 0x0000761000137816 */ /* 0x000fe20000000013 */
[----:B------:R-:W-:Y:S06]  /*1c50*/  BRA `(.L_x_6101) ;  /* 0x0000000c003c7947 */ /* 0x000fec0003800000 */
.L_x_6104:
        /* <DEDUP_REMOVED lines=9> */
.L_x_6107:
[----:B------:R-:W2:Y:S02]  /*1cf0*/  LDG.E.U16 R2, desc[UR36][R2.64] ;  /* 0x0000002402027981 */ /* 0x000ea4000c1e1500 */
[----:B--2---:R-:W-:-:S05]  /*1d00*/  HADD2.F32 R0, -RZ, R2.H0_H0 ;  /* 0x20000002ff007230 */ /* 0x004fca0000004100 */
[----:B------:R-:W-:-:S04]  /*1d10*/  F2FP.BF16.F32.PACK_AB R0, RZ, R0 ;  /* 0x00000000ff00723e */ /* 0x000fc800000010ff */
[----:B------:R-:W-:Y:S01]  /*1d20*/  PRMT R19, R0, 0x7610, R19 ;  /* 0x0000761000137816 */ /* 0x000fe20000000013 */
[----:B------:R-:W-:Y:S06]  /*1d30*/  BRA `(.L_x_6101) ;  /* 0x0000000c00047947 */ /* 0x000fec0003800000 */
.L_x_6106:
        /* <DEDUP_REMOVED lines=9> */
.L_x_6096:
        /* <DEDUP_REMOVED lines=14> */
.L_x_6110:
        /* <DEDUP_REMOVED lines=9> */
.L_x_6109:
        /* <DEDUP_REMOVED lines=28> */
.L_x_6112:
        /* <DEDUP_REMOVED lines=15> */
.L_x_6111:
[----:B------:R0:W5:Y:S01]  /*21f0*/  LDG.E.U16 R19, desc[UR36][R2.64] ;  /* 0x0000002402137981 */ /* 0x000162000c1e1500 */
[----:B------:R-:W-:Y:S05]  /*2200*/  BRA `(.L_x_6101) ;  /* 0x0000000400d07947 */ /* 0x000fea0003800000 */
.L_x_6108:
        /* <DEDUP_REMOVED lines=13> */
.L_x_6115:
        /* <DEDUP_REMOVED lines=21> */
.L_x_6119:
[----:B------:R-:W-:Y:S05]  /*2430*/  BSYNC B1 ;  /* 0x0000000000017941 */ /* 0x000fea0003800000 */
.L_x_6118:
[----:B------:R-:W-:Y:S01]  /*2440*/  LEA R3, R0, 0x3b800000, 0x17 ;  /* 0x3b80000000037811 */ /* 0x000fe200078eb8ff */
[----:B------:R-:W-:-:S05]  /*2450*/  IMAD.SHL.U32 R0, R2, 0x100000, RZ ;  /* 0x0010000002007824 */ /* 0x000fca00078e00ff */
[----:B------:R-:W-:-:S07]  /*2460*/  LOP3.LUT R0, R3, R0, R4, 0xfe, !PT ;  /* 0x0000000003007212 */ /* 0x000fce00078efe04 */
.L_x_6117:
[----:B------:R-:W-:Y:S05]  /*2470*/  BSYNC B0 ;  /* 0x0000000000007941 */ /* 0x000fea0003800000 */
.L_x_6116:
[----:B------:R-:W-:-:S04]  /*2480*/  F2FP.BF16.F32.PACK_AB R0, RZ, R0 ;  /* 0x00000000ff00723e */ /* 0x000fc800000010ff */
[----:B------:R-:W-:Y:S01]  /*2490*/  PRMT R19, R0, 0x7610, R19 ;  /* 0x0000761000137816 */ /* 0x000fe20000000013 */
[----:B------:R-:W-:Y:S06]  /*24a0*/  BRA `(.L_x_6101) ;  /* 0x0000000400287947 */ /* 0x000fec0003800000 */
.L_x_6114:
        /* <DEDUP_REMOVED lines=21> */
.L_x_6123:
[----:B------:R-:W-:Y:S05]  /*2600*/  BSYNC B1 ;  /* 0x0000000000017941 */ /* 0x000fea0003800000 */
.L_x_6122:
[----:B------:R-:W-:Y:S01]  /*2610*/  LEA R3, R0, 0x37800000, 0x17 ;  /* 0x3780000000037811 */ /* 0x000fe200078eb8ff */
[----:B------:R-:W-:-:S05]  /*2620*/  IMAD.SHL.U32 R0, R2, 0x200000, RZ ;  /* 0x0020000002007824 */ /* 0x000fca00078e00ff */
[----:B------:R-:W-:-:S07]  /*2630*/  LOP3.LUT R0, R3, R0, R4, 0xfe, !PT ;  /* 0x0000000003007212 */ /* 0x000fce00078efe04 */
.L_x_6121:
[----:B------:R-:W-:Y:S05]  /*2640*/  BSYNC B0 ;  /* 0x0000000000007941 */ /* 0x000fea0003800000 */
.L_x_6120:
[----:B------:R-:W-:-:S04]  /*2650*/  F2FP.BF16.F32.PACK_AB R0, RZ, R0 ;  /* 0x00000000ff00723e */ /* 0x000fc800000010ff */
[----:B------:R-:W-:Y:S01]  /*2660*/  PRMT R19, R0, 0x7610, R19 ;  /* 0x0000761000137816 */ /* 0x000fe20000000013 */
[----:B------:R-:W-:Y:S06]  /*2670*/  BRA `(.L_x_6101) ;  /* 0x0000000000b47947 */ /* 0x000fec0003800000 */
.L_x_6113:
        /* <DEDUP_REMOVED lines=14> */
.L_x_6127:
[----:B------:R-:W-:Y:S05]  /*2760*/  BSYNC B0 ;  /* 0x0000000000007941 */ /* 0x000fea0003800000 */
.L_x_6126:
[----:B------:R-:W-:-:S04]  /*2770*/  F2FP.BF16.F32.PACK_AB R0, RZ, R0 ;  /* 0x00000000ff00723e */ /* 0x000fc800000010ff */
[----:B------:R-:W-:Y:S01]  /*2780*/  PRMT R19, R0, 0x7610, R19 ;  /* 0x0000761000137816 */ /* 0x000fe20000000013 */
[----:B------:R-:W-:Y:S06]  /*2790*/  BRA `(.L_x_6101) ;  /* 0x00000000006c7947 */ /* 0x000fec0003800000 */
.L_x_6100:
        /* <DEDUP_REMOVED lines=16> */
.L_x_6128:
[----:B------:R-:W-:Y:S01]  /*28a0*/  PRMT R19, RZ, 0x7610, R19 ;  /* 0x00007610ff137816 */ /* 0x000fe20000000013 */
[----:B------:R-:W-:Y:S06]  /*28b0*/  BRA `(.L_x_6101) ;  /* 0x0000000000247947 */ /* 0x000fec0003800000 */
.L_x_6125:
[----:B------:R-:W2:Y:S02]  /*28c0*/  LDG.E.64 R2, desc[UR36][R2.64] ;  /* 0x0000002402027981 */ /* 0x000ea4000c1e1b00 */
[----:B--2---:R-:W0:Y:S02]  /*28d0*/  I2F.U64 R0, R2 ;  /* 0x0000000200007312 */ /* 0x004e240000301000 */
[----:B0-----:R-:W-:-:S04]  /*28e0*/  F2FP.BF16.F32.PACK_AB R0, RZ, R0 ;  /* 0x00000000ff00723e */ /* 0x001fc800000010ff */
[----:B------:R-:W-:Y:S01]  /*28f0*/  PRMT R19, R0, 0x7610, R19 ;  /* 0x0000761000137816 */ /* 0x000fe20000000013 */
[----:B------:R-:W-:Y:S06]  /*2900*/  BRA `(.L_x_6101) ;  /* 0x0000000000107947 */ /* 0x000fec0003800000 */
.L_x_6124:
[----:B------:R-:W2:Y:S02]  /*2910*/  LDG.E R2, desc[UR36][R2.64] ;  /* 0x0000002402027981 */ /* 0x000ea4000c1e1900 */
[----:B--2---:R-:W-:-:S04]  /*2920*/  I2FP.F32.U32 R0, R2 ;  /* 0x0000000200007245 */ /* 0x004fc80000201000 */
[----:B------:R-:W-:-:S04]  /*2930*/  F2FP.BF16.F32.PACK_AB R0, RZ, R0 ;  /* 0x00000000ff00723e */ /* 0x000fc800000010ff */
[----:B------:R-:W-:-:S07]  /*2940*/  PRMT R19, R0, 0x7610, R19 ;  /* 0x0000761000137816 */ /* 0x000fce0000000013 */
.L_x_6101:
        /* <DEDUP_REMOVED lines=20> */
.L_x_6132:
[----:B------:R-:W2:Y:S02]  /*2a90*/  LDG.E.U8 R2, desc[UR36][R2.64] ;  /* 0x0000002402027981 */ /* 0x000ea4000c1e1100 */
[----:B--2---:R-:W-:-:S04]  /*2aa0*/  I2FP.F32.U32 R0, R2 ;  /* 0x0000000200007245 */ /* 0x004fc80000201000 */
[----:B------:R-:W-:-:S04]  /*2ab0*/  F2FP.BF16.F32.PACK_AB R0, RZ, R0 ;  /* 0x00000000ff00723e */ /* 0x000fc800000010ff */
[----:B------:R-:W-:Y:S01]  /*2ac0*/  PRMT R24, R0, 0x7610, R24 ;  /* 0x0000761000187816 */ /* 0x000fe20000000018 */
[----:B------:R-:W-:Y:S06]  /*2ad0*/  BRA `(.L_x_6134) ;  /* 0x0000000c00c87947 */ /* 0x000fec0003800000 */
.L_x_6131:
        /* <DEDUP_REMOVED lines=11> */
.L_x_6136:
[----:B------:R-:W2:Y:S02]  /*2b90*/  LDG.E R2, desc[UR36][R2.64] ;  /* 0x0000002402027981 */ /* 0x000ea4000c1e1900 */
[----:B--2---:R-:W-:-:S04]  /*2ba0*/  I2FP.F32.S32 R0, R2 ;  /* 0x0000000200007245 */ /* 0x004fc80000201400 */
[----:B------:R-:W-:-:S04]  /*2bb0*/  F2FP.BF16.F32.PACK_AB R0, RZ, R0 ;  /* 0x00000000ff00723e */ /* 0x000fc800000010ff */
[----:B------:R-:W-:Y:S01]  /*2bc0*/  PRMT R24, R0, 0x7610, R24 ;  /* 0x0000761000187816 */ /* 0x000fe20000000018 */
[----:B------:R-:W-:Y:S06]  /*2bd0*/  BRA `(.L_x_6134) ;  /* 0x0000000c00887947 */ /* 0x000fec0003800000 */
.L_x_6135:
[----:B------:R-:W2:Y:S02]  /*2be0*/  LDG.E.U16 R2, desc[UR36][R2.64] ;  /* 0x0000002402027981 */ /* 0x000ea4000c1e1500 */
[----:B--2---:R-:W0:Y:S02]  /*2bf0*/  I2F.S16 R0, R2 ;  /* 0x0000000200007306 */ /* 0x004e240000101400 */
[----:B0-----:R-:W-:-:S04]  /*2c00*/  F2FP.BF16.F32.PACK_AB R0, RZ, R0 ;  /* 0x00000000ff00723e */ /* 0x001fc800000010ff */
[----:B------:R-:W-:Y:S01]  /*2c10*/  PRMT R24, R0, 0x7610, R24 ;  /* 0x0000761000187816 */ /* 0x000fe20000000018 */
[----:B------:R-:W-:Y:S06]  /*2c20*/  BRA `(.L_x_6134) ;  /* 0x0000000c00747947 */ /* 0x000fec0003800000 */
.L_x_6130:
        /* <DEDUP_REMOVED lines=9> */
.L_x_6138:
[----:B------:R-:W2:Y:S02]  /*2cc0*/  LDG.E.U16 R0, desc[UR36][R2.64] ;  /* 0x0000002402007981 */ /* 0x000ea4000c1e1500 */
[----:B--2---:R-:W-:-:S05]  /*2cd0*/  HADD2.F32 R0, -RZ, R0.H0_H0 ;  /* 0x20000000ff007230 */ /* 0x004fca0000004100 */
[----:B------:R-:W-:-:S04]  /*2ce0*/  F2FP.BF16.F32.PACK_AB R0, RZ, R0 ;  /* 0x00000000ff00723e */ /* 0x000fc800000010ff */
[----:B------:R-:W-:Y:S01]  /*2cf0*/  PRMT R24, R0, 0x7610, R24 ;  /* 0x0000761000187816 */ /* 0x000fe20000000018 */
[----:B------:R-:W-:Y:S06]  /*2d00*/  BRA `(.L_x_6134) ;  /* 0x0000000c003c7947 */ /* 0x000fec0003800000 */
.L_x_6137:
        /* <DEDUP_REMOVED lines=9> */
.L_x_6140:
[----:B------:R-:W2:Y:S02]  /*2da0*/  LDG.E.U16 R2, desc[UR36][R2.64] ;  /* 0x0000002402027981 */ /* 0x000ea4000c1e1500 */
[----:B--2---:R-:W-:-:S05]  /*2db0*/  HADD2.F32 R0, -RZ, R2.H0_H0 ;  /* 0x20000002ff007230 */ /* 0x004fca0000004100 */
[----:B------:R-:W-:-:S04]  /*2dc0*/  F2FP.BF16.F32.PACK_AB R0, RZ, R0 ;  /* 0x00000000ff00723e */ /* 0x000fc800000010ff */
[----:B------:R-:W-:Y:S01]  /*2dd0*/  PRMT R24, R0, 0x7610, R24 ;  /* 0x0000761000187816 */ /* 0x000fe20000000018 */
[----:B------:R-:W-:Y:S06]  /*2de0*/  BRA `(.L_x_6134) ;  /* 0x0000000c00047947 */ /* 0x000fec0003800000 */
.L_x_6139:
        /* <DEDUP_REMOVED lines=9> */
.L_x_6129:
        /* <DEDUP_REMOVED lines=14> */
.L_x_6143:
        /* <DEDUP_REMOVED lines=9> */
.L_x_6142:
        /* <DEDUP_REMOVED lines=28> */
.L_x_6145:
        /* <DEDUP_REMOVED lines=15> */
.L_x_6144:
[----:B------:R0:W5:Y:S01]  /*32a0*/  LDG.E.U16 R24, desc[UR36][R2.64] ;  /* 0x0000002402187981 */ /* 0x000162000c1e1500 */
[----:B------:R-:W-:Y:S05]  /*32b0*/  BRA `(.L_x_6134) ;  /* 0x0000000400d07947 */ /* 0x000fea0003800000 */
.L_x_6141:
        /* <DEDUP_REMOVED lines=13> */
.L_x_6148:
        /* <DEDUP_REMOVED lines=21> */
.L_x_6152:
[----:B------:R-:W-:Y:S05]  /*34e0*/  BSYNC B1 ;  /* 0x0000000000017941 */ /* 0x000fea0003800000 */
.L_x_6151:
[----:B------:R-:W-:Y:S01]  /*34f0*/  LEA R3, R0, 0x3b800000, 0x17 ;  /* 0x3b80000000037811 */ /* 0x000fe200078eb8ff */
[----:B------:R-:W-:-:S05]  /*3500*/  IMAD.SHL.U32 R0, R2, 0x100000, RZ ;  /* 0x0010000002007824 */ /* 0x000fca00078e00ff */
[----:B------:R-:W-:-:S07]  /*3510*/  LOP3.LUT R0, R3, R0, R4, 0xfe, !PT ;  /* 0x0000000003007212 */ /* 0x000fce00078efe04 */
.L_x_6150:
[----:B------:R-:W-:Y:S05]  /*3520*/  BSYNC B0 ;  /* 0x0000000000007941 */ /* 0x000fea0003800000 */
.L_x_6149:
[----:B------:R-:W-:-:S04]  /*3530*/  F2FP.BF16.F32.PACK_AB R0, RZ, R0 ;  /* 0x00000000ff00723e */ /* 0x000fc800000010ff */
[----:B------:R-:W-:Y:S01]  /*3540*/  PRMT R24, R0, 0x7610, R24 ;  /* 0x0000761000187816 */ /* 0x000fe20000000018 */
[----:B------:R-:W-:Y:S06]  /*3550*/  BRA `(.L_x_6134) ;  /* 0x0000000400287947 */ /* 0x000fec0003800000 */
.L_x_6147:
        /* <DEDUP_REMOVED lines=21> */
.L_x_6156:
[----:B------:R-:W-:Y:S05]  /*36b0*/  BSYNC B1 ;  /* 0x0000000000017941 */ /* 0x000fea0003800000 */
.L_x_6155:
[----:B------:R-:W-:Y:S01]  /*36c0*/  LEA R3, R0, 0x37800000, 0x17 ;  /* 0x3780000000037811 */ /* 0x000fe200078eb8ff */
[----:B------:R-:W-:-:S05]  /*36d0*/  IMAD.SHL.U32 R0, R2, 0x200000, RZ ;  /* 0x0020000002007824 */ /* 0x000fca00078e00ff */
[----:B------:R-:W-:-:S07]  /*36e0*/  LOP3.LUT R0, R3, R0, R4, 0xfe, !PT ;  /* 0x0000000003007212 */ /* 0x000fce00078efe04 */
.L_x_6154:
[----:B------:R-:W-:Y:S05]  /*36f0*/  BSYNC B0 ;  /* 0x0000000000007941 */ /* 0x000fea0003800000 */
.L_x_6153:
[----:B------:R-:W-:-:S04]  /*3700*/  F2FP.BF16.F32.PACK_AB R0, RZ, R0 ;  /* 0x00000000ff00723e */ /* 0x000fc800000010ff */
[----:B------:R-:W-:Y:S01]  /*3710*/  PRMT R24, R0, 0x7610, R24 ;  /* 0x0000761000187816 */ /* 0x000fe20000000018 */
[----:B------:R-:W-:Y:S06]  /*3720*/  BRA `(.L_x_6134) ;  /* 0x0000000000b47947 */ /* 0x000fec0003800000 */
.L_x_6146:
        /* <DEDUP_REMOVED lines=14> */
.L_x_6160:
[----:B------:R-:W-:Y:S05]  /*3810*/  BSYNC B0 ;  /* 0x0000000000007941 */ /* 0x000fea0003800000 */
.L_x_6159:
[----:B------:R-:W-:-:S04]  /*3820*/  F2FP.BF16.F32.PACK_AB R0, RZ, R0 ;  /* 0x00000000ff00723e */ /* 0x000fc800000010ff */
[----:B------:R-:W-:Y:S01]  /*3830*/  PRMT R24, R0, 0x7610, R24 ;  /* 0x0000761000187816 */ /* 0x000fe20000000018 */
[----:B------:R-:W-:Y:S06]  /*3840*/  BRA `(.L_x_6134) ;  /* 0x00000000006c7947 */ /* 0x000fec0003800000 */
.L_x_6133:
        /* <DEDUP_REMOVED lines=16> */
.L_x_6161:
[----:B------:R-:W-:Y:S01]  /*3950*/  PRMT R24, RZ, 0x7610, R24 ;  /* 0x00007610ff187816 */ /* 0x000fe20000000018 */
[----:B------:R-:W-:Y:S06]  /*3960*/  BRA `(.L_x_6134) ;  /* 0x0000000000247947 */ /* 0x000fec0003800000 */
.L_x_6158:
[----:B------:R-:W2:Y:S02]  /*3970*/  LDG.E.64 R2, desc[UR36][R2.64] ;  /* 0x0000002402027981 */ /* 0x000ea4000c1e1b00 */
[----:B--2---:R-:W0:Y:S02]  /*3980*/  I2F.U64 R0, R2 ;  /* 0x0000000200007312 */ /* 0x004e240000301000 */
[----:B0-----:R-:W-:-:S04]  /*3990*/  F2FP.BF16.F32.PACK_AB R0, RZ, R0 ;  /* 0x00000000ff00723e */ /* 0x001fc800000010ff */
[----:B------:R-:W-:Y:S01]  /*39a0*/  PRMT R24, R0, 0x7610, R24 ;  /* 0x0000761000187816 */ /* 0x000fe20000000018 */
[----:B------:R-:W-:Y:S06]  /*39b0*/  BRA `(.L_x_6134) ;  /* 0x0000000000107947 */ /* 0x000fec0003800000 */
.L_x_6157:
[----:B------:R-:W2:Y:S02]  /*39c0*/  LDG.E R2, desc[UR36][R2.64] ;  /* 0x0000002402027981 */ /* 0x000ea4000c1e1900 */
[----:B--2---:R-:W-:-:S04]  /*39d0*/  I2FP.F32.U32 R0, R2 ;  /* 0x0000000200007245 */ /* 0x004fc80000201000 */
[----:B------:R-:W-:-:S04]  /*39e0*/  F2FP.BF16.F32.PACK_AB R0, RZ, R0 ;  /* 0x00000000ff00723e */ /* 0x000fc800000010ff */
[----:B------:R-:W-:-:S07]  /*39f0*/  PRMT R24, R0, 0x7610, R24 ;  /* 0x0000761000187816 */ /* 0x000fce0000000018 */
.L_x_6134:
        /* <DEDUP_REMOVED lines=17> */
[----:B0-----:R-:W-:Y:S01]  /*3b10*/  F2FP.BF16.F32.PACK_AB R0, RZ, R0 ;  /* 0x00000000ff00723e */ /* 0x001fe200000010ff */
[----:B------:R-:W-:Y:S06]  /*3b20*/  BRA `(.L_x_6167) ;  /* 0x0000000c00a07947 */ /* 0x000fec0003800000 */
.L_x_6165:
[----:B------:R-:W2:Y:S02]  /*3b30*/  LDG.E.U8 R2, desc[UR36][R2.64] ;  /* 0x0000002402027981 */ /* 0x000ea4000c1e1100 */
[----:B--2---:R-:W-:-:S04]  /*3b40*/  I2FP.F32.U32 R0, R2 ;  /* 0x0000000200007245 */ /* 0x004fc80000201000 */
[----:B------:R-:W-:Y:S01]  /*3b50*/  F2FP.BF16.F32.PACK_AB R0, RZ, R0 ;  /* 0x00000000ff00723e */ /* 0x000fe200000010ff */
[----:B------:R-:W-:Y:S06]  /*3b60*/  BRA `(.L_x_6167) ;  /* 0x0000000c00907947 */ /* 0x000fec0003800000 */
.L_x_6164:
        /* <DEDUP_REMOVED lines=8> */
[----:B0-----:R-:W-:Y:S01]  /*3bf0*/  F2FP.BF16.F32.PACK_AB R0, RZ, R0 ;  /* 0x00000000ff00723e */ /* 0x001fe200000010ff */
[----:B------:R-:W-:Y:S06]  /*3c00*/  BRA `(.L_x_6167) ;  /* 0x0000000c00687947 */ /* 0x000fec0003800000 */
.L_x_6169:
[----:B------:R-:W2:Y:S02]  /*3c10*/  LDG.E R2, desc[UR36][R2.64] ;  /* 0x0000002402027981 */ /* 0x000ea4000c1e1900 */
[----:B--2---:R-:W-:-:S04]  /*3c20*/  I2FP.F32.S32 R0, R2 ;  /* 0x0000000200007245 */ /* 0x004fc80000201400 */
[----:B------:R-:W-:Y:S01]  /*3c30*/  F2FP.BF16.F32.PACK_AB R0, RZ, R0 ;  /* 0x00000000ff00723e */ /* 0x000fe200000010ff */
[----:B------:R-:W-:Y:S06]  /*3c40*/  BRA `(.L_x_6167) ;  /* 0x0000000c00587947 */ /* 0x000fec0003800000 */
.L_x_6168:
[----:B------:R-:W2:Y:S02]  /*3c50*/  LDG.E.U16 R2, desc[UR36][R2.64] ;  /* 0x0000002402027981 */ /* 0x000ea4000c1e1500 */
[----:B--2---:R-:W0:Y:S02]  /*3c60*/  I2F.S16 R0, R2 ;  /* 0x0000000200007306 */ /* 0x004e240000101400 */
[----:B0-----:R-:W-:Y:S01]  /*3c70*/  F2FP.BF16.F32.PACK_AB R0, RZ, R0 ;  /* 0x00000000ff00723e */ /* 0x001fe200000010ff */
[----:B------:R-:W-:Y:S06]  /*3c80*/  BRA `(.L_x_6167) ;  /* 0x0000000c00487947 */ /* 0x000fec0003800000 */
.L_x_6163:
        /* <DEDUP_REMOVED lines=9> */
.L_x_6171:
[----:B------:R-:W2:Y:S02]  /*3d20*/  LDG.E.U16 R0, desc[UR36][R2.64] ;  /* 0x0000002402007981 */ /* 0x000ea4000c1e1500 */
[----:B--2---:R-:W-:-:S05]  /*3d30*/  HADD2.F32 R0, -RZ, R0.H0_H0 ;  /* 0x20000000ff007230 */ /* 0x004fca0000004100 */
[----:B------:R-:W-:Y:S01]  /*3d40*/  F2FP.BF16.F32.PACK_AB R0, RZ, R0 ;  /* 0x00000000ff00723e */ /* 0x000fe200000010ff */
[----:B------:R-:W-:Y:S06]  /*3d50*/  BRA `(.L_x_6167) ;  /* 0x0000000c00147947 */ /* 0x000fec0003800000 */
.L_x_6170:
        /* <DEDUP_REMOVED lines=9> */
.L_x_6173:
[----:B------:R-:W2:Y:S02]  /*3df0*/  LDG.E.U16 R2, desc[UR36][R2.64] ;  /* 0x0000002402027981 */ /* 0x000ea4000c1e1500 */
[----:B--2---:R-:W-:-:S05]  /*3e00*/  HADD2.F32 R0, -RZ, R2.H0_H0 ;  /* 0x20000002ff007230 */ /* 0x004fca0000004100 */
[----:B------:R-:W-:Y:S01]  /*3e10*/  F2FP.BF16.F32.PACK_AB R0, RZ, R0 ;  /* 0x00000000ff00723e */ /* 0x000fe200000010ff */
[----:B------:R-:W-:Y:S06]  /*3e20*/  BRA `(.L_x_6167) ;  /* 0x0000000800e07947 */ /* 0x000fec0003800000 */
.L_x_6172:
[----:B------:R-:W2:Y:S01]  /*3e30*/  LDG.E.64 R2, desc[UR36][R2.64] ;  /* 0x0000002402027981 */ /* 0x000ea2000c1e1b00 */
[----:B------:R-:W-:Y:S01]  /*3e40*/  UMOV UR4, 0xf0000000 ;  /* 0xf000000000047882 */ /* 0x000fe20000000000 */
[----:B------:R-:W-:Y:S01]  /*3e50*/  UMOV UR5, 0x380fffff ;  /* 0x380fffff00057882 */ /* 0x000fe20000000000 */
[----:B--2---:R-:W0:Y:S01]  /*3e60*/  F2F.F32.F64 R0, R2 ;  /* 0x0000000200007310 */ /* 0x004e220000301000 */
[----:B------:R-:W-:-:S14]  /*3e70*/  DSETP.GEU.AND P0, PT, |R2|, UR4, PT ;  /* 0x0000000402007e2a */ /* 0x000fdc000bf0e200 */
[----:B0-----:R-:W-:-:S05]  /*3e80*/  @!P0 FMUL R0, R0, 1.175494350822287508e-38 ;  /* 0x0080000000008820 */ /* 0x001fca0000400000 */
[----:B------:R-:W-:Y:S01]  /*3e90*/  F2FP.BF16.F32.PACK_AB R0, RZ, R0 ;  /* 0x00000000ff00723e */ /* 0x000fe200000010ff */
[----:B------:R-:W-:Y:S06]  /*3ea0*/  BRA `(.L_x_6167) ;  /* 0x0000000800c07947 */ /* 0x000fec0003800000 */
.L_x_6162:
        /* <DEDUP_REMOVED lines=11> */
[----:B------:R-:W-:Y:S01]  /*3f60*/  F2FP.BF16.F32.PACK_AB R0, RZ, R0 ;  /* 0x00000000ff00723e */ /* 0x000fe200000010ff */
[----:B------:R-:W-:Y:S06]  /*3f70*/  BRA `(.L_x_6167) ;  /* 0x00000008008c7947 */ /* 0x000fec0003800000 */
.L_x_6176:
        /* <DEDUP_REMOVED lines=8> */
.L_x_6175:
        /* <DEDUP_REMOVED lines=28> */
.L_x_6178:
        /* <DEDUP_REMOVED lines=15> */
.L_x_6177:
[----:B------:R0:W5:Y:S01]  /*42b0*/  LDG.E.U16 R0, desc[UR36][R2.64] ;  /* 0x0000002402007981 */ /* 0x000162000c1e1500 */
[----:B------:R-:W-:Y:S05]  /*42c0*/  BRA `(.L_x_6167) ;  /* 0x0000000400b87947 */ /* 0x000fea0003800000 */
.L_x_6174:
        /* <DEDUP_REMOVED lines=10> */
[----:B------:R-:W-:Y:S01]  /*4370*/  F2FP.BF16.F32.PACK_AB R0, RZ, R0 ;  /* 0x00000000ff00723e */ /* 0x000fe200000010ff */
[----:B------:R-:W-:Y:S06]  /*4380*/  BRA `(.L_x_6167) ;  /* 0x0000000400887947 */ /* 0x000fec0003800000 */
.L_x_6181:
        /* <DEDUP_REMOVED lines=21> */
.L_x_6185:
[----:B------:R-:W-:Y:S05]  /*44e0*/  BSYNC B1 ;  /* 0x0000000000017941 */ /* 0x000fea0003800000 */
.L_x_6184:
[----:B------:R-:W-:Y:S01]  /*44f0*/  LEA R3, R0, 0x3b800000, 0x17 ;  /* 0x3b80000000037811 */ /* 0x000fe200078eb8ff */
[----:B------:R-:W-:-:S05]  /*4500*/  IMAD.SHL.U32 R0, R2, 0x100000, RZ ;  /* 0x0010000002007824 */ /* 0x000fca00078e00ff */
[----:B------:R-:W-:-:S07]  /*4510*/  LOP3.LUT R0, R3, R0, R4, 0xfe, !PT ;  /* 0x0000000003007212 */ /* 0x000fce00078efe04 */
.L_x_6183:
[----:B------:R-:W-:Y:S05]  /*4520*/  BSYNC B0 ;  /* 0x0000000000007941 */ /* 0x000fea0003800000 */
.L_x_6182:
[----:B------:R-:W-:Y:S01]  /*4530*/  F2FP.BF16.F32.PACK_AB R0, RZ, R0 ;  /* 0x00000000ff00723e */ /* 0x000fe200000010ff */
[----:B------:R-:W-:Y:S06]  /*4540*/  BRA `(.L_x_6167) ;  /* 0x0000000400187947 */ /* 0x000fec0003800000 */
.L_x_6180:
        /* <DEDUP_REMOVED lines=21> */
.L_x_6189:
[----:B------:R-:W-:Y:S05]  /*46a0*/  BSYNC B1 ;  /* 0x0000000000017941 */ /* 0x000fea0003800000 */
.L_x_6188:
[----:B------:R-:W-:Y:S01]  /*46b0*/  LEA R3, R0, 0x37800000, 0x17 ;  /* 0x3780000000037811 */ /* 0x000fe200078eb8ff */
[----:B------:R-:W-:-:S05]  /*46c0*/  IMAD.SHL.U32 R0, R2, 0x200000, RZ ;  /* 0x0020000002007824 */ /* 0x000fca00078e00ff */
[----:B------:R-:W-:-:S07]  /*46d0*/  LOP3.LUT R0, R3, R0, R4, 0xfe, !PT ;  /* 0x0000000003007212 */ /* 0x000fce00078efe04 */
.L_x_6187:
[----:B------:R-:W-:Y:S05]  /*46e0*/  BSYNC B0 ;  /* 0x0000000000007941 */ /* 0x000fea0003800000 */
.L_x_6186:
[----:B------:R-:W-:Y:S01]  /*46f0*/  F2FP.BF16.F32.PACK_AB R0, RZ, R0 ;  /* 0x00000000ff00723e */ /* 0x000fe200000010ff */
[----:B------:R-:W-:Y:S06]  /*4700*/  BRA `(.L_x_6167) ;  /* 0x0000000000a87947 */ /* 0x000fec0003800000 */
.L_x_6179:
        /* <DEDUP_REMOVED lines=14> */
.L_x_6193:
[----:B------:R-:W-:Y:S05]  /*47f0*/  BSYNC B0 ;  /* 0x0000000000007941 */ /* 0x000fea0003800000 */
.L_x_6192:
[----:B------:R-:W-:Y:S01]  /*4800*/  F2FP.BF16.F32.PACK_AB R0, RZ, R0 ;  /* 0x00000000ff00723e */ /* 0x000fe200000010ff */
[----:B------:R-:W-:Y:S06]  /*4810*/  BRA `(.L_x_6167) ;  /* 0x0000000000647947 */ /* 0x000fec0003800000 */
.L_x_6166:
        /* <DEDUP_REMOVED lines=16> */
.L_x_6194:
[----:B------:R-:W-:Y:S01]  /*4920*/  PRMT R0, RZ, 0x7610, R0 ;  /* 0x00007610ff007816 */ /* 0x000fe20000000000 */
[----:B------:R-:W-:Y:S06]  /*4930*/  BRA `(.L_x_6167) ;  /* 0x00000000001c7947 */ /* 0x000fec0003800000 */
.L_x_6191:
[----:B------:R-:W2:Y:S02]  /*4940*/  LDG.E.64 R2, desc[UR36][R2.64] ;  /* 0x0000002402027981 */ /* 0x000ea4000c1e1b00 */
[----:B--2---:R-:W0:Y:S02]  /*4950*/  I2F.U64 R0, R2 ;  /* 0x0000000200007312 */ /* 0x004e240000301000 */
[----:B0-----:R-:W-:Y:S01]  /*4960*/  F2FP.BF16.F32.PACK_AB R0, RZ, R0 ;  /* 0x00000000ff00723e */ /* 0x001fe200000010ff */
[----:B------:R-:W-:Y:S06]  /*4970*/  BRA `(.L_x_6167) ;  /* 0x00000000000c7947 */ /* 0x000fec0003800000 */
.L_x_6190:
[----:B------:R-:W2:Y:S02]  /*4980*/  LDG.E R2, desc[UR36][R2.64] ;  /* 0x0000002402027981 */ /* 0x000ea4000c1e1900 */
[----:B--2---:R-:W-:-:S04]  /*4990*/  I2FP.F32.U32 R0, R2 ;  /* 0x0000000200007245 */ /* 0x004fc80000201000 */
[----:B------:R-:W-:-:S07]  /*49a0*/  F2FP.BF16.F32.PACK_AB R0, RZ, R0 ;  /* 0x00000000ff00723e */ /* 0x000fce00000010ff */
.L_x_6167:
[----:B-----5:R-:W-:Y:S01]  /*49b0*/  IMAD.U32 R24, R24, 0x10000, RZ ;  /* 0x0001000018187824 */ /* 0x020fe200078e00ff */
[----:B------:R-:W1:Y:S01]  /*49c0*/  LDC.U8 R6, c[0x0][0x4f9] ;  /* 0x00013e40ff067b82 */ /* 0x000e620000000000 */
[----:B------:R-:W-:Y:S02]  /*49d0*/  IMAD.U32 R5, R0, 0x10000, RZ ;  /* 0x0001000000057824 */ /* 0x000fe400078e00ff */
[C---:B0-----:R-:W-:Y:S01]  /*49e0*/  FADD.FTZ R2, -R24.reuse, 1 ;  /* 0x3f80000018027421 */ /* 0x041fe20000010100 */
[----:B------:R-:W-:Y:S02]  /*49f0*/  IMAD.U32 R19, R19, 0x10000, RZ ;  /* 0x0001000013137824 */ /* 0x000fe400078e00ff */
[----:B------:R-:W-:-:S03]  /*4a00*/  FADD.FTZ R5, R24, -R5 ;  /* 0x8000000518057221 */ /* 0x000fc60000010000 */
[----:B------:R-:W0:Y:S08]  /*4a10*/  F2F.BF16.F32 R2, R2 ;  /* 0x0000000200027304 */ /* 0x000e300000202000 */
[----:B------:R-:W2:Y:S01]  /*4a20*/  F2F.BF16.F32 R5, R5 ;  /* 0x0000000500057304 */ /* 0x000ea20000202000 */
[----:B0-----:R-:W-:-:S04]  /*4a30*/  IMAD.U32 R3, R2, 0x10000, RZ ;  /* 0x0001000002037824 */ /* 0x001fc800078e00ff */
[----:B------:R-:W-:Y:S01]  /*4a40*/  FMUL.FTZ R3, R24, R3 ;  /* 0x0000000318037220 */ /* 0x000fe20000410000 */
[----:B--2---:R-:W-:-:S05]  /*4a50*/  IMAD.U32 R2, R5, 0x10000, RZ ;  /* 0x0001000005027824 */ /* 0x004fca00078e00ff */
[----:B------:R-:W0:Y:S01]  /*4a60*/  F2F.BF16.F32 R3, R3 ;  /* 0x0000000300037304 */ /* 0x000e220000202000 */
[----:B------:R-:W-:-:S07]  /*4a70*/  FMUL.FTZ R2, R19, R2 ;  /* 0x0000000213027220 */ /* 0x000fce0000410000 */
[----:B------:R-:W2:Y:S01]  /*4a80*/  F2F.BF16.F32 R2, R2 ;  /* 0x0000000200027304 */ /* 0x000ea20000202000 */
[----:B0-----:R-:W-:-:S05]  /*4a90*/  IMAD.U32 R0, R3, 0x10000, RZ ;  /* 0x0001000003007824 */ /* 0x001fca00078e00ff */
[----:B------:R-:W-:Y:S01]  /*4aa0*/  FMNMX.FTZ R0, R0, 1.0018652574217412621e-12, !PT ;  /* 0x2b8d000000007809 */ /* 0x000fe20007810000 */
[----:B--2---:R-:W-:-:S05]  /*4ab0*/  IMAD.U32 R3, R2, 0x10000, RZ ;  /* 0x0001000002037824 */ /* 0x004fca00078e00ff */
[----:B------:R-:W0:Y:S02]  /*4ac0*/  F2F.BF16.F32 R0, R0 ;  /* 0x0000000000007304 */ /* 0x000e240000202000 */
[----:B0-----:R-:W-:Y:S01]  /*4ad0*/  IMAD.U32 R4, R0, 0x10000, RZ ;  /* 0x0001000000047824 */ /* 0x001fe200078e00ff */
[----:B-1----:R-:W-:-:S04]  /*4ae0*/  PRMT R0, R6, 0x9910, RZ ;  /* 0x0000991006007816 */ /* 0x002fc800000000ff */
[----:B------:R-:W-:Y:S01]  /*4af0*/  ISETP.GT.AND P0, PT, R0, 0x9, PT ;  /* 0x000000090000780c */ /* 0x000fe20003f04270 */
[----:B------:R-:W0:Y:S02]  /*4b00*/  MUFU.RCP R4, R4 ;  /* 0x0000000400047308 */ /* 0x000e240000001000 */
[----:B0-----:R-:W-:-:S06]  /*4b10*/  FMUL.FTZ R3, R3, R4 ;  /* 0x0000000403037220 */ /* 0x001fcc0000410000 */
[----:B------:R-:W0:Y:S04]  /*4b20*/  F2F.BF16.F32 R3, R3 ;  /* 0x0000000300037304 */ /* 0x000e280000202000 */
        /* <DEDUP_REMOVED lines=9> */
[----:B0-----:R-:W-:-:S04]  /*4bc0*/  IMAD.U32 R0, R3, 0x10000, RZ ;  /* 0x0001000003007824 */ /* 0x001fc800078e00ff */
[----:B------:R-:W0:Y:S02]  /*4bd0*/  F2I.FTZ.TRUNC.NTZ R3, R0 ;  /* 0x0000000000037305 */ /* 0x000e24000021f100 */
[----:B0-----:R0:W-:Y:S01]  /*4be0*/  STG.E.U8 desc[UR36][R16.64], R3 ;  /* 0x0000000310007986 */ /* 0x0011e2000c101124 */
[----:B------:R-:W-:Y:S05]  /*4bf0*/  BRA `(.L_x_6200) ;  /* 0x0000000c00947947 */ /* 0x000fea0003800000 */
.L_x_6198:
[----:B0-----:R-:W-:-:S06]  /*4c00*/  IMAD.U32 R3, R3, 0x10000, RZ ;  /* 0x0001000003037824 */ /* 0x001fcc00078e00ff */
[----:B------:R-:W0:Y:S02]  /*4c10*/  F2I.S64.TRUNC R2, R3 ;  /* 0x0000000300027311 */ /* 0x000e24000020d900 */
[----:B0-----:R0:W-:Y:S01]  /*4c20*/  STG.E.U8 desc[UR36][R16.64], R2 ;  /* 0x0000000210007986 */ /* 0x0011e2000c101124 */
[----:B------:R-:W-:Y:S05]  /*4c30*/  BRA `(.L_x_6200) ;  /* 0x0000000c00847947 */ /* 0x000fea0003800000 */
.L_x_6197:
[----:B------:R-:W-:-:S13]  /*4c40*/  ISETP.NE.AND P0, PT, R0, 0x2, PT ;  /* 0x000000020000780c */ /* 0x000fda0003f05270 */
[----:B------:R-:W-:Y:S05]  /*4c50*/  @!P0 BRA `(.L_x_6201) ;  /* 0x0000000000308947 */ /* 0x000fea0003800000 */
[----:B------:R-:W-:-:S13]  /*4c60*/  ISETP.NE.AND P0, PT, R0, 0x3, PT ;  /* 0x000000030000780c */ /* 0x000fda0003f05270 */
[----:B------:R-:W-:Y:S05]  /*4c70*/  @!P0 BRA `(.L_x_6202) ;  /* 0x0000000000188947 */ /* 0x000fea0003800000 */
[----:B------:R-:W-:-:S13]  /*4c80*/  ISETP.NE.AND P0, PT, R0, 0x4, PT ;  /* 0x000000040000780c */ /* 0x000fda0003f05270 */
[----:B------:R-:W-:Y:S05]  /*4c90*/  @P0 BRA `(.L_x_6199) ;  /* 0x0000000c000c0947 */ /* 0x000fea0003800000 */
[----:B0-----:R-:W-:-:S06]  /*4ca0*/  IMAD.U32 R3, R3, 0x10000, RZ ;  /* 0x0001000003037824 */ /* 0x001fcc00078e00ff */
[----:B------:R-:W0:Y:S02]  /*4cb0*/  F2I.S64.TRUNC R2, R3 ;  /* 0x0000000300027311 */ /* 0x000e24000020d900 */
[----:B0-----:R0:W-:Y:S01]  /*4cc0*/  STG.E.64 desc[UR36][R16.64], R2 ;  /* 0x0000000210007986 */ /* 0x0011e2000c101b24 */
[----:B------:R-:W-:Y:S05]  /*4cd0*/  BRA `(.L_x_6200) ;  /* 0x0000000c005c7947 */ /* 0x000fea0003800000 */
.L_x_6202:
[----:B0-----:R-:W-:-:S06]  /*4ce0*/  IMAD.U32 R3, R3, 0x10000, RZ ;  /* 0x0001000003037824 */ /* 0x001fcc00078e00ff */
[----:B------:R-:W0:Y:S02]  /*4cf0*/  F2I.FTZ.TRUNC.NTZ R3, R3 ;  /* 0x0000000300037305 */ /* 0x000e24000021f100 */
[----:B0-----:R0:W-:Y:S01]  /*4d00*/  STG.E desc[UR36][R16.64], R3 ;  /* 0x0000000310007986 */ /* 0x0011e2000c101924 */
[----:B------:R-:W-:Y:S05]  /*4d10*/  BRA `(.L_x_6200) ;  /* 0x0000000c004c7947 */ /* 0x000fea0003800000 */
.L_x_6201:
[----:B0-----:R-:W-:-:S06]  /*4d20*/  IMAD.U32 R3, R3, 0x10000, RZ ;  /* 0x0001000003037824 */ /* 0x001fcc00078e00ff */
[----:B------:R-:W0:Y:S02]  /*4d30*/  F2I.FTZ.TRUNC.NTZ R3, R3 ;  /* 0x0000000300037305 */ /* 0x000e24000021f100 */
[----:B0-----:R0:W-:Y:S01]  /*4d40*/  STG.E.U16 desc[UR36][R16.64], R3 ;  /* 0x0000000310007986 */ /* 0x0011e2000c101524 */
[----:B------:R-:W-:Y:S05]  /*4d50*/  BRA `(.L_x_6200) ;  /* 0x0000000c003c7947 */ /* 0x000fea0003800000 */
.L_x_6196:
[----:B------:R-:W-:-:S13]  /*4d60*/  ISETP.GT.AND P0, PT, R0, 0x6, PT ;  /* 0x000000060000780c */ /* 0x000fda0003f04270 */
[----:B------:R-:W-:Y:S05]  /*4d70*/  @P0 BRA `(.L_x_6203) ;  /* 0x00000000002c0947 */ /* 0x000fea0003800000 */
[----:B------:R-:W-:-:S13]  /*4d80*/  ISETP.NE.AND P0, PT, R0, 0x5, PT ;  /* 0x000000050000780c */ /* 0x000fda0003f05270 */
[----:B------:R-:W-:Y:S05]  /*4d90*/  @!P0 BRA `(.L_x_6204) ;  /* 0x0000000000148947 */ /* 0x000fea0003800000 */
[----:B------:R-:W-:-:S13]  /*4da0*/  ISETP.NE.AND P0, PT, R0, 0x6, PT ;  /* 0x000000060000780c */ /* 0x000fda0003f05270 */
[----:B------:R-:W-:Y:S05]  /*4db0*/  @P0 BRA `(.L_x_6199) ;  /* 0x0000000800c40947 */ /* 0x000fea0003800000 */
[----:B0-----:R-:W-:-:S05]  /*4dc0*/  IMAD.U32 R3, R3, 0x10000, RZ ;  /* 0x0001000003037824 */ /* 0x001fca00078e00ff */
[----:B------:R0:W-:Y:S01]  /*4dd0*/  STG.E desc[UR36][R16.64], R3 ;  /* 0x0000000310007986 */ /* 0x0001e2000c101924 */
[----:B------:R-:W-:Y:S05]  /*4de0*/  BRA `(.L_x_6200) ;  /* 0x0000000c00187947 */ /* 0x000fea0003800000 */
.L_x_6204:
[----:B0-----:R-:W-:-:S05]  /*4df0*/  IMAD.U32 R0, R3, 0x10000, RZ ;  /* 0x0001000003007824 */ /* 0x001fca00078e00ff */
[----:B------:R-:W-:-:S05]  /*4e00*/  F2FP.F16.F32.PACK_AB R0, RZ, R0 ;  /* 0x00000000ff00723e */ /* 0x000fca00000000ff */
[----:B------:R0:W-:Y:S01]  /*4e10*/  STG.E.U16 desc[UR36][R16.64], R0 ;  /* 0x0000000010007986 */ /* 0x0001e2000c101524 */
[----:B------:R-:W-:Y:S05]  /*4e20*/  BRA `(.L_x_6200) ;  /* 0x0000000c00087947 */ /* 0x000fea0003800000 */
.L_x_6203:
[----:B------:R-:W-:-:S13]  /*4e30*/  ISETP.NE.AND P0, PT, R0, 0x7, PT ;  /* 0x000000070000780c */ /* 0x000fda0003f05270 */
[----:B------:R-:W-:Y:S05]  /*4e40*/  @!P0 BRA `(.L_x_6205) ;  /* 0x0000000000348947 */ /* 0x000fea0003800000 */
[----:B------:R-:W-:-:S13]  /*4e50*/  ISETP.NE.AND P0, PT, R0, 0x8, PT ;  /* 0x000000080000780c */ /* 0x000fda0003f05270 */
[----:B------:R-:W-:Y:S05]  /*4e60*/  @!P0 BRA `(.L_x_6206) ;  /* 0x0000000000188947 */ /* 0x000fea0003800000 */
[----:B------:R-:W-:-:S13]  /*4e70*/  ISETP.NE.AND P0, PT, R0, 0x9, PT ;  /* 0x000000090000780c */ /* 0x000fda0003f05270 */
[----:B------:R-:W-:Y:S05]  /*4e80*/  @P0 BRA `(.L_x_6199) ;  /* 0x0000000800900947 */ /* 0x000fea0003800000 */
[----:B0-----:R-:W-:Y:S02]  /*4e90*/  IMAD.U32 R2, R3, 0x10000, RZ ;  /* 0x0001000003027824 */ /* 0x001fe400078e00ff */
[----:B------:R-:W-:-:S05]  /*4ea0*/  IMAD.MOV.U32 R3, RZ, RZ, RZ ;  /* 0x000000ffff037224 */ /* 0x000fca00078e00ff */
[----:B------:R0:W-:Y:S01]  /*4eb0*/  STG.E.64 desc[UR36][R16.64], R2 ;  /* 0x0000000210007986 */ /* 0x0001e2000c101b24 */
[----:B------:R-:W-:Y:S05]  /*4ec0*/  BRA `(.L_x_6200) ;  /* 0x0000000800e07947 */ /* 0x000fea0003800000 */
.L_x_6206:
[----:B0-----:R-:W-:-:S05]  /*4ed0*/  IMAD.U32 R3, R3, 0x10000, RZ ;  /* 0x0001000003037824 */ /* 0x001fca00078e00ff */
[----:B------:R-:W-:-:S04]  /*4ee0*/  F2FP.F16.F32.PACK_AB R3, RZ, R3 ;  /* 0x00000003ff03723e */ /* 0x000fc800000000ff */
[----:B------:R-:W-:-:S05]  /*4ef0*/  PRMT R3, R3, 0x5410, RZ ;  /* 0x0000541003037816 */ /* 0x000fca00000000ff */
[----:B------:R0:W-:Y:S01]  /*4f00*/  STG.E desc[UR36][R16.64], R3 ;  /* 0x0000000310007986 */ /* 0x0001e2000c101924 */
[----:B------:R-:W-:Y:S05]  /*4f10*/  BRA `(.L_x_6200) ;  /* 0x0000000800cc7947 */ /* 0x000fea0003800000 */
.L_x_6205:
[----:B0-----:R-:W-:-:S04]  /*4f20*/  IMAD.U32 R2, R3, 0x10000, RZ ;  /* 0x0001000003027824 */ /* 0x001fc800078e00ff */
[----:B------:R-:W-:-:S06]  /*4f30*/  FMUL.FTZ R2, R2, 1 ;  /* 0x3f80000002027820 */ /* 0x000fcc0000410000 */
[----:B------:R-:W0:Y:S02]  /*4f40*/  F2F.F64.F32 R2, R2 ;  /* 0x0000000200027310 */ /* 0x000e240000201800 */
[----:B0-----:R0:W-:Y:S01]  /*4f50*/  STG.E.64 desc[UR36][R16.64], R2 ;  /* 0x0000000210007986 */ /* 0x0011e2000c101b24 */
[----:B------:R-:W-:Y:S05]  /*4f60*/  BRA `(.L_x_6200) ;  /* 0x0000000800b87947 */ /* 0x000fea0003800000 */
.L_x_6195:
        /* <DEDUP_REMOVED lines=8> */
[----:B0-----:R-:W-:-:S05]  /*4ff0*/  IMAD.U32 R3, R3, 0x10000, RZ ;  /* 0x0001000003037824 */ /* 0x001fca00078e00ff */
[----:B------:R-:W-:-:S04]  /*5000*/  FSETP.NEU.FTZ.AND P0, PT, R3, RZ, PT ;  /* 0x000000ff0300720b */ /* 0x000fc80003f1d000 */
[----:B------:R-:W-:-:S05]  /*5010*/  SEL R3, RZ, 0x1, !P0 ;  /* 0x00000001ff037807 */ /* 0x000fca0004000000 */
[----:B------:R0:W-:Y:S01]  /*5020*/  STG.E.U8 desc[UR36][R16.64], R3 ;  /* 0x0000000310007986 */ /* 0x0001e2000c101124 */
[----:B------:R-:W-:Y:S05]  /*5030*/  BRA `(.L_x_6200) ;  /* 0x0000000800847947 */ /* 0x000fea0003800000 */
.L_x_6209:
[----:B0-----:R-:W-:Y:S01]  /*5040*/  IMAD.U32 R3, R3, 0x10000, RZ ;  /* 0x0001000003037824 */ /* 0x001fe200078e00ff */
[----:B------:R-:W-:-:S03]  /*5050*/  CS2R R6, SRZ ;  /* 0x0000000000067805 */ /* 0x000fc6000001ff00 */
[----:B------:R-:W-:-:S04]  /*5060*/  FMUL.FTZ R3, R3, 1 ;  /* 0x3f80000003037820 */ /* 0x000fc80000410000 */
[----:B------:R-:W0:Y:S02]  /*5070*/  F2F.F64.F32 R4, R3 ;  /* 0x0000000300047310 */ /* 0x000e240000201800 */
[----:B0-----:R0:W-:Y:S01]  /*5080*/  STG.E.128 desc[UR36][R16.64], R4 ;  /* 0x0000000410007986 */ /* 0x0011e2000c101d24 */
[----:B------:R-:W-:Y:S05]  /*5090*/  BRA `(.L_x_6200) ;  /* 0x00000008006c7947 */ /* 0x000fea0003800000 */
.L_x_6208:
[----:B------:R-:W-:-:S13]  /*50a0*/  ISETP.NE.AND P0, PT, R0, 0xf, PT ;  /* 0x0000000f0000780c */ /* 0x000fda0003f05270 */
[----:B------:R-:W-:Y:S05]  /*50b0*/  @!P0 BRA `(.L_x_6210) ;  /* 0x0000000000b48947 */ /* 0x000fea0003800000 */
[----:B------:R-:W-:-:S13]  /*50c0*/  ISETP.NE.AND P0, PT, R0, 0x17, PT ;  /* 0x000000170000780c */ /* 0x000fda0003f05270 */
[----:B------:R-:W-:Y:S05]  /*50d0*/  @!P0 BRA `(.L_x_6211) ;  /* 0x0000000000548947 */ /* 0x000fea0003800000 */
[----:B------:R-:W-:-:S13]  /*50e0*/  ISETP.NE.AND P0, PT, R0, 0x18, PT ;  /* 0x000000180000780c */ /* 0x000fda0003f05270 */
[----:B------:R-:W-:Y:S05]  /*50f0*/  @P0 BRA `(.L_x_6199) ;  /* 0x0000000400f40947 */ /* 0x000fea0003800000 */
[----:B0-----:R-:W-:Y:S01]  /*5100*/  IMAD.U32 R5, R3, 0x10000, RZ ;  /* 0x0001000003057824 */ /* 0x001fe200078e00ff */
        /* <DEDUP_REMOVED lines=14> */
.L_x_6213:
[----:B------:R-:W-:Y:S05]  /*51f0*/  BSYNC B0 ;  /* 0x0000000000007941 */ /* 0x000fea0003800000 */
.L_x_6212:
[----:B------:R-:W-:-:S05]  /*5200*/  LOP3.LUT R3, R0, R3, RZ, 0xfc, !PT ;  /* 0x0000000300037212 */ /* 0x000fca00078efcff */
[----:B------:R0:W-:Y:S01]  /*5210*/  STG.E.U8 desc[UR36][R16.64], R3 ;  /* 0x0000000310007986 */ /* 0x0001e2000c101124 */
[----:B------:R-:W-:Y:S05]  /*5220*/  BRA `(.L_x_6200) ;  /* 0x0000000800087947 */ /* 0x000fea0003800000 */
.L_x_6211:
[----:B0-----:R-:W-:Y:S01]  /*5230*/  IMAD.U32 R3, R3, 0x10000, RZ ;  /* 0x0001000003037824 */ /* 0x001fe200078e00ff */
        /* <DEDUP_REMOVED lines=12> */
.L_x_6215:
[----:B------:R-:W-:Y:S01]  /*5300*/  IMAD.MOV.U32 R0, RZ, RZ, 0x7f ;  /* 0x0000007fff007424 */ /* 0x000fe200078e00ff */
[----:B------:R-:W-:-:S04]  /*5310*/  ISETP.GT.U32.AND P0, PT, R2, 0x7f800000, PT ;  /* 0x7f8000000200780c */ /* 0x000fc80003f04070 */
[----:B------:R-:W-:-:S09]  /*5320*/  SEL R0, R0, 0x7c, P0 ;  /* 0x0000007c00007807 */ /* 0x000fd20000000000 */
.L_x_6216:
[----:B------:R-:W-:Y:S05]  /*5330*/  BSYNC B0 ;  /* 0x0000000000007941 */ /* 0x000fea0003800000 */
.L_x_6214:
[----:B------:R-:W-:-:S04]  /*5340*/  LOP3.LUT R2, R3, 0x80000000, RZ, 0xc0, !PT ;  /* 0x8000000003027812 */ /* 0x000fc800078ec0ff */
[----:B------:R-:W-:-:S04]  /*5350*/  SHF.R.U32.HI R3, RZ, 0x18, R2 ;  /* 0x00000018ff037819 */ /* 0x000fc80000011602 */
[----:B------:R-:W-:-:S05]  /*5360*/  LOP3.LUT R3, R0, R3, RZ, 0xfc, !PT ;  /* 0x0000000300037212 */ /* 0x000fca00078efcff */
[----:B------:R0:W-:Y:S01]  /*5370*/  STG.E.U8 desc[UR36][R16.64], R3 ;  /* 0x0000000310007986 */ /* 0x0001e2000c101124 */
[----:B------:R-:W-:Y:S05]  /*5380*/  BRA `(.L_x_6200) ;  /* 0x0000000400b07947 */ /* 0x000fea0003800000 */
.L_x_6210:
[----:B0-----:R0:W-:Y:S01]  /*5390*/  STG.E.U16 desc[UR36][R16.64], R3 ;  /* 0x0000000310007986 */ /* 0x0011e2000c101524 */
[----:B------:R-:W-:Y:S05]  /*53a0*/  BRA `(.L_x_6200) ;  /* 0x0000000400a87947 */ /* 0x000fea0003800000 */
.L_x_6207:
        /* <DEDUP_REMOVED lines=8> */
[----:B0-----:R-:W-:-:S06]  /*5430*/  IMAD.U32 R3, R3, 0x10000, RZ ;  /* 0x0001000003037824 */ /* 0x001fcc00078e00ff */
[----:B------:R-:W0:Y:S02]  /*5440*/  F2I.FTZ.U32.TRUNC.NTZ R3, R3 ;  /* 0x0000000300037305 */ /* 0x000e24000021f000 */
[----:B0-----:R4:W-:Y:S01]  /*5450*/  STG.E.U16 desc[UR36][R16.64], R3 ;  /* 0x0000000310007986 */ /* 0x0019e2000c101524 */
[----:B------:R-:W-:Y:S05]  /*5460*/  BRA `(.L_x_6200) ;  /* 0x0000000400787947 */ /* 0x000fea0003800000 */
.L_x_6219:
[----:B0-----:R-:W-:Y:S01]  /*5470*/  IMAD.U32 R3, R3, 0x10000, RZ ;  /* 0x0001000003037824 */ /* 0x001fe200078e00ff */
        /* <DEDUP_REMOVED lines=16> */
.L_x_6222:
[----:B------:R-:W-:-:S04]  /*5580*/  LOP3.LUT R2, R3, 0x80000000, RZ, 0xc0, !PT ;  /* 0x8000000003027812 */ /* 0x000fc800078ec0ff */
[----:B------:R-:W-:-:S04]  /*5590*/  SHF.R.U32.HI R3, RZ, 0x18, R2 ;  /* 0x00000018ff037819 */ /* 0x000fc80000011602 */
[----:B------:R-:W-:-:S04]  /*55a0*/  LOP3.LUT R0, R0, R3, RZ, 0xfc, !PT ;  /* 0x0000000300007212 */ /* 0x000fc800078efcff */
[----:B------:R-:W-:-:S07]  /*55b0*/  PRMT R8, R0, 0x7610, R8 ;  /* 0x0000761000087816 */ /* 0x000fce0000000008 */
.L_x_6221:
[----:B------:R-:W-:Y:S05]  /*55c0*/  BSYNC B0 ;  /* 0x0000000000007941 */ /* 0x000fea0003800000 */
.L_x_6220:
[----:B------:R3:W-:Y:S01]  /*55d0*/  STG.E.U8 desc[UR36][R16.64], R8 ;  /* 0x0000000810007986 */ /* 0x0007e2000c101124 */
[----:B------:R-:W-:Y:S05]  /*55e0*/  BRA `(.L_x_6200) ;  /* 0x0000000400187947 */ /* 0x000fea0003800000 */
.L_x_6218:
        /* <DEDUP_REMOVED lines=17> */
.L_x_6225:
[----:B------:R-:W-:-:S04]  /*5700*/  LOP3.LUT R2, R3, 0x80000000, RZ, 0xc0, !PT ;  /* 0x8000000003027812 */ /* 0x000fc800078ec0ff */
[----:B------:R-:W-:-:S04]  /*5710*/  SHF.R.U32.HI R3, RZ, 0x18, R2 ;  /* 0x00000018ff037819 */ /* 0x000fc80000011602 */
[----:B------:R-:W-:-:S04]  /*5720*/  LOP3.LUT R0, R0, R3, RZ, 0xfc, !PT ;  /* 0x0000000300007212 */ /* 0x000fc800078efcff */
[----:B------:R-:W-:-:S07]  /*5730*/  PRMT R8, R0, 0x7610, R8 ;  /* 0x0000761000087816 */ /* 0x000fce0000000008 */
.L_x_6224:
[----:B------:R-:W-:Y:S05]  /*5740*/  BSYNC B0 ;  /* 0x0000000000007941 */ /* 0x000fea0003800000 */
.L_x_6223:
[----:B------:R0:W-:Y:S01]  /*5750*/  STG.E.U8 desc[UR36][R16.64], R8 ;  /* 0x0000000810007986 */ /* 0x0001e2000c101124 */
[----:B------:R-:W-:Y:S05]  /*5760*/  BRA `(.L_x_6200) ;  /* 0x0000000000b87947 */ /* 0x000fea0003800000 */
.L_x_6217:
[----:B------:R-:W-:-:S13]  /*5770*/  ISETP.NE.AND P0, PT, R0, 0x1c, PT ;  /* 0x0000001c0000780c */ /* 0x000fda0003f05270 */
[----:B------:R-:W-:Y:S05]  /*5780*/  @!P0 BRA `(.L_x_6226) ;  /* 0x0000000000a48947 */ /* 0x000fea0003800000 */
[----:B------:R-:W-:-:S13]  /*5790*/  ISETP.NE.AND P0, PT, R0, 0x1d, PT ;  /* 0x0000001d0000780c */ /* 0x000fda0003f05270 */
[----:B------:R-:W-:Y:S05]  /*57a0*/  @!P0 BRA `(.L_x_6227) ;  /* 0x00000000008c8947 */ /* 0x000fea0003800000 */
[----:B------:R-:W-:-:S13]  /*57b0*/  ISETP.NE.AND P0, PT, R0, 0x2c, PT ;  /* 0x0000002c0000780c */ /* 0x000fda0003f05270 */
[----:B------:R-:W-:Y:S05]  /*57c0*/  @P0 BRA `(.L_x_6199) ;  /* 0x0000000000400947 */ /* 0x000fea0003800000 */
[----:B0-----:R-:W-:-:S05]  /*57d0*/  IMAD.U32 R3, R3, 0x10000, RZ ;  /* 0x0001000003037824 */ /* 0x001fca00078e00ff */
        /* <DEDUP_REMOVED lines=15> */
.L_x_6199:
[----:B------:R-:W-:Y:S01]  /*58d0*/  MOV R2, 0x0 ;  /* 0x0000000000027802 */ /* 0x000fe20000000f00 */
[----:B------:R-:W-:Y:S01]  /*58e0*/  ULDC.64 UR4, c[0x4][0x310] ;  /* 0x0100c40000047ab9 */ /* 0x000fe20000000a00 */
[----:B------:R-:W-:Y:S01]  /*58f0*/  ULDC.64 UR6, c[0x4][0x318] ;  /* 0x0100c60000067ab9 */ /* 0x000fe20000000a00 */
[----:B------:R-:W-:Y:S02]  /*5900*/  IMAD.U32 R4, RZ, RZ, UR4 ;  /* 0x00000004ff047e24 */ /* 0x000fe4000f8e00ff */
[----:B------:R-:W-:Y:S01]  /*5910*/  IMAD.U32 R5, RZ, RZ, UR5 ;  /* 0x00000005ff057e24 */ /* 0x000fe2000f8e00ff */
[----:B0-----:R-:W0:Y:S01]  /*5920*/  LDC.64 R2, c[0x4][R2] ;  /* 0x0100000002027b82 */ /* 0x001e220000000a00 */
        /* <DEDUP_REMOVED lines=10> */
.L_x_6228:
[----:B------:R-:W-:Y:S05]  /*59d0*/  BRA `(.L_x_6200) ;  /* 0x00000000001c7947 */ /* 0x000fea0003800000 */
.L_x_6227:
[----:B0-----:R-:W-:-:S06]  /*59e0*/  IMAD.U32 R3, R3, 0x10000, RZ ;  /* 0x0001000003037824 */ /* 0x001fcc00078e00ff */
[----:B------:R-:W0:Y:S02]  /*59f0*/  F2I.U64.TRUNC R2, R3 ;  /* 0x0000000300027311 */ /* 0x000e24000020d800 */
[----:B0-----:R1:W-:Y:S01]  /*5a00*/  STG.E.64 desc[UR36][R16.64], R2 ;  /* 0x0000000210007986 */ /* 0x0013e2000c101b24 */
[----:B------:R-:W-:Y:S05]  /*5a10*/  BRA `(.L_x_6200) ;  /* 0x00000000000c7947 */ /* 0x000fea0003800000 */
.L_x_6226:
[----:B0-----:R-:W-:-:S06]  /*5a20*/  IMAD.U32 R3, R3, 0x10000, RZ ;  /* 0x0001000003037824 */ /* 0x001fcc00078e00ff */
[----:B------:R-:W0:Y:S02]  /*5a30*/  F2I.FTZ.U32.TRUNC.NTZ R3, R3 ;  /* 0x0000000300037305 */ /* 0x000e24000021f000 */
[----:B0-----:R0:W-:Y:S02]  /*5a40*/  STG.E desc[UR36][R16.64], R3 ;  /* 0x0000000310007986 */ /* 0x0011e4000c101924 */
.L_x_6200:
[----:B------:R-:W-:-:S04]  /*5a50*/  IMAD R18, R23, 0x200, R18 ;  /* 0x0000020017127824 */ /* 0x000fc800078e0212 */
[----:B------:R-:W-:-:S07]  /*5a60*/  VIADD R19, R18, 0x80 ;  /* 0x0000008012137836 */ /* 0x000fce0000000000 */
.L_x_6094:
[----:B------:R-:W-:Y:S05]  /*5a70*/  BSYNC B6 ;  /* 0x0000000000067941 */ /* 0x000fea0003800000 */
.L_x_6093:
[----:B------:R-:W-:Y:S01]  /*5a80*/  ULDC UR4, c[0x0][0x210] ;  /* 0x0000840000047ab9 */ /* 0x000fe20000000800 */
[----:B------:R-:W-:Y:S01]  /*5a90*/  BSSY B6, `(.L_x_6229) ;  /* 0x000059e000067945 */ /* 0x000fe20003800000 */
[----:B------:R-:W-:-:S13]  /*5aa0*/  ISETP.GE.AND P0, PT, R19, UR4, PT ;  /* 0x0000000413007c0c */ /* 0x000fda000bf06270 */
[----:B------:R-:W-:Y:S05]  /*5ab0*/  @P0 BRA `(.L_x_6230) ;  /* 0x00000058006c0947 */ /* 0x000fea0003800000 */
[----:B0-----:R-:W0:Y:S01]  /*5ac0*/  LDC R6, c[0x0][0x218] ;  /* 0x00008600ff067b82 */ /* 0x001e220000000800 */
[----:B------:R-:W-:Y:S02]  /*5ad0*/  IMAD.MOV.U32 R18, RZ, RZ, RZ ;  /* 0x000000ffff127224 */ /* 0x000fe400078e00ff */
        /* <DEDUP_REMOVED lines=378> */
.L_x_6231:
        /* <DEDUP_REMOVED lines=23> */
.L_x_6235:
[----:B------:R-:W2:Y:S02]  /*73f0*/  LDG.E.U8 R2, desc[UR36][R2.64] ;  /* 0x0000002402027981 */ /* 0x000ea4000c1e1100 */
[----:B--2---:R-:W-:-:S04]  /*7400*/  I2FP.F32.U32 R0, R2 ;  /* 0x0000000200007245 */ /* 0x004fc80000201000 */
[----:B------:R-:W-:-:S04]  /*7410*/  F2FP.BF16.F32.PACK_AB R0, RZ, R0 ;  /* 0x00000000ff00723e */ /* 0x000fc800000010ff */
[----:B------:R-:W-:Y:S01]  /*7420*/  PRMT R22, R0, 0x7610, R22 ;  /* 0x0000761000167816 */ /* 0x000fe20000000016 */
[----:B------:R-:W-:Y:S06]  /*7430*/  BRA `(.L_x_6237) ;  /* 0x0000000c00c87947 */ /* 0x000fec0003800000 */
.L_x_6234:
        /* <DEDUP_REMOVED lines=11> */
.L_x_6239:
[----:B------:R-:W2:Y:S02]  /*74f0*/  LDG.E R2, desc[UR36][R2.64] ;  /* 0x0000002402027981 */ /* 0x000ea4000c1e1900 */
[----:B--2---:R-:W-:-:S04]  /*7500*/  I2FP.F32.S32 R0, R2 ;  /* 0x0000000200007245 */ /* 0x004fc80000201400 */
[----:B------:R-:W-:-:S04]  /*7510*/  F2FP.BF16.F32.PACK_AB R0, RZ, R0 ;  /* 0x00000000ff00723e */ /* 0x000fc800000010ff */
[----:B------:R-:W-:Y:S01]  /*7520*/  PRMT R22, R0, 0x7610, R22 ;  /* 0x0000761000167816 */ /* 0x000fe20000000016 */
[----:B------:R-:W-:Y:S06]  /*7530*/  BRA `(.L_x_6237) ;  /* 0x0000000c00887947 */ /* 0x000fec0003800000 */
.L_x_6238:
[----:B------:R-:W2:Y:S02]  /*7540*/  LDG.E.U16 R2, desc[UR36][R2.64] ;  /* 0x0000002402027981 */ /* 0x000ea4000c1e1500 */
[----:B--2---:R-:W0:Y:S02]  /*7550*/  I2F.S16 R0, R2 ;  /* 0x0000000200007306 */ /* 0x004e240000101400 */
[----:B0-----:R-:W-:-:S04]  /*7560*/  F2FP.BF16.F32.PACK_AB R0, RZ, R0 ;  /* 0x00000000ff00723e */ /* 0x001fc800000010ff */
[----:B------:R-:W-:Y:S01]  /*7570*/  PRMT R22, R0, 0x7610, R22 ;  /* 0x0000761000167816 */ /* 0x000fe20000000016 */
[----:B------:R-:W-:Y:S06]  /*7580*/  BRA `(.L_x_6237) ;  /* 0x0000000c00747947 */ /* 0x000fec0003800000 */
.L_x_6233:
        /* <DEDUP_REMOVED lines=9> */
.L_x_6241:
[----:B------:R-:W2:Y:S02]  /*7620*/  LDG.E.U16 R0, desc[UR36][R2.64] ;  /* 0x0000002402007981 */ /* 0x000ea4000c1e1500 */
[----:B--2---:R-:W-:-:S05]  /*7630*/  HADD2.F32 R0, -RZ, R0.H0_H0 ;  /* 0x20000000ff007230 */ /* 0x004fca0000004100 */
[----:B------:R-:W-:-:S04]  /*7640*/  F2FP.BF16.F32.PACK_AB R0, RZ, R0 ;  /* 0x00000000ff00723e */ /* 0x000fc800000010ff */
[----:B------:R-:W-:Y:S01]  /*7650*/  PRMT R22, R0, 0x7610, R22 ;  /* 0x0000761000167816 */ /* 0x000fe20000000016 */
[----:B------:R-:W-:Y:S06]  /*7660*/  BRA `(.L_x_6237) ;  /* 0x0000000c003c7947 */ /* 0x000fec0003800000 */
.L_x_6240:
        /* <DEDUP_REMOVED lines=9> */
.L_x_6243:
[----:B------:R-:W2:Y:S02]  /*7700*/  LDG.E.U16 R2, desc[UR36][R2.64] ;  /* 0x0000002402027981 */ /* 0x000ea4000c1e1500 */
[----:B--2---:R-:W-:-:S05]  /*7710*/  HADD2.F32 R0, -RZ, R2.H0_H0 ;  /* 0x20000002ff007230 */ /* 0x004fca0000004100 */
[----:B------:R-:W-:-:S04]  /*7720*/  F2FP.BF16.F32.PACK_AB R0, RZ, R0 ;  /* 0x00000000ff00723e */ /* 0x000fc800000010ff */
[----:B------:R-:W-:Y:S01]  /*7730*/  PRMT R22, R0, 0x7610, R22 ;  /* 0x0000761000167816 */ /* 0x000fe20000000016 */
[----:B------:R-:W-:Y:S06]  /*7740*/  BRA `(.L_x_6237) ;  /* 0x0000000c00047947 */ /* 0x000fec0003800000 */
.L_x_6242:
        /* <DEDUP_REMOVED lines=9> */
.L_x_6232:
        /* <DEDUP_REMOVED lines=14> */
.L_x_6246:
        /* <DEDUP_REMOVED lines=9> */
.L_x_6245:
        /* <DEDUP_REMOVED lines=28> */
.L_x_6248:
        /* <DEDUP_REMOVED lines=15> */
.L_x_6247:
[----:B------:R0:W5:Y:S01]  /*7c00*/  LDG.E.U16 R22, desc[UR36][R2.64] ;  /* 0x0000002402167981 */ /* 0x000162000c1e1500 */
[----:B------:R-:W-:Y:S05]  /*7c10*/  BRA `(.L_x_6237) ;  /* 0x0000000400d07947 */ /* 0x000fea0003800000 */
.L_x_6244:
        /* <DEDUP_REMOVED lines=13> */
.L_x_6251:
        /* <DEDUP_REMOVED lines=21> */
.L_x_6255:
[----:B------:R-:W-:Y:S05]  /*7e40*/  BSYNC B1 ;  /* 0x0000000000017941 */ /* 0x000fea0003800000 */
.L_x_6254:
[----:B------:R-:W-:Y:S01]  /*7e50*/  LEA R3, R0, 0x3b800000, 0x17 ;  /* 0x3b80000000037811 */ /* 0x000fe200078eb8ff */
[----:B------:R-:W-:-:S05]  /*7e60*/  IMAD.SHL.U32 R0, R2, 0x100000, RZ ;  /* 0x0010000002007824 */ /* 0x000fca00078e00ff */
[----:B------:R-:W-:-:S07]  /*7e70*/  LOP3.LUT R0, R3, R0, R4, 0xfe, !PT ;  /* 0x0000000003007212 */ /* 0x000fce00078efe04 */
.L_x_6253:
[----:B------:R-:W-:Y:S05]  /*7e80*/  BSYNC B0 ;  /* 0x0000000000007941 */ /* 0x000fea0003800000 */
.L_x_6252:
[----:B------:R-:W-:-:S04]  /*7e90*/  F2FP.BF16.F32.PACK_AB R0, RZ, R0 ;  /* 0x00000000ff00723e */ /* 0x000fc800000010ff */
[----:B------:R-:W-:Y:S01]  /*7ea0*/  PRMT R22, R0, 0x7610, R22 ;  /* 0x0000761000167816 */ /* 0x000fe20000000016 */
[----:B------:R-:W-:Y:S06]  /*7eb0*/  BRA `(.L_x_6237) ;  /* 0x0000000400287947 */ /* 0x000fec0003800000 */
.L_x_6250:
        /* <DEDUP_REMOVED lines=21> */
.L_x_6259:
[----:B------:R-:W-:Y:S05]  /*8010*/  BSYNC B1 ;  /* 0x0000000000017941 */ /* 0x000fea0003800000 */
.L_x_6258:
[----:B------:R-:W-:Y:S01]  /*8020*/  LEA R3, R0, 0x37800000, 0x17 ;  /* 0x3780000000037811 */ /* 0x000fe200078eb8ff */
[----:B------:R-:W-:-:S05]  /*8030*/  IMAD.SHL.U32 R0, R2, 0x200000, RZ ;  /* 0x0020000002007824 */ /* 0x000fca00078e00ff */
[----:B------:R-:W-:-:S07]  /*8040*/  LOP3.LUT R0, R3, R0, R4, 0xfe, !PT ;  /* 0x0000000003007212 */ /* 0x000fce00078efe04 */
.L_x_6257:
[----:B------:R-:W-:Y:S05]  /*8050*/  BSYNC B0 ;  /* 0x0000000000007941 */ /* 0x000fea0003800000 */
.L_x_6256:
[----:B------:R-:W-:-:S04]  /*8060*/  F2FP.BF16.F32.PACK_AB R0, RZ, R0 ;  /* 0x00000000ff00723e */ /* 0x000fc800000010ff */
[----:B------:R-:W-:Y:S01]  /*8070*/  PRMT R22, R0, 0x7610, R22 ;  /* 0x0000761000167816 */ /* 0x000fe20000000016 */
[----:B------:R-:W-:Y:S06]  /*8080*/  BRA `(.L_x_6237) ;  /* 0x0000000000b47947 */ /* 0x000fec0003800000 */
.L_x_6249:
        /* <DEDUP_REMOVED lines=14> */
.L_x_6263:
[----:B------:R-:W-:Y:S05]  /*8170*/  BSYNC B0 ;  /* 0x0000000000007941 */ /* 0x000fea0003800000 */
.L_x_6262:
[----:B------:R-:W-:-:S04]  /*8180*/  F2FP.BF16.F32.PACK_AB R0, RZ, R0 ;  /* 0x00000000ff00723e */ /* 0x000fc800000010ff */
[----:B------:R-:W-:Y:S01]  /*8190*/  PRMT R22, R0, 0x7610, R22 ;  /* 0x0000761000167816 */ /* 0x000fe20000000016 */
[----:B------:R-:W-:Y:S06]  /*81a0*/  BRA `(.L_x_6237) ;  /* 0x00000000006c7947 */ /* 0x000fec0003800000 */
.L_x_6236:
        /* <DEDUP_REMOVED lines=16> */
.L_x_6264:
[----:B------:R-:W-:Y:S01]  /*82b0*/  PRMT R22, RZ, 0x7610, R22 ;  /* 0x00007610ff167816 */ /* 0x000fe20000000016 */
[----:B------:R-:W-:Y:S06]  /*82c0*/  BRA `(.L_x_6237) ;  /* 0x0000000000247947 */ /* 0x000fec0003800000 */
.L_x_6261:
[----:B------:R-:W2:Y:S02]  /*82d0*/  LDG.E.64 R2, desc[UR36][R2.64] ;  /* 0x0000002402027981 */ /* 0x000ea4000c1e1b00 */
[----:B--2---:R-:W0:Y:S02]  /*82e0*/  I2F.U64 R0, R2 ;  /* 0x0000000200007312 */ /* 0x004e240000301000 */
[----:B0-----:R-:W-:-:S04]  /*82f0*/  F2FP.BF16.F32.PACK_AB R0, RZ, R0 ;  /* 0x00000000ff00723e */ /* 0x001fc800000010ff */
[----:B------:R-:W-:Y:S01]  /*8300*/  PRMT R22, R0, 0x7610, R22 ;  /* 0x0000761000167816 */ /* 0x000fe20000000016 */
[----:B------:R-:W-:Y:S06]  /*8310*/  BRA `(.L_x_6237) ;  /* 0x0000000000107947 */ /* 0x000fec0003800000 */
.L_x_6260:
[----:B------:R-:W2:Y:S02]  /*8320*/  LDG.E R2, desc[UR36][R2.64] ;  /* 0x0000002402027981 */ /* 0x000ea4000c1e1900 */
[----:B--2---:R-:W-:-:S04]  /*8330*/  I2FP.F32.U32 R0, R2 ;  /* 0x0000000200007245 */ /* 0x004fc80000201000 */
[----:B------:R-:W-:-:S04]  /*8340*/  F2FP.BF16.F32.PACK_AB R0, RZ, R0 ;  /* 0x00000000ff00723e */ /* 0x000fc800000010ff */
[----:B------:R-:W-:-:S07]  /*8350*/  PRMT R22, R0, 0x7610, R22 ;  /* 0x0000761000167816 */ /* 0x000fce0000000016 */
.L_x_6237:
        /* <DEDUP_REMOVED lines=20> */
.L_x_6268:
[----:B------:R-:W2:Y:S02]  /*84a0*/  LDG.E.U8 R2, desc[UR36][R2.64] ;  /* 0x0000002402027981 */ /* 0x000ea4000c1e1100 */
[----:B--2---:R-:W-:-:S04]  /*84b0*/  I2FP.F32.U32 R0, R2 ;  /* 0x0000000200007245 */ /* 0x004fc80000201000 */
[----:B------:R-:W-:-:S04]  /*84c0*/  F2FP.BF16.F32.PACK_AB R0, RZ, R0 ;  /* 0x00000000ff00723e */ /* 0x000fc800000010ff */
[----:B------:R-:W-:Y:S01]  /*84d0*/  PRMT R23, R0, 0x7610, R23 ;  /* 0x0000761000177816 */ /* 0x000fe20000000017 */
[----:B------:R-:W-:Y:S06]  /*84e0*/  BRA `(.L_x_6270) ;  /* 0x0000000c00c87947 */ /* 0x000fec0003800000 */
.L_x_6267:
        /* <DEDUP_REMOVED lines=11> */
.L_x_6272:
[----:B------:R-:W2:Y:S02]  /*85a0*/  LDG.E R2, desc[UR36][R2.64] ;  /* 0x0000002402027981 */ /* 0x000ea4000c1e1900 */
[----:B--2---:R-:W-:-:S04]  /*85b0*/  I2FP.F32.S32 R0, R2 ;  /* 0x0000000200007245 */ /* 0x004fc80000201400 */
[----:B------:R-:W-:-:S04]  /*85c0*/  F2FP.BF16.F32.PACK_AB R0, RZ, R0 ;  /* 0x00000000ff00723e */ /* 0x000fc800000010ff */
[----:B------:R-:W-:Y:S01]  /*85d0*/  PRMT R23, R0, 0x7610, R23 ;  /* 0x0000761000177816 */ /* 0x000fe20000000017 */
[----:B------:R-:W-:Y:S06]  /*85e0*/  BRA `(.L_x_6270) ;  /* 0x0000000c00887947 */ /* 0x000fec0003800000 */
.L_x_6271:
[----:B------:R-:W2:Y:S02]  /*85f0*/  LDG.E.U16 R2, desc[UR36][R2.64] ;  /* 0x0000002402027981 */ /* 0x000ea4000c1e1500 */
[----:B--2---:R-:W0:Y:S02]  /*8600*/  I2F.S16 R0, R2 ;  /* 0x0000000200007306 */ /* 0x004e240000101400 */
[----:B0-----:R-:W-:-:S04]  /*8610*/  F2FP.BF16.F32.PACK_AB R0, RZ, R0 ;  /* 0x00000000ff00723e */ /* 0x001fc800000010ff */
[----:B------:R-:W-:Y:S01]  /*8620*/  PRMT R23, R0, 0x7610, R23 ;  /* 0x0000761000177816 */ /* 0x000fe20000000017 */
[----:B------:R-:W-:Y:S06]  /*8630*/  BRA `(.L_x_6270) ;  /* 0x0000000c00747947 */ /* 0x000fec0003800000 */
.L_x_6266:
        /* <DEDUP_REMOVED lines=9> */
.L_x_6274:
[----:B------:R-:W2:Y:S02]  /*86d0*/  LDG.E.U16 R0, desc[UR36][R2.64] ;  /* 0x0000002402007981 */ /* 0x000ea4000c1e1500 */
[----:B--2---:R-:W-:-:S05]  /*86e0*/  HADD2.F32 R0, -RZ, R0.H0_H0 ;  /* 0x20000000ff007230 */ /* 0x004fca0000004100 */
[----:B------:R-:W-:-:S04]  /*86f0*/  F2FP.BF16.F32.PACK_AB R0, RZ, R0 ;  /* 0x00000000ff00723e */ /* 0x000fc800000010ff */
[----:B------:R-:W-:Y:S01]  /*8700*/  PRMT R23, R0, 0x7610, R23 ;  /* 0x0000761000177816 */ /* 0x000fe20000000017 */
[----:B------:R-:W-:Y:S06]  /*8710*/  BRA `(.L_x_6270) ;  /* 0x0000000c003c7947 */ /* 0x000fec0003800000 */
.L_x_6273:
        /* <DEDUP_REMOVED lines=9> */
.L_x_6276:
[----:B------:R-:W2:Y:S02]  /*87b0*/  LDG.E.U16 R2, desc[UR36][R2.64] ;  /* 0x0000002402027981 */ /* 0x000ea4000c1e1500 */
[----:B--2---:R-:W-:-:S05]  /*87c0*/  HADD2.F32 R0, -RZ, R2.H0_H0 ;  /* 0x20000002ff007230 */ /* 0x004fca0000004100 */
[----:B------:R-:W-:-:S04]  /*87d0*/  F2FP.BF16.F32.PACK_AB R0, RZ, R0 ;  /* 0x00000000ff00723e */ /* 0x000fc800000010ff */
[----:B------:R-:W-:Y:S01]  /*87e0*/  PRMT R23, R0, 0x7610, R23 ;  /* 0x0000761000177816 */ /* 0x000fe20000000017 */
[----:B------:R-:W-:Y:S06]  /*87f0*/  BRA `(.L_x_6270) ;  /* 0x0000000c00047947 */ /* 0x000fec0003800000 */
.L_x_6275:
        /* <DEDUP_REMOVED lines=9> */
.L_x_6265:
        /* <DEDUP_REMOVED lines=14> */
.L_x_6279:
        /* <DEDUP_REMOVED lines=9> */
.L_x_6278:
        /* <DEDUP_REMOVED lines=28> */
.L_x_6281:
        /* <DEDUP_REMOVED lines=15> */
.L_x_6280:
[----:B------:R0:W5:Y:S01]  /*8cb0*/  LDG.E.U16 R23, desc[UR36][R2.64] ;  /* 0x0000002402177981 */ /* 0x000162000c1e1500 */
[----:B------:R-:W-:Y:S05]  /*8cc0*/  BRA `(.L_x_6270) ;  /* 0x0000000400d07947 */ /* 0x000fea0003800000 */
.L_x_6277:
        /* <DEDUP_REMOVED lines=13> */
.L_x_6284:
        /* <DEDUP_REMOVED lines=21> */
.L_x_6288:
[----:B------:R-:W-:Y:S05]  /*8ef0*/  BSYNC B1 ;  /* 0x0000000000017941 */ /* 0x000fea0003800000 */
.L_x_6287:
[----:B------:R-:W-:Y:S01]  /*8f00*/  LEA R3, R0, 0x3b800000, 0x17 ;  /* 0x3b80000000037811 */ /* 0x000fe200078eb8ff */
[----:B------:R-:W-:-:S05]  /*8f10*/  IMAD.SHL.U32 R0, R2, 0x100000, RZ ;  /* 0x0010000002007824 */ /* 0x000fca00078e00ff */
[----:B------:R-:W-:-:S07]  /*8f20*/  LOP3.LUT R0, R3, R0, R4, 0xfe, !PT ;  /* 0x0000000003007212 */ /* 0x000fce00078efe04 */
.L_x_6286:
[----:B------:R-:W-:Y:S05]  /*8f30*/  BSYNC B0 ;  /* 0x0000000000007941 */ /* 0x000fea0003800000 */
.L_x_6285:
[----:B------:R-:W-:-:S04]  /*8f40*/  F2FP.BF16.F32.PACK_AB R0, RZ, R0 ;  /* 0x00000000ff00723e */ /* 0x000fc800000010ff */
[----:B------:R-:W-:Y:S01]  /*8f50*/  PRMT R23, R0, 0x7610, R23 ;  /* 0x0000761000177816 */ /* 0x000fe20000000017 */
[----:B------:R-:W-:Y:S06]  /*8f60*/  BRA `(.L_x_6270) ;  /* 0x0000000400287947 */ /* 0x000fec0003800000 */
.L_x_6283:
        /* <DEDUP_REMOVED lines=21> */
.L_x_6292:
[----:B------:R-:W-:Y:S05]  /*90c0*/  BSYNC B1 ;  /* 0x0000000000017941 */ /* 0x000fea0003800000 */
.L_x_6291:
[----:B------:R-:W-:Y:S01]  /*90d0*/  LEA R3, R0, 0x37800000, 0x17 ;  /* 0x3780000000037811 */ /* 0x000fe200078eb8ff */
[----:B------:R-:W-:-:S05]  /*90e0*/  IMAD.SHL.U32 R0, R2, 0x200000, RZ ;  /* 0x0020000002007824 */ /* 0x000fca00078e00ff */
[----:B------:R-:W-:-:S07]  /*90f0*/  LOP3.LUT R0, R3, R0, R4, 0xfe, !PT ;  /* 0x0000000003007212 */ /* 0x000fce00078efe04 */
.L_x_6290:
[----:B------:R-:W-:Y:S05]  /*9100*/  BSYNC B0 ;  /* 0x0000000000007941 */ /* 0x000fea0003800000 */
.L_x_6289:
[----:B------:R-:W-:-:S04]  /*9110*/  F2FP.BF16.F32.PACK_AB R0, RZ, R0 ;  /* 0x00000000ff00723e */ /* 0x000fc800000010ff */
[----:B------:R-:W-:Y:S01]  /*9120*/  PRMT R23, R0, 0x7610, R23 ;  /* 0x0000761000177816 */ /* 0x000fe20000000017 */
[----:B------:R-:W-:Y:S06]  /*9130*/  BRA `(.L_x_6270) ;  /* 0x0000000000b47947 */ /* 0x000fec0003800000 */
.L_x_6282:
        /* <DEDUP_REMOVED lines=14> */
.L_x_6296:
[----:B------:R-:W-:Y:S05]  /*9220*/  BSYNC B0 ;  /* 0x0000000000007941 */ /* 0x000fea0003800000 */
.L_x_6295:
[----:B------:R-:W-:-:S04]  /*9230*/  F2FP.BF16.F32.PACK_AB R0, RZ, R0 ;  /* 0x00000000ff00723e */ /* 0x000fc800000010ff */
[----:B------:R-:W-:Y:S01]  /*9240*/  PRMT R23, R0, 0x7610, R23 ;  /* 0x0000761000177816 */ /* 0x000fe20000000017 */
[----:B------:R-:W-:Y:S06]  /*9250*/  BRA `(.L_x_6270) ;  /* 0x00000000006c7947 */ /* 0x000fec0003800000 */
.L_x_6269:
        /* <DEDUP_REMOVED lines=16> */
.L_x_6297:
[----:B------:R-:W-:Y:S01]  /*9360*/  PRMT R23, RZ, 0x7610, R23 ;  /* 0x00007610ff177816 */ /* 0x000fe20000000017 */
[----:B------:R-:W-:Y:S06]  /*9370*/  BRA `(.L_x_6270) ;  /* 0x0000000000247947 */ /* 0x000fec0003800000 */
.L_x_6294:
[----:B------:R-:W2:Y:S02]  /*9380*/  LDG.E.64 R2, desc[UR36][R2.64] ;  /* 0x0000002402027981 */ /* 0x000ea4000c1e1b00 */
[----:B--2---:R-:W0:Y:S02]  /*9390*/  I2F.U64 R0, R2 ;  /* 0x0000000200007312 */ /* 0x004e240000301000 */
[----:B0-----:R-:W-:-:S04]  /*93a0*/  F2FP.BF16.F32.PACK_AB R0, RZ, R0 ;  /* 0x00000000ff00723e */ /* 0x001fc800000010ff */
[----:B------:R-:W-:Y:S01]  /*93b0*/  PRMT R23, R0, 0x7610, R23 ;  /* 0x0000761000177816 */ /* 0x000fe20000000017 */
[----:B------:R-:W-:Y:S06]  /*93c0*/  BRA `(.L_x_6270) ;  /* 0x0000000000107947 */ /* 0x000fec0003800000 */
.L_x_6293:
[----:B------:R-:W2:Y:S02]  /*93d0*/  LDG.E R2, desc[UR36][R2.64] ;  /* 0x0000002402027981 */ /* 0x000ea4000c1e1900 */
[----:B--2---:R-:W-:-:S04]  /*93e0*/  I2FP.F32.U32 R0, R2 ;  /* 0x0000000200007245 */ /* 0x004fc80000201000 */
[----:B------:R-:W-:-:S04]  /*93f0*/  F2FP.BF16.F32.PACK_AB R0, RZ, R0 ;  /* 0x00000000ff00723e */ /* 0x000fc800000010ff */
[----:B------:R-:W-:-:S07]  /*9400*/  PRMT R23, R0, 0x7610, R23 ;  /* 0x0000761000177816 */ /* 0x000fce0000000017 */
.L_x_6270:
        /* <DEDUP_REMOVED lines=19> */
.L_x_6301:
[----:B------:R-:W2:Y:S02]  /*9540*/  LDG.E.U8 R2, desc[UR36][R2.64] ;  /* 0x0000002402027981 */ /* 0x000ea4000c1e1100 */
[----:B--2---:R-:W-:-:S04]  /*9550*/  I2FP.F32.U32 R0, R2 ;  /* 0x0000000200007245 */ /* 0x004fc80000201000 */
[----:B------:R-:W-:Y:S01]  /*9560*/  F2FP.BF16.F32.PACK_AB R0, RZ, R0 ;  /* 0x00000000ff00723e */ /* 0x000fe200000010ff */
[----:B------:R-:W-:Y:S06]  /*9570*/  BRA `(.L_x_6303) ;  /* 0x0000000c00907947 */ /* 0x000fec0003800000 */
.L_x_6300:
        /* <DEDUP_REMOVED lines=10> */
.L_x_6305:
[----:B------:R-:W2:Y:S02]  /*9620*/  LDG.E R2, desc[UR36][R2.64] ;  /* 0x0000002402027981 */ /* 0x000ea4000c1e1900 */
[----:B--2---:R-:W-:-:S04]  /*9630*/  I2FP.F32.S32 R0, R2 ;  /* 0x0000000200007245 */ /* 0x004fc80000201400 */
[----:B------:R-:W-:Y:S01]  /*9640*/  F2FP.BF16.F32.PACK_AB R0, RZ, R0 ;  /* 0x00000000ff00723e */ /* 0x000fe200000010ff */
[----:B------:R-:W-:Y:S06]  /*9650*/  BRA `(.L_x_6303) ;  /* 0x0000000c00587947 */ /* 0x000fec0003800000 */
.L_x_6304:
[----:B------:R-:W2:Y:S02]  /*9660*/  LDG.E.U16 R2, desc[UR36][R2.64] ;  /* 0x0000002402027981 */ /* 0x000ea4000c1e1500 */
[----:B--2---:R-:W0:Y:S02]  /*9670*/  I2F.S16 R0, R2 ;  /* 0x0000000200007306 */ /* 0x004e240000101400 */
[----:B0-----:R-:W-:Y:S01]  /*9680*/  F2FP.BF16.F32.PACK_AB R0, RZ, R0 ;  /* 0x00000000ff00723e */ /* 0x001fe200000010ff */
[----:B------:R-:W-:Y:S06]  /*9690*/  BRA `(.L_x_6303) ;  /* 0x0000000c00487947 */ /* 0x000fec0003800000 */
.L_x_6299:
        /* <DEDUP_REMOVED lines=9> */
.L_x_6307:
[----:B------:R-:W2:Y:S02]  /*9730*/  LDG.E.U16 R0, desc[UR36][R2.64] ;  /* 0x0000002402007981 */ /* 0x000ea4000c1e1500 */
[----:B--2---:R-:W-:-:S05]  /*9740*/  HADD2.F32 R0, -RZ, R0.H0_H0 ;  /* 0x20000000ff007230 */ /* 0x004fca0000004100 */
[----:B------:R-:W-:Y:S01]  /*9750*/  F2FP.BF16.F32.PACK_AB R0, RZ, R0 ;  /* 0x00000000ff00723e */ /* 0x000fe200000010ff */
[----:B------:R-:W-:Y:S06]  /*9760*/  BRA `(.L_x_6303) ;  /* 0x0000000c00147947 */ /* 0x000fec0003800000 */
.L_x_6306:
        /* <DEDUP_REMOVED lines=9> */
.L_x_6309:
[----:B------:R-:W2:Y:S02]  /*9800*/  LDG.E.U16 R2, desc[UR36][R2.64] ;  /* 0x0000002402027981 */ /* 0x000ea4000c1e1500 */
[----:B--2---:R-:W-:-:S05]  /*9810*/  HADD2.F32 R0, -RZ, R2.H0_H0 ;  /* 0x20000002ff007230 */ /* 0x004fca0000004100 */
[----:B------:R-:W-:Y:S01]  /*9820*/  F2FP.BF16.F32.PACK_AB R0, RZ, R0 ;  /* 0x00000000ff00723e */ /* 0x000fe200000010ff */
[----:B------:R-:W-:Y:S06]  /*9830*/  BRA `(.L_x_6303) ;  /* 0x0000000800e07947 */ /* 0x000fec0003800000 */
.L_x_6308:
        /* <DEDUP_REMOVED lines=8> */
.L_x_6298:
        /* <DEDUP_REMOVED lines=13> */
.L_x_6312:
        /* <DEDUP_REMOVED lines=8> */
.L_x_6311:
        /* <DEDUP_REMOVED lines=28> */
.L_x_6314:
        /* <DEDUP_REMOVED lines=15> */
.L_x_6313:
[----:B------:R0:W5:Y:S01]  /*9cc0*/  LDG.E.U16 R0, desc[UR36][R2.64] ;  /* 0x0000002402007981 */ /* 0x000162000c1e1500 */
[----:B------:R-:W-:Y:S05]  /*9cd0*/  BRA `(.L_x_6303) ;  /* 0x0000000400b87947 */ /* 0x000fea0003800000 */
.L_x_6310:
        /* <DEDUP_REMOVED lines=12> */
.L_x_6317:
        /* <DEDUP_REMOVED lines=21> */
.L_x_6321:
[----:B------:R-:W-:Y:S05]  /*9ef0*/  BSYNC B1 ;  /* 0x0000000000017941 */ /* 0x000fea0003800000 */
.L_x_6320:
[----:B------:R-:W-:Y:S01]  /*9f00*/  LEA R3, R0, 0x3b800000, 0x17 ;  /* 0x3b80000000037811 */ /* 0x000fe200078eb8ff */
[----:B------:R-:W-:-:S05]  /*9f10*/  IMAD.SHL.U32 R0, R2, 0x100000, RZ ;  /* 0x0010000002007824 */ /* 0x000fca00078e00ff */
[----:B------:R-:W-:-:S07]  /*9f20*/  LOP3.LUT R0, R3, R0, R4, 0xfe, !PT ;  /* 0x0000000003007212 */ /* 0x000fce00078efe04 */
.L_x_6319:
[----:B------:R-:W-:Y:S05]  /*9f30*/  BSYNC B0 ;  /* 0x0000000000007941 */ /* 0x000fea0003800000 */
.L_x_6318:
[----:B------:R-:W-:Y:S01]  /*9f40*/  F2FP.BF16.F32.PACK_AB R0, RZ, R0 ;  /* 0x00000000ff00723e */ /* 0x000fe200000010ff */
[----:B------:R-:W-:Y:S06]  /*9f50*/  BRA `(.L_x_6303) ;  /* 0x0000000400187947 */ /* 0x000fec0003800000 */
.L_x_6316:
        /* <DEDUP_REMOVED lines=21> */
.L_x_6325:
[----:B------:R-:W-:Y:S05]  /*a0b0*/  BSYNC B1 ;  /* 0x0000000000017941 */ /* 0x000fea0003800000 */
.L_x_6324:
[----:B------:R-:W-:Y:S01]  /*a0c0*/  LEA R3, R0, 0x37800000, 0x17 ;  /* 0x3780000000037811 */ /* 0x000fe200078eb8ff */
[----:B------:R-:W-:-:S05]  /*a0d0*/  IMAD.SHL.U32 R0, R2, 0x200000, RZ ;  /* 0x0020000002007824 */ /* 0x000fca00078e00ff */
[----:B------:R-:W-:-:S07]  /*a0e0*/  LOP3.LUT R0, R3, R0, R4, 0xfe, !PT ;  /* 0x0000000003007212 */ /* 0x000fce00078efe04 */
.L_x_6323:
[----:B------:R-:W-:Y:S05]  /*a0f0*/  BSYNC B0 ;  /* 0x0000000000007941 */ /* 0x000fea0003800000 */
.L_x_6322:
[----:B------:R-:W-:Y:S01]  /*a100*/  F2FP.BF16.F32.PACK_AB R0, RZ, R0 ;  /* 0x00000000ff00723e */ /* 0x000fe200000010ff */
[----:B------:R-:W-:Y:S06]  /*a110*/  BRA `(.L_x_6303) ;  /* 0x0000000000a87947 */ /* 0x000fec0003800000 */
.L_x_6315:
        /* <DEDUP_REMOVED lines=14> */
.L_x_6329:
[----:B------:R-:W-:Y:S05]  /*a200*/  BSYNC B0 ;  /* 0x0000000000007941 */ /* 0x000fea0003800000 */
.L_x_6328:
[----:B------:R-:W-:Y:S01]  /*a210*/  F2FP.BF16.F32.PACK_AB R0, RZ, R0 ;  /* 0x00000000ff00723e */ /* 0x000fe200000010ff */
[----:B------:R-:W-:Y:S06]  /*a220*/  BRA `(.L_x_6303) ;  /* 0x0000000000647947 */ /* 0x000fec0003800000 */
.L_x_6302:
        /* <DEDUP_REMOVED lines=16> */
.L_x_6330:
[----:B------:R-:W-:Y:S01]  /*a330*/  PRMT R0, RZ, 0x7610, R0 ;  /* 0x00007610ff007816 */ /* 0x000fe20000000000 */
[----:B------:R-:W-:Y:S06]  /*a340*/  BRA `(.L_x_6303) ;  /* 0x00000000001c7947 */ /* 0x000fec0003800000 */
.L_x_6327:
[----:B------:R-:W2:Y:S02]  /*a350*/  LDG.E.64 R2, desc[UR36][R2.64] ;  /* 0x0000002402027981 */ /* 0x000ea4000c1e1b00 */
[----:B--2---:R-:W0:Y:S02]  /*a360*/  I2F.U64 R0, R2 ;  /* 0x0000000200007312 */ /* 0x004e240000301000 */
[----:B0-----:R-:W-:Y:S01]  /*a370*/  F2FP.BF16.F32.PACK_AB R0, RZ, R0 ;  /* 0x00000000ff00723e */ /* 0x001fe200000010ff */
[----:B------:R-:W-:Y:S06]  /*a380*/  BRA `(.L_x_6303) ;  /* 0x00000000000c7947 */ /* 0x000fec0003800000 */
.L_x_6326:
[----:B------:R-:W2:Y:S02]  /*a390*/  LDG.E R2, desc[UR36][R2.64] ;  /* 0x0000002402027981 */ /* 0x000ea4000c1e1900 */
[----:B--2---:R-:W-:-:S04]  /*a3a0*/  I2FP.F32.U32 R0, R2 ;  /* 0x0000000200007245 */ /* 0x004fc80000201000 */
[----:B------:R-:W-:-:S07]  /*a3b0*/  F2FP.BF16.F32.PACK_AB R0, RZ, R0 ;  /* 0x00000000ff00723e */ /* 0x000fce00000010ff */
.L_x_6303:
[----:B-----5:R-:W-:Y:S01]  /*a3c0*/  IMAD.U32 R23, R23, 0x10000, RZ ;  /* 0x0001000017177824 */ /* 0x020fe200078e00ff */
[----:B------:R-:W1:Y:S01]  /*a3d0*/  LDC.U8 R6, c[0x0][0x4f9] ;  /* 0x00013e40ff067b82 */ /* 0x000e620000000000 */
[----:B------:R-:W-:Y:S02]  /*a3e0*/  IMAD.U32 R0, R0, 0x10000, RZ ;  /* 0x0001000000007824 */ /* 0x000fe400078e00ff */
[----:B0-----:R-:W-:Y:S01]  /*a3f0*/  FADD.FTZ R2, -R23, 1 ;  /* 0x3f80000017027421 */ /* 0x001fe20000010100 */
[----:B------:R-:W-:-:S05]  /*a400*/  IMAD.U32 R22, R22, 0x10000, RZ ;  /* 0x0001000016167824 */ /* 0x000fca00078e00ff */
[----:B------:R-:W0:Y:S02]  /*a410*/  F2F.BF16.F32 R2, R2 ;  /* 0x0000000200027304 */ /* 0x000e240000202000 */
[----:B0-----:R-:W-:-:S04]  /*a420*/  IMAD.U32 R4, R2, 0x10000, RZ ;  /* 0x0001000002047824 */ /* 0x001fc800078e00ff */
[C---:B------:R-:W-:Y:S01]  /*a430*/  FMUL.FTZ R4, R23.reuse, R4 ;  /* 0x0000000417047220 */ /* 0x040fe20000410000 */
[----:B------:R-:W-:-:S05]  /*a440*/  FADD.FTZ R23, R23, -R0 ;  /* 0x8000000017177221 */ /* 0x000fca0000010000 */
[----:B------:R-:W0:Y:S08]  /*a450*/  F2F.BF16.F32 R4, R4 ;  /* 0x0000000400047304 */ /* 0x000e300000202000 */
[----:B------:R-:W2:Y:S01]  /*a460*/  F2F.BF16.F32 R23, R23 ;  /* 0x0000001700177304 */ /* 0x000ea20000202000 */
[----:B0-----:R-:W-:-:S05]  /*a470*/  IMAD.U32 R0, R4, 0x10000, RZ ;  /* 0x0001000004007824 */ /* 0x001fca00078e00ff */
[----:B------:R-:W-:Y:S01]  /*a480*/  FMNMX.FTZ R0, R0, 1.0018652574217412621e-12, !PT ;  /* 0x2b8d000000007809 */ /* 0x000fe20007810000 */
[----:B--2---:R-:W-:-:S05]  /*a490*/  IMAD.U32 R3, R23, 0x10000, RZ ;  /* 0x0001000017037824 */ /* 0x004fca00078e00ff */
[----:B------:R-:W0:Y:S01]  /*a4a0*/  F2F.BF16.F32 R0, R0 ;  /* 0x0000000000007304 */ /* 0x000e220000202000 */
[----:B------:R-:W-:-:S07]  /*a4b0*/  FMUL.FTZ R3, R22, R3 ;  /* 0x0000000316037220 */ /* 0x000fce0000410000 */
[----:B------:R-:W2:Y:S01]  /*a4c0*/  F2F.BF16.F32 R3, R3 ;  /* 0x0000000300037304 */ /* 0x000ea20000202000 */
[----:B0-----:R-:W-:Y:S01]  /*a4d0*/  IMAD.U32 R4, R0, 0x10000, RZ ;  /* 0x0001000000047824 */ /* 0x001fe200078e00ff */
[----:B-1----:R-:W-:-:S06]  /*a4e0*/  PRMT R0, R6, 0x9910, RZ ;  /* 0x0000991006007816 */ /* 0x002fcc00000000ff */
[----:B------:R-:W0:Y:S01]  /*a4f0*/  MUFU.RCP R5, R4 ;  /* 0x0000000400057308 */ /* 0x000e220000001000 */
[----:B------:R-:W-:Y:S01]  /*a500*/  ISETP.GT.AND P0, PT, R0, 0x9, PT ;  /* 0x000000090000780c */ /* 0x000fe20003f04270 */
[----:B--2---:R-:W-:-:S04]  /*a510*/  IMAD.U32 R2, R3, 0x10000, RZ ;  /* 0x0001000003027824 */ /* 0x004fc800078e00ff */
[----:B0-----:R-:W-:-:S04]  /*a520*/  FMUL.FTZ R2, R2, R5 ;  /* 0x0000000502027220 */ /* 0x001fc80000410000 */
[----:B------:R0:W1:Y:S04]  /*a530*/  F2F.BF16.F32 R5, R2 ;  /* 0x0000000200057304 */ /* 0x0000680000202000 */
        /* <DEDUP_REMOVED lines=9> */
[----:B-1----:R-:W-:-:S04]  /*a5d0*/  IMAD.U32 R0, R5, 0x10000, RZ ;  /* 0x0001000005007824 */ /* 0x002fc800078e00ff */
[----:B------:R-:W1:Y:S02]  /*a5e0*/  F2I.FTZ.TRUNC.NTZ R3, R0 ;  /* 0x0000000000037305 */ /* 0x000e64000021f100 */
[----:B-1----:R1:W-:Y:S01]  /*a5f0*/  STG.E.U8 desc[UR36][R16.64], R3 ;  /* 0x0000000310007986 */ /* 0x0023e2000c101124 */
[----:B------:R-:W-:Y:S05]  /*a600*/  BRA `(.L_x_6336) ;  /* 0x0000000c00947947 */ /* 0x000fea0003800000 */
.L_x_6334:
[----:B-1----:R-:W-:-:S06]  /*a610*/  IMAD.U32 R3, R5, 0x10000, RZ ;  /* 0x0001000005037824 */ /* 0x002fcc00078e00ff */
[----:B0-----:R-:W0:Y:S02]  /*a620*/  F2I.S64.TRUNC R2, R3 ;  /* 0x0000000300027311 */ /* 0x001e24000020d900 */
[----:B0-----:R0:W-:Y:S01]  /*a630*/  STG.E.U8 desc[UR36][R16.64], R2 ;  /* 0x0000000210007986 */ /* 0x0011e2000c101124 */
[----:B------:R-:W-:Y:S05]  /*a640*/  BRA `(.L_x_6336) ;  /* 0x0000000c00847947 */ /* 0x000fea0003800000 */
.L_x_6333:
[----:B------:R-:W-:-:S13]  /*a650*/  ISETP.NE.AND P0, PT, R0, 0x2, PT ;  /* 0x000000020000780c */ /* 0x000fda0003f05270 */
[----:B------:R-:W-:Y:S05]  /*a660*/  @!P0 BRA `(.L_x_6337) ;  /* 0x0000000000308947 */ /* 0x000fea0003800000 */
[----:B------:R-:W-:-:S13]  /*a670*/  ISETP.NE.AND P0, PT, R0, 0x3, PT ;  /* 0x000000030000780c */ /* 0x000fda0003f05270 */
[----:B------:R-:W-:Y:S05]  /*a680*/  @!P0 BRA `(.L_x_6338) ;  /* 0x0000000000188947 */ /* 0x000fea0003800000 */
[----:B------:R-:W-:-:S13]  /*a690*/  ISETP.NE.AND P0, PT, R0, 0x4, PT ;  /* 0x000000040000780c */ /* 0x000fda0003f05270 */
[----:B------:R-:W-:Y:S05]  /*a6a0*/  @P0 BRA `(.L_x_6335) ;  /* 0x0000000c000c0947 */ /* 0x000fea0003800000 */
[----:B01----:R-:W-:-:S06]  /*a6b0*/  IMAD.U32 R2, R5, 0x10000, RZ ;  /* 0x0001000005027824 */ /* 0x003fcc00078e00ff */
[----:B------:R-:W0:Y:S02]  /*a6c0*/  F2I.S64.TRUNC R2, R2 ;  /* 0x0000000200027311 */ /* 0x000e24000020d900 */
[----:B0-----:R0:W-:Y:S01]  /*a6d0*/  STG.E.64 desc[UR36][R16.64], R2 ;  /* 0x0000000210007986 */ /* 0x0011e2000c101b24 */
[----:B------:R-:W-:Y:S05]  /*a6e0*/  BRA `(.L_x_6336) ;  /* 0x0000000c005c7947 */ /* 0x000fea0003800000 */
.L_x_6338:
[----:B-1----:R-:W-:-:S06]  /*a6f0*/  IMAD.U32 R5, R5, 0x10000, RZ ;  /* 0x0001000005057824 */ /* 0x002fcc00078e00ff */
[----:B------:R-:W1:Y:S02]  /*a700*/  F2I.FTZ.TRUNC.NTZ R5, R5 ;  /* 0x0000000500057305 */ /* 0x000e64000021f100 */
[----:B-1----:R1:W-:Y:S01]  /*a710*/  STG.E desc[UR36][R16.64], R5 ;  /* 0x0000000510007986 */ /* 0x0023e2000c101924 */
[----:B------:R-:W-:Y:S05]  /*a720*/  BRA `(.L_x_6336) ;  /* 0x0000000c004c7947 */ /* 0x000fea0003800000 */
.L_x_6337:
[----:B-1----:R-:W-:-:S06]  /*a730*/  IMAD.U32 R5, R5, 0x10000, RZ ;  /* 0x0001000005057824 */ /* 0x002fcc00078e00ff */
[----:B------:R-:W1:Y:S02]  /*a740*/  F2I.FTZ.TRUNC.NTZ R5, R5 ;  /* 0x0000000500057305 */ /* 0x000e64000021f100 */
[----:B-1----:R1:W-:Y:S01]  /*a750*/  STG.E.U16 desc[UR36][R16.64], R5 ;  /* 0x0000000510007986 */ /* 0x0023e2000c101524 */
[----:B------:R-:W-:Y:S05]  /*a760*/  BRA `(.L_x_6336) ;  /* 0x0000000c003c7947 */ /* 0x000fea0003800000 */
.L_x_6332:
        /* <DEDUP_REMOVED lines=9> */
.L_x_6340:
[----:B-1----:R-:W-:-:S05]  /*a800*/  IMAD.U32 R0, R5, 0x10000, RZ ;  /* 0x0001000005007824 */ /* 0x002fca00078e00ff */
[----:B------:R-:W-:-:S05]  /*a810*/  F2FP.F16.F32.PACK_AB R0, RZ, R0 ;  /* 0x00000000ff00723e */ /* 0x000fca00000000ff */
[----:B------:R1:W-:Y:S01]  /*a820*/  STG.E.U16 desc[UR36][R16.64], R0 ;  /* 0x0000000010007986 */ /* 0x0003e2000c101524 */
[----:B------:R-:W-:Y:S05]  /*a830*/  BRA `(.L_x_6336) ;  /* 0x0000000c00087947 */ /* 0x000fea0003800000 */
.L_x_6339:
[----:B------:R-:W-:-:S13]  /*a840*/  ISETP.NE.AND P0, PT, R0, 0x7, PT ;  /* 0x000000070000780c */ /* 0x000fda0003f05270 */
[----:B------:R-:W-:Y:S05]  /*a850*/  @!P0 BRA `(.L_x_6341) ;  /* 0x0000000000348947 */ /* 0x000fea0003800000 */
[----:B------:R-:W-:-:S13]  /*a860*/  ISETP.NE.AND P0, PT, R0, 0x8, PT ;  /* 0x000000080000780c */ /* 0x000fda0003f05270 */
[----:B------:R-:W-:Y:S05]  /*a870*/  @!P0 BRA `(.L_x_6342) ;  /* 0x0000000000188947 */ /* 0x000fea0003800000 */
[----:B------:R-:W-:-:S13]  /*a880*/  ISETP.NE.AND P0, PT, R0, 0x9, PT ;  /* 0x000000090000780c */ /* 0x000fda0003f05270 */
[----:B------:R-:W-:Y:S05]  /*a890*/  @P0 BRA `(.L_x_6335) ;  /* 0x0000000800900947 */ /* 0x000fea0003800000 */
[----:B01----:R-:W-:Y:S02]  /*a8a0*/  IMAD.U32 R2, R5, 0x10000, RZ ;  /* 0x0001000005027824 */ /* 0x003fe400078e00ff */
[----:B------:R-:W-:-:S05]  /*a8b0*/  IMAD.MOV.U32 R3, RZ, RZ, RZ ;  /* 0x000000ffff037224 */ /* 0x000fca00078e00ff */
[----:B------:R0:W-:Y:S01]  /*a8c0*/  STG.E.64 desc[UR36][R16.64], R2 ;  /* 0x0000000210007986 */ /* 0x0001e2000c101b24 */
[----:B------:R-:W-:Y:S05]  /*a8d0*/  BRA `(.L_x_6336) ;  /* 0x0000000800e07947 */ /* 0x000fea0003800000 */
.L_x_6342:
[----:B-1----:R-:W-:-:S05]  /*a8e0*/  IMAD.U32 R5, R5, 0x10000, RZ ;  /* 0x0001000005057824 */ /* 0x002fca00078e00ff */
[----:B------:R-:W-:-:S04]  /*a8f0*/  F2FP.F16.F32.PACK_AB R3, RZ, R5 ;  /* 0x00000005ff03723e */ /* 0x000fc800000000ff */
[----:B------:R-:W-:-:S05]  /*a900*/  PRMT R3, R3, 0x5410, RZ ;  /* 0x0000541003037816 */ /* 0x000fca00000000ff */
[----:B------:R1:W-:Y:S01]  /*a910*/  STG.E desc[UR36][R16.64], R3 ;  /* 0x0000000310007986 */ /* 0x0003e2000c101924 */
[----:B------:R-:W-:Y:S05]  /*a920*/  BRA `(.L_x_6336) ;  /* 0x0000000800cc7947 */ /* 0x000fea0003800000 */
.L_x_6341:
[----:B01----:R-:W-:-:S04]  /*a930*/  IMAD.U32 R2, R5, 0x10000, RZ ;  /* 0x0001000005027824 */ /* 0x003fc800078e00ff */
[----:B------:R-:W-:-:S06]  /*a940*/  FMUL.FTZ R2, R2, 1 ;  /* 0x3f80000002027820 */ /* 0x000fcc0000410000 */
[----:B------:R-:W0:Y:S02]  /*a950*/  F2F.F64.F32 R2, R2 ;  /* 0x0000000200027310 */ /* 0x000e240000201800 */
[----:B0-----:R0:W-:Y:S01]  /*a960*/  STG.E.64 desc[UR36][R16.64], R2 ;  /* 0x0000000210007986 */ /* 0x0011e2000c101b24 */
[----:B------:R-:W-:Y:S05]  /*a970*/  BRA `(.L_x_6336) ;  /* 0x0000000800b87947 */ /* 0x000fea0003800000 */
.L_x_6331:
        /* <DEDUP_REMOVED lines=13> */
.L_x_6345:
[----:B-1----:R-:W-:Y:S01]  /*aa50*/  IMAD.U32 R5, R5, 0x10000, RZ ;  /* 0x0001000005057824 */ /* 0x002fe200078e00ff */
[----:B------:R-:W-:-:S03]  /*aa60*/  CS2R R6, SRZ ;  /* 0x0000000000067805 */ /* 0x000fc6000001ff00 */
[----:B------:R-:W-:-:S06]  /*aa70*/  FMUL.FTZ R5, R5, 1 ;  /* 0x3f80000005057820 */ /* 0x000fcc0000410000 */
[----:B------:R-:W1:Y:S02]  /*aa80*/  F2F.F64.F32 R4, R5 ;  /* 0x0000000500047310 */ /* 0x000e640000201800 */
[----:B-1----:R1:W-:Y:S01]  /*aa90*/  STG.E.128 desc[UR36][R16.64], R4 ;  /* 0x0000000410007986 */ /* 0x0023e2000c101d24 */
[----:B------:R-:W-:Y:S05]  /*aaa0*/  BRA `(.L_x_6336) ;  /* 0x00000008006c7947 */ /* 0x000fea0003800000 */
.L_x_6344:
        /* <DEDUP_REMOVED lines=8> */
[C---:B0-----:R-:W-:Y:S02]  /*ab30*/  LOP3.LUT R2, R5.reuse, 0x7fffffff, RZ, 0xc0, !PT ;  /* 0x7fffffff05027812 */ /* 0x041fe400078ec0ff */
        /* <DEDUP_REMOVED lines=12> */
.L_x_6349:
[----:B------:R-:W-:Y:S05]  /*ac00*/  BSYNC B0 ;  /* 0x0000000000007941 */ /* 0x000fea0003800000 */
.L_x_6348:
[----:B------:R-:W-:-:S05]  /*ac10*/  LOP3.LUT R3, R0, R3, RZ, 0xfc, !PT ;  /* 0x0000000300037212 */ /* 0x000fca00078efcff */
[----:B------:R0:W-:Y:S01]  /*ac20*/  STG.E.U8 desc[UR36][R16.64], R3 ;  /* 0x0000000310007986 */ /* 0x0001e2000c101124 */
[----:B------:R-:W-:Y:S05]  /*ac30*/  BRA `(.L_x_6336) ;  /* 0x0000000800087947 */ /* 0x000fea0003800000 */
.L_x_6347:
[----:B-1----:R-:W-:Y:S01]  /*ac40*/  IMAD.U32 R5, R5, 0x10000, RZ ;  /* 0x0001000005057824 */ /* 0x002fe200078e00ff */
[----:B------:R-:W-:Y:S04]  /*ac50*/  BSSY B0, `(.L_x_6350) ;  /* 0x000000f000007945 */ /* 0x000fe80003800000 */
[----:B0-----:R-:W-:-:S04]  /*ac60*/  LOP3.LUT R2, R5, 0x7fffffff, RZ, 0xc0, !PT ;  /* 0x7fffffff05027812 */ /* 0x001fc800078ec0ff */
        /* <DEDUP_REMOVED lines=10> */
.L_x_6351:
[----:B------:R-:W-:Y:S01]  /*ad10*/  IMAD.MOV.U32 R0, RZ, RZ, 0x7f ;  /* 0x0000007fff007424 */ /* 0x000fe200078e00ff */
[----:B------:R-:W-:-:S04]  /*ad20*/  ISETP.GT.U32.AND P0, PT, R2, 0x7f800000, PT ;  /* 0x7f8000000200780c */ /* 0x000fc80003f04070 */
[----:B------:R-:W-:-:S09]  /*ad30*/  SEL R0, R0, 0x7c, P0 ;  /* 0x0000007c00007807 */ /* 0x000fd20000000000 */
.L_x_6352:
[----:B------:R-:W-:Y:S05]  /*ad40*/  BSYNC B0 ;  /* 0x0000000000007941 */ /* 0x000fea0003800000 */
.L_x_6350:
[----:B------:R-:W-:-:S04]  /*ad50*/  LOP3.LUT R2, R5, 0x80000000, RZ, 0xc0, !PT ;  /* 0x8000000005027812 */ /* 0x000fc800078ec0ff */
[----:B------:R-:W-:-:S04]  /*ad60*/  SHF.R.U32.HI R3, RZ, 0x18, R2 ;  /* 0x00000018ff037819 */ /* 0x000fc80000011602 */
[----:B------:R-:W-:-:S05]  /*ad70*/  LOP3.LUT R3, R0, R3, RZ, 0xfc, !PT ;  /* 0x0000000300037212 */ /* 0x000fca00078efcff */
[----:B------:R0:W-:Y:S01]  /*ad80*/  STG.E.U8 desc[UR36][R16.64], R3 ;  /* 0x0000000310007986 */ /* 0x0001e2000c101124 */
[----:B------:R-:W-:Y:S05]  /*ad90*/  BRA `(.L_x_6336) ;  /* 0x0000000400b07947 */ /* 0x000fea0003800000 */
.L_x_6346:
[----:B-1----:R1:W-:Y:S01]  /*ada0*/  STG.E.U16 desc[UR36][R16.64], R5 ;  /* 0x0000000510007986 */ /* 0x0023e2000c101524 */
[----:B------:R-:W-:Y:S05]  /*adb0*/  BRA `(.L_x_6336) ;  /* 0x0000000400a87947 */ /* 0x000fea0003800000 */
.L_x_6343:
        /* <DEDUP_REMOVED lines=12> */
.L_x_6355:
[----:B-1----:R-:W-:Y:S01]  /*ae80*/  IMAD.U32 R5, R5, 0x10000, RZ ;  /* 0x0001000005057824 */ /* 0x002fe200078e00ff */
[----:B------:R-:W-:Y:S01]  /*ae90*/  BSSY B0, `(.L_x_6356) ;  /* 0x0000014000007945 */ /* 0x000fe20003800000 */
[----:B------:R-:W-:-:S03]  /*aea0*/  IMAD.MOV.U32 R8, RZ, RZ, 0x80 ;  /* 0x00000080ff087424 */ /* 0x000fc600078e00ff */
[----:B0-----:R-:W-:-:S04]  /*aeb0*/  LOP3.LUT R2, R5, 0x7fffffff, RZ, 0xc0, !PT ;  /* 0x7fffffff05027812 */ /* 0x001fc800078ec0ff */
        /* <DEDUP_REMOVED lines=13> */
.L_x_6358:
[----:B------:R-:W-:-:S04]  /*af90*/  LOP3.LUT R2, R5, 0x80000000, RZ, 0xc0, !PT ;  /* 0x8000000005027812 */ /* 0x000fc800078ec0ff */
[----:B------:R-:W-:-:S04]  /*afa0*/  SHF.R.U32.HI R3, RZ, 0x18, R2 ;  /* 0x00000018ff037819 */ /* 0x000fc80000011602 */
[----:B------:R-:W-:-:S04]  /*afb0*/  LOP3.LUT R0, R0, R3, RZ, 0xfc, !PT ;  /* 0x0000000300007212 */ /* 0x000fc800078efcff */
[----:B------:R-:W-:-:S07]  /*afc0*/  PRMT R8, R0, 0x7610, R8 ;  /* 0x0000761000087816 */ /* 0x000fce0000000008 */
.L_x_6357:
[----:B------:R-:W-:Y:S05]  /*afd0*/  BSYNC B0 ;  /* 0x0000000000007941 */ /* 0x000fea0003800000 */
.L_x_6356:
[----:B------:R0:W-:Y:S01]  /*afe0*/  STG.E.U8 desc[UR36][R16.64], R8 ;  /* 0x0000000810007986 */ /* 0x0001e2000c101124 */
[----:B------:R-:W-:Y:S05]  /*aff0*/  BRA `(.L_x_6336) ;  /* 0x0000000400187947 */ /* 0x000fea0003800000 */
.L_x_6354:
        /* <DEDUP_REMOVED lines=17> */
.L_x_6361:
[----:B------:R-:W-:-:S04]  /*b110*/  LOP3.LUT R2, R5, 0x80000000, RZ, 0xc0, !PT ;  /* 0x8000000005027812 */ /* 0x000fc800078ec0ff */
[----:B------:R-:W-:-:S04]  /*b120*/  SHF.R.U32.HI R3, RZ, 0x18, R2 ;  /* 0x00000018ff037819 */ /* 0x000fc80000011602 */
[----:B------:R-:W-:-:S04]  /*b130*/  LOP3.LUT R0, R0, R3, RZ, 0xfc, !PT ;  /* 0x0000000300007212 */ /* 0x000fc800078efcff */
[----:B------:R-:W-:-:S07]  /*b140*/  PRMT R8, R0, 0x7610, R8 ;  /* 0x0000761000087816 */ /* 0x000fce0000000008 */
.L_x_6360:
[----:B------:R-:W-:Y:S05]  /*b150*/  BSYNC B0 ;  /* 0x0000000000007941 */ /* 0x000fea0003800000 */
.L_x_6359:
[----:B------:R4:W-:Y:S01]  /*b160*/  STG.E.U8 desc[UR36][R16.64], R8 ;  /* 0x0000000810007986 */ /* 0x0009e2000c101124 */
[----:B------:R-:W-:Y:S05]  /*b170*/  BRA `(.L_x_6336) ;  /* 0x0000000000b87947 */ /* 0x000fea0003800000 */
.L_x_6353:
[----:B------:R-:W-:-:S13]  /*b180*/  ISETP.NE.AND P0, PT, R0, 0x1c, PT ;  /* 0x0000001c0000780c */ /* 0x000fda0003f05270 */
[----:B------:R-:W-:Y:S05]  /*b190*/  @!P0 BRA `(.L_x_6362) ;  /* 0x0000000000a48947 */ /* 0x000fea0003800000 */
[----:B------:R-:W-:-:S13]  /*b1a0*/  ISETP.NE.AND P0, PT, R0, 0x1d, PT ;  /* 0x0000001d0000780c */ /* 0x000fda0003f05270 */
[----:B------:R-:W-:Y:S05]  /*b1b0*/  @!P0 BRA `(.L_x_6363) ;  /* 0x00000000008c8947 */ /* 0x000fea0003800000 */
[----:B------:R-:W-:-:S13]  /*b1c0*/  ISETP.NE.AND P0, PT, R0, 0x2c, PT ;  /* 0x0000002c0000780c */ /* 0x000fda0003f05270 */
[----:B------:R-:W-:Y:S05]  /*b1d0*/  @P0 BRA `(.L_x_6335) ;  /* 0x0000000000400947 */ /* 0x000fea0003800000 */
[----:B-1----:R-:W-:Y:S02]  /*b1e0*/  IMAD.U32 R5, R5, 0x10000, RZ ;  /* 0x0001000005057824 */ /* 0x002fe400078e00ff */
[----:B------:R-:W-:-:S03]  /*b1f0*/  IMAD.MOV.U32 R3, RZ, RZ, 0xff ;  /* 0x000000ffff037424 */ /* 0x000fc600078e00ff */
[----:B------:R-:W-:-:S04]  /*b200*/  SHF.R.U32.HI R4, RZ, 0x17, R5 ;  /* 0x00000017ff047819 */ /* 0x000fc80000011605 */
[----:B0-----:R-:W-:-:S04]  /*b210*/  LOP3.LUT R2, R4, 0xff, RZ, 0xc0, !PT ;  /* 0x000000ff04027812 */ /* 0x001fc800078ec0ff */
        /* <DEDUP_REMOVED lines=12> */
.L_x_6335:
[----:B------:R-:W-:Y:S01]  /*b2e0*/  MOV R0, 0x0 ;  /* 0x0000000000007802 */ /* 0x000fe20000000f00 */
[----:B------:R-:W-:Y:S01]  /*b2f0*/  ULDC.64 UR4, c[0x4][0x310] ;  /* 0x0100c40000047ab9 */ /* 0x000fe20000000a00 */
[----:B------:R-:W-:Y:S01]  /*b300*/  ULDC.64 UR6, c[0x4][0x60] ;  /* 0x0100180000067ab9 */ /* 0x000fe20000000a00 */
[----:B------:R-:W-:Y:S01]  /*b310*/  IMAD.U32 R4, RZ, RZ, UR4 ;  /* 0x00000004ff047e24 */ /* 0x000fe2000f8e00ff */
[----:B0-----:R0:W2:Y:S01]  /*b320*/  LDC.64 R2, c[0x4][R0] ;  /* 0x0100000000027b82 */ /* 0x0010a20000000a00 */
[----:B-1----:R-:W-:Y:S01]  /*b330*/  IMAD.U32 R5, RZ, RZ, UR5 ;  /* 0x00000005ff057e24 */ /* 0x002fe2000f8e00ff */
        /* <DEDUP_REMOVED lines=9> */
[----:B--2---:R-:W-:Y:S05]  /*b3d0*/  CALL.ABS.NOINC R2 ;  /* 0x0000000002007343 */ /* 0x004fea0003c00000 */
.L_x_6364:
[----:B------:R-:W-:Y:S05]  /*b3e0*/  BRA `(.L_x_6336) ;  /* 0x00000000001c7947 */ /* 0x000fea0003800000 */
.L_x_6363:
[----:B01----:R-:W-:-:S06]  /*b3f0*/  IMAD.U32 R2, R5, 0x10000, RZ ;  /* 0x0001000005027824 */ /* 0x003fcc00078e00ff */
[----:B------:R-:W0:Y:S02]  /*b400*/  F2I.U64.TRUNC R2, R2 ;  /* 0x0000000200027311 */ /* 0x000e24000020d800 */
[----:B0-----:R3:W-:Y:S01]  /*b410*/  STG.E.64 desc[UR36][R16.64], R2 ;  /* 0x0000000210007986 */ /* 0x0017e2000c101b24 */
[----:B------:R-:W-:Y:S05]  /*b420*/  BRA `(.L_x_6336) ;  /* 0x00000000000c7947 */ /* 0x000fea0003800000 */
.L_x_6362:
[----:B-1----:R-:W-:-:S06]  /*b430*/  IMAD.U32 R5, R5, 0x10000, RZ ;  /* 0x0001000005057824 */ /* 0x002fcc00078e00ff */
[----:B------:R-:W1:Y:S02]  /*b440*/  F2I.FTZ.U32.TRUNC.NTZ R5, R5 ;  /* 0x0000000500057305 */ /* 0x000e64000021f000 */
[----:B-1----:R1:W-:Y:S02]  /*b450*/  STG.E desc[UR36][R16.64], R5 ;  /* 0x0000000510007986 */ /* 0x0023e4000c101924 */
.L_x_6336:
[----:B------:R-:W-:-:S07]  /*b460*/  VIADD R19, R19, 0x80 ;  /* 0x0000008013137836 */ /* 0x000fce0000000000 */
.L_x_6230:
[----:B------:R-:W-:Y:S05]  /*b470*/  BSYNC B6 ;  /* 0x0000000000067941 */ /* 0x000fea0003800000 */
.L_x_6229:
[----:B------:R-:W-:Y:S01]  /*b480*/  ULDC UR4, c[0x0][0x210] ;  /* 0x0000840000047ab9 */ /* 0x000fe20000000800 */
[----:B------:R-:W-:Y:S01]  /*b490*/  BSSY B6, `(.L_x_6365) ;  /* 0x000059e000067945 */ /* 0x000fe20003800000 */
[----:B------:R-:W-:-:S13]  /*b4a0*/  ISETP.GE.AND P0, PT, R19, UR4, PT ;  /* 0x0000000413007c0c */ /* 0x000fda000bf06270 */
[----:B------:R-:W-:Y:S05]  /*b4b0*/  @P0 BRA `(.L_x_6366) ;  /* 0x00000058006c0947 */ /* 0x000fea0003800000 */
[----:B01----:R-:W0:Y:S01]  /*b4c0*/  LDC R6, c[0x0][0x218] ;  /* 0x00008600ff067b82 */ /* 0x003e220000000800 */
[----:B------:R-:W-:Y:S02]  /*b4d0*/  IMAD.MOV.U32 R18, RZ, RZ, RZ ;  /* 0x000000ffff127224 */ /* 0x000fe400078e00ff */
        /* <DEDUP_REMOVED lines=378> */
.L_x_6367:
        /* <DEDUP_REMOVED lines=23> */
.L_x_6371:
[----:B------:R-:W2:Y:S02]  /*cdf0*/  LDG.E.U8 R2, desc[UR36][R2.64] ;  /* 0x0000002402027981 */ /* 0x000ea4000c1e1100 */
[----:B--2---:R-:W-:-:S04]  /*ce00*/  I2FP.F32.U32 R0, R2 ;  /* 0x0000000200007245 */ /* 0x004fc80000201000 */
[----:B------:R-:W-:-:S04]  /*ce10*/  F2FP.BF16.F32.PACK_AB R0, RZ, R0 ;  /* 0x00000000ff00723e */ /* 0x000fc800000010ff */
[----:B------:R-:W-:Y:S01]  /*ce20*/  PRMT R22, R0, 0x7610, R22 ;  /* 0x0000761000167816 */ /* 0x000fe20000000016 */
[----:B------:R-:W-:Y:S06]  /*ce30*/  BRA `(.L_x_6373) ;  /* 0x0000000c00c87947 */ /* 0x000fec0003800000 */
.L_x_6370:
        /* <DEDUP_REMOVED lines=11> */
.L_x_6375:
[----:B------:R-:W2:Y:S02]  /*cef0*/  LDG.E R2, desc[UR36][R2.64] ;  /* 0x0000002402027981 */ /* 0x000ea4000c1e1900 */
[----:B--2---:R-:W-:-:S04]  /*cf00*/  I2FP.F32.S32 R0, R2 ;  /* 0x0000000200007245 */ /* 0x004fc80000201400 */
[----:B------:R-:W-:-:S04]  /*cf10*/  F2FP.BF16.F32.PACK_AB R0, RZ, R0 ;  /* 0x00000000ff00723e */ /* 0x000fc800000010ff */
[----:B------:R-:W-:Y:S01]  /*cf20*/  PRMT R22, R0, 0x7610, R22 ;  /* 0x0000761000167816 */ /* 0x000fe20000000016 */
[----:B------:R-:W-:Y:S06]  /*cf30*/  BRA `(.L_x_6373) ;  /* 0x0000000c00887947 */ /* 0x000fec0003800000 */
.L_x_6374:
[----:B------:R-:W2:Y:S02]  /*cf40*/  LDG.E.U16 R2, desc[UR36][R2.64] ;  /* 0x0000002402027981 */ /* 0x000ea4000c1e1500 */
[----:B--2---:R-:W0:Y:S02]  /*cf50*/  I2F.S16 R0, R2 ;  /* 0x0000000200007306 */ /* 0x004e240000101400 */
[----:B0-----:R-:W-:-:S04]  /*cf60*/  F2FP.BF16.F32.PACK_AB R0, RZ, R0 ;  /* 0x00000000ff00723e */ /* 0x001fc800000010ff */
[----:B------:R-:W-:Y:S01]  /*cf70*/  PRMT R22, R0, 0x7610, R22 ;  /* 0x0000761000167816 */ /* 0x000fe20000000016 */
[----:B------:R-:W-:Y:S06]  /*cf80*/  BRA `(.L_x_6373) ;  /* 0x0000000c00747947 */ /* 0x000fec0003800000 */
.L_x_6369:
        /* <DEDUP_REMOVED lines=9> */
.L_x_6377:
[----:B------:R-:W2:Y:S02]  /*d020*/  LDG.E.U16 R0, desc[UR36][R2.64] ;  /* 0x0000002402007981 */ /* 0x000ea4000c1e1500 */
[----:B--2---:R-:W-:-:S05]  /*d030*/  HADD2.F32 R0, -RZ, R0.H0_H0 ;  /* 0x20000000ff007230 */ /* 0x004fca0000004100 */
[----:B------:R-:W-:-:S04]  /*d040*/  F2FP.BF16.F32.PACK_AB R0, RZ, R0 ;  /* 0x00000000ff00723e */ /* 0x000fc800000010ff */
[----:B------:R-:W-:Y:S01]  /*d050*/  PRMT R22, R0, 0x7610, R22 ;  /* 0x0000761000167816 */ /* 0x000fe20000000016 */
[----:B------:R-:W-:Y:S06]  /*d060*/  BRA `(.L_x_6373) ;  /* 0x0000000c003c7947 */ /* 0x000fec0003800000 */
.L_x_6376:
        /* <DEDUP_REMOVED lines=9> */
.L_x_6379:
[----:B------:R-:W2:Y:S02]  /*d100*/  LDG.E.U16 R2, desc[UR36][R2.64] ;  /* 0x0000002402027981 */ /* 0x000ea4000c1e1500 */
[----:B--2---:R-:W-:-:S05]  /*d110*/  HADD2.F32 R0, -RZ, R2.H0_H0 ;  /* 0x20000002ff007230 */ /* 0x004fca0000004100 */
[----:B------:R-:W-:-:S04]  /*d120*/  F2FP.BF16.F32.PACK_AB R0, RZ, R0 ;  /* 0x00000000ff00723e */ /* 0x000fc800000010ff */
[----:B------:R-:W-:Y:S01]  /*d130*/  PRMT R22, R0, 0x7610, R22 ;  /* 0x0000761000167816 */ /* 0x000fe20000000016 */
[----:B------:R-:W-:Y:S06]  /*d140*/  BRA `(.L_x_6373) ;  /* 0x0000000c00047947 */ /* 0x000fec0003800000 */
.L_x_6378:
        /* <DEDUP_REMOVED lines=9> */
.L_x_6368:
        /* <DEDUP_REMOVED lines=14> */
.L_x_6382:
        /* <DEDUP_REMOVED lines=9> */
.L_x_6381:
        /* <DEDUP_REMOVED lines=28> */
.L_x_6384:
        /* <DEDUP_REMOVED lines=15> */
.L_x_6383:
[----:B------:R0:W5:Y:S01]  /*d600*/  LDG.E.U16 R22, desc[UR36][R2.64] ;  /* 0x0000002402167981 */ /* 0x000162000c1e1500 */
[----:B------:R-:W-:Y:S05]  /*d610*/  BRA `(.L_x_6373) ;  /* 0x0000000400d07947 */ /* 0x000fea0003800000 */
.L_x_6380:
        /* <DEDUP_REMOVED lines=13> */
.L_x_6387:
        /* <DEDUP_REMOVED lines=21> */
.L_x_6391:
[----:B------:R-:W-:Y:S05]  /*d840*/  BSYNC B1 ;  /* 0x0000000000017941 */ /* 0x000fea0003800000 */
.L_x_6390:
[----:B------:R-:W-:Y:S01]  /*d850*/  LEA R3, R0, 0x3b800000, 0x17 ;  /* 0x3b80000000037811 */ /* 0x000fe200078eb8ff */
[----:B------:R-:W-:-:S05]  /*d860*/  IMAD.SHL.U32 R0, R2, 0x100000, RZ ;  /* 0x0010000002007824 */ /* 0x000fca00078e00ff */
[----:B------:R-:W-:-:S07]  /*d870*/  LOP3.LUT R0, R3, R0, R4, 0xfe, !PT ;  /* 0x0000000003007212 */ /* 0x000fce00078efe04 */
.L_x_6389:
[----:B------:R-:W-:Y:S05]  /*d880*/  BSYNC B0 ;  /* 0x0000000000007941 */ /* 0x000fea0003800000 */
.L_x_6388:
[----:B------:R-:W-:-:S04]  /*d890*/  F2FP.BF16.F32.PACK_AB R0, RZ, R0 ;  /* 0x00000000ff00723e */ /* 0x000fc800000010ff */
[----:B------:R-:W-:Y:S01]  /*d8a0*/  PRMT R22, R0, 0x7610, R22 ;  /* 0x0000761000167816 */ /* 0x000fe20000000016 */
[----:B------:R-:W-:Y:S06]  /*d8b0*/  BRA `(.L_x_6373) ;  /* 0x0000000400287947 */ /* 0x000fec0003800000 */
.L_x_6386:
        /* <DEDUP_REMOVED lines=21> */
.L_x_6395:
[----:B------:R-:W-:Y:S05]  /*da10*/  BSYNC B1 ;  /* 0x0000000000017941 */ /* 0x000fea0003800000 */
.L_x_6394:
[----:B------:R-:W-:Y:S01]  /*da20*/  LEA R3, R0, 0x37800000, 0x17 ;  /* 0x3780000000037811 */ /* 0x000fe200078eb8ff */
[----:B------:R-:W-:-:S05]  /*da30*/  IMAD.SHL.U32 R0, R2, 0x200000, RZ ;  /* 0x0020000002007824 */ /* 0x000fca00078e00ff */
[----:B------:R-:W-:-:S07]  /*da40*/  LOP3.LUT R0, R3, R0, R4, 0xfe, !PT ;  /* 0x0000000003007212 */ /* 0x000fce00078efe04 */
.L_x_6393:
[----:B------:R-:W-:Y:S05]  /*da50*/  BSYNC B0 ;  /* 0x0000000000007941 */ /* 0x000fea0003800000 */
.L_x_6392:
[----:B------:R-:W-:-:S04]  /*da60*/  F2FP.BF16.F32.PACK_AB R0, RZ, R0 ;  /* 0x00000000ff00723e */ /* 0x000fc800000010ff */
[----:B------:R-:W-:Y:S01]  /*da70*/  PRMT R22, R0, 0x7610, R22 ;  /* 0x0000761000167816 */ /* 0x000fe20000000016 */
[----:B------:R-:W-:Y:S06]  /*da80*/  BRA `(.L_x_6373) ;  /* 0x0000000000b47947 */ /* 0x000fec0003800000 */
.L_x_6385:
        /* <DEDUP_REMOVED lines=14> */
.L_x_6399:
[----:B------:R-:W-:Y:S05]  /*db70*/  BSYNC B0 ;  /* 0x0000000000007941 */ /* 0x000fea0003800000 */
.L_x_6398:
[----:B------:R-:W-:-:S04]  /*db80*/  F2FP.BF16.F32.PACK_AB R0, RZ, R0 ;  /* 0x00000000ff00723e */ /* 0x000fc800000010ff */
[----:B------:R-:W-:Y:S01]  /*db90*/  PRMT R22, R0, 0x7610, R22 ;  /* 0x0000761000167816 */ /* 0x000fe20000000016 */
[----:B------:R-:W-:Y:S06]  /*dba0*/  BRA `(.L_x_6373) ;  /* 0x00000000006c7947 */ /* 0x000fec0003800000 */
.L_x_6372:
        /* <DEDUP_REMOVED lines=16> */
.L_x_6400:
[----:B------:R-:W-:Y:S01]  /*dcb0*/  PRMT R22, RZ, 0x7610, R22 ;  /* 0x00007610ff167816 */ /* 0x000fe20000000016 */
[----:B------:R-:W-:Y:S06]  /*dcc0*/  BRA `(.L_x_6373) ;  /* 0x0000000000247947 */ /* 0x000fec0003800000 */
.L_x_6397:
[----:B------:R-:W2:Y:S02]  /*dcd0*/  LDG.E.64 R2, desc[UR36][R2.64] ;  /* 0x0000002402027981 */ /* 0x000ea4000c1e1b00 */
[----:B--2---:R-:W0:Y:S02]  /*dce0*/  I2F.U64 R0, R2 ;  /* 0x0000000200007312 */ /* 0x004e240000301000 */
[----:B0-----:R-:W-:-:S04]  /*dcf0*/  F2FP.BF16.F32.PACK_AB R0, RZ, R0 ;  /* 0x00000000ff00723e */ /* 0x001fc800000010ff */
[----:B------:R-:W-:Y:S01]  /*dd00*/  PRMT R22, R0, 0x7610, R22 ;  /* 0x0000761000167816 */ /* 0x000fe20000000016 */
[----:B------:R-:W-:Y:S06]  /*dd10*/  BRA `(.L_x_6373) ;  /* 0x0000000000107947 */ /* 0x000fec0003800000 */
.L_x_6396:
[----:B------:R-:W2:Y:S02]  /*dd20*/  LDG.E R2, desc[UR36][R2.64] ;  /* 0x0000002402027981 */ /* 0x000ea4000c1e1900 */
[----:B--2---:R-:W-:-:S04]  /*dd30*/  I2FP.F32.U32 R0, R2 ;  /* 0x0000000200007245 */ /* 0x004fc80000201000 */
[----:B------:R-:W-:-:S04]  /*dd40*/  F2FP.BF16.F32.PACK_AB R0, RZ, R0 ;  /* 0x00000000ff00723e */ /* 0x000fc800000010ff */
[----:B------:R-:W-:-:S07]  /*dd50*/  PRMT R22, R0, 0x7610, R22 ;  /* 0x0000761000167816 */ /* 0x000fce0000000016 */
.L_x_6373:
        /* <DEDUP_REMOVED lines=20> */
.L_x_6404:
[----:B------:R-:W2:Y:S02]  /*dea0*/  LDG.E.U8 R2, desc[UR36][R2.64] ;  /* 0x0000002402027981 */ /* 0x000ea4000c1e1100 */
[----:B--2---:R-:W-:-:S04]  /*deb0*/  I2FP.F32.U32 R0, R2 ;  /* 0x0000000200007245 */ /* 0x004fc80000201000 */
[----:B------:R-:W-:-:S04]  /*dec0*/  F2FP.BF16.F32.PACK_AB R0, RZ, R0 ;  /* 0x00000000ff00723e */ /* 0x000fc800000010ff */
[----:B------:R-:W-:Y:S01]  /*ded0*/  PRMT R23, R0, 0x7610, R23 ;  /* 0x0000761000177816 */ /* 0x000fe20000000017 */
[----:B------:R-:W-:Y:S06]  /*dee0*/  BRA `(.L_x_6406) ;  /* 0x0000000c00c87947 */ /* 0x000fec0003800000 */
.L_x_6403:
        /* <DEDUP_REMOVED lines=11> */
.L_x_6408:
[----:B------:R-:W2:Y:S02]  /*dfa0*/  LDG.E R2, desc[UR36][R2.64] ;  /* 0x0000002402027981 */ /* 0x000ea4000c1e1900 */
[----:B--2---:R-:W-:-:S04]  /*dfb0*/  I2FP.F32.S32 R0, R2 ;  /* 0x0000000200007245 */ /* 0x004fc80000201400 */
[----:B------:R-:W-:-:S04]  /*dfc0*/  F2FP.BF16.F32.PACK_AB R0, RZ, R0 ;  /* 0x00000000ff00723e */ /* 0x000fc800000010ff */
[----:B------:R-:W-:Y:S01]  /*dfd0*/  PRMT R23, R0, 0x7610, R23 ;  /* 0x0000761000177816 */ /* 0x000fe20000000017 */
[----:B------:R-:W-:Y:S06]  /*dfe0*/  BRA `(.L_x_6406) ;  /* 0x0000000c00887947 */ /* 0x000fec0003800000 */
.L_x_6407:
[----:B------:R-:W2:Y:S02]  /*dff0*/  LDG.E.U16 R2, desc[UR36][R2.64] ;  /* 0x0000002402027981 */ /* 0x000ea4000c1e1500 */
[----:B--2---:R-:W0:Y:S02]  /*e000*/  I2F.S16 R0, R2 ;  /* 0x0000000200007306 */ /* 0x004e240000101400 */
[----:B0-----:R-:W-:-:S04]  /*e010*/  F2FP.BF16.F32.PACK_AB R0, RZ, R0 ;  /* 0x00000000ff00723e */ /* 0x001fc800000010ff */
[----:B------:R-:W-:Y:S01]  /*e020*/  PRMT R23, R0, 0x7610, R23 ;  /* 0x0000761000177816 */ /* 0x000fe20000000017 */
[----:B------:R-:W-:Y:S06]  /*e030*/  BRA `(.L_x_6406) ;  /* 0x0000000c00747947 */ /* 0x000fec0003800000 */
.L_x_6402:
        /* <DEDUP_REMOVED lines=9> */
.L_x_6410:
[----:B------:R-:W2:Y:S02]  /*e0d0*/  LDG.E.U16 R0, desc[UR36][R2.64] ;  /* 0x0000002402007981 */ /* 0x000ea4000c1e1500 */
[----:B--2---:R-:W-:-:S05]  /*e0e0*/  HADD2.F32 R0, -RZ, R0.H0_H0 ;  /* 0x20000000ff007230 */ /* 0x004fca0000004100 */
[----:B------:R-:W-:-:S04]  /*e0f0*/  F2FP.BF16.F32.PACK_AB R0, RZ, R0 ;  /* 0x00000000ff00723e */ /* 0x000fc800000010ff */
[----:B------:R-:W-:Y:S01]  /*e100*/  PRMT R23, R0, 0x7610, R23 ;  /* 0x0000761000177816 */ /* 0x000fe20000000017 */
[----:B------:R-:W-:Y:S06]  /*e110*/  BRA `(.L_x_6406) ;  /* 0x0000000c003c7947 */ /* 0x000fec0003800000 */
.L_x_6409:
        /* <DEDUP_REMOVED lines=9> */
.L_x_6412:
[----:B------:R-:W2:Y:S02]  /*e1b0*/  LDG.E.U16 R2, desc[UR36][R2.64] ;  /* 0x0000002402027981 */ /* 0x000ea4000c1e1500 */
[----:B--2---:R-:W-:-:S05]  /*e1c0*/  HADD2.F32 R0, -RZ, R2.H0_H0 ;  /* 0x20000002ff007230 */ /* 0x004fca0000004100 */
[----:B------:R-:W-:-:S04]  /*e1d0*/  F2FP.BF16.F32.PACK_AB R0, RZ, R0 ;  /* 0x00000000ff00723e */ /* 0x000fc800000010ff */
[----:B------:R-:W-:Y:S01]  /*e1e0*/  PRMT R23, R0, 0x7610, R23 ;  /* 0x0000761000177816 */ /* 0x000fe20000000017 */
[----:B------:R-:W-:Y:S06]  /*e1f0*/  BRA `(.L_x_6406) ;  /* 0x0000000c00047947 */ /* 0x000fec0003800000 */
.L_x_6411:
        /* <DEDUP_REMOVED lines=9> */
.L_x_6401:
        /* <DEDUP_REMOVED lines=14> */
.L_x_6415:
        /* <DEDUP_REMOVED lines=9> */
.L_x_6414:
        /* <DEDUP_REMOVED lines=28> */
.L_x_6417:
        /* <DEDUP_REMOVED lines=15> */
.L_x_6416:
[----:B------:R0:W5:Y:S01]  /*e6b0*/  LDG.E.U16 R23, desc[UR36][R2.64] ;  /* 0x0000002402177981 */ /* 0x000162000c1e1500 */
[----:B------:R-:W-:Y:S05]  /*e6c0*/  BRA `(.L_x_6406) ;  /* 0x0000000400d07947 */ /* 0x000fea0003800000 */
.L_x_6413:
        /* <DEDUP_REMOVED lines=13> */
.L_x_6420:
        /* <DEDUP_REMOVED lines=21> */
.L_x_6424:
[----:B------:R-:W-:Y:S05]  /*e8f0*/  BSYNC B1 ;  /* 0x0000000000017941 */ /* 0x000fea0003800000 */
.L_x_6423:
[----:B------:R-:W-:Y:S01]  /*e900*/  LEA R3, R0, 0x3b800000, 0x17 ;  /* 0x3b80000000037811 */ /* 0x000fe200078eb8ff */
[----:B------:R-:W-:-:S05]  /*e910*/  IMAD.SHL.U32 R0, R2, 0x100000, RZ ;  /* 0x0010000002007824 */ /* 0x000fca00078e00ff */
[----:B------:R-:W-:-:S07]  /*e920*/  LOP3.LUT R0, R3, R0, R4, 0xfe, !PT ;  /* 0x0000000003007212 */ /* 0x000fce00078efe04 */
.L_x_6422:
[----:B------:R-:W-:Y:S05]  /*e930*/  BSYNC B0 ;  /* 0x0000000000007941 */ /* 0x000fea0003800000 */
.L_x_6421:
[----:B------:R-:W-:-:S04]  /*e940*/  F2FP.BF16.F32.PACK_AB R0, RZ, R0 ;  /* 0x00000000ff00723e */ /* 0x000fc800000010ff */
[----:B------:R-:W-:Y:S01]  /*e950*/  PRMT R23, R0, 0x7610, R23 ;  /* 0x0000761000177816 */ /* 0x000fe20000000017 */
[----:B------:R-:W-:Y:S06]  /*e960*/  BRA `(.L_x_6406) ;  /* 0x0000000400287947 */ /* 0x000fec0003800000 */
.L_x_6419:
        /* <DEDUP_REMOVED lines=21> */
.L_x_6428:
[----:B------:R-:W-:Y:S05]  /*eac0*/  BSYNC B1 ;  /* 0x0000000000017941 */ /* 0x000fea0003800000 */
.L_x_6427:
[----:B------:R-:W-:Y:S01]  /*ead0*/  LEA R3, R0, 0x37800000, 0x17 ;  /* 0x3780000000037811 */ /* 0x000fe200078eb8ff */
[----:B------:R-:W-:-:S05]  /*eae0*/  IMAD.SHL.U32 R0, R2, 0x200000, RZ ;  /* 0x0020000002007824 */ /* 0x000fca00078e00ff */
[----:B------:R-:W-:-:S07]  /*eaf0*/  LOP3.LUT R0, R3, R0, R4, 0xfe, !PT ;  /* 0x0000000003007212 */ /* 0x000fce00078efe04 */
.L_x_6426:
[----:B------:R-:W-:Y:S05]  /*eb00*/  BSYNC B0 ;  /* 0x0000000000007941 */ /* 0x000fea0003800000 */
.L_x_6425:
[----:B------:R-:W-:-:S04]  /*eb10*/  F2FP.BF16.F32.PACK_AB R0, RZ, R0 ;  /* 0x00000000ff00723e */ /* 0x000fc800000010ff */
[----:B------:R-:W-:Y:S01]  /*eb20*/  PRMT R23, R0, 0x7610, R23 ;  /* 0x0000761000177816 */ /* 0x000fe20000000017 */
[----:B------:R-:W-:Y:S06]  /*eb30*/  BRA `(.L_x_6406) ;  /* 0x0000000000b47947 */ /* 0x000fec0003800000 */
.L_x_6418:
        /* <DEDUP_REMOVED lines=14> */
.L_x_6432:
[----:B------:R-:W-:Y:S05]  /*ec20*/  BSYNC B0 ;  /* 0x0000000000007941 */ /* 0x000fea0003800000 */
.L_x_6431:
[----:B------:R-:W-:-:S04]  /*ec30*/  F2FP.BF16.F32.PACK_AB R0, RZ, R0 ;  /* 0x00000000ff00723e */ /* 0x000fc800000010ff */
[----:B------:R-:W-:Y:S01]  /*ec40*/  PRMT R23, R0, 0x7610, R23 ;  /* 0x0000761000177816 */ /* 0x000fe20000000017 */
[----:B------:R-:W-:Y:S06]  /*ec50*/  BRA `(.L_x_6406) ;  /* 0x00000000006c7947 */ /* 0x000fec0003800000 */
.L_x_6405:
        /* <DEDUP_REMOVED lines=16> */
.L_x_6433:
[----:B------:R-:W-:Y:S01]  /*ed60*/  PRMT R23, RZ, 0x7610, R23 ;  /* 0x00007610ff177816 */ /* 0x000fe20000000017 */
[----:B------:R-:W-:Y:S06]  /*ed70*/  BRA `(.L_x_6406) ;  /* 0x0000000000247947 */ /* 0x000fec0003800000 */
.L_x_6430:
[----:B------:R-:W2:Y:S02]  /*ed80*/  LDG.E.64 R2, desc[UR36][R2.64] ;  /* 0x0000002402027981 */ /* 0x000ea4000c1e1b00 */
[----:B--2---:R-:W0:Y:S02]  /*ed90*/  I2F.U64 R0, R2 ;  /* 0x0000000200007312 */ /* 0x004e240000301000 */
[----:B0-----:R-:W-:-:S04]  /*eda0*/  F2FP.BF16.F32.PACK_AB R0, RZ, R0 ;  /* 0x00000000ff00723e */ /* 0x001fc800000010ff */
[----:B------:R-:W-:Y:S01]  /*edb0*/  PRMT R23, R0, 0x7610, R23 ;  /* 0x0000761000177816 */ /* 0x000fe20000000017 */
[----:B------:R-:W-:Y:S06]  /*edc0*/  BRA `(.L_x_6406) ;  /* 0x0000000000107947 */ /* 0x000fec0003800000 */
.L_x_6429:
[----:B------:R-:W2:Y:S02]  /*edd0*/  LDG.E R2, desc[UR36][R2.64] ;  /* 0x0000002402027981 */ /* 0x000ea4000c1e1900 */
[----:B--2---:R-:W-:-:S04]  /*ede0*/  I2FP.F32.U32 R0, R2 ;  /* 0x0000000200007245 */ /* 0x004fc80000201000 */
[----:B------:R-:W-:-:S04]  /*edf0*/  F2FP.BF16.F32.PACK_AB R0, RZ, R0 ;  /* 0x00000000ff00723e */ /* 0x000fc800000010ff */
[----:B------:R-:W-:-:S07]  /*ee00*/  PRMT R23, R0, 0x7610, R23 ;  /* 0x0000761000177816 */ /* 0x000fce0000000017 */
.L_x_6406:
        /* <DEDUP_REMOVED lines=19> */
.L_x_6437:
[----:B------:R-:W2:Y:S02]  /*ef40*/  LDG.E.U8 R2, desc[UR36][R2.64] ;  /* 0x0000002402027981 */ /* 0x000ea4000c1e1100 */
[----:B--2---:R-:W-:-:S04]  /*ef50*/  I2FP.F32.U32 R0, R2 ;  /* 0x0000000200007245 */ /* 0x004fc80000201000 */
[----:B------:R-:W-:Y:S01]  /*ef60*/  F2FP.BF16.F32.PACK_AB R0, RZ, R0 ;  /* 0x00000000ff00723e */ /* 0x000fe200000010ff */
[----:B------:R-:W-:Y:S06]  /*ef70*/  BRA `(.L_x_6439) ;  /* 0x0000000c00907947 */ /* 0x000fec0003800000 */
.L_x_6436:
        /* <DEDUP_REMOVED lines=10> */
.L_x_6441:
[----:B------:R-:W2:Y:S02]  /*f020*/  LDG.E R2, desc[UR36][R2.64] ;  /* 0x0000002402027981 */ /* 0x000ea4000c1e1900 */
[----:B--2---:R-:W-:-:S04]  /*f030*/  I2FP.F32.S32 R0, R2 ;  /* 0x0000000200007245 */ /* 0x004fc80000201400 */
[----:B------:R-:W-:Y:S01]  /*f040*/  F2FP.BF16.F32.PACK_AB R0, RZ, R0 ;  /* 0x00000000ff00723e */ /* 0x000fe200000010ff */
[----:B------:R-:W-:Y:S06]  /*f050*/  BRA `(.L_x_6439) ;  /* 0x0000000c00587947 */ /* 0x000fec0003800000 */
.L_x_6440:
[----:B------:R-:W2:Y:S02]  /*f060*/  LDG.E.U16 R2, desc[UR36][R2.64] ;  /* 0x0000002402027981 */ /* 0x000ea4000c1e1500 */
[----:B--2---:R-:W0:Y:S02]  /*f070*/  I2F.S16 R0, R2 ;  /* 0x0000000200007306 */ /* 0x004e240000101400 */
[----:B0-----:R-:W-:Y:S01]  /*f080*/  F2FP.BF16.F32.PACK_AB R0, RZ, R0 ;  /* 0x00000000ff00723e */ /* 0x001fe200000010ff */
[----:B------:R-:W-:Y:S06]  /*f090*/  BRA `(.L_x_6439) ;  /* 0x0000000c00487947 */ /* 0x000fec0003800000 */
.L_x_6435:
        /* <DEDUP_REMOVED lines=9> */
.L_x_6443:
[----:B------:R-:W2:Y:S02]  /*f130*/  LDG.E.U16 R0, desc[UR36][R2.64] ;  /* 0x0000002402007981 */ /* 0x000ea4000c1e1500 */
[----:B--2---:R-:W-:-:S05]  /*f140*/  HADD2.F32 R0, -RZ, R0.H0_H0 ;  /* 0x20000000ff007230 */ /* 0x004fca0000004100 */
[----:B------:R-:W-:Y:S01]  /*f150*/  F2FP.BF16.F32.PACK_AB R0, RZ, R0 ;  /* 0x00000000ff00723e */ /* 0x000fe200000010ff */
[----:B------:R-:W-:Y:S06]  /*f160*/  BRA `(.L_x_6439) ;  /* 0x0000000c00147947 */ /* 0x000fec0003800000 */
.L_x_6442:
        /* <DEDUP_REMOVED lines=9> */
.L_x_6445:
[----:B------:R-:W2:Y:S02]  /*f200*/  LDG.E.U16 R2, desc[UR36][R2.64] ;  /* 0x0000002402027981 */ /* 0x000ea4000c1e1500 */
[----:B--2---:R-:W-:-:S05]  /*f210*/  HADD2.F32 R0, -RZ, R2.H0_H0 ;  /* 0x20000002ff007230 */ /* 0x004fca0000004100 */
[----:B------:R-:W-:Y:S01]  /*f220*/  F2FP.BF16.F32.PACK_AB R0, RZ, R0 ;  /* 0x00000000ff00723e */ /* 0x000fe200000010ff */
[----:B------:R-:W-:Y:S06]  /*f230*/  BRA `(.L_x_6439) ;  /* 0x0000000800e07947 */ /* 0x000fec0003800000 */
.L_x_6444:
        /* <DEDUP_REMOVED lines=8> */
.L_x_6434:
        /* <DEDUP_REMOVED lines=13> */
.L_x_6448:
        /* <DEDUP_REMOVED lines=8> */
.L_x_6447:
        /* <DEDUP_REMOVED lines=28> */
.L_x_6450:
        /* <DEDUP_REMOVED lines=15> */
.L_x_6449:
[----:B------:R0:W5:Y:S01]  /*f6c0*/  LDG.E.U16 R0, desc[UR36][R2.64] ;  /* 0x0000002402007981 */ /* 0x000162000c1e1500 */
[----:B------:R-:W-:Y:S05]  /*f6d0*/  BRA `(.L_x_6439) ;  /* 0x0000000400b87947 */ /* 0x000fea0003800000 */
.L_x_6446:
        /* <DEDUP_REMOVED lines=12> */
.L_x_6453:
        /* <DEDUP_REMOVED lines=21> */
.L_x_6457:
[----:B------:R-:W-:Y:S05]  /*f8f0*/  BSYNC B1 ;  /* 0x0000000000017941 */ /* 0x000fea0003800000 */
.L_x_6456:
[----:B------:R-:W-:Y:S01]  /*f900*/  LEA R3, R0, 0x3b800000, 0x17 ;  /* 0x3b80000000037811 */ /* 0x000fe200078eb8ff */
[----:B------:R-:W-:-:S05]  /*f910*/  IMAD.SHL.U32 R0, R2, 0x100000, RZ ;  /* 0x0010000002007824 */ /* 0x000fca00078e00ff */
[----:B------:R-:W-:-:S07]  /*f920*/  LOP3.LUT R0, R3, R0, R4, 0xfe, !PT ;  /* 0x0000000003007212 */ /* 0x000fce00078efe04 */
.L_x_6455:
[----:B------:R-:W-:Y:S05]  /*f930*/  BSYNC B0 ;  /* 0x0000000000007941 */ /* 0x000fea0003800000 */
.L_x_6454:
[----:B------:R-:W-:Y:S01]  /*f940*/  F2FP.BF16.F32.PACK_AB R0, RZ, R0 ;  /* 0x00000000ff00723e */ /* 0x000fe200000010ff */
[----:B------:R-:W-:Y:S06]  /*f950*/  BRA `(.L_x_6439) ;  /* 0x0000000400187947 */ /* 0x000fec0003800000 */
.L_x_6452:
        /* <DEDUP_REMOVED lines=21> */
.L_x_6461:
[----:B------:R-:W-:Y:S05]  /*fab0*/  BSYNC B1 ;  /* 0x0000000000017941 */ /* 0x000fea0003800000 */
.L_x_6460:
[----:B------:R-:W-:Y:S01]  /*fac0*/  LEA R3, R0, 0x37800000, 0x17 ;  /* 0x3780000000037811 */ /* 0x000fe200078eb8ff */
[----:B------:R-:W-:-:S05]  /*fad0*/  IMAD.SHL.U32 R0, R2, 0x200000, RZ ;  /* 0x0020000002007824 */ /* 0x000fca00078e00ff */
[----:B------:R-:W-:-:S07]  /*fae0*/  LOP3.LUT R0, R3, R0, R4, 0xfe, !PT ;  /* 0x0000000003007212 */ /* 0x000fce00078efe04 */
.L_x_6459:
[----:B------:R-:W-:Y:S05]  /*faf0*/  BSYNC B0 ;  /* 0x0000000000007941 */ /* 0x000fea0003800000 */
.L_x_6458:
[----:B------:R-:W-:Y:S01]  /*fb00*/  F2FP.BF16.F32.PACK_AB R0, RZ, R0 ;  /* 0x00000000ff00723e */ /* 0x000fe200000010ff */
[----:B------:R-:W-:Y:S06]  /*fb10*/  BRA `(.L_x_6439) ;  /* 0x0000000000a87947 */ /* 0x000fec0003800000 */
.L_x_6451:
        /* <DEDUP_REMOVED lines=14> */
.L_x_6465:
[----:B------:R-:W-:Y:S05]  /*fc00*/  BSYNC B0 ;  /* 0x0000000000007941 */ /* 0x000fea0003800000 */
.L_x_6464:
[----:B------:R-:W-:Y:S01]  /*fc10*/  F2FP.BF16.F32.PACK_AB R0, RZ, R0 ;  /* 0x00000000ff00723e */ /* 0x000fe200000010ff */
[----:B------:R-:W-:Y:S06]  /*fc20*/  BRA `(.L_x_6439) ;  /* 0x0000000000647947 */ /* 0x000fec0003800000 */
.L_x_6438:
        /* <DEDUP_REMOVED lines=16> */
.L_x_6466:
[----:B------:R-:W-:Y:S01]  /*fd30*/  PRMT R0, RZ, 0x7610, R0 ;  /* 0x00007610ff007816 */ /* 0x000fe20000000000 */
[----:B------:R-:W-:Y:S06]  /*fd40*/  BRA `(.L_x_6439) ;  /* 0x00000000001c7947 */ /* 0x000fec0003800000 */
.L_x_6463:
[----:B------:R-:W2:Y:S02]  /*fd50*/  LDG.E.64 R2, desc[UR36][R2.64] ;  /* 0x0000002402027981 */ /* 0x000ea4000c1e1b00 */
[----:B--2---:R-:W0:Y:S02]  /*fd60*/  I2F.U64 R0, R2 ;  /* 0x0000000200007312 */ /* 0x004e240000301000 */
[----:B0-----:R-:W-:Y:S01]  /*fd70*/  F2FP.BF16.F32.PACK_AB R0, RZ, R0 ;  /* 0x00000000ff00723e */ /* 0x001fe200000010ff */
[----:B------:R-:W-:Y:S06]  /*fd80*/  BRA `(.L_x_6439) ;  /* 0x00000000000c7947 */ /* 0x000fec0003800000 */
.L_x_6462:
[----:B------:R-:W2:Y:S02]  /*fd90*/  LDG.E R2, desc[UR36][R2.64] ;  /* 0x0000002402027981 */ /* 0x000ea4000c1e1900 */
[----:B--2---:R-:W-:-:S04]  /*fda0*/  I2FP.F32.U32 R0, R2 ;  /* 0x0000000200007245 */ /* 0x004fc80000201000 */
[----:B------:R-:W-:-:S07]  /*fdb0*/  F2FP.BF16.F32.PACK_AB R0, RZ, R0 ;  /* 0x00000000ff00723e */ /* 0x000fce00000010ff */
.L_x_6439:
        /* <DEDUP_REMOVED lines=37> */
.L_x_6470:
[----:B-1----:R-:W-:-:S06]  /*10010*/  IMAD.U32 R3, R5, 0x10000, RZ ;  /* 0x0001000005037824 */ /* 0x002fcc00078e00ff */
[----:B0-----:R-:W0:Y:S02]  /*10020*/  F2I.S64.TRUNC R2, R3 ;  /* 0x0000000300027311 */ /* 0x001e24000020d900 */
[----:B0-----:R0:W-:Y:S01]  /*10030*/  STG.E.U8 desc[UR36][R16.64], R2 ;  /* 0x0000000210007986 */ /* 0x0011e2000c101124 */
[----:B------:R-:W-:Y:S05]  /*10040*/  BRA `(.L_x_6472) ;  /* 0x0000000c00847947 */ /* 0x000fea0003800000 */
.L_x_6469:
        /* <DEDUP_REMOVED lines=10> */
.L_x_6474:
[----:B-1----:R-:W-:-:S06]  /*100f0*/  IMAD.U32 R5, R5, 0x10000, RZ ;  /* 0x0001000005057824 */ /* 0x002fcc00078e00ff */
[----:B------:R-:W1:Y:S02]  /*10100*/  F2I.FTZ.TRUNC.NTZ R5, R5 ;  /* 0x0000000500057305 */ /* 0x000e64000021f100 */
[----:B-1----:R1:W-:Y:S01]  /*10110*/  STG.E desc[UR36][R16.64], R5 ;  /* 0x0000000510007986 */ /* 0x0023e2000c101924 */
[----:B------:R-:W-:Y:S05]  /*10120*/  BRA `(.L_x_6472) ;  /* 0x0000000c004c7947 */ /* 0x000fea0003800000 */
.L_x_6473:
[----:B-1----:R-:W-:-:S06]  /*10130*/  IMAD.U32 R5, R5, 0x10000, RZ ;  /* 0x0001000005057824 */ /* 0x002fcc00078e00ff */
[----:B------:R-:W1:Y:S02]  /*10140*/  F2I.FTZ.TRUNC.NTZ R5, R5 ;  /* 0x0000000500057305 */ /* 0x000e64000021f100 */
[----:B-1----:R1:W-:Y:S01]  /*10150*/  STG.E.U16 desc[UR36][R16.64], R5 ;  /* 0x0000000510007986 */ /* 0x0023e2000c101524 */
[----:B------:R-:W-:Y:S05]  /*10160*/  BRA `(.L_x_6472) ;  /* 0x0000000c003c7947 */ /* 0x000fea0003800000 */
.L_x_6468:
        /* <DEDUP_REMOVED lines=9> */
.L_x_6476:
[----:B-1----:R-:W-:-:S05]  /*10200*/  IMAD.U32 R0, R5, 0x10000, RZ ;  /* 0x0001000005007824 */ /* 0x002fca00078e00ff */
[----:B------:R-:W-:-:S05]  /*10210*/  F2FP.F16.F32.PACK_AB R0, RZ, R0 ;  /* 0x00000000ff00723e */ /* 0x000fca00000000ff */
[----:B------:R1:W-:Y:S01]  /*10220*/  STG.E.U16 desc[UR36][R16.64], R0 ;  /* 0x0000000010007986 */ /* 0x0003e2000c101524 */
[----:B------:R-:W-:Y:S05]  /*10230*/  BRA `(.L_x_6472) ;  /* 0x0000000c00087947 */ /* 0x000fea0003800000 */
.L_x_6475:
        /* <DEDUP_REMOVED lines=10> */
.L_x_6478:
[----:B-1----:R-:W-:-:S05]  /*102e0*/  IMAD.U32 R5, R5, 0x10000, RZ ;  /* 0x0001000005057824 */ /* 0x002fca00078e00ff */
[----:B------:R-:W-:-:S04]  /*102f0*/  F2FP.F16.F32.PACK_AB R3, RZ, R5 ;  /* 0x00000005ff03723e */ /* 0x000fc800000000ff */
[----:B------:R-:W-:-:S05]  /*10300*/  PRMT R3, R3, 0x5410, RZ ;  /* 0x0000541003037816 */ /* 0x000fca00000000ff */
[----:B------:R1:W-:Y:S01]  /*10310*/  STG.E desc[UR36][R16.64], R3 ;  /* 0x0000000310007986 */ /* 0x0003e2000c101924 */
[----:B------:R-:W-:Y:S05]  /*10320*/  BRA `(.L_x_6472) ;  /* 0x0000000800cc7947 */ /* 0x000fea0003800000 */
.L_x_6477:
[----:B01----:R-:W-:-:S04]  /*10330*/  IMAD.U32 R2, R5, 0x10000, RZ ;  /* 0x0001000005027824 */ /* 0x003fc800078e00ff */
[----:B------:R-:W-:-:S06]  /*10340*/  FMUL.FTZ R2, R2, 1 ;  /* 0x3f80000002027820 */ /* 0x000fcc0000410000 */
[----:B------:R-:W0:Y:S02]  /*10350*/  F2F.F64.F32 R2, R2 ;  /* 0x0000000200027310 */ /* 0x000e240000201800 */
[----:B0-----:R0:W-:Y:S01]  /*10360*/  STG.E.64 desc[UR36][R16.64], R2 ;  /* 0x0000000210007986 */ /* 0x0011e2000c101b24 */
[----:B------:R-:W-:Y:S05]  /*10370*/  BRA `(.L_x_6472) ;  /* 0x0000000800b87947 */ /* 0x000fea0003800000 */
.L_x_6467:
        /* <DEDUP_REMOVED lines=13> */
.L_x_6481:
[----:B-1----:R-:W-:Y:S01]  /*10450*/  IMAD.U32 R5, R5, 0x10000, RZ ;  /* 0x0001000005057824 */ /* 0x002fe200078e00ff */
[----:B------:R-:W-:-:S03]  /*10460*/  CS2R R6, SRZ ;  /* 0x0000000000067805 */ /* 0x000fc6000001ff00 */
[----:B------:R-:W-:-:S06]  /*10470*/  FMUL.FTZ R5, R5, 1 ;  /* 0x3f80000005057820 */ /* 0x000fcc0000410000 */
[----:B------:R-:W1:Y:S02]  /*10480*/  F2F.F64.F32 R4, R5 ;  /* 0x0000000500047310 */ /* 0x000e640000201800 */
[----:B-1----:R2:W-:Y:S01]  /*10490*/  STG.E.128 desc[UR36][R16.64], R4 ;  /* 0x0000000410007986 */ /* 0x0025e2000c101d24 */
[----:B------:R-:W-:Y:S05]  /*104a0*/  BRA `(.L_x_6472) ;  /* 0x00000008006c7947 */ /* 0x000fea0003800000 */
.L_x_6480:
        /* <DEDUP_REMOVED lines=21> */
.L_x_6485:
[----:B------:R-:W-:Y:S05]  /*10600*/  BSYNC B0 ;  /* 0x0000000000007941 */ /* 0x000fea0003800000 */
.L_x_6484:
[----:B------:R-:W-:-:S05]  /*10610*/  LOP3.LUT R3, R0, R3, RZ, 0xfc, !PT ;  /* 0x0000000300037212 */ /* 0x000fca00078efcff */
[----:B------:R3:W-:Y:S01]  /*10620*/  STG.E.U8 desc[UR36][R16.64], R3 ;  /* 0x0000000310007986 */ /* 0x0007e2000c101124 */
[----:B------:R-:W-:Y:S05]  /*10630*/  BRA `(.L_x_6472) ;  /* 0x0000000800087947 */ /* 0x000fea0003800000 */
.L_x_6483:
        /* <DEDUP_REMOVED lines=13> */
.L_x_6487:
[----:B------:R-:W-:Y:S01]  /*10710*/  IMAD.MOV.U32 R0, RZ, RZ, 0x7f ;  /* 0x0000007fff007424 */ /* 0x000fe200078e00ff */
[----:B------:R-:W-:-:S04]  /*10720*/  ISETP.GT.U32.AND P0, PT, R2, 0x7f800000, PT ;  /* 0x7f8000000200780c */ /* 0x000fc80003f04070 */
[----:B------:R-:W-:-:S09]  /*10730*/  SEL R0, R0, 0x7c, P0 ;  /* 0x0000007c00007807 */ /* 0x000fd20000000000 */
.L_x_6488:
[----:B------:R-:W-:Y:S05]  /*10740*/  BSYNC B0 ;  /* 0x0000000000007941 */ /* 0x000fea0003800000 */
.L_x_6486:
[----:B------:R-:W-:-:S04]  /*10750*/  LOP3.LUT R2, R5, 0x80000000, RZ, 0xc0, !PT ;  /* 0x8000000005027812 */ /* 0x000fc800078ec0ff */
[----:B------:R-:W-:-:S04]  /*10760*/  SHF.R.U32.HI R3, RZ, 0x18, R2 ;  /* 0x00000018ff037819 */ /* 0x000fc80000011602 */
[----:B------:R-:W-:-:S05]  /*10770*/  LOP3.LUT R3, R0, R3, RZ, 0xfc, !PT ;  /* 0x0000000300037212 */ /* 0x000fca00078efcff */
[----:B------:R4:W-:Y:S01]  /*10780*/  STG.E.U8 desc[UR36][R16.64], R3 ;  /* 0x0000000310007986 */ /* 0x0009e2000c101124 */
[----:B------:R-:W-:Y:S05]  /*10790*/  BRA `(.L_x_6472) ;  /* 0x0000000400b07947 */ /* 0x000fea0003800000 */
.L_x_6482:
[----:B-1----:R1:W-:Y:S01]  /*107a0*/  STG.E.U16 desc[UR36][R16.64], R5 ;  /* 0x0000000510007986 */ /* 0x0023e2000c101524 */
[----:B------:R-:W-:Y:S05]  /*107b0*/  BRA `(.L_x_6472) ;  /* 0x0000000400a87947 */ /* 0x000fea0003800000 */
.L_x_6479:
        /* <DEDUP_REMOVED lines=12> */
.L_x_6491:
        /* <DEDUP_REMOVED lines=17> */
.L_x_6494:
[----:B------:R-:W-:-:S04]  /*10990*/  LOP3.LUT R2, R5, 0x80000000, RZ, 0xc0, !PT ;  /* 0x8000000005027812 */ /* 0x000fc800078ec0ff */
[----:B------:R-:W-:-:S04]  /*109a0*/  SHF.R.U32.HI R3, RZ, 0x18, R2 ;  /* 0x00000018ff037819 */ /* 0x000fc80000011602 */
[----:B------:R-:W-:-:S04]  /*109b0*/  LOP3.LUT R0, R0, R3, RZ, 0xfc, !PT ;  /* 0x0000000300007212 */ /* 0x000fc800078efcff */
[----:B------:R-:W-:-:S07]  /*109c0*/  PRMT R8, R0, 0x7610, R8 ;  /* 0x0000761000087816 */ /* 0x000fce0000000008 */
.L_x_6493:
[----:B------:R-:W-:Y:S05]  /*109d0*/  BSYNC B0 ;  /* 0x0000000000007941 */ /* 0x000fea0003800000 */
.L_x_6492:
[----:B------:R0:W-:Y:S01]  /*109e0*/  STG.E.U8 desc[UR36][R16.64], R8 ;  /* 0x0000000810007986 */ /* 0x0001e2000c101124 */
[----:B------:R-:W-:Y:S05]  /*109f0*/  BRA `(.L_x_6472) ;  /* 0x0000000400187947 */ /* 0x000fea0003800000 */
.L_x_6490:
        /* <DEDUP_REMOVED lines=17> */
.L_x_6497:
[----:B------:R-:W-:-:S04]  /*10b10*/  LOP3.LUT R2, R5, 0x80000000, RZ, 0xc0, !PT ;  /* 0x8000000005027812 */ /* 0x000fc800078ec0ff */
[----:B------:R-:W-:-:S04]  /*10b20*/  SHF.R.U32.HI R3, RZ, 0x18, R2 ;  /* 0x00000018ff037819 */ /* 0x000fc80000011602 */
[----:B------:R-:W-:-:S04]  /*10b30*/  LOP3.LUT R0, R0, R3, RZ, 0xfc, !PT ;  /* 0x0000000300007212 */ /* 0x000fc800078efcff */
[----:B------:R-:W-:-:S07]  /*10b40*/  PRMT R8, R0, 0x7610, R8 ;  /* 0x0000761000087816 */ /* 0x000fce0000000008 */
.L_x_6496:
[----:B------:R-:W-:Y:S05]  /*10b50*/  BSYNC B0 ;  /* 0x0000000000007941 */ /* 0x000fea0003800000 */
.L_x_6495:
[----:B------:R0:W-:Y:S01]  /*10b60*/  STG.E.U8 desc[UR36][R16.64], R8 ;  /* 0x0000000810007986 */ /* 0x0001e2000c101124 */
[----:B------:R-:W-:Y:S05]  /*10b70*/  BRA `(.L_x_6472) ;  /* 0x0000000000b87947 */ /* 0x000fea0003800000 */
.L_x_6489:
        /* <DEDUP_REMOVED lines=22> */
.L_x_6471:
        /* <DEDUP_REMOVED lines=16> */
.L_x_6500:
[----:B------:R-:W-:Y:S05]  /*10de0*/  BRA `(.L_x_6472) ;  /* 0x00000000001c7947 */ /* 0x000fea0003800000 */
.L_x_6499:
[----:B01----:R-:W-:-:S06]  /*10df0*/  IMAD.U32 R2, R5, 0x10000, RZ ;  /* 0x0001000005027824 */ /* 0x003fcc00078e00ff */
[----:B------:R-:W0:Y:S02]  /*10e00*/  F2I.U64.TRUNC R2, R2 ;  /* 0x0000000200027311 */ /* 0x000e24000020d800 */
[----:B0-----:R0:W-:Y:S01]  /*10e10*/  STG.E.64 desc[UR36][R16.64], R2 ;  /* 0x0000000210007986 */ /* 0x0011e2000c101b24 */
[----:B------:R-:W-:Y:S05]  /*10e20*/  BRA `(.L_x_6472) ;  /* 0x00000000000c7947 */ /* 0x000fea0003800000 */
.L_x_6498:
[----:B-1----:R-:W-:-:S06]  /*10e30*/  IMAD.U32 R5, R5, 0x10000, RZ ;  /* 0x0001000005057824 */ /* 0x002fcc00078e00ff */
[----:B------:R-:W1:Y:S02]  /*10e40*/  F2I.FTZ.U32.TRUNC.NTZ R5, R5 ;  /* 0x0000000500057305 */ /* 0x000e64000021f000 */
[----:B-1----:R1:W-:Y:S02]  /*10e50*/  STG.E desc[UR36][R16.64], R5 ;  /* 0x0000000510007986 */ /* 0x0023e4000c101924 */
.L_x_6472:
[----:B------:R-:W-:-:S07]  /*10e60*/  VIADD R19, R19, 0x80 ;  /* 0x0000008013137836 */ /* 0x000fce0000000000 */
.L_x_6366:
[----:B------:R-:W-:Y:S05]  /*10e70*/  BSYNC B6 ;  /* 0x0000000000067941 */ /* 0x000fea0003800000 */
.L_x_6365:
[----:B------:R-:W-:Y:S02]  /*10e80*/  ULDC UR4, c[0x0][0x210] ;  /* 0x0000840000047ab9 */ /* 0x000fe40000000800 */
[----:B------:R-:W-:-:S13]  /*10e90*/  ISETP.GE.AND P0, PT, R19, UR4, PT ;  /* 0x0000000413007c0c */ /* 0x000fda000bf06270 */
[----:B------:R-:W-:Y:S05]  /*10ea0*/  @P0 EXIT ;  /* 0x000000000000094d */ /* 0x000fea0003800000 */
[----:B012---:R-:W0:Y:S01]  /*10eb0*/  LDC R6, c[0x0][0x218] ;  /* 0x00008600ff067b82 */ /* 0x007e220000000800 */
[----:B------:R-:W-:Y:S02]  /*10ec0*/  IMAD.MOV.U32 R18, RZ, RZ, RZ ;  /* 0x000000ffff127224 */ /* 0x000fe400078e00ff */
[----:B------:R-:W-:Y:S02]  /*10ed0*/  IMAD.MOV.U32 R22, RZ, RZ, RZ ;  /* 0x000000ffff167224 */ /* 0x000fe400078e00ff */
[----:B------:R-:W-:Y:S02]  /*10ee0*/  IMAD.MOV.U32 R0, RZ, RZ, RZ ;  /* 0x000000ffff007224 */ /* 0x000fe400078e00ff */
[----:B---34-:R-:W-:Y:S01]  /*10ef0*/  IMAD.MOV.U32 R16, RZ, RZ, RZ ;  /* 0x000000ffff107224 */ /* 0x018fe200078e00ff */
        /* <DEDUP_REMOVED lines=375> */
.L_x_6501:
        /* <DEDUP_REMOVED lines=23> */
.L_x_6505:
[----:B------:R-:W2:Y:S02]  /*127e0*/  LDG.E.U8 R2, desc[UR36][R2.64] ;  /* 0x0000002402027981 */ /* 0x000ea4000c1e1100 */
[----:B--2---:R-:W-:-:S04]  /*127f0*/  I2FP.F32.U32 R0, R2 ;  /* 0x0000000200007245 */ /* 0x004fc80000201000 */
[----:B------:R-:W-:-:S04]  /*12800*/  F2FP.BF16.F32.PACK_AB R0, RZ, R0 ;  /* 0x00000000ff00723e */ /* 0x000fc800000010ff */
[----:B------:R-:W-:Y:S01]  /*12810*/  PRMT R19, R0, 0x7610, R19 ;  /* 0x0000761000137816 */ /* 0x000fe20000000013 */
[----:B------:R-:W-:Y:S06]  /*12820*/  BRA `(.L_x_6507) ;  /* 0x0000000c00c87947 */ /* 0x000fec0003800000 */
.L_x_6504:
        /* <DEDUP_REMOVED lines=11> */
.L_x_6509:
[----:B------:R-:W2:Y:S02]  /*128e0*/  LDG.E R2, desc[UR36][R2.64] ;  /* 0x0000002402027981 */ /* 0x000ea4000c1e1900 */
[----:B--2---:R-:W-:-:S04]  /*128f0*/  I2FP.F32.S32 R0, R2 ;  /* 0x0000000200007245 */ /* 0x004fc80000201400 */
[----:B------:R-:W-:-:S04]  /*12900*/  F2FP.BF16.F32.PACK_AB R0, RZ, R0 ;  /* 0x00000000ff00723e */ /* 0x000fc800000010ff */
[----:B------:R-:W-:Y:S01]  /*12910*/  PRMT R19, R0, 0x7610, R19 ;  /* 0x0000761000137816 */ /* 0x000fe20000000013 */
[----:B------:R-:W-:Y:S06]  /*12920*/  BRA `(.L_x_6507) ;  /* 0x0000000c00887947 */ /* 0x000fec0003800000 */
.L_x_6508:
[----:B------:R-:W2:Y:S02]  /*12930*/  LDG.E.U16 R2, desc[UR36][R2.64] ;  /* 0x0000002402027981 */ /* 0x000ea4000c1e1500 */
[----:B--2---:R-:W0:Y:S02]  /*12940*/  I2F.S16 R0, R2 ;  /* 0x0000000200007306 */ /* 0x004e240000101400 */
[----:B0-----:R-:W-:-:S04]  /*12950*/  F2FP.BF16.F32.PACK_AB R0, RZ, R0 ;  /* 0x00000000ff00723e */ /* 0x001fc800000010ff */
[----:B------:R-:W-:Y:S01]  /*12960*/  PRMT R19, R0, 0x7610, R19 ;  /* 0x0000761000137816 */ /* 0x000fe20000000013 */
[----:B------:R-:W-:Y:S06]  /*12970*/  BRA `(.L_x_6507) ;  /* 0x0000000c00747947 */ /* 0x000fec0003800000 */
.L_x_6503:
        /* <DEDUP_REMOVED lines=9> */
.L_x_6511:
[----:B------:R-:W2:Y:S02]  /*12a10*/  LDG.E.U16 R0, desc[UR36][R2.64] ;  /* 0x0000002402007981 */ /* 0x000ea4000c1e1500 */
[----:B--2---:R-:W-:-:S05]  /*12a20*/  HADD2.F32 R0, -RZ, R0.H0_H0 ;  /* 0x20000000ff007230 */ /* 0x004fca0000004100 */
[----:B------:R-:W-:-:S04]  /*12a30*/  F2FP.BF16.F32.PACK_AB R0, RZ, R0 ;  /* 0x00000000ff00723e */ /* 0x000fc800000010ff */
[----:B------:R-:W-:Y:S01]  /*12a40*/  PRMT R19, R0, 0x7610, R19 ;  /* 0x0000761000137816 */ /* 0x000fe20000000013 */
[----:B------:R-:W-:Y:S06]  /*12a50*/  BRA `(.L_x_6507) ;  /* 0x0000000c003c7947 */ /* 0x000fec0003800000 */
.L_x_6510:
        /* <DEDUP_REMOVED lines=9> */
.L_x_6513:
[----:B------:R-:W2:Y:S02]  /*12af0*/  LDG.E.U16 R2, desc[UR36][R2.64] ;  /* 0x0000002402027981 */ /* 0x000ea4000c1e1500 */
[----:B--2---:R-:W-:-:S05]  /*12b00*/  HADD2.F32 R0, -RZ, R2.H0_H0 ;  /* 0x20000002ff007230 */ /* 0x004fca0000004100 */
[----:B------:R-:W-:-:S04]  /*12b10*/  F2FP.BF16.F32.PACK_AB R0, RZ, R0 ;  /* 0x00000000ff00723e */ /* 0x000fc800000010ff */
[----:B------:R-:W-:Y:S01]  /*12b20*/  PRMT R19, R0, 0x7610, R19 ;  /* 0x0000761000137816 */ /* 0x000fe20000000013 */
[----:B------:R-:W-:Y:S06]  /*12b30*/  BRA `(.L_x_6507) ;  /* 0x0000000c00047947 */ /* 0x000fec0003800000 */
.L_x_6512:
        /* <DEDUP_REMOVED lines=9> */
.L_x_6502:
        /* <DEDUP_REMOVED lines=14> */
.L_x_6516:
        /* <DEDUP_REMOVED lines=9> */
.L_x_6515:
        /* <DEDUP_REMOVED lines=28> */
.L_x_6518:
        /* <DEDUP_REMOVED lines=15> */
.L_x_6517:
[----:B------:R0:W5:Y:S01]  /*12ff0*/  LDG.E.U16 R19, desc[UR36][R2.64] ;  /* 0x0000002402137981 */ /* 0x000162000c1e1500 */
[----:B------:R-:W-:Y:S05]  /*13000*/  BRA `(.L_x_6507) ;  /* 0x0000000400d07947 */ /* 0x000fea0003800000 */
.L_x_6514:
        /* <DEDUP_REMOVED lines=13> */
.L_x_6521:
        /* <DEDUP_REMOVED lines=21> */
.L_x_6525:
[----:B------:R-:W-:Y:S05]  /*13230*/  BSYNC B1 ;  /* 0x0000000000017941 */ /* 0x000fea0003800000 */
.L_x_6524:
[----:B------:R-:W-:Y:S01]  /*13240*/  LEA R3, R0, 0x3b800000, 0x17 ;  /* 0x3b80000000037811 */ /* 0x000fe200078eb8ff */
[----:B------:R-:W-:-:S05]  /*13250*/  IMAD.SHL.U32 R0, R2, 0x100000, RZ ;  /* 0x0010000002007824 */ /* 0x000fca00078e00ff */
[----:B------:R-:W-:-:S07]  /*13260*/  LOP3.LUT R0, R3, R0, R4, 0xfe, !PT ;  /* 0x0000000003007212 */ /* 0x000fce00078efe04 */
.L_x_6523:
[----:B------:R-:W-:Y:S05]  /*13270*/  BSYNC B0 ;  /* 0x0000000000007941 */ /* 0x000fea0003800000 */
.L_x_6522:
[----:B------:R-:W-:-:S04]  /*13280*/  F2FP.BF16.F32.PACK_AB R0, RZ, R0 ;  /* 0x00000000ff00723e */ /* 0x000fc800000010ff */
[----:B------:R-:W-:Y:S01]  /*13290*/  PRMT R19, R0, 0x7610, R19 ;  /* 0x0000761000137816 */ /* 0x000fe20000000013 */
[----:B------:R-:W-:Y:S06]  /*132a0*/  BRA `(.L_x_6507) ;  /* 0x0000000400287947 */ /* 0x000fec0003800000 */
.L_x_6520:
        /* <DEDUP_REMOVED lines=21> */
.L_x_6529:
[----:B------:R-:W-:Y:S05]  /*13400*/  BSYNC B1 ;  /* 0x0000000000017941 */ /* 0x000fea0003800000 */
.L_x_6528:
[----:B------:R-:W-:Y:S01]  /*13410*/  LEA R3, R0, 0x37800000, 0x17 ;  /* 0x3780000000037811 */ /* 0x000fe200078eb8ff */
[----:B------:R-:W-:-:S05]  /*13420*/  IMAD.SHL.U32 R0, R2, 0x200000, RZ ;  /* 0x0020000002007824 */ /* 0x000fca00078e00ff */
[----:B------:R-:W-:-:S07]  /*13430*/  LOP3.LUT R0, R3, R0, R4, 0xfe, !PT ;  /* 0x0000000003007212 */ /* 0x000fce00078efe04 */
.L_x_6527:
[----:B------:R-:W-:Y:S05]  /*13440*/  BSYNC B0 ;  /* 0x0000000000007941 */ /* 0x000fea0003800000 */
.L_x_6526:
[----:B------:R-:W-:-:S04]  /*13450*/  F2FP.BF16.F32.PACK_AB R0, RZ, R0 ;  /* 0x00000000ff00723e */ /* 0x000fc800000010ff */
[----:B------:R-:W-:Y:S01]  /*13460*/  PRMT R19, R0, 0x7610, R19 ;  /* 0x0000761000137816 */ /* 0x000fe20000000013 */
[----:B------:R-:W-:Y:S06]  /*13470*/  BRA `(.L_x_6507) ;  /* 0x0000000000b47947 */ /* 0x000fec0003800000 */
.L_x_6519:
        /* <DEDUP_REMOVED lines=14> */
.L_x_6533:
[----:B------:R-:W-:Y:S05]  /*13560*/  BSYNC B0 ;  /* 0x0000000000007941 */ /* 0x000fea0003800000 */
.L_x_6532:
[----:B------:R-:W-:-:S04]  /*13570*/  F2FP.BF16.F32.PACK_AB R0, RZ, R0 ;  /* 0x00000000ff00723e */ /* 0x000fc800000010ff */
[----:B------:R-:W-:Y:S01]  /*13580*/  PRMT R19, R0, 0x7610, R19 ;  /* 0x0000761000137816 */ /* 0x000fe20000000013 */
[----:B------:R-:W-:Y:S06]  /*13590*/  BRA `(.L_x_6507) ;  /* 0x00000000006c7947 */ /* 0x000fec0003800000 */
.L_x_6506:
        /* <DEDUP_REMOVED lines=16> */
.L_x_6534:
[----:B------:R-:W-:Y:S01]  /*136a0*/  PRMT R19, RZ, 0x7610, R19 ;  /* 0x00007610ff137816 */ /* 0x000fe20000000013 */
[----:B------:R-:W-:Y:S06]  /*136b0*/  BRA `(.L_x_6507) ;  /* 0x0000000000247947 */ /* 0x000fec0003800000 */
.L_x_6531:
[----:B------:R-:W2:Y:S02]  /*136c0*/  LDG.E.64 R2, desc[UR36][R2.64] ;  /* 0x0000002402027981 */ /* 0x000ea4000c1e1b00 */
[----:B--2---:R-:W0:Y:S02]  /*136d0*/  I2F.U64 R0, R2 ;  /* 0x0000000200007312 */ /* 0x004e240000301000 */
[----:B0-----:R-:W-:-:S04]  /*136e0*/  F2FP.BF16.F32.PACK_AB R0, RZ, R0 ;  /* 0x00000000ff00723e */ /* 0x001fc800000010ff */
[----:B------:R-:W-:Y:S01]  /*136f0*/  PRMT R19, R0, 0x7610, R19 ;  /* 0x0000761000137816 */ /* 0x000fe20000000013 */
[----:B------:R-:W-:Y:S06]  /*13700*/  BRA `(.L_x_6507) ;  /* 0x0000000000107947 */ /* 0x000fec0003800000 */
.L_x_6530:
[----:B------:R-:W2:Y:S02]  /*13710*/  LDG.E R2, desc[UR36][R2.64] ;  /* 0x0000002402027981 */ /* 0x000ea4000c1e1900 */
[----:B--2---:R-:W-:-:S04]  /*13720*/  I2FP.F32.U32 R0, R2 ;  /* 0x0000000200007245 */ /* 0x004fc80000201000 */
[----:B------:R-:W-:-:S04]  /*13730*/  F2FP.BF16.F32.PACK_AB R0, RZ, R0 ;  /* 0x00000000ff00723e */ /* 0x000fc800000010ff */
[----:B------:R-:W-:-:S07]  /*13740*/  PRMT R19, R0, 0x7610, R19 ;  /* 0x0000761000137816 */ /* 0x000fce0000000013 */
.L_x_6507:
        /* <DEDUP_REMOVED lines=20> */
.L_x_6538:
[----:B------:R-:W2:Y:S02]  /*13890*/  LDG.E.U8 R2, desc[UR36][R2.64] ;  /* 0x0000002402027981 */ /* 0x000ea4000c1e1100 */
[----:B--2---:R-:W-:-:S04]  /*138a0*/  I2FP.F32.U32 R0, R2 ;  /* 0x0000000200007245 */ /* 0x004fc80000201000 */
[----:B------:R-:W-:-:S04]  /*138b0*/  F2FP.BF16.F32.PACK_AB R0, RZ, R0 ;  /* 0x00000000ff00723e */ /* 0x000fc800000010ff */
[----:B------:R-:W-:Y:S01]  /*138c0*/  PRMT R22, R0, 0x7610, R22 ;  /* 0x0000761000167816 */ /* 0x000fe20000000016 */
[----:B------:R-:W-:Y:S06]  /*138d0*/  BRA `(.L_x_6540) ;  /* 0x0000000c00c87947 */ /* 0x000fec0003800000 */
.L_x_6537:
        /* <DEDUP_REMOVED lines=11> */
.L_x_6542:
[----:B------:R-:W2:Y:S02]  /*13990*/  LDG.E R2, desc[UR36][R2.64] ;  /* 0x0000002402027981 */ /* 0x000ea4000c1e1900 */
[----:B--2---:R-:W-:-:S04]  /*139a0*/  I2FP.F32.S32 R0, R2 ;  /* 0x0000000200007245 */ /* 0x004fc80000201400 */
[----:B------:R-:W-:-:S04]  /*139b0*/  F2FP.BF16.F32.PACK_AB R0, RZ, R0 ;  /* 0x00000000ff00723e */ /* 0x000fc800000010ff */
[----:B------:R-:W-:Y:S01]  /*139c0*/  PRMT R22, R0, 0x7610, R22 ;  /* 0x0000761000167816 */ /* 0x000fe20000000016 */
[----:B------:R-:W-:Y:S06]  /*139d0*/  BRA `(.L_x_6540) ;  /* 0x0000000c00887947 */ /* 0x000fec0003800000 */
.L_x_6541:
[----:B------:R-:W2:Y:S02]  /*139e0*/  LDG.E.U16 R2, desc[UR36][R2.64] ;  /* 0x0000002402027981 */ /* 0x000ea4000c1e1500 */
[----:B--2---:R-:W0:Y:S02]  /*139f0*/  I2F.S16 R0, R2 ;  /* 0x0000000200007306 */ /* 0x004e240000101400 */
[----:B0-----:R-:W-:-:S04]  /*13a00*/  F2FP.BF16.F32.PACK_AB R0, RZ, R0 ;  /* 0x00000000ff00723e */ /* 0x001fc800000010ff */
[----:B------:R-:W-:Y:S01]  /*13a10*/  PRMT R22, R0, 0x7610, R22 ;  /* 0x0000761000167816 */ /* 0x000fe20000000016 */
[----:B------:R-:W-:Y:S06]  /*13a20*/  BRA `(.L_x_6540) ;  /* 0x0000000c00747947 */ /* 0x000fec0003800000 */
.L_x_6536:
        /* <DEDUP_REMOVED lines=9> */
.L_x_6544:
[----:B------:R-:W2:Y:S02]  /*13ac0*/  LDG.E.U16 R0, desc[UR36][R2.64] ;  /* 0x0000002402007981 */ /* 0x000ea4000c1e1500 */
[----:B--2---:R-:W-:-:S05]  /*13ad0*/  HADD2.F32 R0, -RZ, R0.H0_H0 ;  /* 0x20000000ff007230 */ /* 0x004fca0000004100 */
[----:B------:R-:W-:-:S04]  /*13ae0*/  F2FP.BF16.F32.PACK_AB R0, RZ, R0 ;  /* 0x00000000ff00723e */ /* 0x000fc800000010ff */
[----:B------:R-:W-:Y:S01]  /*13af0*/  PRMT R22, R0, 0x7610, R22 ;  /* 0x0000761000167816 */ /* 0x000fe20000000016 */
[----:B------:R-:W-:Y:S06]  /*13b00*/  BRA `(.L_x_6540) ;  /* 0x0000000c003c7947 */ /* 0x000fec0003800000 */
.L_x_6543:
        /* <DEDUP_REMOVED lines=9> */
.L_x_6546:
[----:B------:R-:W2:Y:S02]  /*13ba0*/  LDG.E.U16 R2, desc[UR36][R2.64] ;  /* 0x0000002402027981 */ /* 0x000ea4000c1e1500 */
[----:B--2---:R-:W-:-:S05]  /*13bb0*/  HADD2.F32 R0, -RZ, R2.H0_H0 ;  /* 0x20000002ff007230 */ /* 0x004fca0000004100 */
[----:B------:R-:W-:-:S04]  /*13bc0*/  F2FP.BF16.F32.PACK_AB R0, RZ, R0 ;  /* 0x00000000ff00723e */ /* 0x000fc800000010ff */
[----:B------:R-:W-:Y:S01]  /*13bd0*/  PRMT R22, R0, 0x7610, R22 ;  /* 0x0000761000167816 */ /* 0x000fe20000000016 */
[----:B------:R-:W-:Y:S06]  /*13be0*/  BRA `(.L_x_6540) ;  /* 0x0000000c00047947 */ /* 0x000fec0003800000 */
.L_x_6545:
        /* <DEDUP_REMOVED lines=9> */
.L_x_6535:
        /* <DEDUP_REMOVED lines=14> */
.L_x_6549:
        /* <DEDUP_REMOVED lines=9> */
.L_x_6548:
        /* <DEDUP_REMOVED lines=28> */
.L_x_6551:
        /* <DEDUP_REMOVED lines=15> */
.L_x_6550:
[----:B------:R0:W5:Y:S01]  /*140a0*/  LDG.E.U16 R22, desc[UR36][R2.64] ;  /* 0x0000002402167981 */ /* 0x000162000c1e1500 */
[----:B------:R-:W-:Y:S05]  /*140b0*/  BRA `(.L_x_6540) ;  /* 0x0000000400d07947 */ /* 0x000fea0003800000 */
.L_x_6547:
        /* <DEDUP_REMOVED lines=13> */
.L_x_6554:
        /* <DEDUP_REMOVED lines=21> */
.L_x_6558:
[----:B------:R-:W-:Y:S05]  /*142e0*/  BSYNC B1 ;  /* 0x0000000000017941 */ /* 0x000fea0003800000 */
.L_x_6557:
[----:B------:R-:W-:Y:S01]  /*142f0*/  LEA R3, R0, 0x3b800000, 0x17 ;  /* 0x3b80000000037811 */ /* 0x000fe200078eb8ff */
[----:B------:R-:W-:-:S05]  /*14300*/  IMAD.SHL.U32 R0, R2, 0x100000, RZ ;  /* 0x0010000002007824 */ /* 0x000fca00078e00ff */
[----:B------:R-:W-:-:S07]  /*14310*/  LOP3.LUT R0, R3, R0, R4, 0xfe, !PT ;  /* 0x0000000003007212 */ /* 0x000fce00078efe04 */
.L_x_6556:
[----:B------:R-:W-:Y:S05]  /*14320*/  BSYNC B0 ;  /* 0x0000000000007941 */ /* 0x000fea0003800000 */
.L_x_6555:
[----:B------:R-:W-:-:S04]  /*14330*/  F2FP.BF16.F32.PACK_AB R0, RZ, R0 ;  /* 0x00000000ff00723e */ /* 0x000fc800000010ff */
[----:B------:R-:W-:Y:S01]  /*14340*/  PRMT R22, R0, 0x7610, R22 ;  /* 0x0000761000167816 */ /* 0x000fe20000000016 */
[----:B------:R-:W-:Y:S06]  /*14350*/  BRA `(.L_x_6540) ;  /* 0x0000000400287947 */ /* 0x000fec0003800000 */
.L_x_6553:
        /* <DEDUP_REMOVED lines=21> */
.L_x_6562:
[----:B------:R-:W-:Y:S05]  /*144b0*/  BSYNC B1 ;  /* 0x0000000000017941 */ /* 0x000fea0003800000 */
.L_x_6561:
[----:B------:R-:W-:Y:S01]  /*144c0*/  LEA R3, R0, 0x37800000, 0x17 ;  /* 0x3780000000037811 */ /* 0x000fe200078eb8ff */
[----:B------:R-:W-:-:S05]  /*144d0*/  IMAD.SHL.U32 R0, R2, 0x200000, RZ ;  /* 0x0020000002007824 */ /* 0x000fca00078e00ff */
[----:B------:R-:W-:-:S07]  /*144e0*/  LOP3.LUT R0, R3, R0, R4, 0xfe, !PT ;  /* 0x0000000003007212 */ /* 0x000fce00078efe04 */
.L_x_6560:
[----:B------:R-:W-:Y:S05]  /*144f0*/  BSYNC B0 ;  /* 0x0000000000007941 */ /* 0x000fea0003800000 */
.L_x_6559:
[----:B------:R-:W-:-:S04]  /*14500*/  F2FP.BF16.F32.PACK_AB R0, RZ, R0 ;  /* 0x00000000ff00723e */ /* 0x000fc800000010ff */
[----:B------:R-:W-:Y:S01]  /*14510*/  PRMT R22, R0, 0x7610, R22 ;  /* 0x0000761000167816 */ /* 0x000fe20000000016 */
[----:B------:R-:W-:Y:S06]  /*14520*/  BRA `(.L_x_6540) ;  /* 0x0000000000b47947 */ /* 0x000fec0003800000 */
.L_x_6552:
        /* <DEDUP_REMOVED lines=14> */
.L_x_6566:
[----:B------:R-:W-:Y:S05]  /*14610*/  BSYNC B0 ;  /* 0x0000000000007941 */ /* 0x000fea0003800000 */
.L_x_6565:
[----:B------:R-:W-:-:S04]  /*14620*/  F2FP.BF16.F32.PACK_AB R0, RZ, R0 ;  /* 0x00000000ff00723e */ /* 0x000fc800000010ff */
[----:B------:R-:W-:Y:S01]  /*14630*/  PRMT R22, R0, 0x7610, R22 ;  /* 0x0000761000167816 */ /* 0x000fe20000000016 */
[----:B------:R-:W-:Y:S06]  /*14640*/  BRA `(.L_x_6540) ;  /* 0x00000000006c7947 */ /* 0x000fec0003800000 */
.L_x_6539:
        /* <DEDUP_REMOVED lines=16> */
.L_x_6567:
[----:B------:R-:W-:Y:S01]  /*14750*/  PRMT R22, RZ, 0x7610, R22 ;  /* 0x00007610ff167816 */ /* 0x000fe20000000016 */
[----:B------:R-:W-:Y:S06]  /*14760*/  BRA `(.L_x_6540) ;  /* 0x0000000000247947 */ /* 0x000fec0003800000 */
.L_x_6564:
[----:B------:R-:W2:Y:S02]  /*14770*/  LDG.E.64 R2, desc[UR36][R2.64] ;  /* 0x0000002402027981 */ /* 0x000ea4000c1e1b00 */
[----:B--2---:R-:W0:Y:S02]  /*14780*/  I2F.U64 R0, R2 ;  /* 0x0000000200007312 */ /* 0x004e240000301000 */
[----:B0-----:R-:W-:-:S04]  /*14790*/  F2FP.BF16.F32.PACK_AB R0, RZ, R0 ;  /* 0x00000000ff00723e */ /* 0x001fc800000010ff */
[----:B------:R-:W-:Y:S01]  /*147a0*/  PRMT R22, R0, 0x7610, R22 ;  /* 0x0000761000167816 */ /* 0x000fe20000000016 */
[----:B------:R-:W-:Y:S06]  /*147b0*/  BRA `(.L_x_6540) ;  /* 0x0000000000107947 */ /* 0x000fec0003800000 */
.L_x_6563:
[----:B------:R-:W2:Y:S02]  /*147c0*/  LDG.E R2, desc[UR36][R2.64] ;  /* 0x0000002402027981 */ /* 0x000ea4000c1e1900 */
[----:B--2---:R-:W-:-:S04]  /*147d0*/  I2FP.F32.U32 R0, R2 ;  /* 0x0000000200007245 */ /* 0x004fc80000201000 */
[----:B------:R-:W-:-:S04]  /*147e0*/  F2FP.BF16.F32.PACK_AB R0, RZ, R0 ;  /* 0x00000000ff00723e */ /* 0x000fc800000010ff */
[----:B------:R-:W-:-:S07]  /*147f0*/  PRMT R22, R0, 0x7610, R22 ;  /* 0x0000761000167816 */ /* 0x000fce0000000016 */
.L_x_6540:
        /* <DEDUP_REMOVED lines=19> */
.L_x_6571:
[----:B------:R-:W2:Y:S02]  /*14930*/  LDG.E.U8 R2, desc[UR36][R2.64] ;  /* 0x0000002402027981 */ /* 0x000ea4000c1e1100 */
[----:B--2---:R-:W-:-:S04]  /*14940*/  I2FP.F32.U32 R0, R2 ;  /* 0x0000000200007245 */ /* 0x004fc80000201000 */
[----:B------:R-:W-:Y:S01]  /*14950*/  F2FP.BF16.F32.PACK_AB R0, RZ, R0 ;  /* 0x00000000ff00723e */ /* 0x000fe200000010ff */
[----:B------:R-:W-:Y:S06]  /*14960*/  BRA `(.L_x_6573) ;  /* 0x0000000c00907947 */ /* 0x000fec0003800000 */
.L_x_6570:
        /* <DEDUP_REMOVED lines=10> */
.L_x_6575:
[----:B------:R-:W2:Y:S02]  /*14a10*/  LDG.E R2, desc[UR36][R2.64] ;  /* 0x0000002402027981 */ /* 0x000ea4000c1e1900 */
[----:B--2---:R-:W-:-:S04]  /*14a20*/  I2FP.F32.S32 R0, R2 ;  /* 0x0000000200007245 */ /* 0x004fc80000201400 */
[----:B------:R-:W-:Y:S01]  /*14a30*/  F2FP.BF16.F32.PACK_AB R0, RZ, R0 ;  /* 0x00000000ff00723e */ /* 0x000fe200000010ff */
[----:B------:R-:W-:Y:S06]  /*14a40*/  BRA `(.L_x_6573) ;  /* 0x0000000c00587947 */ /* 0x000fec0003800000 */
.L_x_6574:
[----:B------:R-:W2:Y:S02]  /*14a50*/  LDG.E.U16 R2, desc[UR36][R2.64] ;  /* 0x0000002402027981 */ /* 0x000ea4000c1e1500 */
[----:B--2---:R-:W0:Y:S02]  /*14a60*/  I2F.S16 R0, R2 ;  /* 0x0000000200007306 */ /* 0x004e240000101400 */
[----:B0-----:R-:W-:Y:S01]  /*14a70*/  F2FP.BF16.F32.PACK_AB R0, RZ, R0 ;  /* 0x00000000ff00723e */ /* 0x001fe200000010ff */
[----:B------:R-:W-:Y:S06]  /*14a80*/  BRA `(.L_x_6573) ;  /* 0x0000000c00487947 */ /* 0x000fec0003800000 */
.L_x_6569:
        /* <DEDUP_REMOVED lines=9> */
.L_x_6577:
[----:B------:R-:W2:Y:S02]  /*14b20*/  LDG.E.U16 R0, desc[UR36][R2.64] ;  /* 0x0000002402007981 */ /* 0x000ea4000c1e1500 */
[----:B--2---:R-:W-:-:S05]  /*14b30*/  HADD2.F32 R0, -RZ, R0.H0_H0 ;  /* 0x20000000ff007230 */ /* 0x004fca0000004100 */
[----:B------:R-:W-:Y:S01]  /*14b40*/  F2FP.BF16.F32.PACK_AB R0, RZ, R0 ;  /* 0x00000000ff00723e */ /* 0x000fe200000010ff */
[----:B------:R-:W-:Y:S06]  /*14b50*/  BRA `(.L_x_6573) ;  /* 0x0000000c00147947 */ /* 0x000fec0003800000 */
.L_x_6576:
        /* <DEDUP_REMOVED lines=9> */
.L_x_6579:
[----:B------:R-:W2:Y:S02]  /*14bf0*/  LDG.E.U16 R2, desc[UR36][R2.64] ;  /* 0x0000002402027981 */ /* 0x000ea4000c1e1500 */
[----:B--2---:R-:W-:-:S05]  /*14c00*/  HADD2.F32 R0, -RZ, R2.H0_H0 ;  /* 0x20000002ff007230 */ /* 0x004fca0000004100 */
[----:B------:R-:W-:Y:S01]  /*14c10*/  F2FP.BF16.F32.PACK_AB R0, RZ, R0 ;  /* 0x00000000ff00723e */ /* 0x000fe200000010ff */
[----:B------:R-:W-:Y:S06]  /*14c20*/  BRA `(.L_x_6573) ;  /* 0x0000000800e07947 */ /* 0x000fec0003800000 */
.L_x_6578:
        /* <DEDUP_REMOVED lines=8> */
.L_x_6568:
        /* <DEDUP_REMOVED lines=13> */
.L_x_6582:
        /* <DEDUP_REMOVED lines=8> */
.L_x_6581:
        /* <DEDUP_REMOVED lines=28> */
.L_x_6584:
        /* <DEDUP_REMOVED lines=15> */
.L_x_6583:
[----:B------:R0:W5:Y:S01]  /*150b0*/  LDG.E.U16 R0, desc[UR36][R2.64] ;  /* 0x0000002402007981 */ /* 0x000162000c1e1500 */
[----:B------:R-:W-:Y:S05]  /*150c0*/  BRA `(.L_x_6573) ;  /* 0x0000000400b87947 */ /* 0x000fea0003800000 */
.L_x_6580:
        /* <DEDUP_REMOVED lines=12> */
.L_x_6587:
        /* <DEDUP_REMOVED lines=21> */
.L_x_6591:
[----:B------:R-:W-:Y:S05]  /*152e0*/  BSYNC B1 ;  /* 0x0000000000017941 */ /* 0x000fea0003800000 */
.L_x_6590:
[----:B------:R-:W-:Y:S01]  /*152f0*/  LEA R3, R0, 0x3b800000, 0x17 ;  /* 0x3b80000000037811 */ /* 0x000fe200078eb8ff */
[----:B------:R-:W-:-:S05]  /*15300*/  IMAD.SHL.U32 R0, R2, 0x100000, RZ ;  /* 0x0010000002007824 */ /* 0x000fca00078e00ff */
[----:B------:R-:W-:-:S07]  /*15310*/  LOP3.LUT R0, R3, R0, R4, 0xfe, !PT ;  /* 0x0000000003007212 */ /* 0x000fce00078efe04 */
.L_x_6589:
[----:B------:R-:W-:Y:S05]  /*15320*/  BSYNC B0 ;  /* 0x0000000000007941 */ /* 0x000fea0003800000 */
.L_x_6588:
[----:B------:R-:W-:Y:S01]  /*15330*/  F2FP.BF16.F32.PACK_AB R0, RZ, R0 ;  /* 0x00000000ff00723e */ /* 0x000fe200000010ff */
[----:B------:R-:W-:Y:S06]  /*15340*/  BRA `(.L_x_6573) ;  /* 0x0000000400187947 */ /* 0x000fec0003800000 */
.L_x_6586:
        /* <DEDUP_REMOVED lines=21> */
.L_x_6595:
[----:B------:R-:W-:Y:S05]  /*154a0*/  BSYNC B1 ;  /* 0x0000000000017941 */ /* 0x000fea0003800000 */
.L_x_6594:
[----:B------:R-:W-:Y:S01]  /*154b0*/  LEA R3, R0, 0x37800000, 0x17 ;  /* 0x3780000000037811 */ /* 0x000fe200078eb8ff */
[----:B------:R-:W-:-:S05]  /*154c0*/  IMAD.SHL.U32 R0, R2, 0x200000, RZ ;  /* 0x0020000002007824 */ /* 0x000fca00078e00ff */
[----:B------:R-:W-:-:S07]  /*154d0*/  LOP3.LUT R0, R3, R0, R4, 0xfe, !PT ;  /* 0x0000000003007212 */ /* 0x000fce00078efe04 */
.L_x_6593:
[----:B------:R-:W-:Y:S05]  /*154e0*/  BSYNC B0 ;  /* 0x0000000000007941 */ /* 0x000fea0003800000 */
.L_x_6592:
[----:B------:R-:W-:Y:S01]  /*154f0*/  F2FP.BF16.F32.PACK_AB R0, RZ, R0 ;  /* 0x00000000ff00723e */ /* 0x000fe200000010ff */
[----:B------:R-:W-:Y:S06]  /*15500*/  BRA `(.L_x_6573) ;  /* 0x0000000000a87947 */ /* 0x000fec0003800000 */
.L_x_6585:
        /* <DEDUP_REMOVED lines=14> */
.L_x_6599:
[----:B------:R-:W-:Y:S05]  /*155f0*/  BSYNC B0 ;  /* 0x0000000000007941 */ /* 0x000fea0003800000 */
.L_x_6598:
[----:B------:R-:W-:Y:S01]  /*15600*/  F2FP.BF16.F32.PACK_AB R0, RZ, R0 ;  /* 0x00000000ff00723e */ /* 0x000fe200000010ff */
[----:B------:R-:W-:Y:S06]  /*15610*/  BRA `(.L_x_6573) ;  /* 0x0000000000647947 */ /* 0x000fec0003800000 */
.L_x_6572:
        /* <DEDUP_REMOVED lines=16> */
.L_x_6600:
[----:B------:R-:W-:Y:S01]  /*15720*/  PRMT R0, RZ, 0x7610, R0 ;  /* 0x00007610ff007816 */ /* 0x000fe20000000000 */
[----:B------:R-:W-:Y:S06]  /*15730*/  BRA `(.L_x_6573) ;  /* 0x00000000001c7947 */ /* 0x000fec0003800000 */
.L_x_6597:
[----:B------:R-:W2:Y:S02]  /*15740*/  LDG.E.64 R2, desc[UR36][R2.64] ;  /* 0x0000002402027981 */ /* 0x000ea4000c1e1b00 */
[----:B--2---:R-:W0:Y:S02]  /*15750*/  I2F.U64 R0, R2 ;  /* 0x0000000200007312 */ /* 0x004e240000301000 */
[----:B0-----:R-:W-:Y:S01]  /*15760*/  F2FP.BF16.F32.PACK_AB R0, RZ, R0 ;  /* 0x00000000ff00723e */ /* 0x001fe200000010ff */
[----:B------:R-:W-:Y:S06]  /*15770*/  BRA `(.L_x_6573) ;  /* 0x00000000000c7947 */ /* 0x000fec0003800000 */
.L_x_6596:
[----:B------:R-:W2:Y:S02]  /*15780*/  LDG.E R2, desc[UR36][R2.64] ;  /* 0x0000002402027981 */ /* 0x000ea4000c1e1900 */
[----:B--2---:R-:W-:-:S04]  /*15790*/  I2FP.F32.U32 R0, R2 ;  /* 0x0000000200007245 */ /* 0x004fc80000201000 */
[----:B------:R-:W-:-:S07]  /*157a0*/  F2FP.BF16.F32.PACK_AB R0, RZ, R0 ;  /* 0x00000000ff00723e */ /* 0x000fce00000010ff */
.L_x_6573:
        /* <DEDUP_REMOVED lines=35> */
[----:B0-----:R-:W-:Y:S01]  /*159e0*/  STG.E.U8 desc[UR36][R16.64], R3 ;  /* 0x0000000310007986 */ /* 0x001fe2000c101124 */
[----:B------:R-:W-:Y:S05]  /*159f0*/  EXIT ;  /* 0x000000000000794d */ /* 0x000fea0003800000 */
.L_x_6604:
[----:B0-----:R-:W-:-:S06]  /*15a00*/  IMAD.U32 R3, R3, 0x10000, RZ ;  /* 0x0001000003037824 */ /* 0x001fcc00078e00ff */
[----:B------:R-:W0:Y:S02]  /*15a10*/  F2I.S64.TRUNC R2, R3 ;  /* 0x0000000300027311 */ /* 0x000e24000020d900 */
[----:B0-----:R-:W-:Y:S01]  /*15a20*/  STG.E.U8 desc[UR36][R16.64], R2 ;  /* 0x0000000210007986 */ /* 0x001fe2000c101124 */
[----:B------:R-:W-:Y:S05]  /*15a30*/  EXIT ;  /* 0x000000000000794d */ /* 0x000fea0003800000 */
.L_x_6603:
        /* <DEDUP_REMOVED lines=8> */
[----:B0-----:R-:W-:Y:S01]  /*15ac0*/  STG.E.64 desc[UR36][R16.64], R2 ;  /* 0x0000000210007986 */ /* 0x001fe2000c101b24 */
[----:B------:R-:W-:Y:S05]  /*15ad0*/  EXIT ;  /* 0x000000000000794d */ /* 0x000fea0003800000 */
.L_x_6607:
[----:B0-----:R-:W-:-:S06]  /*15ae0*/  IMAD.U32 R3, R3, 0x10000, RZ ;  /* 0x0001000003037824 */ /* 0x001fcc00078e00ff */
[----:B------:R-:W0:Y:S02]  /*15af0*/  F2I.FTZ.TRUNC.NTZ R3, R3 ;  /* 0x0000000300037305 */ /* 0x000e24000021f100 */
[----:B0-----:R-:W-:Y:S01]  /*15b00*/  STG.E desc[UR36][R16.64], R3 ;  /* 0x0000000310007986 */ /* 0x001fe2000c101924 */
[----:B------:R-:W-:Y:S05]  /*15b10*/  EXIT ;  /* 0x000000000000794d */ /* 0x000fea0003800000 */
.L_x_6606:
[----:B0-----:R-:W-:-:S06]  /*15b20*/  IMAD.U32 R3, R3, 0x10000, RZ ;  /* 0x0001000003037824 */ /* 0x001fcc00078e00ff */
[----:B------:R-:W0:Y:S02]  /*15b30*/  F2I.FTZ.TRUNC.NTZ R3, R3 ;  /* 0x0000000300037305 */ /* 0x000e24000021f100 */
[----:B0-----:R-:W-:Y:S01]  /*15b40*/  STG.E.U16 desc[UR36][R16.64], R3 ;  /* 0x0000000310007986 */ /* 0x001fe2000c101524 */
[----:B------:R-:W-:Y:S05]  /*15b50*/  EXIT ;  /* 0x000000000000794d */ /* 0x000fea0003800000 */
.L_x_6602:
[----:B------:R-:W-:-:S13]  /*15b60*/  ISETP.GT.AND P0, PT, R0, 0x6, PT ;  /* 0x000000060000780c */ /* 0x000fda0003f04270 */
[----:B------:R-:W-:Y:S05]  /*15b70*/  @P0 BRA `(.L_x_6608) ;  /* 0x00000000002c0947 */ /* 0x000fea0003800000 */
[----:B------:R-:W-:-:S13]  /*15b80*/  ISETP.NE.AND P0, PT, R0, 0x5, PT ;  /* 0x000000050000780c */ /* 0x000fda0003f05270 */
[----:B------:R-:W-:Y:S05]  /*15b90*/  @!P0 BRA `(.L_x_6609) ;  /* 0x0000000000148947 */ /* 0x000fea0003800000 */
[----:B------:R-:W-:-:S13]  /*15ba0*/  ISETP.NE.AND P0, PT, R0, 0x6, PT ;  /* 0x000000060000780c */ /* 0x000fda0003f05270 */
[----:B------:R-:W-:Y:S05]  /*15bb0*/  @P0 BRA `(.L_x_6605) ;  /* 0x0000000800c40947 */ /* 0x000fea0003800000 */
[----:B0-----:R-:W-:-:S05]  /*15bc0*/  IMAD.U32 R3, R3, 0x10000, RZ ;  /* 0x0001000003037824 */ /* 0x001fca00078e00ff */
[----:B------:R-:W-:Y:S01]  /*15bd0*/  STG.E desc[UR36][R16.64], R3 ;  /* 0x0000000310007986 */ /* 0x000fe2000c101924 */
[----:B------:R-:W-:Y:S05]  /*15be0*/  EXIT ;  /* 0x000000000000794d */ /* 0x000fea0003800000 */
.L_x_6609:
[----:B0-----:R-:W-:-:S05]  /*15bf0*/  IMAD.U32 R0, R3, 0x10000, RZ ;  /* 0x0001000003007824 */ /* 0x001fca00078e00ff */
[----:B------:R-:W-:-:S05]  /*15c00*/  F2FP.F16.F32.PACK_AB R0, RZ, R0 ;  /* 0x00000000ff00723e */ /* 0x000fca00000000ff */
[----:B------:R-:W-:Y:S01]  /*15c10*/  STG.E.U16 desc[UR36][R16.64], R0 ;  /* 0x0000000010007986 */ /* 0x000fe2000c101524 */
[----:B------:R-:W-:Y:S05]  /*15c20*/  EXIT ;  /* 0x000000000000794d */ /* 0x000fea0003800000 */
.L_x_6608:
        /* <DEDUP_REMOVED lines=8> */
[----:B------:R-:W-:Y:S01]  /*15cb0*/  STG.E.64 desc[UR36][R16.64], R2 ;  /* 0x0000000210007986 */ /* 0x000fe2000c101b24 */
[----:B------:R-:W-:Y:S05]  /*15cc0*/  EXIT ;  /* 0x000000000000794d */ /* 0x000fea0003800000 */
.L_x_6611:
[----:B0-----:R-:W-:-:S05]  /*15cd0*/  IMAD.U32 R3, R3, 0x10000, RZ ;  /* 0x0001000003037824 */ /* 0x001fca00078e00ff */
[----:B------:R-:W-:-:S04]  /*15ce0*/  F2FP.F16.F32.PACK_AB R3, RZ, R3 ;  /* 0x00000003ff03723e */ /* 0x000fc800000000ff */
[----:B------:R-:W-:-:S05]  /*15cf0*/  PRMT R3, R3, 0x5410, RZ ;  /* 0x0000541003037816 */ /* 0x000fca00000000ff */
[----:B------:R-:W-:Y:S01]  /*15d00*/  STG.E desc[UR36][R16.64], R3 ;  /* 0x0000000310007986 */ /* 0x000fe2000c101924 */
[----:B------:R-:W-:Y:S05]  /*15d10*/  EXIT ;  /* 0x000000000000794d */ /* 0x000fea0003800000 */
.L_x_6610:
[----:B0-----:R-:W-:-:S04]  /*15d20*/  IMAD.U32 R2, R3, 0x10000, RZ ;  /* 0x0001000003027824 */ /* 0x001fc800078e00ff */
[----:B------:R-:W-:-:S06]  /*15d30*/  FMUL.FTZ R2, R2, 1 ;  /* 0x3f80000002027820 */ /* 0x000fcc0000410000 */
[----:B------:R-:W0:Y:S02]  /*15d40*/  F2F.F64.F32 R2, R2 ;  /* 0x0000000200027310 */ /* 0x000e240000201800 */
[----:B0-----:R-:W-:Y:S01]  /*15d50*/  STG.E.64 desc[UR36][R16.64], R2 ;  /* 0x0000000210007986 */ /* 0x001fe2000c101b24 */
[----:B------:R-:W-:Y:S05]  /*15d60*/  EXIT ;  /* 0x000000000000794d */ /* 0x000fea0003800000 */
.L_x_6601:
        /* <DEDUP_REMOVED lines=11> */
[----:B------:R-:W-:Y:S01]  /*15e20*/  STG.E.U8 desc[UR36][R16.64], R3 ;  /* 0x0000000310007986 */ /* 0x000fe2000c101124 */
[----:B------:R-:W-:Y:S05]  /*15e30*/  EXIT ;  /* 0x000000000000794d */ /* 0x000fea0003800000 */
.L_x_6614:
[----:B0-----:R-:W-:Y:S01]  /*15e40*/  IMAD.U32 R3, R3, 0x10000, RZ ;  /* 0x0001000003037824 */ /* 0x001fe200078e00ff */
[----:B------:R-:W-:-:S03]  /*15e50*/  CS2R R6, SRZ ;  /* 0x0000000000067805 */ /* 0x000fc6000001ff00 */
[----:B------:R-:W-:-:S04]  /*15e60*/  FMUL.FTZ R3, R3, 1 ;  /* 0x3f80000003037820 */ /* 0x000fc80000410000 */
[----:B------:R-:W0:Y:S02]  /*15e70*/  F2F.F64.F32 R4, R3 ;  /* 0x0000000300047310 */ /* 0x000e240000201800 */
[----:B0-----:R-:W-:Y:S01]  /*15e80*/  STG.E.128 desc[UR36][R16.64], R4 ;  /* 0x0000000410007986 */ /* 0x001fe2000c101d24 */
[----:B------:R-:W-:Y:S05]  /*15e90*/  EXIT ;  /* 0x000000000000794d */ /* 0x000fea0003800000 */
.L_x_6613:
        /* <DEDUP_REMOVED lines=21> */
.L_x_6618:
[----:B------:R-:W-:Y:S05]  /*15ff0*/  BSYNC B0 ;  /* 0x0000000000007941 */ /* 0x000fea0003800000 */
.L_x_6617:
[----:B------:R-:W-:-:S05]  /*16000*/  LOP3.LUT R3, R0, R3, RZ, 0xfc, !PT ;  /* 0x0000000300037212 */ /* 0x000fca00078efcff */
[----:B------:R-:W-:Y:S01]  /*16010*/  STG.E.U8 desc[UR36][R16.64], R3 ;  /* 0x0000000310007986 */ /* 0x000fe2000c101124 */
[----:B------:R-:W-:Y:S05]  /*16020*/  EXIT ;  /* 0x000000000000794d */ /* 0x000fea0003800000 */
.L_x_6616:
        /* <DEDUP_REMOVED lines=13> */
.L_x_6620:
[----:B------:R-:W-:Y:S01]  /*16100*/  IMAD.MOV.U32 R0, RZ, RZ, 0x7f ;  /* 0x0000007fff007424 */ /* 0x000fe200078e00ff */
[----:B------:R-:W-:-:S04]  /*16110*/  ISETP.GT.U32.AND P0, PT, R2, 0x7f800000, PT ;  /* 0x7f8000000200780c */ /* 0x000fc80003f04070 */
[----:B------:R-:W-:-:S09]  /*16120*/  SEL R0, R0, 0x7c, P0 ;  /* 0x0000007c00007807 */ /* 0x000fd20000000000 */
.L_x_6621:
[----:B------:R-:W-:Y:S05]  /*16130*/  BSYNC B0 ;  /* 0x0000000000007941 */ /* 0x000fea0003800000 */
.L_x_6619:
[----:B------:R-:W-:-:S04]  /*16140*/  LOP3.LUT R2, R3, 0x80000000, RZ, 0xc0, !PT ;  /* 0x8000000003027812 */ /* 0x000fc800078ec0ff */
[----:B------:R-:W-:-:S04]  /*16150*/  SHF.R.U32.HI R3, RZ, 0x18, R2 ;  /* 0x00000018ff037819 */ /* 0x000fc80000011602 */
[----:B------:R-:W-:-:S05]  /*16160*/  LOP3.LUT R3, R0, R3, RZ, 0xfc, !PT ;  /* 0x0000000300037212 */ /* 0x000fca00078efcff */
[----:B------:R-:W-:Y:S01]  /*16170*/  STG.E.U8 desc[UR36][R16.64], R3 ;  /* 0x0000000310007986 */ /* 0x000fe2000c101124 */
[----:B------:R-:W-:Y:S05]  /*16180*/  EXIT ;  /* 0x000000000000794d */ /* 0x000fea0003800000 */
.L_x_6615:
[----:B0-----:R-:W-:Y:S01]  /*16190*/  STG.E.U16 desc[UR36][R16.64], R3 ;  /* 0x0000000310007986 */ /* 0x001fe2000c101524 */
[----:B------:R-:W-:Y:S05]  /*161a0*/  EXIT ;  /* 0x000000000000794d */ /* 0x000fea0003800000 */
.L_x_6612:
        /* <DEDUP_REMOVED lines=10> */
[----:B0-----:R-:W-:Y:S01]  /*16250*/  STG.E.U16 desc[UR36][R16.64], R3 ;  /* 0x0000000310007986 */ /* 0x001fe2000c101524 */
[----:B------:R-:W-:Y:S05]  /*16260*/  EXIT ;  /* 0x000000000000794d */ /* 0x000fea0003800000 */
.L_x_6624:
        /* <DEDUP_REMOVED lines=17> */
.L_x_6627:
[----:B------:R-:W-:-:S04]  /*16380*/  LOP3.LUT R2, R3, 0x80000000, RZ, 0xc0, !PT ;  /* 0x8000000003027812 */ /* 0x000fc800078ec0ff */
[----:B------:R-:W-:-:S04]  /*16390*/  SHF.R.U32.HI R3, RZ, 0x18, R2 ;  /* 0x00000018ff037819 */ /* 0x000fc80000011602 */
[----:B------:R-:W-:-:S04]  /*163a0*/  LOP3.LUT R0, R0, R3, RZ, 0xfc, !PT ;  /* 0x0000000300007212 */ /* 0x000fc800078efcff */
[----:B------:R-:W-:-:S07]  /*163b0*/  PRMT R8, R0, 0x7610, R8 ;  /* 0x0000761000087816 */ /* 0x000fce0000000008 */
.L_x_6626:
[----:B------:R-:W-:Y:S05]  /*163c0*/  BSYNC B0 ;  /* 0x0000000000007941 */ /* 0x000fea0003800000 */
.L_x_6625:
[----:B------:R-:W-:Y:S01]  /*163d0*/  STG.E.U8 desc[UR36][R16.64], R8 ;  /* 0x0000000810007986 */ /* 0x000fe2000c101124 */
[----:B------:R-:W-:Y:S05]  /*163e0*/  EXIT ;  /* 0x000000000000794d */ /* 0x000fea0003800000 */
.L_x_6623:
        /* <DEDUP_REMOVED lines=17> */
.L_x_6630:
[----:B------:R-:W-:-:S04]  /*16500*/  LOP3.LUT R2, R3, 0x80000000, RZ, 0xc0, !PT ;  /* 0x8000000003027812 */ /* 0x000fc800078ec0ff */
[----:B------:R-:W-:-:S04]  /*16510*/  SHF.R.U32.HI R3, RZ, 0x18, R2 ;  /* 0x00000018ff037819 */ /* 0x000fc80000011602 */
[----:B------:R-:W-:-:S04]  /*16520*/  LOP3.LUT R0, R0, R3, RZ, 0xfc, !PT ;  /* 0x0000000300007212 */ /* 0x000fc800078efcff */
[----:B------:R-:W-:-:S07]  /*16530*/  PRMT R8, R0, 0x7610, R8 ;  /* 0x0000761000087816 */ /* 0x000fce0000000008 */
.L_x_6629:
[----:B------:R-:W-:Y:S05]  /*16540*/  BSYNC B0 ;  /* 0x0000000000007941 */ /* 0x000fea0003800000 */
.L_x_6628:
[----:B------:R-:W-:Y:S01]  /*16550*/  STG.E.U8 desc[UR36][R16.64], R8 ;  /* 0x0000000810007986 */ /* 0x000fe2000c101124 */
[----:B------:R-:W-:Y:S05]  /*16560*/  EXIT ;  /* 0x000000000000794d */ /* 0x000fea0003800000 */
.L_x_6622:
        /* <DEDUP_REMOVED lines=22> */
.L_x_6605:
[----:B------:R-:W-:Y:S01]  /*166d0*/  MOV R0, 0x0 ;  /* 0x0000000000007802 */ /* 0x000fe20000000f00 */
[----:B------:R-:W-:Y:S01]  /*166e0*/  ULDC.64 UR4, c[0x4][0x310] ;  /* 0x0100c40000047ab9 */ /* 0x000fe20000000a00 */
[----:B------:R-:W-:Y:S01]  /*166f0*/  ULDC.64 UR6, c[0x4][0x60] ;  /* 0x0100180000067ab9 */ /* 0x000fe20000000a00 */
[----:B------:R-:W-:Y:S01]  /*16700*/  IMAD.U32 R4, RZ, RZ, UR4 ;  /* 0x00000004ff047e24 */ /* 0x000fe2000f8e00ff */
[----:B0-----:R0:W1:Y:S01]  /*16710*/  LDC.64 R2, c[0x4][R0] ;  /* 0x0100000000027b82 */ /* 0x0010620000000a00 */
        /* <DEDUP_REMOVED lines=11> */
.L_x_6633:
[----:B------:R-:W-:Y:S05]  /*167d0*/  EXIT ;  /* 0x000000000000794d */ /* 0x000fea0003800000 */
.L_x_6632:
[----:B0-----:R-:W-:-:S06]  /*167e0*/  IMAD.U32 R3, R3, 0x10000, RZ ;  /* 0x0001000003037824 */ /* 0x001fcc00078e00ff */
[----:B------:R-:W0:Y:S02]  /*167f0*/  F2I.U64.TRUNC R2, R3 ;  /* 0x0000000300027311 */ /* 0x000e24000020d800 */
[----:B0-----:R-:W-:Y:S01]  /*16800*/  STG.E.64 desc[UR36][R16.64], R2 ;  /* 0x0000000210007986 */ /* 0x001fe2000c101b24 */
[----:B------:R-:W-:Y:S05]  /*16810*/  EXIT ;  /* 0x000000000000794d */ /* 0x000fea0003800000 */
.L_x_6631:
[----:B0-----:R-:W-:-:S06]  /*16820*/  IMAD.U32 R3, R3, 0x10000, RZ ;  /* 0x0001000003037824 */ /* 0x001fcc00078e00ff */
[----:B------:R-:W0:Y:S02]  /*16830*/  F2I.FTZ.U32.TRUNC.NTZ R3, R3 ;  /* 0x0000000300037305 */ /* 0x000e24000021f000 */
[----:B0-----:R-:W-:Y:S01]  /*16840*/  STG.E desc[UR36][R16.64], R3 ;  /* 0x0000000310007986 */ /* 0x001fe2000c101924 */
[----:B------:R-:W-:Y:S05]  /*16850*/  EXIT ;  /* 0x000000000000794d */ /* 0x000fea0003800000 */
.L_x_6634:
        /* <DEDUP_REMOVED lines=10> */
.L_x_10839:


//--------------------- .text._ZN2at6native27unrolled_elementwise_kernelIZZZN37_INTERNAL_cee6930f_7_Loss_cu_5b0651e139_GLOBAL__N__cee6930f_7_Loss_cu_5b0651e140binary_cross_entropy_backward_out_kernelERNS_6TensorERKS4_S7_S7_ENKUlvE_clEvENKUlvE2_clEvEUlN3c108BFloat16ESB_SB_E_St5arrayIPcLm4EELi4E23TrivialOffsetCalculatorILi3EjESG_ILi1EjENS0_6memory12LoadWithCastILi3EEENSJ_13StoreWithCastILi1EEEEEviT_T0_T2_T3_T4_T5_ --------------------------
	.section	.text._ZN2at6native27unrolled_elementwise_kernelIZZZN37_INTERNAL_cee6930f_7_Loss_cu_5b0651e139_GLOBAL__N__cee6930f_7_Loss_cu_5b0651e140binary_cross_entropy_backward_out_kernelERNS_6TensorERKS4_S7_S7_ENKUlvE_clEvENKUlvE2_clEvEUlN3c108BFloat16ESB_SB_E_St5arrayIPcLm4EELi4E23TrivialOffsetCalculatorILi3EjESG_ILi1EjENS0_6memory12LoadWithCastILi3EEENSJ_13StoreWithCastILi1EEEEEviT_T0_T2_T3_T4_T5_,"ax",@progbits
	.align	128
        .global         _ZN2at6native27unrolled_elementwise_kernelIZZZN37_INTERNAL_cee6930f_7_Loss_cu_5b0651e139_GLOBAL__N__cee6930f_7_Loss_cu_5b0651e140binary_cross_entropy_backward_out_kernelERNS_6TensorERKS4_S7_S7_ENKUlvE_clEvENKUlvE2_clEvEUlN3c108BFloat16ESB_SB_E_St5arrayIPcLm4EELi4E23TrivialOffsetCalculatorILi3EjESG_ILi1EjENS0_6memory12LoadWithCastILi3EEENSJ_13StoreWithCastILi1EEEEEviT_T0_T2_T3_T4_T5_
        .type           _ZN2at6native27unrolled_elementwise_kernelIZZZN37_INTERNAL_cee6930f_7_Loss_cu_5b0651e139_GLOBAL__N__cee6930f_7_Loss_cu_5b0651e140binary_cross_entropy_backward_out_kernelERNS_6TensorERKS4_S7_S7_ENKUlvE_clEvENKUlvE2_clEvEUlN3c108BFloat16ESB_SB_E_St5arrayIPcLm4EELi4E23TrivialOffsetCalculatorILi3EjESG_ILi1EjENS0_6memory12LoadWithCastILi3EEENSJ_13StoreWithCastILi1EEEEEviT_T0_T2_T3_T4_T5_,@function
        .size           _ZN2at6native27unrolled_elementwise_kernelIZZZN37_INTERNAL_cee6930f_7_Loss_cu_5b0651e139_GLOBAL__N__cee6930f_7_Loss_cu_5b0651e140binary_cross_entropy_backward_out_kernelERNS_6TensorERKS4_S7_S7_ENKUlvE_clEvENKUlvE2_clEvEUlN3c108BFloat16ESB_SB_E_St5arrayIPcLm4EELi4E23TrivialOffsetCalculatorILi3EjESG_ILi1EjENS0_6memory12LoadWithCastILi3EEENSJ_13StoreWithCastILi1EEEEEviT_T0_T2_T3_T4_T5_,(.L_x_10840 - _ZN2at6native27unrolled_elementwise_kernelIZZZN37_INTERNAL_cee6930f_7_Loss_cu_5b0651e139_GLOBAL__N__cee6930f_7_Loss_cu_5b0651e140binary_cross_entropy_backward_out_kernelERNS_6TensorERKS4_S7_S7_ENKUlvE_clEvENKUlvE2_clEvEUlN3c108BFloat16ESB_SB_E_St5arrayIPcLm4EELi4E23TrivialOffsetCalculatorILi3EjESG_ILi1EjENS0_6memory12LoadWithCastILi3EEENSJ_13StoreWithCastILi1EEEEEviT_T0_T2_T3_T4_T5_)
        .other          _ZN2at6native27unrolled_elementwise_kernelIZZZN37_INTERNAL_cee6930f_7_Loss_cu_5b0651e139_GLOBAL__N__cee6930f_7_Loss_cu_5b0651e140binary_cross_entropy_backward_out_kernelERNS_6TensorERKS4_S7_S7_ENKUlvE_clEvENKUlvE2_clEvEUlN3c108BFloat16ESB_SB_E_St5arrayIPcLm4EELi4E23TrivialOffsetCalculatorILi3EjESG_ILi1EjENS0_6memory12LoadWithCastILi3EEENSJ_13StoreWithCastILi1EEEEEviT_T0_T2_T3_T4_T5_,@"STO_CUDA_ENTRY STV_DEFAULT"
_ZN2at6native27unrolled_elementwise_kernelIZZZN37_INTERNAL_cee6930f_7_Loss_cu_5b0651e139_GLOBAL__N__cee6930f_7_Loss_cu_5b0651e140binary_cross_entropy_backward_out_kernelERNS_6TensorERKS4_S7_S7_ENKUlvE_clEvENKUlvE2_clEvEUlN3c108BFloat16ESB_SB_E_St5arrayIPcLm4EELi4E23TrivialOffsetCalculatorILi3EjESG_ILi1EjENS0_6memory12LoadWithCastILi3EEENSJ_13StoreWithCastILi1EEEEEviT_T0_T2_T3_T4_T5_:
.text._ZN2at6native27unrolled_elementwise_kernelIZZZN37_INTERNAL_cee6930f_7_Loss_cu_5b0651e139_GLOBAL__N__cee6930f_7_Loss_cu_5b0651e140binary_cross_entropy_backward_out_kernelERNS_6TensorERKS4_S7_S7_ENKUlvE_clEvENKUlvE2_clEvEUlN3c108BFloat16ESB_SB_E_St5arrayIPcLm4EELi4E23TrivialOffsetCalculatorILi3EjESG_ILi1EjENS0_6memory12LoadWithCastILi3EEENSJ_13StoreWithCastILi1EEEEEviT_T0_T2_T3_T4_T5_:
        /* <DEDUP_REMOVED lines=9> */
[----:B------:R-:W-:Y:S02]  /*0090*/  PRMT R24, RZ, 0x7610, R24 ;  /* 0x00007610ff187816 */ /* 0x000fe40000000018 */
[----:B------:R-:W-:-:S05]  /*00a0*/  PRMT R23, RZ, 0x7610, R23 ;  /* 0x00007610ff177816 */ /* 0x000fca0000000017 */
[----:B------:R-:W4:Y:S08]  /*00b0*/  LDC.U8 R17, c[0x0][0x23d] ;  /* 0x00008f40ff117b82 */ /* 0x000f300000000000 */
[----:B------:R-:W0:Y:S01]  /*00c0*/  LDC.U8 R19, c[0x0][0x23e] ;  /* 0x00008f80ff137b82 */ /* 0x000e220000000000 */
[----:B-1----:R-:W-:-:S05]  /*00d0*/  IMAD R2, R25, -0x200, R0 ;  /* 0xfffffe0019027824 */ /* 0x002fca00078e0200 */
[----:B--2---:R-:W-:-:S13]  /*00e0*/  ISETP.GE.AND P0, PT, R26, R2, PT ;  /* 0x000000021a00720c */ /* 0x004fda0003f06270 */
[----:B---34-:R-:W-:Y:S05]  /*00f0*/  @P0 BRA `(.L_x_6636) ;  /* 0x0000003000980947 */ /* 0x018fea0003800000 */
[----:B------:R-:W1:Y:S01]  /*0100*/  LDC.64 R2, c[0x0][0x220] ;  /* 0x00008800ff027b82 */ /* 0x000e620000000a00 */
[----:B------:R-:W-:Y:S01]  /*0110*/  PRMT R0, R27, 0x9910, RZ ;  /* 0x000099101b007816 */ /* 0x000fe200000000ff */
[----:B------:R-:W-:Y:S01]  /*0120*/  IMAD R16, R25, 0x200, R26 ;  /* 0x0000020019107824 */ /* 0x000fe200078e021a */
[----:B------:R-:W-:Y:S02]  /*0130*/  ULDC UR4, c[0x0][0x240] ;  /* 0x0000900000047ab9 */ /* 0x000fe40000000800 */
[----:B------:R-:W-:Y:S01]  /*0140*/  ISETP.GT.AND P0, PT, R0, 0x9, PT ;  /* 0x000000090000780c */ /* 0x000fe20003f04270 */
[----:B------:R-:W-:-:S05]  /*0150*/  IMAD R5, R16, UR4, RZ ;  /* 0x0000000410057c24 */ /* 0x000fca000f8e02ff */
[----:B-1----:R-:W-:-:S05]  /*0160*/  IADD3 R2, P1, R5, R2, RZ ;  /* 0x0000000205027210 */ /* 0x002fca0007f3e0ff */
        /* <DEDUP_REMOVED lines=11> */
[----:B--2---:R-:W1:Y:S02]  /*0220*/  I2F.S16 R0, R2 ;  /* 0x0000000200007306 */ /* 0x004e640000101400 */
[----:B-1----:R-:W-:-:S04]  /*0230*/  F2FP.BF16.F32.PACK_AB R0, RZ, R0 ;  /* 0x00000000ff00723e */ /* 0x002fc800000010ff */
[----:B------:R-:W-:Y:S01]  /*0240*/  PRMT R29, R0, 0x7610, R29 ;  /* 0x00007610001d7816 */ /* 0x000fe2000000001d */
[----:B------:R-:W-:Y:S06]  /*0250*/  BRA `(.L_x_6642) ;  /* 0x0000000c00dc7947 */ /* 0x000fec0003800000 */
.L_x_6640:
[----:B------:R-:W2:Y:S02]  /*0260*/  LDG.E.U8 R2, desc[UR36][R2.64] ;  /* 0x0000002402027981 */ /* 0x000ea4000c1e1100 */
[----:B--2---:R-:W-:-:S04]  /*0270*/  I2FP.F32.U32 R0, R2 ;  /* 0x0000000200007245 */ /* 0x004fc80000201000 */
[----:B------:R-:W-:-:S04]  /*0280*/  F2FP.BF16.F32.PACK_AB R0, RZ, R0 ;  /* 0x00000000ff00723e */ /* 0x000fc800000010ff */
[----:B------:R-:W-:Y:S01]  /*0290*/  PRMT R29, R0, 0x7610, R29 ;  /* 0x00007610001d7816 */ /* 0x000fe2000000001d */
[----:B------:R-:W-:Y:S06]  /*02a0*/  BRA `(.L_x_6642) ;  /* 0x0000000c00c87947 */ /* 0x000fec0003800000 */
.L_x_6639:
[----:B------:R-:W-:-:S13]  /*02b0*/  ISETP.NE.AND P0, PT, R0, 0x2, PT ;  /* 0x000000020000780c */ /* 0x000fda0003f05270 */
[----:B------:R-:W-:Y:S05]  /*02c0*/  @!P0 BRA `(.L_x_6643) ;  /* 0x0000000000388947 */ /* 0x000fea0003800000 */
[----:B------:R-:W-:-:S13]  /*02d0*/  ISETP.NE.AND P0, PT, R0, 0x3, PT ;  /* 0x000000030000780c */ /* 0x000fda0003f05270 */
[----:B------:R-:W-:Y:S05]  /*02e0*/  @!P0 BRA `(.L_x_6644) ;  /* 0x00000000001c8947 */ /* 0x000fea0003800000 */
[----:B------:R-:W-:-:S13]  /*02f0*/  ISETP.NE.AND P0, PT, R0, 0x4, PT ;  /* 0x000000040000780c */ /* 0x000fda0003f05270 */
[----:B------:R-:W-:Y:S05]  /*0300*/  @P0 BRA `(.L_x_6641) ;  /* 0x0000000c00440947 */ /* 0x000fea0003800000 */
[----:B------:R-:W2:Y:S02]  /*0310*/  LDG.E.64 R2, desc[UR36][R2.64] ;  /* 0x0000002402027981 */ /* 0x000ea4000c1e1b00 */
[----:B--2---:R-:W1:Y:S02]  /*0320*/  I2F.S64 R0, R2 ;  /* 0x0000000200007312 */ /* 0x004e640000301400 */
[----:B-1----:R-:W-:-:S04]  /*0330*/  F2FP.BF16.F32.PACK_AB R0, RZ, R0 ;  /* 0x00000000ff00723e */ /* 0x002fc800000010ff */
[----:B------:R-:W-:Y:S01]  /*0340*/  PRMT R29, R0, 0x7610, R29 ;  /* 0x00007610001d7816 */ /* 0x000fe2000000001d */
[----:B------:R-:W-:Y:S06]  /*0350*/  BRA `(.L_x_6642) ;  /* 0x0000000c009c7947 */ /* 0x000fec0003800000 */
.L_x_6644:
[----:B------:R-:W2:Y:S02]  /*0360*/  LDG.E R2, desc[UR36][R2.64] ;  /* 0x0000002402027981 */ /* 0x000ea4000c1e1900 */
[----:B--2---:R-:W-:-:S04]  /*0370*/  I2FP.F32.S32 R0, R2 ;  /* 0x0000000200007245 */ /* 0x004fc80000201400 */
[----:B------:R-:W-:-:S04]  /*0380*/  F2FP.BF16.F32.PACK_AB R0, RZ, R0 ;  /* 0x00000000ff00723e */ /* 0x000fc800000010ff */
[----:B------:R-:W-:Y:S01]  /*0390*/  PRMT R29, R0, 0x7610, R29 ;  /* 0x00007610001d7816 */ /* 0x000fe2000000001d */
[----:B------:R-:W-:Y:S06]  /*03a0*/  BRA `(.L_x_6642) ;  /* 0x0000000c00887947 */ /* 0x000fec0003800000 */
.L_x_6643:
[----:B------:R-:W2:Y:S02]  /*03b0*/  LDG.E.U16 R2, desc[UR36][R2.64] ;  /* 0x0000002402027981 */ /* 0x000ea4000c1e1500 */
[----:B--2---:R-:W1:Y:S02]  /*03c0*/  I2F.S16 R0, R2 ;  /* 0x0000000200007306 */ /* 0x004e640000101400 */
[----:B-1----:R-:W-:-:S04]  /*03d0*/  F2FP.BF16.F32.PACK_AB R0, RZ, R0 ;  /* 0x00000000ff00723e */ /* 0x002fc800000010ff */
[----:B------:R-:W-:Y:S01]  /*03e0*/  PRMT R29, R0, 0x7610, R29 ;  /* 0x00007610001d7816 */ /* 0x000fe2000000001d */
[----:B------:R-:W-:Y:S06]  /*03f0*/  BRA `(.L_x_6642) ;  /* 0x0000000c00747947 */ /* 0x000fec0003800000 */
.L_x_6638:
        /* <DEDUP_REMOVED lines=9> */
.L_x_6646:
[----:B------:R-:W2:Y:S02]  /*0490*/  LDG.E.U16 R0, desc[UR36][R2.64] ;  /* 0x0000002402007981 */ /* 0x000ea4000c1e1500 */
[----:B--2---:R-:W-:-:S05]  /*04a0*/  HADD2.F32 R0, -RZ, R0.H0_H0 ;  /* 0x20000000ff007230 */ /* 0x004fca0000004100 */
[----:B------:R-:W-:-:S04]  /*04b0*/  F2FP.BF16.F32.PACK_AB R0, RZ, R0 ;  /* 0x00000000ff00723e */ /* 0x000fc800000010ff */
[----:B------:R-:W-:Y:S01]  /*04c0*/  PRMT R29, R0, 0x7610, R29 ;  /* 0x00007610001d7816 */ /* 0x000fe2000000001d */
[----:B------:R-:W-:Y:S06]  /*04d0*/  BRA `(.L_x_6642) ;  /* 0x0000000c003c7947 */ /* 0x000fec0003800000 */
.L_x_6645:
        /* <DEDUP_REMOVED lines=9> */
.L_x_6648:
[----:B------:R-:W2:Y:S02]  /*0570*/  LDG.E.U16 R2, desc[UR36][R2.64] ;  /* 0x0000002402027981 */ /* 0x000ea4000c1e1500 */
[----:B--2---:R-:W-:-:S05]  /*0580*/  HADD2.F32 R0, -RZ, R2.H0_H0 ;  /* 0x20000002ff007230 */ /* 0x004fca0000004100 */
[----:B------:R-:W-:-:S04]  /*0590*/  F2FP.BF16.F32.PACK_AB R0, RZ, R0 ;  /* 0x00000000ff00723e */ /* 0x000fc800000010ff */
[----:B------:R-:W-:Y:S01]  /*05a0*/  PRMT R29, R0, 0x7610, R29 ;  /* 0x00007610001d7816 */ /* 0x000fe2000000001d */
[----:B------:R-:W-:Y:S06]  /*05b0*/  BRA `(.L_x_6642) ;  /* 0x0000000c00047947 */ /* 0x000fec0003800000 */
.L_x_6647:
[----:B------:R-:W2:Y:S01]  /*05c0*/  LDG.E.64 R2, desc[UR36][R2.64] ;  /* 0x0000002402027981 */ /* 0x000ea2000c1e1b00 */
[----:B------:R-:W-:Y:S01]  /*05d0*/  UMOV UR4, 0xf0000000 ;  /* 0xf000000000047882 */ /* 0x000fe20000000000 */
[----:B------:R-:W-:Y:S01]  /*05e0*/  UMOV UR5, 0x380fffff ;  /* 0x380fffff00057882 */ /* 0x000fe20000000000 */
[----:B--2---:R-:W1:Y:S01]  /*05f0*/  F2F.F32.F64 R0, R2 ;  /* 0x0000000200007310 */ /* 0x004e620000301000 */
[----:B------:R-:W-:-:S14]  /*0600*/  DSETP.GEU.AND P0, PT, |R2|, UR4, PT ;  /* 0x0000000402007e2a */ /* 0x000fdc000bf0e200 */
[----:B-1----:R-:W-:-:S05]  /*0610*/  @!P0 FMUL R0, R0, 1.175494350822287508e-38 ;  /* 0x0080000000008820 */ /* 0x002fca0000400000 */
[----:B------:R-:W-:-:S04]  /*0620*/  F2FP.BF16.F32.PACK_AB R0, RZ, R0 ;  /* 0x00000000ff00723e */ /* 0x000fc800000010ff */
[----:B------:R-:W-:Y:S01]  /*0630*/  PRMT R29, R0, 0x7610, R29 ;  /* 0x00007610001d7816 */ /* 0x000fe2000000001d */
[----:B------:R-:W-:Y:S06]  /*0640*/  BRA `(.L_x_6642) ;  /* 0x0000000800e07947 */ /* 0x000fec0003800000 */
.L_x_6637:
        /* <DEDUP_REMOVED lines=14> */
.L_x_6651:
        /* <DEDUP_REMOVED lines=9> */
.L_x_6650:
        /* <DEDUP_REMOVED lines=10> */
[----:B------:R-:W1:Y:S01]  /*0860*/  FLO.U32 R5, R4 ;  /* 0x0000000400057300 */ /* 0x000e6200000e0000 */
[C---:B------:R-:W-:Y:S02]  /*0870*/  VIADD R6, R4.reuse, 0x1000000 ;  /* 0x0100000004067836 */ /* 0x040fe40000000000 */
[----:B------:R-:W-:-:S03]  /*0880*/  VIADD R2, R4, 0xffffffff ;  /* 0xffffffff04027836 */ /* 0x000fc60000000000 */
[----:B------:R-:W-:Y:S02]  /*0890*/  SHF.R.S32.HI R6, RZ, 0x8, R6 ;  /* 0x00000008ff067819 */ /* 0x000fe40000011406 */
[----:B------:R-:W-:Y:S02]  /*08a0*/  SHF.R.S32.HI R2, RZ, 0x1f, R2 ;  /* 0x0000001fff027819 */ /* 0x000fe40000011402 */
[----:B-1----:R-:W-:-:S04]  /*08b0*/  IADD3 R5, -R5, 0x1f, RZ ;  /* 0x0000001f05057810 */ /* 0x002fc80007ffe1ff */
        /* <DEDUP_REMOVED lines=12> */
.L_x_6653:
        /* <DEDUP_REMOVED lines=15> */
.L_x_6652:
[----:B------:R1:W5:Y:S01]  /*0a70*/  LDG.E.U16 R29, desc[UR36][R2.64] ;  /* 0x00000024021d7981 */ /* 0x000362000c1e1500 */
[----:B------:R-:W-:Y:S05]  /*0a80*/  BRA `(.L_x_6642) ;  /* 0x0000000400d07947 */ /* 0x000fea0003800000 */
.L_x_6649:
        /* <DEDUP_REMOVED lines=13> */
.L_x_6656:
        /* <DEDUP_REMOVED lines=15> */
[----:B------:R-:W1:Y:S02]  /*0c50*/  FLO.U32 R3, R2 ;  /* 0x0000000200037300 */ /* 0x000e6400000e0000 */
[----:B-1----:R-:W-:-:S04]  /*0c60*/  IADD3 R3, -R3, 0x1f, RZ ;  /* 0x0000001f03037810 */ /* 0x002fc80007ffe1ff */
[----:B------:R-:W-:Y:S01]  /*0c70*/  IADD3 R0, R0, 0x1d, -R3 ;  /* 0x0000001d00007810 */ /* 0x000fe20007ffe803 */
[----:B------:R-:W-:-:S05]  /*0c80*/  VIADD R5, R3, 0xffffffe4 ;  /* 0xffffffe403057836 */ /* 0x000fca0000000000 */
[----:B------:R-:W-:-:S04]  /*0c90*/  SHF.L.U32 R5, R2, R5, RZ ;  /* 0x0000000502057219 */ /* 0x000fc800000006ff */
[----:B------:R-:W-:-:S07]  /*0ca0*/  LOP3.LUT R2, R5, 0x7, RZ, 0xc0, !PT ;  /* 0x0000000705027812 */ /* 0x000fce00078ec0ff */
.L_x_6660:
[----:B------:R-:W-:Y:S05]  /*0cb0*/  BSYNC B1 ;  /* 0x0000000000017941 */ /* 0x000fea0003800000 */
.L_x_6659:
[----:B------:R-:W-:Y:S01]  /*0cc0*/  LEA R3, R0, 0x3b800000, 0x17 ;  /* 0x3b80000000037811 */ /* 0x000fe200078eb8ff */
[----:B------:R-:W-:-:S05]  /*0cd0*/  IMAD.SHL.U32 R0, R2, 0x100000, RZ ;  /* 0x0010000002007824 */ /* 0x000fca00078e00ff */
[----:B------:R-:W-:-:S07]  /*0ce0*/  LOP3.LUT R0, R3, R0, R4, 0xfe, !PT ;  /* 0x0000000003007212 */ /* 0x000fce00078efe04 */
.L_x_6658:
[----:B------:R-:W-:Y:S05]  /*0cf0*/  BSYNC B0 ;  /* 0x0000000000007941 */ /* 0x000fea0003800000 */
.L_x_6657:
[----:B------:R-:W-:-:S04]  /*0d00*/  F2FP.BF16.F32.PACK_AB R0, RZ, R0 ;  /* 0x00000000ff00723e */ /* 0x000fc800000010ff */
[----:B------:R-:W-:Y:S01]  /*0d10*/  PRMT R29, R0, 0x7610, R29 ;  /* 0x00007610001d7816 */ /* 0x000fe2000000001d */
[----:B------:R-:W-:Y:S06]  /*0d20*/  BRA `(.L_x_6642) ;  /* 0x0000000400287947 */ /* 0x000fec0003800000 */
.L_x_6655:
        /* <DEDUP_REMOVED lines=21> */
.L_x_6664:
[----:B------:R-:W-:Y:S05]  /*0e80*/  BSYNC B1 ;  /* 0x0000000000017941 */ /* 0x000fea0003800000 */
.L_x_6663:
[----:B------:R-:W-:Y:S01]  /*0e90*/  LEA R3, R0, 0x37800000, 0x17 ;  /* 0x3780000000037811 */ /* 0x000fe200078eb8ff */
[----:B------:R-:W-:-:S05]  /*0ea0*/  IMAD.SHL.U32 R0, R2, 0x200000, RZ ;  /* 0x0020000002007824 */ /* 0x000fca00078e00ff */
[----:B------:R-:W-:-:S07]  /*0eb0*/  LOP3.LUT R0, R3, R0, R4, 0xfe, !PT ;  /* 0x0000000003007212 */ /* 0x000fce00078efe04 */
.L_x_6662:
[----:B------:R-:W-:Y:S05]  /*0ec0*/  BSYNC B0 ;  /* 0x0000000000007941 */ /* 0x000fea0003800000 */
.L_x_6661:
[----:B------:R-:W-:-:S04]  /*0ed0*/  F2FP.BF16.F32.PACK_AB R0, RZ, R0 ;  /* 0x00000000ff00723e */ /* 0x000fc800000010ff */
[----:B------:R-:W-:Y:S01]  /*0ee0*/  PRMT R29, R0, 0x7610, R29 ;  /* 0x00007610001d7816 */ /* 0x000fe2000000001d */
[----:B------:R-:W-:Y:S06]  /*0ef0*/  BRA `(.L_x_6642) ;  /* 0x0000000000b47947 */ /* 0x000fec0003800000 */
.L_x_6654:
        /* <DEDUP_REMOVED lines=14> */
.L_x_6668:
[----:B------:R-:W-:Y:S05]  /*0fe0*/  BSYNC B0 ;  /* 0x0000000000007941 */ /* 0x000fea0003800000 */
.L_x_6667:
[----:B------:R-:W-:-:S04]  /*0ff0*/  F2FP.BF16.F32.PACK_AB R0, RZ, R0 ;  /* 0x00000000ff00723e */ /* 0x000fc800000010ff */
[----:B------:R-:W-:Y:S01]  /*1000*/  PRMT R29, R0, 0x7610, R29 ;  /* 0x00007610001d7816 */ /* 0x000fe2000000001d */
[----:B------:R-:W-:Y:S06]  /*1010*/  BRA `(.L_x_6642) ;  /* 0x00000000006c7947 */ /* 0x000fec0003800000 */
.L_x_6641:
[----:B------:R-:W-:Y:S01]  /*1020*/  MOV R2, 0x0 ;  /* 0x0000000000027802 */ /* 0x000fe20000000f00 */
[----:B------:R-:W-:Y:S01]  /*1030*/  ULDC.64 UR4, c[0x4][0x310] ;  /* 0x0100c40000047ab9 */ /* 0x000fe20000000a00 */
[----:B------:R-:W-:Y:S01]  /*1040*/  ULDC.64 UR6, c[0x4][0x58] ;  /* 0x0100160000067ab9 */ /* 0x000fe20000000a00 */
[----:B------:R-:W-:Y:S02]  /*1050*/  IMAD.U32 R4, RZ, RZ, UR4 ;  /* 0x00000004ff047e24 */ /* 0x000fe4000f8e00ff */
[----:B------:R-:W-:Y:S01]  /*1060*/  IMAD.U32 R5, RZ, RZ, UR5 ;  /* 0x00000005ff057e24 */ /* 0x000fe2000f8e00ff */
[----:B------:R-:W1:Y:S01]  /*1070*/  LDC.64 R2, c[0x4][R2] ;  /* 0x0100000002027b82 */ /* 0x000e620000000a00 */
        /* <DEDUP_REMOVED lines=10> */
.L_x_6669:
[----:B------:R-:W-:Y:S01]  /*1120*/  PRMT R29, RZ, 0x7610, R29 ;  /* 0x00007610ff1d7816 */ /* 0x000fe2000000001d */
[----:B------:R-:W-:Y:S06]  /*1130*/  BRA `(.L_x_6642) ;  /* 0x0000000000247947 */ /* 0x000fec0003800000 */
.L_x_6666:
[----:B------:R-:W2:Y:S02]  /*1140*/  LDG.E.64 R2, desc[UR36][R2.64] ;  /* 0x0000002402027981 */ /* 0x000ea4000c1e1b00 */
[----:B--2---:R-:W1:Y:S02]  /*1150*/  I2F.U64 R0, R2 ;  /* 0x0000000200007312 */ /* 0x004e640000301000 */
[----:B-1----:R-:W-:-:S04]  /*1160*/  F2FP.BF16.F32.PACK_AB R0, RZ, R0 ;  /* 0x00000000ff00723e */ /* 0x002fc800000010ff */
[----:B------:R-:W-:Y:S01]  /*1170*/  PRMT R29, R0, 0x7610, R29 ;  /* 0x00007610001d7816 */ /* 0x000fe2000000001d */
[----:B------:R-:W-:Y:S06]  /*1180*/  BRA `(.L_x_6642) ;  /* 0x0000000000107947 */ /* 0x000fec0003800000 */
.L_x_6665:
[----:B------:R-:W2:Y:S02]  /*1190*/  LDG.E R2, desc[UR36][R2.64] ;  /* 0x0000002402027981 */ /* 0x000ea4000c1e1900 */
[----:B--2---:R-:W-:-:S04]  /*11a0*/  I2FP.F32.U32 R0, R2 ;  /* 0x0000000200007245 */ /* 0x004fc80000201000 */
[----:B------:R-:W-:-:S04]  /*11b0*/  F2FP.BF16.F32.PACK_AB R0, RZ, R0 ;  /* 0x00000000ff00723e */ /* 0x000fc800000010ff */
[----:B------:R-:W-:-:S07]  /*11c0*/  PRMT R29, R0, 0x7610, R29 ;  /* 0x00007610001d7816 */ /* 0x000fce000000001d */
.L_x_6642:
[----:B-1----:R-:W1:Y:S01]  /*11d0*/  LDC.64 R2, c[0x0][0x228] ;  /* 0x00008a00ff027b82 */ /* 0x002e620000000a00 */
[----:B------:R-:W-:Y:S01]  /*11e0*/  PRMT R0, R17, 0x9910, RZ ;  /* 0x0000991011007816 */ /* 0x000fe200000000ff */
[----:B------:R-:W-:Y:S02]  /*11f0*/  ULDC UR4, c[0x0][0x244] ;  /* 0x0000910000047ab9 */ /* 0x000fe40000000800 */
[----:B------:R-:W-:Y:S01]  /*1200*/  IMAD R5, R16, UR4, RZ ;  /* 0x0000000410057c24 */ /* 0x000fe2000f8e02ff */
[----:B------:R-:W-:-:S04]  /*1210*/  ISETP.GT.AND P0, PT, R0, 0x9, PT ;  /* 0x000000090000780c */ /* 0x000fc80003f04270 */
[----:B-1----:R-:W-:-:S05]  /*1220*/  IADD3 R2, P1, R5, R2, RZ ;  /* 0x0000000205027210 */ /* 0x002fca0007f3e0ff */
        /* <DEDUP_REMOVED lines=15> */
.L_x_6673:
[----:B------:R-:W2:Y:S02]  /*1320*/  LDG.E.U8 R2, desc[UR36][R2.64] ;  /* 0x0000002402027981 */ /* 0x000ea4000c1e1100 */
[----:B--2---:R-:W-:-:S04]  /*1330*/  I2FP.F32.U32 R0, R2 ;  /* 0x0000000200007245 */ /* 0x004fc80000201000 */
[----:B------:R-:W-:-:S04]  /*1340*/  F2FP.BF16.F32.PACK_AB R0, RZ, R0 ;  /* 0x00000000ff00723e */ /* 0x000fc800000010ff */
[----:B------:R-:W-:Y:S01]  /*1350*/  PRMT R24, R0, 0x7610, R24 ;  /* 0x0000761000187816 */ /* 0x000fe20000000018 */
[----:B------:R-:W-:Y:S06]  /*1360*/  BRA `(.L_x_6675) ;  /* 0x0000000c00c87947 */ /* 0x000fec0003800000 */
.L_x_6672:
        /* <DEDUP_REMOVED lines=11> */
.L_x_6677:
[----:B------:R-:W2:Y:S02]  /*1420*/  LDG.E R2, desc[UR36][R2.64] ;  /* 0x0000002402027981 */ /* 0x000ea4000c1e1900 */
[----:B--2---:R-:W-:-:S04]  /*1430*/  I2FP.F32.S32 R0, R2 ;  /* 0x0000000200007245 */ /* 0x004fc80000201400 */
[----:B------:R-:W-:-:S04]  /*1440*/  F2FP.BF16.F32.PACK_AB R0, RZ, R0 ;  /* 0x00000000ff00723e */ /* 0x000fc800000010ff */
[----:B------:R-:W-:Y:S01]  /*1450*/  PRMT R24, R0, 0x7610, R24 ;  /* 0x0000761000187816 */ /* 0x000fe20000000018 */
[----:B------:R-:W-:Y:S06]  /*1460*/  BRA `(.L_x_6675) ;  /* 0x0000000c00887947 */ /* 0x000fec0003800000 */
.L_x_6676:
[----:B------:R-:W2:Y:S02]  /*1470*/  LDG.E.U16 R2, desc[UR36][R2.64] ;  /* 0x0000002402027981 */ /* 0x000ea4000c1e1500 */
[----:B--2---:R-:W1:Y:S02]  /*1480*/  I2F.S16 R0, R2 ;  /* 0x0000000200007306 */ /* 0x004e640000101400 */
[----:B-1----:R-:W-:-:S04]  /*1490*/  F2FP.BF16.F32.PACK_AB R0, RZ, R0 ;  /* 0x00000000ff00723e */ /* 0x002fc800000010ff */
[----:B------:R-:W-:Y:S01]  /*14a0*/  PRMT R24, R0, 0x7610, R24 ;  /* 0x0000761000187816 */ /* 0x000fe20000000018 */
[----:B------:R-:W-:Y:S06]  /*14b0*/  BRA `(.L_x_6675) ;  /* 0x0000000c00747947 */ /* 0x000fec0003800000 */
.L_x_6671:
        /* <DEDUP_REMOVED lines=9> */
.L_x_6679:
[----:B------:R-:W2:Y:S02]  /*1550*/  LDG.E.U16 R0, desc[UR36][R2.64] ;  /* 0x0000002402007981 */ /* 0x000ea4000c1e1500 */
[----:B--2---:R-:W-:-:S05]  /*1560*/  HADD2.F32 R0, -RZ, R0.H0_H0 ;  /* 0x20000000ff007230 */ /* 0x004fca0000004100 */
[----:B------:R-:W-:-:S04]  /*1570*/  F2FP.BF16.F32.PACK_AB R0, RZ, R0 ;  /* 0x00000000ff00723e */ /* 0x000fc800000010ff */
[----:B------:R-:W-:Y:S01]  /*1580*/  PRMT R24, R0, 0x7610, R24 ;  /* 0x0000761000187816 */ /* 0x000fe20000000018 */
[----:B------:R-:W-:Y:S06]  /*1590*/  BRA `(.L_x_6675) ;  /* 0x0000000c003c7947 */ /* 0x000fec0003800000 */
.L_x_6678:
        /* <DEDUP_REMOVED lines=9> */
.L_x_6681:
[----:B------:R-:W2:Y:S02]  /*1630*/  LDG.E.U16 R2, desc[UR36][R2.64] ;  /* 0x0000002402027981 */ /* 0x000ea4000c1e1500 */
[----:B--2---:R-:W-:-:S05]  /*1640*/  HADD2.F32 R0, -RZ, R2.H0_H0 ;  /* 0x20000002ff007230 */ /* 0x004fca0000004100 */
[----:B------:R-:W-:-:S04]  /*1650*/  F2FP.BF16.F32.PACK_AB R0, RZ, R0 ;  /* 0x00000000ff00723e */ /* 0x000fc800000010ff */
[----:B------:R-:W-:Y:S01]  /*1660*/  PRMT R24, R0, 0x7610, R24 ;  /* 0x0000761000187816 */ /* 0x000fe20000000018 */
[----:B------:R-:W-:Y:S06]  /*1670*/  BRA `(.L_x_6675) ;  /* 0x0000000c00047947 */ /* 0x000fec0003800000 */
.L_x_6680:
        /* <DEDUP_REMOVED lines=9> */
.L_x_6670:
        /* <DEDUP_REMOVED lines=14> */
.L_x_6684:
        /* <DEDUP_REMOVED lines=9> */
.L_x_6683:
        /* <DEDUP_REMOVED lines=28> */
.L_x_6686:
        /* <DEDUP_REMOVED lines=15> */
.L_x_6685:
[----:B------:R1:W5:Y:S01]  /*1b30*/  LDG.E.U16 R24, desc[UR36][R2.64] ;  /* 0x0000002402187981 */ /* 0x000362000c1e1500 */
[----:B------:R-:W-:Y:S05]  /*1b40*/  BRA `(.L_x_6675) ;  /* 0x0000000400d07947 */ /* 0x000fea0003800000 */
.L_x_6682:
        /* <DEDUP_REMOVED lines=13> */
.L_x_6689:
        /* <DEDUP_REMOVED lines=21> */
.L_x_6693:
[----:B------:R-:W-:Y:S05]  /*1d70*/  BSYNC B1 ;  /* 0x0000000000017941 */ /* 0x000fea0003800000 */
.L_x_6692:
[----:B------:R-:W-:Y:S01]  /*1d80*/  LEA R3, R0, 0x3b800000, 0x17 ;  /* 0x3b80000000037811 */ /* 0x000fe200078eb8ff */
[----:B------:R-:W-:-:S05]  /*1d90*/  IMAD.SHL.U32 R0, R2, 0x100000, RZ ;  /* 0x0010000002007824 */ /* 0x000fca00078e00ff */
[----:B------:R-:W-:-:S07]  /*1da0*/  LOP3.LUT R0, R3, R0, R4, 0xfe, !PT ;  /* 0x0000000003007212 */ /* 0x000fce00078efe04 */
.L_x_6691:
[----:B------:R-:W-:Y:S05]  /*1db0*/  BSYNC B0 ;  /* 0x0000000000007941 */ /* 0x000fea0003800000 */
.L_x_6690:
[----:B------:R-:W-:-:S04]  /*1dc0*/  F2FP.BF16.F32.PACK_AB R0, RZ, R0 ;  /* 0x00000000ff00723e */ /* 0x000fc800000010ff */
[----:B------:R-:W-:Y:S01]  /*1dd0*/  PRMT R24, R0, 0x7610, R24 ;  /* 0x0000761000187816 */ /* 0x000fe20000000018 */
[----:B------:R-:W-:Y:S06]  /*1de0*/  BRA `(.L_x_6675) ;  /* 0x0000000400287947 */ /* 0x000fec0003800000 */
.L_x_6688:
        /* <DEDUP_REMOVED lines=21> */
.L_x_6697:
[----:B------:R-:W-:Y:S05]  /*1f40*/  BSYNC B1 ;  /* 0x0000000000017941 */ /* 0x000fea0003800000 */
.L_x_6696:
[----:B------:R-:W-:Y:S01]  /*1f50*/  LEA R3, R0, 0x37800000, 0x17 ;  /* 0x3780000000037811 */ /* 0x000fe200078eb8ff */
[----:B------:R-:W-:-:S05]  /*1f60*/  IMAD.SHL.U32 R0, R2, 0x200000, RZ ;  /* 0x0020000002007824 */ /* 0x000fca00078e00ff */
[----:B------:R-:W-:-:S07]  /*1f70*/  LOP3.LUT R0, R3, R0, R4, 0xfe, !PT ;  /* 0x0000000003007212 */ /* 0x000fce00078efe04 */
.L_x_6695:
[----:B------:R-:W-:Y:S05]  /*1f80*/  BSYNC B0 ;  /* 0x0000000000007941 */ /* 0x000fea0003800000 */
.L_x_6694:
[----:B------:R-:W-:-:S04]  /*1f90*/  F2FP.BF16.F32.PACK_AB R0, RZ, R0 ;  /* 0x00000000ff00723e */ /* 0x000fc800000010ff */
[----:B------:R-:W-:Y:S01]  /*1fa0*/  PRMT R24, R0, 0x7610, R24 ;  /* 0x0000761000187816 */ /* 0x000fe20000000018 */
[----:B------:R-:W-:Y:S06]  /*1fb0*/  BRA `(.L_x_6675) ;  /* 0x0000000000b47947 */ /* 0x000fec0003800000 */
.L_x_6687:
        /* <DEDUP_REMOVED lines=14> */
.L_x_6701:
[----:B------:R-:W-:Y:S05]  /*20a0*/  BSYNC B0 ;  /* 0x0000000000007941 */ /* 0x000fea0003800000 */
.L_x_6700:
[----:B------:R-:W-:-:S04]  /*20b0*/  F2FP.BF16.F32.PACK_AB R0, RZ, R0 ;  /* 0x00000000ff00723e */ /* 0x000fc800000010ff */
[----:B------:R-:W-:Y:S01]  /*20c0*/  PRMT R24, R0, 0x7610, R24 ;  /* 0x0000761000187816 */ /* 0x000fe20000000018 */
[----:B------:R-:W-:Y:S06]  /*20d0*/  BRA `(.L_x_6675) ;  /* 0x00000000006c7947 */ /* 0x000fec0003800000 */
.L_x_6674:
        /* <DEDUP_REMOVED lines=15> */
[----:B01---5:R-:W-:Y:S05]  /*21d0*/  CALL.ABS.NOINC R2 ;  /* 0x0000000002007343 */ /* 0x023fea0003c00000 */
.L_x_6702:
[----:B------:R-:W-:Y:S01]  /*21e0*/  PRMT R24, RZ, 0x7610, R24 ;  /* 0x00007610ff187816 */ /* 0x000fe20000000018 */
[----:B------:R-:W-:Y:S06]  /*21f0*/  BRA `(.L_x_6675) ;  /* 0x0000000000247947 */ /* 0x000fec0003800000 */
.L_x_6699:
[----:B------:R-:W2:Y:S02]  /*2200*/  LDG.E.64 R2, desc[UR36][R2.64] ;  /* 0x0000002402027981 */ /* 0x000ea4000c1e1b00 */
[----:B--2---:R-:W1:Y:S02]  /*2210*/  I2F.U64 R0, R2 ;  /* 0x0000000200007312 */ /* 0x004e640000301000 */
[----:B-1----:R-:W-:-:S04]  /*2220*/  F2FP.BF16.F32.PACK_AB R0, RZ, R0 ;  /* 0x00000000ff00723e */ /* 0x002fc800000010ff */
[----:B------:R-:W-:Y:S01]  /*2230*/  PRMT R24, R0, 0x7610, R24 ;  /* 0x0000761000187816 */ /* 0x000fe20000000018 */
[----:B------:R-:W-:Y:S06]  /*2240*/  BRA `(.L_x_6675) ;  /* 0x0000000000107947 */ /* 0x000fec0003800000 */
.L_x_6698:
[----:B------:R-:W2:Y:S02]  /*2250*/  LDG.E R2, desc[UR36][R2.64] ;  /* 0x0000002402027981 */ /* 0x000ea4000c1e1900 */
[----:B--2---:R-:W-:-:S04]  /*2260*/  I2FP.F32.U32 R0, R2 ;  /* 0x0000000200007245 */ /* 0x004fc80000201000 */
[----:B------:R-:W-:-:S04]  /*2270*/  F2FP.BF16.F32.PACK_AB R0, RZ, R0 ;  /* 0x00000000ff00723e */ /* 0x000fc800000010ff */
[----:B------:R-:W-:-:S07]  /*2280*/  PRMT R24, R0, 0x7610, R24 ;  /* 0x0000761000187816 */ /* 0x000fce0000000018 */
.L_x_6675:
[----:B-1----:R-:W1:Y:S01]  /*2290*/  LDC.64 R2, c[0x0][0x230] ;  /* 0x00008c00ff027b82 */ /* 0x002e620000000a00 */
[----:B0-----:R-:W-:Y:S01]  /*22a0*/  PRMT R0, R19, 0x9910, RZ ;  /* 0x0000991013007816 */ /* 0x001fe200000000ff */
        /* <DEDUP_REMOVED lines=19> */
.L_x_6706:
[----:B------:R-:W2:Y:S02]  /*23e0*/  LDG.E.U8 R2, desc[UR36][R2.64] ;  /* 0x0000002402027981 */ /* 0x000ea4000c1e1100 */
[----:B--2---:R-:W-:-:S04]  /*23f0*/  I2FP.F32.U32 R0, R2 ;  /* 0x0000000200007245 */ /* 0x004fc80000201000 */
[----:B------:R-:W-:-:S04]  /*2400*/  F2FP.BF16.F32.PACK_AB R0, RZ, R0 ;  /* 0x00000000ff00723e */ /* 0x000fc800000010ff */
[----:B------:R-:W-:Y:S01]  /*2410*/  PRMT R23, R0, 0x7610, R23 ;  /* 0x0000761000177816 */ /* 0x000fe20000000017 */
[----:B------:R-:W-:Y:S06]  /*2420*/  BRA `(.L_x_6708) ;  /* 0x0000000c00c87947 */ /* 0x000fec0003800000 */
.L_x_6705:
        /* <DEDUP_REMOVED lines=11> */
.L_x_6710:
[----:B------:R-:W2:Y:S02]  /*24e0*/  LDG.E R2, desc[UR36][R2.64] ;  /* 0x0000002402027981 */ /* 0x000ea4000c1e1900 */
[----:B--2---:R-:W-:-:S04]  /*24f0*/  I2FP.F32.S32 R0, R2 ;  /* 0x0000000200007245 */ /* 0x004fc80000201400 */
[----:B------:R-:W-:-:S04]  /*2500*/  F2FP.BF16.F32.PACK_AB R0, RZ, R0 ;  /* 0x00000000ff00723e */ /* 0x000fc800000010ff */
[----:B------:R-:W-:Y:S01]  /*2510*/  PRMT R23, R0, 0x7610, R23 ;  /* 0x0000761000177816 */ /* 0x000fe20000000017 */
[----:B------:R-:W-:Y:S06]  /*2520*/  BRA `(.L_x_6708) ;  /* 0x0000000c00887947 */ /* 0x000fec0003800000 */
.L_x_6709:
[----:B------:R-:W2:Y:S02]  /*2530*/  LDG.E.U16 R2, desc[UR36][R2.64] ;  /* 0x0000002402027981 */ /* 0x000ea4000c1e1500 */
[----:B--2---:R-:W0:Y:S02]  /*2540*/  I2F.S16 R0, R2 ;  /* 0x0000000200007306 */ /* 0x004e240000101400 */
[----:B0-----:R-:W-:-:S04]  /*2550*/  F2FP.BF16.F32.PACK_AB R0, RZ, R0 ;  /* 0x00000000ff00723e */ /* 0x001fc800000010ff */
[----:B------:R-:W-:Y:S01]  /*2560*/  PRMT R23, R0, 0x7610, R23 ;  /* 0x0000761000177816 */ /* 0x000fe20000000017 */
[----:B------:R-:W-:Y:S06]  /*2570*/  BRA `(.L_x_6708) ;  /* 0x0000000c00747947 */ /* 0x000fec0003800000 */
.L_x_6704:
        /* <DEDUP_REMOVED lines=9> */
.L_x_6712:
[----:B------:R-:W2:Y:S02]  /*2610*/  LDG.E.U16 R0, desc[UR36][R2.64] ;  /* 0x0000002402007981 */ /* 0x000ea4000c1e1500 */
[----:B--2---:R-:W-:-:S05]  /*2620*/  HADD2.F32 R0, -RZ, R0.H0_H0 ;  /* 0x20000000ff007230 */ /* 0x004fca0000004100 */
[----:B------:R-:W-:-:S04]  /*2630*/  F2FP.BF16.F32.PACK_AB R0, RZ, R0 ;  /* 0x00000000ff00723e */ /* 0x000fc800000010ff */
[----:B------:R-:W-:Y:S01]  /*2640*/  PRMT R23, R0, 0x7610, R23 ;  /* 0x0000761000177816 */ /* 0x000fe20000000017 */
[----:B------:R-:W-:Y:S06]  /*2650*/  BRA `(.L_x_6708) ;  /* 0x0000000c003c7947 */ /* 0x000fec0003800000 */
.L_x_6711:
        /* <DEDUP_REMOVED lines=9> */
.L_x_6714:
[----:B------:R-:W2:Y:S02]  /*26f0*/  LDG.E.U16 R2, desc[UR36][R2.64] ;  /* 0x0000002402027981 */ /* 0x000ea4000c1e1500 */
[----:B--2---:R-:W-:-:S05]  /*2700*/  HADD2.F32 R0, -RZ, R2.H0_H0 ;  /* 0x20000002ff007230 */ /* 0x004fca0000004100 */
[----:B------:R-:W-:-:S04]  /*2710*/  F2FP.BF16.F32.PACK_AB R0, RZ, R0 ;  /* 0x00000000ff00723e */ /* 0x000fc800000010ff */
[----:B------:R-:W-:Y:S01]  /*2720*/  PRMT R23, R0, 0x7610, R23 ;  /* 0x0000761000177816 */ /* 0x000fe20000000017 */
[----:B------:R-:W-:Y:S06]  /*2730*/  BRA `(.L_x_6708) ;  /* 0x0000000c00047947 */ /* 0x000fec0003800000 */
.L_x_6713:
        /* <DEDUP_REMOVED lines=9> */
.L_x_6703:
        /* <DEDUP_REMOVED lines=14> */
.L_x_6717:
        /* <DEDUP_REMOVED lines=9> */
.L_x_6716:
        /* <DEDUP_REMOVED lines=28> */
.L_x_6719:
        /* <DEDUP_REMOVED lines=15> */
.L_x_6718:
[----:B------:R0:W5:Y:S01]  /*2bf0*/  LDG.E.U16 R23, desc[UR36][R2.64] ;  /* 0x0000002402177981 */ /* 0x000162000c1e1500 */
[----:B------:R-:W-:Y:S05]  /*2c00*/  BRA `(.L_x_6708) ;  /* 0x0000000400d07947 */ /* 0x000fea0003800000 */
.L_x_6715:
        /* <DEDUP_REMOVED lines=13> */
.L_x_6722:
        /* <DEDUP_REMOVED lines=21> */
.L_x_6726:
[----:B------:R-:W-:Y:S05]  /*2e30*/  BSYNC B1 ;  /* 0x0000000000017941 */ /* 0x000fea0003800000 */
.L_x_6725:
[----:B------:R-:W-:Y:S01]  /*2e40*/  LEA R3, R0, 0x3b800000, 0x17 ;  /* 0x3b80000000037811 */ /* 0x000fe200078eb8ff */
[----:B------:R-:W-:-:S05]  /*2e50*/  IMAD.SHL.U32 R0, R2, 0x100000, RZ ;  /* 0x0010000002007824 */ /* 0x000fca00078e00ff */
[----:B------:R-:W-:-:S07]  /*2e60*/  LOP3.LUT R0, R3, R0, R4, 0xfe, !PT ;  /* 0x0000000003007212 */ /* 0x000fce00078efe04 */
.L_x_6724:
[----:B------:R-:W-:Y:S05]  /*2e70*/  BSYNC B0 ;  /* 0x0000000000007941 */ /* 0x000fea0003800000 */
.L_x_6723:
[----:B------:R-:W-:-:S04]  /*2e80*/  F2FP.BF16.F32.PACK_AB R0, RZ, R0 ;  /* 0x00000000ff00723e */ /* 0x000fc800000010ff */
[----:B------:R-:W-:Y:S01]  /*2e90*/  PRMT R23, R0, 0x7610, R23 ;  /* 0x0000761000177816 */ /* 0x000fe20000000017 */
[----:B------:R-:W-:Y:S06]  /*2ea0*/  BRA `(.L_x_6708) ;  /* 0x0000000400287947 */ /* 0x000fec0003800000 */
.L_x_6721:
        /* <DEDUP_REMOVED lines=21> */
.L_x_6730:
[----:B------:R-:W-:Y:S05]  /*3000*/  BSYNC B1 ;  /* 0x0000000000017941 */ /* 0x000fea0003800000 */
.L_x_6729:
[----:B------:R-:W-:Y:S01]  /*3010*/  LEA R3, R0, 0x37800000, 0x17 ;  /* 0x3780000000037811 */ /* 0x000fe200078eb8ff */
[----:B------:R-:W-:-:S05]  /*3020*/  IMAD.SHL.U32 R0, R2, 0x200000, RZ ;  /* 0x0020000002007824 */ /* 0x000fca00078e00ff */
[----:B------:R-:W-:-:S07]  /*3030*/  LOP3.LUT R0, R3, R0, R4, 0xfe, !PT ;  /* 0x0000000003007212 */ /* 0x000fce00078efe04 */
.L_x_6728:
[----:B------:R-:W-:Y:S05]  /*3040*/  BSYNC B0 ;  /* 0x0000000000007941 */ /* 0x000fea0003800000 */
.L_x_6727:
[----:B------:R-:W-:-:S04]  /*3050*/  F2FP.BF16.F32.PACK_AB R0, RZ, R0 ;  /* 0x00000000ff00723e */ /* 0x000fc800000010ff */
[----:B------:R-:W-:Y:S01]  /*3060*/  PRMT R23, R0, 0x7610, R23 ;  /* 0x0000761000177816 */ /* 0x000fe20000000017 */
[----:B------:R-:W-:Y:S06]  /*3070*/  BRA `(.L_x_6708) ;  /* 0x0000000000b47947 */ /* 0x000fec0003800000 */
.L_x_6720:
        /* <DEDUP_REMOVED lines=14> */
.L_x_6734:
[----:B------:R-:W-:Y:S05]  /*3160*/  BSYNC B0 ;  /* 0x0000000000007941 */ /* 0x000fea0003800000 */
.L_x_6733:
[----:B------:R-:W-:-:S04]  /*3170*/  F2FP.BF16.F32.PACK_AB R0, RZ, R0 ;  /* 0x00000000ff00723e */ /* 0x000fc800000010ff */
[----:B------:R-:W-:Y:S01]  /*3180*/  PRMT R23, R0, 0x7610, R23 ;  /* 0x0000761000177816 */ /* 0x000fe20000000017 */
[----:B------:R-:W-:Y:S06]  /*3190*/  BRA `(.L_x_6708) ;  /* 0x00000000006c7947 */ /* 0x000fec0003800000 */
.L_x_6707:
        /* <DEDUP_REMOVED lines=16> */
.L_x_6735:
[----:B------:R-:W-:Y:S01]  /*32a0*/  PRMT R23, RZ, 0x7610, R23 ;  /* 0x00007610ff177816 */ /* 0x000fe20000000017 */
[----:B------:R-:W-:Y:S06]  /*32b0*/  BRA `(.L_x_6708) ;  /* 0x0000000000247947 */ /* 0x000fec0003800000 */
.L_x_6732:
[----:B------:R-:W2:Y:S02]  /*32c0*/  LDG.E.64 R2, desc[UR36][R2.64] ;  /* 0x0000002402027981 */ /* 0x000ea4000c1e1b00 */
[----:B--2---:R-:W0:Y:S02]  /*32d0*/  I2F.U64 R0, R2 ;  /* 0x0000000200007312 */ /* 0x004e240000301000 */
[----:B0-----:R-:W-:-:S04]  /*32e0*/  F2FP.BF16.F32.PACK_AB R0, RZ, R0 ;  /* 0x00000000ff00723e */ /* 0x001fc800000010ff */
[----:B------:R-:W-:Y:S01]  /*32f0*/  PRMT R23, R0, 0x7610, R23 ;  /* 0x0000761000177816 */ /* 0x000fe20000000017 */
[----:B------:R-:W-:Y:S06]  /*3300*/  BRA `(.L_x_6708) ;  /* 0x0000000000107947 */ /* 0x000fec0003800000 */
.L_x_6731:
[----:B------:R-:W2:Y:S02]  /*3310*/  LDG.E R2, desc[UR36][R2.64] ;  /* 0x0000002402027981 */ /* 0x000ea4000c1e1900 */
[----:B--2---:R-:W-:-:S04]  /*3320*/  I2FP.F32.U32 R0, R2 ;  /* 0x0000000200007245 */ /* 0x004fc80000201000 */
[----:B------:R-:W-:-:S04]  /*3330*/  F2FP.BF16.F32.PACK_AB R0, RZ, R0 ;  /* 0x00000000ff00723e */ /* 0x000fc800000010ff */
[----:B------:R-:W-:-:S07]  /*3340*/  PRMT R23, R0, 0x7610, R23 ;  /* 0x0000761000177816 */ /* 0x000fce0000000017 */
.L_x_6708:
[----:B------:R-:W-:-:S07]  /*3350*/  VIADD R26, R26, 0x80 ;  /* 0x000000801a1a7836 */ /* 0x000fce0000000000 */
.L_x_6636:
[----:B------:R-:W-:Y:S05]  /*3360*/  BSYNC B6 ;  /* 0x0000000000067941 */ /* 0x000fea0003800000 */
.L_x_6635:
[----:B------:R-:W1:Y:S01]  /*3370*/  LDC R0, c[0x0][0x210] ;  /* 0x00008400ff007b82 */ /* 0x000e620000000800 */
[----:B------:R-:W-:Y:S01]  /*3380*/  BSSY B6, `(.L_x_6736) ;  /* 0x000032c000067945 */ /* 0x000fe20003800000 */
[----:B------:R-:W-:Y:S02]  /*3390*/  PRMT R22, RZ, 0x7610, R22 ;  /* 0x00007610ff167816 */ /* 0x000fe40000000016 */
[----:B------:R-:W-:Y:S01]  /*33a0*/  PRMT R18, RZ, 0x7610, R18 ;  /* 0x00007610ff127816 */ /* 0x000fe20000000012 */
[----:B-1----:R-:W-:-:S05]  /*33b0*/  IMAD R0, R25, -0x200, R0 ;  /* 0xfffffe0019007824 */ /* 0x002fca00078e0200 */
[----:B------:R-:W-:-:S13]  /*33c0*/  ISETP.GE.AND P0, PT, R26, R0, PT ;  /* 0x000000001a00720c */ /* 0x000fda0003f06270 */
        /* <DEDUP_REMOVED lines=23> */
.L_x_6741:
[----:B------:R-:W2:Y:S02]  /*3540*/  LDG.E.U8 R2, desc[UR36][R2.64] ;  /* 0x0000002402027981 */ /* 0x000ea4000c1e1100 */
[----:B--2---:R-:W-:-:S04]  /*3550*/  I2FP.F32.U32 R0, R2 ;  /* 0x0000000200007245 */ /* 0x004fc80000201000 */
[----:B------:R-:W-:-:S04]  /*3560*/  F2FP.BF16.F32.PACK_AB R0, RZ, R0 ;  /* 0x00000000ff00723e */ /* 0x000fc800000010ff */
[----:B------:R-:W-:Y:S01]  /*3570*/  PRMT R28, R0, 0x7610, R28 ;  /* 0x00007610001c7816 */ /* 0x000fe2000000001c */
[----:B------:R-:W-:Y:S06]  /*3580*/  BRA `(.L_x_6743) ;  /* 0x0000000c00c87947 */ /* 0x000fec0003800000 */
.L_x_6740:
        /* <DEDUP_REMOVED lines=11> */
.L_x_6745:
[----:B------:R-:W2:Y:S02]  /*3640*/  LDG.E R2, desc[UR36][R2.64] ;  /* 0x0000002402027981 */ /* 0x000ea4000c1e1900 */
[----:B--2---:R-:W-:-:S04]  /*3650*/  I2FP.F32.S32 R0, R2 ;  /* 0x0000000200007245 */ /* 0x004fc80000201400 */
[----:B------:R-:W-:-:S04]  /*3660*/  F2FP.BF16.F32.PACK_AB R0, RZ, R0 ;  /* 0x00000000ff00723e */ /* 0x000fc800000010ff */
[----:B------:R-:W-:Y:S01]  /*3670*/  PRMT R28, R0, 0x7610, R28 ;  /* 0x00007610001c7816 */ /* 0x000fe2000000001c */
[----:B------:R-:W-:Y:S06]  /*3680*/  BRA `(.L_x_6743) ;  /* 0x0000000c00887947 */ /* 0x000fec0003800000 */
.L_x_6744:
[----:B------:R-:W2:Y:S02]  /*3690*/  LDG.E.U16 R2, desc[UR36][R2.64] ;  /* 0x0000002402027981 */ /* 0x000ea4000c1e1500 */
[----:B--2---:R-:W0:Y:S02]  /*36a0*/  I2F.S16 R0, R2 ;  /* 0x0000000200007306 */ /* 0x004e240000101400 */
[----:B0-----:R-:W-:-:S04]  /*36b0*/  F2FP.BF16.F32.PACK_AB R0, RZ, R0 ;  /* 0x00000000ff00723e */ /* 0x001fc800000010ff */
[----:B------:R-:W-:Y:S01]  /*36c0*/  PRMT R28, R0, 0x7610, R28 ;  /* 0x00007610001c7816 */ /* 0x000fe2000000001c */
[----:B------:R-:W-:Y:S06]  /*36d0*/  BRA `(.L_x_6743) ;  /* 0x0000000c00747947 */ /* 0x000fec0003800000 */
.L_x_6739:
        /* <DEDUP_REMOVED lines=9> */
.L_x_6747:
[----:B------:R-:W2:Y:S02]  /*3770*/  LDG.E.U16 R0, desc[UR36][R2.64] ;  /* 0x0000002402007981 */ /* 0x000ea4000c1e1500 */
[----:B--2---:R-:W-:-:S05]  /*3780*/  HADD2.F32 R0, -RZ, R0.H0_H0 ;  /* 0x20000000ff007230 */ /* 0x004fca0000004100 */
[----:B------:R-:W-:-:S04]  /*3790*/  F2FP.BF16.F32.PACK_AB R0, RZ, R0 ;  /* 0x00000000ff00723e */ /* 0x000fc800000010ff */
[----:B------:R-:W-:Y:S01]  /*37a0*/  PRMT R28, R0, 0x7610, R28 ;  /* 0x00007610001c7816 */ /* 0x000fe2000000001c */
[----:B------:R-:W-:Y:S06]  /*37b0*/  BRA `(.L_x_6743) ;  /* 0x0000000c003c7947 */ /* 0x000fec0003800000 */
.L_x_6746:
        /* <DEDUP_REMOVED lines=9> */
.L_x_6749:
[----:B------:R-:W2:Y:S02]  /*3850*/  LDG.E.U16 R2, desc[UR36][R2.64] ;  /* 0x0000002402027981 */ /* 0x000ea4000c1e1500 */
[----:B--2---:R-:W-:-:S05]  /*3860*/  HADD2.F32 R0, -RZ, R2.H0_H0 ;  /* 0x20000002ff007230 */ /* 0x004fca0000004100 */
[----:B------:R-:W-:-:S04]  /*3870*/  F2FP.BF16.F32.PACK_AB R0, RZ, R0 ;  /* 0x00000000ff00723e */ /* 0x000fc800000010ff */
[----:B------:R-:W-:Y:S01]  /*3880*/  PRMT R28, R0, 0x7610, R28 ;  /* 0x00007610001c7816 */ /* 0x000fe2000000001c */
[----:B------:R-:W-:Y:S06]  /*3890*/  BRA `(.L_x_6743) ;  /* 0x0000000c00047947 */ /* 0x000fec0003800000 */
.L_x_6748:
        /* <DEDUP_REMOVED lines=9> */
.L_x_6738:
        /* <DEDUP_REMOVED lines=14> */
.L_x_6752:
        /* <DEDUP_REMOVED lines=9> */
.L_x_6751:
        /* <DEDUP_REMOVED lines=28> */
.L_x_6754:
        /* <DEDUP_REMOVED lines=15> */
.L_x_6753:
[----:B------:R0:W5:Y:S01]  /*3d50*/  LDG.E.U16 R28, desc[UR36][R2.64] ;  /* 0x00000024021c7981 */ /* 0x000162000c1e1500 */
[----:B------:R-:W-:Y:S05]  /*3d60*/  BRA `(.L_x_6743) ;  /* 0x0000000400d07947 */ /* 0x000fea0003800000 */
.L_x_6750:
        /* <DEDUP_REMOVED lines=13> */
.L_x_6757:
        /* <DEDUP_REMOVED lines=21> */
.L_x_6761:
[----:B------:R-:W-:Y:S05]  /*3f90*/  BSYNC B1 ;  /* 0x0000000000017941 */ /* 0x000fea0003800000 */
.L_x_6760:
[----:B------:R-:W-:Y:S01]  /*3fa0*/  LEA R3, R0, 0x3b800000, 0x17 ;  /* 0x3b80000000037811 */ /* 0x000fe200078eb8ff */
[----:B------:R-:W-:-:S05]  /*3fb0*/  IMAD.SHL.U32 R0, R2, 0x100000, RZ ;  /* 0x0010000002007824 */ /* 0x000fca00078e00ff */
[----:B------:R-:W-:-:S07]  /*3fc0*/  LOP3.LUT R0, R3, R0, R4, 0xfe, !PT ;  /* 0x0000000003007212 */ /* 0x000fce00078efe04 */
.L_x_6759:
[----:B------:R-:W-:Y:S05]  /*3fd0*/  BSYNC B0 ;  /* 0x0000000000007941 */ /* 0x000fea0003800000 */
.L_x_6758:
[----:B------:R-:W-:-:S04]  /*3fe0*/  F2FP.BF16.F32.PACK_AB R0, RZ, R0 ;  /* 0x00000000ff00723e */ /* 0x000fc800000010ff */
[----:B------:R-:W-:Y:S01]  /*3ff0*/  PRMT R28, R0, 0x7610, R28 ;  /* 0x00007610001c7816 */ /* 0x000fe2000000001c */
[----:B------:R-:W-:Y:S06]  /*4000*/  BRA `(.L_x_6743) ;  /* 0x0000000400287947 */ /* 0x000fec0003800000 */
.L_x_6756:
        /* <DEDUP_REMOVED lines=21> */
.L_x_6765:
[----:B------:R-:W-:Y:S05]  /*4160*/  BSYNC B1 ;  /* 0x0000000000017941 */ /* 0x000fea0003800000 */
.L_x_6764:
[----:B------:R-:W-:Y:S01]  /*4170*/  LEA R3, R0, 0x37800000, 0x17 ;  /* 0x3780000000037811 */ /* 0x000fe200078eb8ff */
[----:B------:R-:W-:-:S05]  /*4180*/  IMAD.SHL.U32 R0, R2, 0x200000, RZ ;  /* 0x0020000002007824 */ /* 0x000fca00078e00ff */
[----:B------:R-:W-:-:S07]  /*4190*/  LOP3.LUT R0, R3, R0, R4, 0xfe, !PT ;  /* 0x0000000003007212 */ /* 0x000fce00078efe04 */
.L_x_6763:
[----:B------:R-:W-:Y:S05]  /*41a0*/  BSYNC B0 ;  /* 0x0000000000007941 */ /* 0x000fea0003800000 */
.L_x_6762:
[----:B------:R-:W-:-:S04]  /*41b0*/  F2FP.BF16.F32.PACK_AB R0, RZ, R0 ;  /* 0x00000000ff00723e */ /* 0x000fc800000010ff */
[----:B------:R-:W-:Y:S01]  /*41c0*/  PRMT R28, R0, 0x7610, R28 ;  /* 0x00007610001c7816 */ /* 0x000fe2000000001c */
[----:B------:R-:W-:Y:S06]  /*41d0*/  BRA `(.L_x_6743) ;  /* 0x0000000000b47947 */ /* 0x000fec0003800000 */
.L_x_6755:
        /* <DEDUP_REMOVED lines=14> */
.L_x_6769:
[----:B------:R-:W-:Y:S05]  /*42c0*/  BSYNC B0 ;  /* 0x0000000000007941 */ /* 0x000fea0003800000 */
.L_x_6768:
[----:B------:R-:W-:-:S04]  /*42d0*/  F2FP.BF16.F32.PACK_AB R0, RZ, R0 ;  /* 0x00000000ff00723e */ /* 0x000fc800000010ff */
[----:B------:R-:W-:Y:S01]  /*42e0*/  PRMT R28, R0, 0x7610, R28 ;  /* 0x00007610001c7816 */ /* 0x000fe2000000001c */
[----:B------:R-:W-:Y:S06]  /*42f0*/  BRA `(.L_x_6743) ;  /* 0x00000000006c7947 */ /* 0x000fec0003800000 */
.L_x_6742:
        /* <DEDUP_REMOVED lines=16> */
.L_x_6770:
[----:B------:R-:W-:Y:S01]  /*4400*/  PRMT R28, RZ, 0x7610, R28 ;  /* 0x00007610ff1c7816 */ /* 0x000fe2000000001c */
[----:B------:R-:W-:Y:S06]  /*4410*/  BRA `(.L_x_6743) ;  /* 0x0000000000247947 */ /* 0x000fec0003800000 */
.L_x_6767:
[----:B------:R-:W2:Y:S02]  /*4420*/  LDG.E.64 R2, desc[UR36][R2.64] ;  /* 0x0000002402027981 */ /* 0x000ea4000c1e1b00 */
[----:B--2---:R-:W0:Y:S02]  /*4430*/  I2F.U64 R0, R2 ;  /* 0x0000000200007312 */ /* 0x004e240000301000 */
[----:B0-----:R-:W-:-:S04]  /*4440*/  F2FP.BF16.F32.PACK_AB R0, RZ, R0 ;  /* 0x00000000ff00723e */ /* 0x001fc800000010ff */
[----:B------:R-:W-:Y:S01]  /*4450*/  PRMT R28, R0, 0x7610, R28 ;  /* 0x00007610001c7816 */ /* 0x000fe2000000001c */
[----:B------:R-:W-:Y:S06]  /*4460*/  BRA `(.L_x_6743) ;  /* 0x0000000000107947 */ /* 0x000fec0003800000 */
.L_x_6766:
[----:B------:R-:W2:Y:S02]  /*4470*/  LDG.E R2, desc[UR36][R2.64] ;  /* 0x0000002402027981 */ /* 0x000ea4000c1e1900 */
[----:B--2---:R-:W-:-:S04]  /*4480*/  I2FP.F32.U32 R0, R2 ;  /* 0x0000000200007245 */ /* 0x004fc80000201000 */
[----:B------:R-:W-:-:S04]  /*4490*/  F2FP.BF16.F32.PACK_AB R0, RZ, R0 ;  /* 0x00000000ff00723e */ /* 0x000fc800000010ff */
[----:B------:R-:W-:-:S07]  /*44a0*/  PRMT R28, R0, 0x7610, R28 ;  /* 0x00007610001c7816 */ /* 0x000fce000000001c */
.L_x_6743:
        /* <DEDUP_REMOVED lines=21> */
.L_x_6774:
[----:B------:R-:W2:Y:S02]  /*4600*/  LDG.E.U8 R2, desc[UR36][R2.64] ;  /* 0x0000002402027981 */ /* 0x000ea4000c1e1100 */
[----:B--2---:R-:W-:-:S04]  /*4610*/  I2FP.F32.U32 R0, R2 ;  /* 0x0000000200007245 */ /* 0x004fc80000201000 */
[----:B------:R-:W-:-:S04]  /*4620*/  F2FP.BF16.F32.PACK_AB R0, RZ, R0 ;  /* 0x00000000ff00723e */ /* 0x000fc800000010ff */
[----:B------:R-:W-:Y:S01]  /*4630*/  PRMT R22, R0, 0x7610, R22 ;  /* 0x0000761000167816 */ /* 0x000fe20000000016 */
[----:B------:R-:W-:Y:S06]  /*4640*/  BRA `(.L_x_6776) ;  /* 0x0000000c00c87947 */ /* 0x000fec0003800000 */
.L_x_6773:
        /* <DEDUP_REMOVED lines=11> */
.L_x_6778:
[----:B------:R-:W2:Y:S02]  /*4700*/  LDG.E R2, desc[UR36][R2.64] ;  /* 0x0000002402027981 */ /* 0x000ea4000c1e1900 */
[----:B--2---:R-:W-:-:S04]  /*4710*/  I2FP.F32.S32 R0, R2 ;  /* 0x0000000200007245 */ /* 0x004fc80000201400 */
[----:B------:R-:W-:-:S04]  /*4720*/  F2FP.BF16.F32.PACK_AB R0, RZ, R0 ;  /* 0x00000000ff00723e */ /* 0x000fc800000010ff */
[----:B------:R-:W-:Y:S01]  /*4730*/  PRMT R22, R0, 0x7610, R22 ;  /* 0x0000761000167816 */ /* 0x000fe20000000016 */
[----:B------:R-:W-:Y:S06]  /*4740*/  BRA `(.L_x_6776) ;  /* 0x0000000c00887947 */ /* 0x000fec0003800000 */
.L_x_6777:
[----:B------:R-:W2:Y:S02]  /*4750*/  LDG.E.U16 R2, desc[UR36][R2.64] ;  /* 0x0000002402027981 */ /* 0x000ea4000c1e1500 */
[----:B--2---:R-:W0:Y:S02]  /*4760*/  I2F.S16 R0, R2 ;  /* 0x0000000200007306 */ /* 0x004e240000101400 */
[----:B0-----:R-:W-:-:S04]  /*4770*/  F2FP.BF16.F32.PACK_AB R0, RZ, R0 ;  /* 0x00000000ff00723e */ /* 0x001fc800000010ff */
[----:B------:R-:W-:Y:S01]  /*4780*/  PRMT R22, R0, 0x7610, R22 ;  /* 0x0000761000167816 */ /* 0x000fe20000000016 */
[----:B------:R-:W-:Y:S06]  /*4790*/  BRA `(.L_x_6776) ;  /* 0x0000000c00747947 */ /* 0x000fec0003800000 */
.L_x_6772:
        /* <DEDUP_REMOVED lines=9> */
.L_x_6780:
[----:B------:R-:W2:Y:S02]  /*4830*/  LDG.E.U16 R0, desc[UR36][R2.64] ;  /* 0x0000002402007981 */ /* 0x000ea4000c1e1500 */
[----:B--2---:R-:W-:-:S05]  /*4840*/  HADD2.F32 R0, -RZ, R0.H0_H0 ;  /* 0x20000000ff007230 */ /* 0x004fca0000004100 */
[----:B------:R-:W-:-:S04]  /*4850*/  F2FP.BF16.F32.PACK_AB R0, RZ, R0 ;  /* 0x00000000ff00723e */ /* 0x000fc800000010ff */
[----:B------:R-:W-:Y:S01]  /*4860*/  PRMT R22, R0, 0x7610, R22 ;  /* 0x0000761000167816 */ /* 0x000fe20000000016 */
[----:B------:R-:W-:Y:S06]  /*4870*/  BRA `(.L_x_6776) ;  /* 0x0000000c003c7947 */ /* 0x000fec0003800000 */
.L_x_6779:
        /* <DEDUP_REMOVED lines=9> */
.L_x_6782:
[----:B------:R-:W2:Y:S02]  /*4910*/  LDG.E.U16 R2, desc[UR36][R2.64] ;  /* 0x0000002402027981 */ /* 0x000ea4000c1e1500 */
[----:B--2---:R-:W-:-:S05]  /*4920*/  HADD2.F32 R0, -RZ, R2.H0_H0 ;  /* 0x20000002ff007230 */ /* 0x004fca0000004100 */
[----:B------:R-:W-:-:S04]  /*4930*/  F2FP.BF16.F32.PACK_AB R0, RZ, R0 ;  /* 0x00000000ff00723e */ /* 0x000fc800000010ff */
[----:B------:R-:W-:Y:S01]  /*4940*/  PRMT R22, R0, 0x7610, R22 ;  /* 0x0000761000167816 */ /* 0x000fe20000000016 */
[----:B------:R-:W-:Y:S06]  /*4950*/  BRA `(.L_x_6776) ;  /* 0x0000000c00047947 */ /* 0x000fec0003800000 */
.L_x_6781:
        /* <DEDUP_REMOVED lines=9> */
.L_x_6771:
        /* <DEDUP_REMOVED lines=14> */
.L_x_6785:
        /* <DEDUP_REMOVED lines=9> */
.L_x_6784:
        /* <DEDUP_REMOVED lines=28> */
.L_x_6787:
        /* <DEDUP_REMOVED lines=15> */
.L_x_6786:
[----:B------:R0:W5:Y:S01]  /*4e10*/  LDG.E.U16 R22, desc[UR36][R2.64] ;  /* 0x0000002402167981 */ /* 0x000162000c1e1500 */
[----:B------:R-:W-:Y:S05]  /*4e20*/  BRA `(.L_x_6776) ;  /* 0x0000000400d07947 */ /* 0x000fea0003800000 */
.L_x_6783:
        /* <DEDUP_REMOVED lines=13> */
.L_x_6790:
        /* <DEDUP_REMOVED lines=21> */
.L_x_6794:
[----:B------:R-:W-:Y:S05]  /*5050*/  BSYNC B1 ;  /* 0x0000000000017941 */ /* 0x000fea0003800000 */
.L_x_6793:
[----:B------:R-:W-:Y:S01]  /*5060*/  LEA R3, R0, 0x3b800000, 0x17 ;  /* 0x3b80000000037811 */ /* 0x000fe200078eb8ff */
[----:B------:R-:W-:-:S05]  /*5070*/  IMAD.SHL.U32 R0, R2, 0x100000, RZ ;  /* 0x0010000002007824 */ /* 0x000fca00078e00ff */
[----:B------:R-:W-:-:S07]  /*5080*/  LOP3.LUT R0, R3, R0, R4, 0xfe, !PT ;  /* 0x0000000003007212 */ /* 0x000fce00078efe04 */
.L_x_6792:
[----:B------:R-:W-:Y:S05]  /*5090*/  BSYNC B0 ;  /* 0x0000000000007941 */ /* 0x000fea0003800000 */
.L_x_6791:
[----:B------:R-:W-:-:S04]  /*50a0*/  F2FP.BF16.F32.PACK_AB R0, RZ, R0 ;  /* 0x00000000ff00723e */ /* 0x000fc800000010ff */
[----:B------:R-:W-:Y:S01]  /*50b0*/  PRMT R22, R0, 0x7610, R22 ;  /* 0x0000761000167816 */ /* 0x000fe20000000016 */
[----:B------:R-:W-:Y:S06]  /*50c0*/  BRA `(.L_x_6776) ;  /* 0x0000000400287947 */ /* 0x000fec0003800000 */
.L_x_6789:
        /* <DEDUP_REMOVED lines=21> */
.L_x_6798:
[----:B------:R-:W-:Y:S05]  /*5220*/  BSYNC B1 ;  /* 0x0000000000017941 */ /* 0x000fea0003800000 */
.L_x_6797:
[----:B------:R-:W-:Y:S01]  /*5230*/  LEA R3, R0, 0x37800000, 0x17 ;  /* 0x3780000000037811 */ /* 0x000fe200078eb8ff */
[----:B------:R-:W-:-:S05]  /*5240*/  IMAD.SHL.U32 R0, R2, 0x200000, RZ ;  /* 0x0020000002007824 */ /* 0x000fca00078e00ff */
[----:B------:R-:W-:-:S07]  /*5250*/  LOP3.LUT R0, R3, R0, R4, 0xfe, !PT ;  /* 0x0000000003007212 */ /* 0x000fce00078efe04 */
.L_x_6796:
[----:B------:R-:W-:Y:S05]  /*5260*/  BSYNC B0 ;  /* 0x0000000000007941 */ /* 0x000fea0003800000 */
.L_x_6795:
[----:B------:R-:W-:-:S04]  /*5270*/  F2FP.BF16.F32.PACK_AB R0, RZ, R0 ;  /* 0x00000000ff00723e */ /* 0x000fc800000010ff */
[----:B------:R-:W-:Y:S01]  /*5280*/  PRMT R22, R0, 0x7610, R22 ;  /* 0x0000761000167816 */ /* 0x000fe20000000016 */
[----:B------:R-:W-:Y:S06]  /*5290*/  BRA `(.L_x_6776) ;  /* 0x0000000000b47947 */ /* 0x000fec0003800000 */
.L_x_6788:
        /* <DEDUP_REMOVED lines=14> */
.L_x_6802:
[----:B------:R-:W-:Y:S05]  /*5380*/  BSYNC B0 ;  /* 0x0000000000007941 */ /* 0x000fea0003800000 */
.L_x_6801:
[----:B------:R-:W-:-:S04]  /*5390*/  F2FP.BF16.F32.PACK_AB R0, RZ, R0 ;  /* 0x00000000ff00723e */ /* 0x000fc800000010ff */
[----:B------:R-:W-:Y:S01]  /*53a0*/  PRMT R22, R0, 0x7610, R22 ;  /* 0x0000761000167816 */ /* 0x000fe20000000016 */
[----:B------:R-:W-:Y:S06]  /*53b0*/  BRA `(.L_x_6776) ;  /* 0x00000000006c7947 */ /* 0x000fec0003800000 */
.L_x_6775:
        /* <DEDUP_REMOVED lines=16> */
.L_x_6803:
[----:B------:R-:W-:Y:S01]  /*54c0*/  PRMT R22, RZ, 0x7610, R22 ;  /* 0x00007610ff167816 */ /* 0x000fe20000000016 */
[----:B------:R-:W-:Y:S06]  /*54d0*/  BRA `(.L_x_6776) ;  /* 0x0000000000247947 */ /* 0x000fec0003800000 */
.L_x_6800:
[----:B------:R-:W2:Y:S02]  /*54e0*/  LDG.E.64 R2, desc[UR36][R2.64] ;  /* 0x0000002402027981 */ /* 0x000ea4000c1e1b00 */
[----:B--2---:R-:W0:Y:S02]  /*54f0*/  I2F.U64 R0, R2 ;  /* 0x0000000200007312 */ /* 0x004e240000301000 */
[----:B0-----:R-:W-:-:S04]  /*5500*/  F2FP.BF16.F32.PACK_AB R0, RZ, R0 ;  /* 0x00000000ff00723e */ /* 0x001fc800000010ff */
[----:B------:R-:W-:Y:S01]  /*5510*/  PRMT R22, R0, 0x7610, R22 ;  /* 0x0000761000167816 */ /* 0x000fe20000000016 */
[----:B------:R-:W-:Y:S06]  /*5520*/  BRA `(.L_x_6776) ;  /* 0x0000000000107947 */ /* 0x000fec0003800000 */
.L_x_6799:
[----:B------:R-:W2:Y:S02]  /*5530*/  LDG.E R2, desc[UR36][R2.64] ;  /* 0x0000002402027981 */ /* 0x000ea4000c1e1900 */
[----:B--2---:R-:W-:-:S04]  /*5540*/  I2FP.F32.U32 R0, R2 ;  /* 0x0000000200007245 */ /* 0x004fc80000201000 */
[----:B------:R-:W-:-:S04]  /*5550*/  F2FP.BF16.F32.PACK_AB R0, RZ, R0 ;  /* 0x00000000ff00723e */ /* 0x000fc800000010ff */
[----:B------:R-:W-:-:S07]  /*5560*/  PRMT R22, R0, 0x7610, R22 ;  /* 0x0000761000167816 */ /* 0x000fce0000000016 */
.L_x_6776:
        /* <DEDUP_REMOVED lines=21> */
.L_x_6807:
[----:B------:R-:W2:Y:S02]  /*56c0*/  LDG.E.U8 R2, desc[UR36][R2.64] ;  /* 0x0000002402027981 */ /* 0x000ea4000c1e1100 */
[----:B--2---:R-:W-:-:S04]  /*56d0*/  I2FP.F32.U32 R0, R2 ;  /* 0x0000000200007245 */ /* 0x004fc80000201000 */
[----:B------:R-:W-:-:S04]  /*56e0*/  F2FP.BF16.F32.PACK_AB R0, RZ, R0 ;  /* 0x00000000ff00723e */ /* 0x000fc800000010ff */
[----:B------:R-:W-:Y:S01]  /*56f0*/  PRMT R18, R0, 0x7610, R18 ;  /* 0x0000761000127816 */ /* 0x000fe20000000012 */
[----:B------:R-:W-:Y:S06]  /*5700*/  BRA `(.L_x_6809) ;  /* 0x0000000c00c87947 */ /* 0x000fec0003800000 */
.L_x_6806:
        /* <DEDUP_REMOVED lines=11> */
.L_x_6811:
[----:B------:R-:W2:Y:S02]  /*57c0*/  LDG.E R2, desc[UR36][R2.64] ;  /* 0x0000002402027981 */ /* 0x000ea4000c1e1900 */
[----:B--2---:R-:W-:-:S04]  /*57d0*/  I2FP.F32.S32 R0, R2 ;  /* 0x0000000200007245 */ /* 0x004fc80000201400 */
[----:B------:R-:W-:-:S04]  /*57e0*/  F2FP.BF16.F32.PACK_AB R0, RZ, R0 ;  /* 0x00000000ff00723e */ /* 0x000fc800000010ff */
[----:B------:R-:W-:Y:S01]  /*57f0*/  PRMT R18, R0, 0x7610, R18 ;  /* 0x0000761000127816 */ /* 0x000fe20000000012 */
[----:B------:R-:W-:Y:S06]  /*5800*/  BRA `(.L_x_6809) ;  /* 0x0000000c00887947 */ /* 0x000fec0003800000 */
.L_x_6810:
[----:B------:R-:W2:Y:S02]  /*5810*/  LDG.E.U16 R2, desc[UR36][R2.64] ;  /* 0x0000002402027981 */ /* 0x000ea4000c1e1500 */
[----:B--2---:R-:W0:Y:S02]  /*5820*/  I2F.S16 R0, R2 ;  /* 0x0000000200007306 */ /* 0x004e240000101400 */
[----:B0-----:R-:W-:-:S04]  /*5830*/  F2FP.BF16.F32.PACK_AB R0, RZ, R0 ;  /* 0x00000000ff00723e */ /* 0x001fc800000010ff */
[----:B------:R-:W-:Y:S01]  /*5840*/  PRMT R18, R0, 0x7610, R18 ;  /* 0x0000761000127816 */ /* 0x000fe20000000012 */
[----:B------:R-:W-:Y:S06]  /*5850*/  BRA `(.L_x_6809) ;  /* 0x0000000c00747947 */ /* 0x000fec0003800000 */
.L_x_6805:
        /* <DEDUP_REMOVED lines=9> */
.L_x_6813:
[----:B------:R-:W2:Y:S02]  /*58f0*/  LDG.E.U16 R0, desc[UR36][R2.64] ;  /* 0x0000002402007981 */ /* 0x000ea4000c1e1500 */
[----:B--2---:R-:W-:-:S05]  /*5900*/  HADD2.F32 R0, -RZ, R0.H0_H0 ;  /* 0x20000000ff007230 */ /* 0x004fca0000004100 */
[----:B------:R-:W-:-:S04]  /*5910*/  F2FP.BF16.F32.PACK_AB R0, RZ, R0 ;  /* 0x00000000ff00723e */ /* 0x000fc800000010ff */
[----:B------:R-:W-:Y:S01]  /*5920*/  PRMT R18, R0, 0x7610, R18 ;  /* 0x0000761000127816 */ /* 0x000fe20000000012 */
[----:B------:R-:W-:Y:S06]  /*5930*/  BRA `(.L_x_6809) ;  /* 0x0000000c003c7947 */ /* 0x000fec0003800000 */
.L_x_6812:
        /* <DEDUP_REMOVED lines=9> */
.L_x_6815:
[----:B------:R-:W2:Y:S02]  /*59d0*/  LDG.E.U16 R2, desc[UR36][R2.64] ;  /* 0x0000002402027981 */ /* 0x000ea4000c1e1500 */
[----:B--2---:R-:W-:-:S05]  /*59e0*/  HADD2.F32 R0, -RZ, R2.H0_H0 ;  /* 0x20000002ff007230 */ /* 0x004fca0000004100 */
[----:B------:R-:W-:-:S04]  /*59f0*/  F2FP.BF16.F32.PACK_AB R0, RZ, R0 ;  /* 0x00000000ff00723e */ /* 0x000fc800000010ff */
[----:B------:R-:W-:Y:S01]  /*5a00*/  PRMT R18, R0, 0x7610, R18 ;  /* 0x0000761000127816 */ /* 0x000fe20000000012 */
[----:B------:R-:W-:Y:S06]  /*5a10*/  BRA `(.L_x_6809) ;  /* 0x0000000c00047947 */ /* 0x000fec0003800000 */
.L_x_6814:
        /* <DEDUP_REMOVED lines=9> */
.L_x_6804:
        /* <DEDUP_REMOVED lines=14> */
.L_x_6818:
        /* <DEDUP_REMOVED lines=9> */
.L_x_6817:
        /* <DEDUP_REMOVED lines=28> */
.L_x_6820:
        /* <DEDUP_REMOVED lines=15> */
.L_x_6819:
[----:B------:R0:W5:Y:S01]  /*5ed0*/  LDG.E.U16 R18, desc[UR36][R2.64] ;  /* 0x0000002402127981 */ /* 0x000162000c1e1500 */
[----:B------:R-:W-:Y:S05]  /*5ee0*/  BRA `(.L_x_6809) ;  /* 0x0000000400d07947 */ /* 0x000fea0003800000 */
.L_x_6816:
        /* <DEDUP_REMOVED lines=13> */
.L_x_6823:
        /* <DEDUP_REMOVED lines=21> */
.L_x_6827:
[----:B------:R-:W-:Y:S05]  /*6110*/  BSYNC B1 ;  /* 0x0000000000017941 */ /* 0x000fea0003800000 */
.L_x_6826:
[----:B------:R-:W-:Y:S01]  /*6120*/  LEA R3, R0, 0x3b800000, 0x17 ;  /* 0x3b80000000037811 */ /* 0x000fe200078eb8ff */
[----:B------:R-:W-:-:S05]  /*6130*/  IMAD.SHL.U32 R0, R2, 0x100000, RZ ;  /* 0x0010000002007824 */ /* 0x000fca00078e00ff */
[----:B------:R-:W-:-:S07]  /*6140*/  LOP3.LUT R0, R3, R0, R4, 0xfe, !PT ;  /* 0x0000000003007212 */ /* 0x000fce00078efe04 */
.L_x_6825:
[----:B------:R-:W-:Y:S05]  /*6150*/  BSYNC B0 ;  /* 0x0000000000007941 */ /* 0x000fea0003800000 */
.L_x_6824:
[----:B------:R-:W-:-:S04]  /*6160*/  F2FP.BF16.F32.PACK_AB R0, RZ, R0 ;  /* 0x00000000ff00723e */ /* 0x000fc800000010ff */
[----:B------:R-:W-:Y:S01]  /*6170*/  PRMT R18, R0, 0x7610, R18 ;  /* 0x0000761000127816 */ /* 0x000fe20000000012 */
[----:B------:R-:W-:Y:S06]  /*6180*/  BRA `(.L_x_6809) ;  /* 0x0000000400287947 */ /* 0x000fec0003800000 */
.L_x_6822:
        /* <DEDUP_REMOVED lines=21> */
.L_x_6831:
[----:B------:R-:W-:Y:S05]  /*62e0*/  BSYNC B1 ;  /* 0x0000000000017941 */ /* 0x000fea0003800000 */
.L_x_6830:
[----:B------:R-:W-:Y:S01]  /*62f0*/  LEA R3, R0, 0x37800000, 0x17 ;  /* 0x3780000000037811 */ /* 0x000fe200078eb8ff */
[----:B------:R-:W-:-:S05]  /*6300*/  IMAD.SHL.U32 R0, R2, 0x200000, RZ ;  /* 0x0020000002007824 */ /* 0x000fca00078e00ff */
[----:B------:R-:W-:-:S07]  /*6310*/  LOP3.LUT R0, R3, R0, R4, 0xfe, !PT ;  /* 0x0000000003007212 */ /* 0x000fce00078efe04 */
.L_x_6829:
[----:B------:R-:W-:Y:S05]  /*6320*/  BSYNC B0 ;  /* 0x0000000000007941 */ /* 0x000fea0003800000 */
.L_x_6828:
[----:B------:R-:W-:-:S04]  /*6330*/  F2FP.BF16.F32.PACK_AB R0, RZ, R0 ;  /* 0x00000000ff00723e */ /* 0x000fc800000010ff */
[----:B------:R-:W-:Y:S01]  /*6340*/  PRMT R18, R0, 0x7610, R18 ;  /* 0x0000761000127816 */ /* 0x000fe20000000012 */
[----:B------:R-:W-:Y:S06]  /*6350*/  BRA `(.L_x_6809) ;  /* 0x0000000000b47947 */ /* 0x000fec0003800000 */
.L_x_6821:
        /* <DEDUP_REMOVED lines=14> */
.L_x_6835:
[----:B------:R-:W-:Y:S05]  /*6440*/  BSYNC B0 ;  /* 0x0000000000007941 */ /* 0x000fea0003800000 */
.L_x_6834:
[----:B------:R-:W-:-:S04]  /*6450*/  F2FP.BF16.F32.PACK_AB R0, RZ, R0 ;  /* 0x00000000ff00723e */ /* 0x000fc800000010ff */
[----:B------:R-:W-:Y:S01]  /*6460*/  PRMT R18, R0, 0x7610, R18 ;  /* 0x0000761000127816 */ /* 0x000fe20000000012 */
[----:B------:R-:W-:Y:S06]  /*6470*/  BRA `(.L_x_6809) ;  /* 0x00000000006c7947 */ /* 0x000fec0003800000 */
.L_x_6808:
        /* <DEDUP_REMOVED lines=16> */
.L_x_6836:
[----:B------:R-:W-:Y:S01]  /*6580*/  PRMT R18, RZ, 0x7610, R18 ;  /* 0x00007610ff127816 */ /* 0x000fe20000000012 */
[----:B------:R-:W-:Y:S06]  /*6590*/  BRA `(.L_x_6809) ;  /* 0x0000000000247947 */ /* 0x000fec0003800000 */
.L_x_6833:
[----:B------:R-:W2:Y:S02]  /*65a0*/  LDG.E.64 R2, desc[UR36][R2.64] ;  /* 0x0000002402027981 */ /* 0x000ea4000c1e1b00 */
[----:B--2---:R-:W0:Y:S02]  /*65b0*/  I2F.U64 R0, R2 ;  /* 0x0000000200007312 */ /* 0x004e240000301000 */
[----:B0-----:R-:W-:-:S04]  /*65c0*/  F2FP.BF16.F32.PACK_AB R0, RZ, R0 ;  /* 0x00000000ff00723e */ /* 0x001fc800000010ff */
[----:B------:R-:W-:Y:S01]  /*65d0*/  PRMT R18, R0, 0x7610, R18 ;  /* 0x0000761000127816 */ /* 0x000fe20000000012 */
[----:B------:R-:W-:Y:S06]  /*65e0*/  BRA `(.L_x_6809) ;  /* 0x0000000000107947 */ /* 0x000fec0003800000 */
.L_x_6832:
[----:B------:R-:W2:Y:S02]  /*65f0*/  LDG.E R2, desc[UR36][R2.64] ;  /* 0x0000002402027981 */ /* 0x000ea4000c1e1900 */
[----:B--2---:R-:W-:-:S04]  /*6600*/  I2FP.F32.U32 R0, R2 ;  /* 0x0000000200007245 */ /* 0x004fc80000201000 */
[----:B------:R-:W-:-:S04]  /*6610*/  F2FP.BF16.F32.PACK_AB R0, RZ, R0 ;  /* 0x00000000ff00723e */ /* 0x000fc800000010ff */
[----:B------:R-:W-:-:S07]  /*6620*/  PRMT R18, R0, 0x7610, R18 ;  /* 0x0000761000127816 */ /* 0x000fce0000000012 */
.L_x_6809:
[----:B------:R-:W-:-:S07]  /*6630*/  VIADD R26, R26, 0x80 ;  /* 0x000000801a1a7836 */ /* 0x000fce0000000000 */
.L_x_6737:
[----:B------:R-:W-:Y:S05]  /*6640*/  BSYNC B6 ;  /* 0x0000000000067941 */ /* 0x000fea0003800000 */
.L_x_6736:
[----:B------:R-:W1:Y:S01]  /*6650*/  LDC R0, c[0x0][0x210] ;  /* 0x00008400ff007b82 */ /* 0x000e620000000800 */
[----:B------:R-:W-:Y:S01]  /*6660*/  BSSY B6, `(.L_x_6837) ;  /* 0x000032f000067945 */ /* 0x000fe20003800000 */
[----:B------:R-:W-:Y:S02]  /*6670*/  PRMT R16, RZ, 0x7610, R16 ;  /* 0x00007610ff107816 */ /* 0x000fe40000000010 */
[----:B0-----:R-:W-:Y:S02]  /*6680*/  PRMT R2, RZ, 0x7610, R2 ;  /* 0x00007610ff027816 */ /* 0x001fe40000000002 */
[----:B------:R-:W-:Y:S02]  /*6690*/  PRMT R17, RZ, 0x7610, R17 ;  /* 0x00007610ff117816 */ /* 0x000fe40000000011 */
[----:B------:R-:W-:Y:S01]  /*66a0*/  PRMT R19, RZ, 0x7610, R19 ;  /* 0x00007610ff137816 */ /* 0x000fe20000000013 */
[----:B-1----:R-:W-:-:S05]  /*66b0*/  IMAD R0, R25, -0x200, R0 ;  /* 0xfffffe0019007824 */ /* 0x002fca00078e0200 */
[----:B------:R-:W-:-:S13]  /*66c0*/  ISETP.GE.AND P0, PT, R26, R0, PT ;  /* 0x000000001a00720c */ /* 0x000fda0003f06270 */
[----:B------:R-:W-:Y:S05]  /*66d0*/  @P0 BRA `(.L_x_6838) ;  /* 0x00000030009c0947 */ /* 0x000fea0003800000 */
        /* <DEDUP_REMOVED lines=22> */
.L_x_6842:
[----:B------:R-:W2:Y:S02]  /*6840*/  LDG.E.U8 R4, desc[UR36][R4.64] ;  /* 0x0000002404047981 */ /* 0x000ea4000c1e1100 */
[----:B--2---:R-:W-:-:S04]  /*6850*/  I2FP.F32.U32 R0, R4 ;  /* 0x0000000400007245 */ /* 0x004fc80000201000 */
[----:B------:R-:W-:-:S04]  /*6860*/  F2FP.BF16.F32.PACK_AB R0, RZ, R0 ;  /* 0x00000000ff00723e */ /* 0x000fc800000010ff */
[----:B------:R-:W-:Y:S01]  /*6870*/  PRMT R2, R0, 0x7610, R2 ;  /* 0x0000761000027816 */ /* 0x000fe20000000002 */
[----:B------:R-:W-:Y:S06]  /*6880*/  BRA `(.L_x_6844) ;  /* 0x0000000c00c47947 */ /* 0x000fec0003800000 */
.L_x_6841:
        /* <DEDUP_REMOVED lines=11> */
.L_x_6846:
[----:B------:R-:W2:Y:S02]  /*6940*/  LDG.E R4, desc[UR36][R4.64] ;  /* 0x0000002404047981 */ /* 0x000ea4000c1e1900 */
[----:B--2---:R-:W-:-:S04]  /*6950*/  I2FP.F32.S32 R0, R4 ;  /* 0x0000000400007245 */ /* 0x004fc80000201400 */
[----:B------:R-:W-:-:S04]  /*6960*/  F2FP.BF16.F32.PACK_AB R0, RZ, R0 ;  /* 0x00000000ff00723e */ /* 0x000fc800000010ff */
[----:B------:R-:W-:Y:S01]  /*6970*/  PRMT R2, R0, 0x7610, R2 ;  /* 0x0000761000027816 */ /* 0x000fe20000000002 */
[----:B------:R-:W-:Y:S06]  /*6980*/  BRA `(.L_x_6844) ;  /* 0x0000000c00847947 */ /* 0x000fec0003800000 */
.L_x_6845:
[----:B------:R-:W2:Y:S02]  /*6990*/  LDG.E.U16 R4, desc[UR36][R4.64] ;  /* 0x0000002404047981 */ /* 0x000ea4000c1e1500 */
[----:B--2---:R-:W0:Y:S02]  /*69a0*/  I2F.S16 R0, R4 ;  /* 0x0000000400007306 */ /* 0x004e240000101400 */
[----:B0-----:R-:W-:-:S04]  /*69b0*/  F2FP.BF16.F32.PACK_AB R0, RZ, R0 ;  /* 0x00000000ff00723e */ /* 0x001fc800000010ff */
[----:B------:R-:W-:Y:S01]  /*69c0*/  PRMT R2, R0, 0x7610, R2 ;  /* 0x0000761000027816 */ /* 0x000fe20000000002 */
[----:B------:R-:W-:Y:S06]  /*69d0*/  BRA `(.L_x_6844) ;  /* 0x0000000c00707947 */ /* 0x000fec0003800000 */
.L_x_6840:
        /* <DEDUP_REMOVED lines=9> */
.L_x_6848:
[----:B------:R-:W2:Y:S02]  /*6a70*/  LDG.E.U16 R0, desc[UR36][R4.64] ;  /* 0x0000002404007981 */ /* 0x000ea4000c1e1500 */
[----:B--2---:R-:W-:-:S05]  /*6a80*/  HADD2.F32 R0, -RZ, R0.H0_H0 ;  /* 0x20000000ff007230 */ /* 0x004fca0000004100 */
[----:B------:R-:W-:-:S04]  /*6a90*/  F2FP.BF16.F32.PACK_AB R0, RZ, R0 ;  /* 0x00000000ff00723e */ /* 0x000fc800000010ff */
[----:B------:R-:W-:Y:S01]  /*6aa0*/  PRMT R2, R0, 0x7610, R2 ;  /* 0x0000761000027816 */ /* 0x000fe20000000002 */
[----:B------:R-:W-:Y:S06]  /*6ab0*/  BRA `(.L_x_6844) ;  /* 0x0000000c00387947 */ /* 0x000fec0003800000 */
.L_x_6847:
        /* <DEDUP_REMOVED lines=9> */
.L_x_6850:
[----:B------:R-:W2:Y:S02]  /*6b50*/  LDG.E.U16 R4, desc[UR36][R4.64] ;  /* 0x0000002404047981 */ /* 0x000ea4000c1e1500 */
[----:B--2---:R-:W-:-:S05]  /*6b60*/  HADD2.F32 R0, -RZ, R4.H0_H0 ;  /* 0x20000004ff007230 */ /* 0x004fca0000004100 */
[----:B------:R-:W-:-:S04]  /*6b70*/  F2FP.BF16.F32.PACK_AB R0, RZ, R0 ;  /* 0x00000000ff00723e */ /* 0x000fc800000010ff */
[----:B------:R-:W-:Y:S01]  /*6b80*/  PRMT R2, R0, 0x7610, R2 ;  /* 0x0000761000027816 */ /* 0x000fe20000000002 */
[----:B------:R-:W-:Y:S06]  /*6b90*/  BRA `(.L_x_6844) ;  /* 0x0000000c00007947 */ /* 0x000fec0003800000 */
.L_x_6849:
        /* <DEDUP_REMOVED lines=9> */
.L_x_6839:
        /* <DEDUP_REMOVED lines=14> */
.L_x_6853:
        /* <DEDUP_REMOVED lines=9> */
.L_x_6852:
        /* <DEDUP_REMOVED lines=24> */
[----:B------:R-:W-:-:S04]  /*6f20*/  LOP3.LUT R3, R3, 0x80000000, R0, 0xf8, !PT ;  /* 0x8000000003037812 */ /* 0x000fc800078ef800 */
[----:B------:R-:W-:-:S04]  /*6f30*/  F2FP.BF16.F32.PACK_AB R3, RZ, R3 ;  /* 0x00000003ff03723e */ /* 0x000fc800000010ff */
[----:B------:R-:W-:Y:S01]  /*6f40*/  PRMT R2, R3, 0x7610, R2 ;  /* 0x0000761003027816 */ /* 0x000fe20000000002 */
[----:B------:R-:W-:Y:S06]  /*6f50*/  BRA `(.L_x_6844) ;  /* 0x0000000800107947 */ /* 0x000fec0003800000 */
.L_x_6855:
[----:B------:R-:W2:Y:S02]  /*6f60*/  LDG.E.U8 R3, desc[UR36][R4.64] ;  /* 0x0000002404037981 */ /* 0x000ea4000c1e1100 */
[----:B--2---:R-:W-:-:S05]  /*6f70*/  IMAD.SHL.U32 R0, R3, 0x2000000, RZ ;  /* 0x0200000003007824 */ /* 0x004fca00078e00ff */
[----:B------:R-:W-:-:S13]  /*6f80*/  ISETP.GE.U32.AND P0, PT, R0, 0x8000000, PT ;  /* 0x080000000000780c */ /* 0x000fda0003f06070 */
[C---:B------:R-:W-:Y:S02]  /*6f90*/  @!P0 IMAD.SHL.U32 R0, R3.reuse, 0x100, RZ ;  /* 0x0000010003008824 */ /* 0x040fe400078e00ff */
[C---:B------:R-:W-:Y:S02]  /*6fa0*/  @P0 IMAD.SHL.U32 R2, R3.reuse, 0x200000, RZ ;  /* 0x0020000003020824 */ /* 0x040fe400078e00ff */
[----:B------:R-:W-:Y:S01]  /*6fb0*/  IMAD.SHL.U32 R3, R3, 0x1000000, RZ ;  /* 0x0100000003037824 */ /* 0x000fe200078e00ff */
[----:B------:R-:W-:Y:S02]  /*6fc0*/  @!P0 LOP3.LUT R0, R0, 0x7f00, RZ, 0xc0, !PT ;  /* 0x00007f0000008812 */ /* 0x000fe400078ec0ff */
[----:B------:R-:W-:Y:S02]  /*6fd0*/  @P0 LOP3.LUT R2, R2, 0x70000000, RZ, 0xfc, !PT ;  /* 0x7000000002020812 */ /* 0x000fe400078efcff */
[----:B------:R-:W-:-:S03]  /*6fe0*/  @!P0 LOP3.LUT R0, R0, 0x3f000000, RZ, 0xfc, !PT ;  /* 0x3f00000000008812 */ /* 0x000fc600078efcff */
[----:B------:R-:W-:Y:S02]  /*6ff0*/  @P0 FMUL.FTZ R2, R2, 1.9259299443872358531e-34 ;  /* 0x0780000002020820 */ /* 0x000fe40000410000 */
[----:B------:R-:W-:-:S05]  /*7000*/  @!P0 FADD.FTZ R2, R0, -0.5 ;  /* 0xbf00000000028421 */ /* 0x000fca0000010000 */
[----:B------:R-:W-:-:S04]  /*7010*/  LOP3.LUT R2, R2, 0x80000000, R3, 0xf8, !PT ;  /* 0x8000000002027812 */ /* 0x000fc800078ef803 */
[----:B------:R-:W-:Y:S01]  /*7020*/  F2FP.BF16.F32.PACK_AB R2, RZ, R2 ;  /* 0x00000002ff02723e */ /* 0x000fe200000010ff */
[----:B------:R-:W-:Y:S06]  /*7030*/  BRA `(.L_x_6844) ;  /* 0x0000000400d87947 */ /* 0x000fec0003800000 */
.L_x_6854:
[----:B------:R0:W5:Y:S01]  /*7040*/  LDG.E.U16 R2, desc[UR36][R4.64] ;  /* 0x0000002404027981 */ /* 0x000162000c1e1500 */
[----:B------:R-:W-:Y:S05]  /*7050*/  BRA `(.L_x_6844) ;  /* 0x0000000400d07947 */ /* 0x000fea0003800000 */
.L_x_6851:
        /* <DEDUP_REMOVED lines=13> */
.L_x_6858:
        /* <DEDUP_REMOVED lines=21> */
.L_x_6862:
[----:B------:R-:W-:Y:S05]  /*7280*/  BSYNC B1 ;  /* 0x0000000000017941 */ /* 0x000fea0003800000 */
.L_x_6861:
[----:B------:R-:W-:Y:S01]  /*7290*/  LEA R3, R0, 0x3b800000, 0x17 ;  /* 0x3b80000000037811 */ /* 0x000fe200078eb8ff */
[----:B------:R-:W-:-:S05]  /*72a0*/  IMAD.SHL.U32 R0, R2, 0x100000, RZ ;  /* 0x0010000002007824 */ /* 0x000fca00078e00ff */
[----:B------:R-:W-:-:S07]  /*72b0*/  LOP3.LUT R0, R3, R0, R4, 0xfe, !PT ;  /* 0x0000000003007212 */ /* 0x000fce00078efe04 */
.L_x_6860:
[----:B------:R-:W-:Y:S05]  /*72c0*/  BSYNC B0 ;  /* 0x0000000000007941 */ /* 0x000fea0003800000 */
.L_x_6859:
[----:B------:R-:W-:-:S04]  /*72d0*/  F2FP.BF16.F32.PACK_AB R0, RZ, R0 ;  /* 0x00000000ff00723e */ /* 0x000fc800000010ff */
[----:B------:R-:W-:Y:S01]  /*72e0*/  PRMT R2, R0, 0x7610, R2 ;  /* 0x0000761000027816 */ /* 0x000fe20000000002 */
[----:B------:R-:W-:Y:S06]  /*72f0*/  BRA `(.L_x_6844) ;  /* 0x0000000400287947 */ /* 0x000fec0003800000 */
.L_x_6857:
        /* <DEDUP_REMOVED lines=21> */
.L_x_6866:
[----:B------:R-:W-:Y:S05]  /*7450*/  BSYNC B1 ;  /* 0x0000000000017941 */ /* 0x000fea0003800000 */
.L_x_6865:
[----:B------:R-:W-:Y:S01]  /*7460*/  LEA R3, R0, 0x37800000, 0x17 ;  /* 0x3780000000037811 */ /* 0x000fe200078eb8ff */
[----:B------:R-:W-:-:S05]  /*7470*/  IMAD.SHL.U32 R0, R2, 0x200000, RZ ;  /* 0x0020000002007824 */ /* 0x000fca00078e00ff */
[----:B------:R-:W-:-:S07]  /*7480*/  LOP3.LUT R0, R3, R0, R4, 0xfe, !PT ;  /* 0x0000000003007212 */ /* 0x000fce00078efe04 */
.L_x_6864:
[----:B------:R-:W-:Y:S05]  /*7490*/  BSYNC B0 ;  /* 0x0000000000007941 */ /* 0x000fea0003800000 */
.L_x_6863:
[----:B------:R-:W-:-:S04]  /*74a0*/  F2FP.BF16.F32.PACK_AB R0, RZ, R0 ;  /* 0x00000000ff00723e */ /* 0x000fc800000010ff */
[----:B------:R-:W-:Y:S01]  /*74b0*/  PRMT R2, R0, 0x7610, R2 ;  /* 0x0000761000027816 */ /* 0x000fe20000000002 */
[----:B------:R-:W-:Y:S06]  /*74c0*/  BRA `(.L_x_6844) ;  /* 0x0000000000b47947 */ /* 0x000fec0003800000 */
.L_x_6856:
        /* <DEDUP_REMOVED lines=14> */
.L_x_6870:
[----:B------:R-:W-:Y:S05]  /*75b0*/  BSYNC B0 ;  /* 0x0000000000007941 */ /* 0x000fea0003800000 */
.L_x_6869:
[----:B------:R-:W-:-:S04]  /*75c0*/  F2FP.BF16.F32.PACK_AB R0, RZ, R0 ;  /* 0x00000000ff00723e */ /* 0x000fc800000010ff */
[----:B------:R-:W-:Y:S01]  /*75d0*/  PRMT R2, R0, 0x7610, R2 ;  /* 0x0000761000027816 */ /* 0x000fe20000000002 */
[----:B------:R-:W-:Y:S06]  /*75e0*/  BRA `(.L_x_6844) ;  /* 0x00000000006c7947 */ /* 0x000fec0003800000 */
.L_x_6843:
        /* <DEDUP_REMOVED lines=16> */
.L_x_6871:
[----:B------:R-:W-:Y:S01]  /*76f0*/  PRMT R2, RZ, 0x7610, R2 ;  /* 0x00007610ff027816 */ /* 0x000fe20000000002 */
[----:B------:R-:W-:Y:S06]  /*7700*/  BRA `(.L_x_6844) ;  /* 0x0000000000247947 */ /* 0x000fec0003800000 */
.L_x_6868:
[----:B------:R-:W2:Y:S02]  /*7710*/  LDG.E.64 R4, desc[UR36][R4.64] ;  /* 0x0000002404047981 */ /* 0x000ea4000c1e1b00 */
[----:B--2---:R-:W0:Y:S02]  /*7720*/  I2F.U64 R0, R4 ;  /* 0x0000000400007312 */ /* 0x004e240000301000 */
[----:B0-----:R-:W-:-:S04]  /*7730*/  F2FP.BF16.F32.PACK_AB R0, RZ, R0 ;  /* 0x00000000ff00723e */ /* 0x001fc800000010ff */
[----:B------:R-:W-:Y:S01]  /*7740*/  PRMT R2, R0, 0x7610, R2 ;  /* 0x0000761000027816 */ /* 0x000fe20000000002 */
[----:B------:R-:W-:Y:S06]  /*7750*/  BRA `(.L_x_6844) ;  /* 0x0000000000107947 */ /* 0x000fec0003800000 */
.L_x_6867:
[----:B------:R-:W2:Y:S02]  /*7760*/  LDG.E R4, desc[UR36][R4.64] ;  /* 0x0000002404047981 */ /* 0x000ea4000c1e1900 */
[----:B--2---:R-:W-:-:S04]  /*7770*/  I2FP.F32.U32 R0, R4 ;  /* 0x0000000400007245 */ /* 0x004fc80000201000 */
[----:B------:R-:W-:-:S04]  /*7780*/  F2FP.BF16.F32.PACK_AB R0, RZ, R0 ;  /* 0x00000000ff00723e */ /* 0x000fc800000010ff */
[----:B------:R-:W-:-:S07]  /*7790*/  PRMT R2, R0, 0x7610, R2 ;  /* 0x0000761000027816 */ /* 0x000fce0000000002 */
.L_x_6844:
        /* <DEDUP_REMOVED lines=22> */
.L_x_6875:
[----:B------:R-:W2:Y:S02]  /*7900*/  LDG.E.U8 R4, desc[UR36][R4.64] ;  /* 0x0000002404047981 */ /* 0x000ea4000c1e1100 */
[----:B--2---:R-:W-:-:S04]  /*7910*/  I2FP.F32.U32 R0, R4 ;  /* 0x0000000400007245 */ /* 0x004fc80000201000 */
[----:B------:R-:W-:-:S04]  /*7920*/  F2FP.BF16.F32.PACK_AB R0, RZ, R0 ;  /* 0x00000000ff00723e */ /* 0x000fc800000010ff */
[----:B------:R-:W-:Y:S01]  /*7930*/  PRMT R17, R0, 0x7610, R17 ;  /* 0x0000761000117816 */ /* 0x000fe20000000011 */
[----:B------:R-:W-:Y:S06]  /*7940*/  BRA `(.L_x_6877) ;  /* 0x0000000c00c87947 */ /* 0x000fec0003800000 */
.L_x_6874:
        /* <DEDUP_REMOVED lines=11> */
.L_x_6879:
[----:B------:R-:W2:Y:S02]  /*7a00*/  LDG.E R4, desc[UR36][R4.64] ;  /* 0x0000002404047981 */ /* 0x000ea4000c1e1900 */
[----:B--2---:R-:W-:-:S04]  /*7a10*/  I2FP.F32.S32 R0, R4 ;  /* 0x0000000400007245 */ /* 0x004fc80000201400 */
[----:B------:R-:W-:-:S04]  /*7a20*/  F2FP.BF16.F32.PACK_AB R0, RZ, R0 ;  /* 0x00000000ff00723e */ /* 0x000fc800000010ff */
[----:B------:R-:W-:Y:S01]  /*7a30*/  PRMT R17, R0, 0x7610, R17 ;  /* 0x0000761000117816 */ /* 0x000fe20000000011 */
[----:B------:R-:W-:Y:S06]  /*7a40*/  BRA `(.L_x_6877) ;  /* 0x0000000c00887947 */ /* 0x000fec0003800000 */
.L_x_6878:
[----:B------:R-:W2:Y:S02]  /*7a50*/  LDG.E.U16 R4, desc[UR36][R4.64] ;  /* 0x0000002404047981 */ /* 0x000ea4000c1e1500 */
[----:B--2---:R-:W0:Y:S02]  /*7a60*/  I2F.S16 R0, R4 ;  /* 0x0000000400007306 */ /* 0x004e240000101400 */
[----:B0-----:R-:W-:-:S04]  /*7a70*/  F2FP.BF16.F32.PACK_AB R0, RZ, R0 ;  /* 0x00000000ff00723e */ /* 0x001fc800000010ff */
[----:B------:R-:W-:Y:S01]  /*7a80*/  PRMT R17, R0, 0x7610, R17 ;  /* 0x0000761000117816 */ /* 0x000fe20000000011 */
[----:B------:R-:W-:Y:S06]  /*7a90*/  BRA `(.L_x_6877) ;  /* 0x0000000c00747947 */ /* 0x000fec0003800000 */
.L_x_6873:
        /* <DEDUP_REMOVED lines=9> */
.L_x_6881:
[----:B------:R-:W2:Y:S02]  /*7b30*/  LDG.E.U16 R0, desc[UR36][R4.64] ;  /* 0x0000002404007981 */ /* 0x000ea4000c1e1500 */
[----:B--2---:R-:W-:-:S05]  /*7b40*/  HADD2.F32 R0, -RZ, R0.H0_H0 ;  /* 0x20000000ff007230 */ /* 0x004fca0000004100 */
[----:B------:R-:W-:-:S04]  /*7b50*/  F2FP.BF16.F32.PACK_AB R0, RZ, R0 ;  /* 0x00000000ff00723e */ /* 0x000fc800000010ff */
[----:B------:R-:W-:Y:S01]  /*7b60*/  PRMT R17, R0, 0x7610, R17 ;  /* 0x0000761000117816 */ /* 0x000fe20000000011 */
[----:B------:R-:W-:Y:S06]  /*7b70*/  BRA `(.L_x_6877) ;  /* 0x0000000c003c7947 */ /* 0x000fec0003800000 */
.L_x_6880:
        /* <DEDUP_REMOVED lines=9> */
.L_x_6883:
[----:B------:R-:W2:Y:S02]  /*7c10*/  LDG.E.U16 R4, desc[UR36][R4.64] ;  /* 0x0000002404047981 */ /* 0x000ea4000c1e1500 */
[----:B--2---:R-:W-:-:S05]  /*7c20*/  HADD2.F32 R0, -RZ, R4.H0_H0 ;  /* 0x20000004ff007230 */ /* 0x004fca0000004100 */
[----:B------:R-:W-:-:S04]  /*7c30*/  F2FP.BF16.F32.PACK_AB R0, RZ, R0 ;  /* 0x00000000ff00723e */ /* 0x000fc800000010ff */
[----:B------:R-:W-:Y:S01]  /*7c40*/  PRMT R17, R0, 0x7610, R17 ;  /* 0x0000761000117816 */ /* 0x000fe20000000011 */
[----:B------:R-:W-:Y:S06]  /*7c50*/  BRA `(.L_x_6877) ;  /* 0x0000000c00047947 */ /* 0x000fec0003800000 */
.L_x_6882:
        /* <DEDUP_REMOVED lines=9> */
.L_x_6872:
        /* <DEDUP_REMOVED lines=14> */
.L_x_6886:
        /* <DEDUP_REMOVED lines=9> */
.L_x_6885:
        /* <DEDUP_REMOVED lines=28> */
.L_x_6888:
        /* <DEDUP_REMOVED lines=15> */
.L_x_6887:
[----:B------:R0:W5:Y:S01]  /*8110*/  LDG.E.U16 R17, desc[UR36][R4.64] ;  /* 0x0000002404117981 */ /* 0x000162000c1e1500 */
[----:B------:R-:W-:Y:S05]  /*8120*/  BRA `(.L_x_6877) ;  /* 0x0000000400d07947 */ /* 0x000fea0003800000 */
.L_x_6884:
        /* <DEDUP_REMOVED lines=13> */
.L_x_6891:
        /* <DEDUP_REMOVED lines=21> */
.L_x_6895:
[----:B------:R-:W-:Y:S05]  /*8350*/  BSYNC B1 ;  /* 0x0000000000017941 */ /* 0x000fea0003800000 */
.L_x_6894:
[----:B------:R-:W-:Y:S01]  /*8360*/  LEA R5, R0, 0x3b800000, 0x17 ;  /* 0x3b80000000057811 */ /* 0x000fe200078eb8ff */
[----:B------:R-:W-:-:S05]  /*8370*/  IMAD.SHL.U32 R0, R3, 0x100000, RZ ;  /* 0x0010000003007824 */ /* 0x000fca00078e00ff */
[----:B------:R-:W-:-:S07]  /*8380*/  LOP3.LUT R0, R5, R0, R6, 0xfe, !PT ;  /* 0x0000000005007212 */ /* 0x000fce00078efe06 */
.L_x_6893:
[----:B------:R-:W-:Y:S05]  /*8390*/  BSYNC B0 ;  /* 0x0000000000007941 */ /* 0x000fea0003800000 */
.L_x_6892:
[----:B------:R-:W-:-:S04]  /*83a0*/  F2FP.BF16.F32.PACK_AB R0, RZ, R0 ;  /* 0x00000000ff00723e */ /* 0x000fc800000010ff */
[----:B------:R-:W-:Y:S01]  /*83b0*/  PRMT R17, R0, 0x7610, R17 ;  /* 0x0000761000117816 */ /* 0x000fe20000000011 */
[----:B------:R-:W-:Y:S06]  /*83c0*/  BRA `(.L_x_6877) ;  /* 0x0000000400287947 */ /* 0x000fec0003800000 */
.L_x_6890:
        /* <DEDUP_REMOVED lines=21> */
.L_x_6899:
[----:B------:R-:W-:Y:S05]  /*8520*/  BSYNC B1 ;  /* 0x0000000000017941 */ /* 0x000fea0003800000 */
.L_x_6898:
[----:B------:R-:W-:Y:S01]  /*8530*/  LEA R5, R0, 0x37800000, 0x17 ;  /* 0x3780000000057811 */ /* 0x000fe200078eb8ff */
[----:B------:R-:W-:-:S05]  /*8540*/  IMAD.SHL.U32 R0, R3, 0x200000, RZ ;  /* 0x0020000003007824 */ /* 0x000fca00078e00ff */
[----:B------:R-:W-:-:S07]  /*8550*/  LOP3.LUT R0, R5, R0, R6, 0xfe, !PT ;  /* 0x0000000005007212 */ /* 0x000fce00078efe06 */
.L_x_6897:
[----:B------:R-:W-:Y:S05]  /*8560*/  BSYNC B0 ;  /* 0x0000000000007941 */ /* 0x000fea0003800000 */
.L_x_6896:
[----:B------:R-:W-:-:S04]  /*8570*/  F2FP.BF16.F32.PACK_AB R0, RZ, R0 ;  /* 0x00000000ff00723e */ /* 0x000fc800000010ff */
[----:B------:R-:W-:Y:S01]  /*8580*/  PRMT R17, R0, 0x7610, R17 ;  /* 0x0000761000117816 */ /* 0x000fe20000000011 */
[----:B------:R-:W-:Y:S06]  /*8590*/  BRA `(.L_x_6877) ;  /* 0x0000000000b47947 */ /* 0x000fec0003800000 */
.L_x_6889:
        /* <DEDUP_REMOVED lines=14> */
.L_x_6903:
[----:B------:R-:W-:Y:S05]  /*8680*/  BSYNC B0 ;  /* 0x0000000000007941 */ /* 0x000fea0003800000 */
.L_x_6902:
[----:B------:R-:W-:-:S04]  /*8690*/  F2FP.BF16.F32.PACK_AB R0, RZ, R0 ;  /* 0x00000000ff00723e */ /* 0x000fc800000010ff */
[----:B------:R-:W-:Y:S01]  /*86a0*/  PRMT R17, R0, 0x7610, R17 ;  /* 0x0000761000117816 */ /* 0x000fe20000000011 */
[----:B------:R-:W-:Y:S06]  /*86b0*/  BRA `(.L_x_6877) ;  /* 0x00000000006c7947 */ /* 0x000fec0003800000 */
.L_x_6876:
        /* <DEDUP_REMOVED lines=16> */
.L_x_6904:
[----:B------:R-:W-:Y:S01]  /*87c0*/  PRMT R17, RZ, 0x7610, R17 ;  /* 0x00007610ff117816 */ /* 0x000fe20000000011 */
[----:B------:R-:W-:Y:S06]  /*87d0*/  BRA `(.L_x_6877) ;  /* 0x0000000000247947 */ /* 0x000fec0003800000 */
.L_x_6901:
[----:B------:R-:W2:Y:S02]  /*87e0*/  LDG.E.64 R4, desc[UR36][R4.64] ;  /* 0x0000002404047981 */ /* 0x000ea4000c1e1b00 */
[----:B--2---:R-:W0:Y:S02]  /*87f0*/  I2F.U64 R0, R4 ;  /* 0x0000000400007312 */ /* 0x004e240000301000 */
[----:B0-----:R-:W-:-:S04]  /*8800*/  F2FP.BF16.F32.PACK_AB R0, RZ, R0 ;  /* 0x00000000ff00723e */ /* 0x001fc800000010ff */
[----:B------:R-:W-:Y:S01]  /*8810*/  PRMT R17, R0, 0x7610, R17 ;  /* 0x0000761000117816 */ /* 0x000fe20000000011 */
[----:B------:R-:W-:Y:S06]  /*8820*/  BRA `(.L_x_6877) ;  /* 0x0000000000107947 */ /* 0x000fec0003800000 */
.L_x_6900:
[----:B------:R-:W2:Y:S02]  /*8830*/  LDG.E R4, desc[UR36][R4.64] ;  /* 0x0000002404047981 */ /* 0x000ea4000c1e1900 */
[----:B--2---:R-:W-:-:S04]  /*8840*/  I2FP.F32.U32 R0, R4 ;  /* 0x0000000400007245 */ /* 0x004fc80000201000 */
[----:B------:R-:W-:-:S04]  /*8850*/  F2FP.BF16.F32.PACK_AB R0, RZ, R0 ;  /* 0x00000000ff00723e */ /* 0x000fc800000010ff */
[----:B------:R-:W-:-:S07]  /*8860*/  PRMT R17, R0, 0x7610, R17 ;  /* 0x0000761000117816 */ /* 0x000fce0000000011 */
.L_x_6877:
        /* <DEDUP_REMOVED lines=22> */
.L_x_6908:
[----:B------:R-:W2:Y:S02]  /*89d0*/  LDG.E.U8 R4, desc[UR36][R4.64] ;  /* 0x0000002404047981 */ /* 0x000ea4000c1e1100 */
[----:B--2---:R-:W-:-:S04]  /*89e0*/  I2FP.F32.U32 R0, R4 ;  /* 0x0000000400007245 */ /* 0x004fc80000201000 */
[----:B------:R-:W-:-:S04]  /*89f0*/  F2FP.BF16.F32.PACK_AB R0, RZ, R0 ;  /* 0x00000000ff00723e */ /* 0x000fc800000010ff */
[----:B------:R-:W-:Y:S01]  /*8a00*/  PRMT R19, R0, 0x7610, R19 ;  /* 0x0000761000137816 */ /* 0x000fe20000000013 */
[----:B------:R-:W-:Y:S06]  /*8a10*/  BRA `(.L_x_6910) ;  /* 0x0000000c00c87947 */ /* 0x000fec0003800000 */
.L_x_6907:
        /* <DEDUP_REMOVED lines=11> */
.L_x_6912:
[----:B------:R-:W2:Y:S02]  /*8ad0*/  LDG.E R4, desc[UR36][R4.64] ;  /* 0x0000002404047981 */ /* 0x000ea4000c1e1900 */
[----:B--2---:R-:W-:-:S04]  /*8ae0*/  I2FP.F32.S32 R0, R4 ;  /* 0x0000000400007245 */ /* 0x004fc80000201400 */
[----:B------:R-:W-:-:S04]  /*8af0*/  F2FP.BF16.F32.PACK_AB R0, RZ, R0 ;  /* 0x00000000ff00723e */ /* 0x000fc800000010ff */
[----:B------:R-:W-:Y:S01]  /*8b00*/  PRMT R19, R0, 0x7610, R19 ;  /* 0x0000761000137816 */ /* 0x000fe20000000013 */
[----:B------:R-:W-:Y:S06]  /*8b10*/  BRA `(.L_x_6910) ;  /* 0x0000000c00887947 */ /* 0x000fec0003800000 */
.L_x_6911:
[----:B------:R-:W2:Y:S02]  /*8b20*/  LDG.E.U16 R4, desc[UR36][R4.64] ;  /* 0x0000002404047981 */ /* 0x000ea4000c1e1500 */
[----:B--2---:R-:W0:Y:S02]  /*8b30*/  I2F.S16 R0, R4 ;  /* 0x0000000400007306 */ /* 0x004e240000101400 */
[----:B0-----:R-:W-:-:S04]  /*8b40*/  F2FP.BF16.F32.PACK_AB R0, RZ, R0 ;  /* 0x00000000ff00723e */ /* 0x001fc800000010ff */
[----:B------:R-:W-:Y:S01]  /*8b50*/  PRMT R19, R0, 0x7610, R19 ;  /* 0x0000761000137816 */ /* 0x000fe20000000013 */
[----:B------:R-:W-:Y:S06]  /*8b60*/  BRA `(.L_x_6910) ;  /* 0x0000000c00747947 */ /* 0x000fec0003800000 */
.L_x_6906:
        /* <DEDUP_REMOVED lines=9> */
.L_x_6914:
[----:B------:R-:W2:Y:S02]  /*8c00*/  LDG.E.U16 R0, desc[UR36][R4.64] ;  /* 0x0000002404007981 */ /* 0x000ea4000c1e1500 */
[----:B--2---:R-:W-:-:S05]  /*8c10*/  HADD2.F32 R0, -RZ, R0.H0_H0 ;  /* 0x20000000ff007230 */ /* 0x004fca0000004100 */
[----:B------:R-:W-:-:S04]  /*8c20*/  F2FP.BF16.F32.PACK_AB R0, RZ, R0 ;  /* 0x00000000ff00723e */ /* 0x000fc800000010ff */
[----:B------:R-:W-:Y:S01]  /*8c30*/  PRMT R19, R0, 0x7610, R19 ;  /* 0x0000761000137816 */ /* 0x000fe20000000013 */
[----:B------:R-:W-:Y:S06]  /*8c40*/  BRA `(.L_x_6910) ;  /* 0x0000000c003c7947 */ /* 0x000fec0003800000 */
.L_x_6913:
        /* <DEDUP_REMOVED lines=9> */
.L_x_6916:
[----:B------:R-:W2:Y:S02]  /*8ce0*/  LDG.E.U16 R4, desc[UR36][R4.64] ;  /* 0x0000002404047981 */ /* 0x000ea4000c1e1500 */
[----:B--2---:R-:W-:-:S05]  /*8cf0*/  HADD2.F32 R0, -RZ, R4.H0_H0 ;  /* 0x20000004ff007230 */ /* 0x004fca0000004100 */
[----:B------:R-:W-:-:S04]  /*8d00*/  F2FP.BF16.F32.PACK_AB R0, RZ, R0 ;  /* 0x00000000ff00723e */ /* 0x000fc800000010ff */
[----:B------:R-:W-:Y:S01]  /*8d10*/  PRMT R19, R0, 0x7610, R19 ;  /* 0x0000761000137816 */ /* 0x000fe20000000013 */
[----:B------:R-:W-:Y:S06]  /*8d20*/  BRA `(.L_x_6910) ;  /* 0x0000000c00047947 */ /* 0x000fec0003800000 */
.L_x_6915:
        /* <DEDUP_REMOVED lines=9> */
.L_x_6905:
        /* <DEDUP_REMOVED lines=14> */
.L_x_6919:
        /* <DEDUP_REMOVED lines=9> */
.L_x_6918:
        /* <DEDUP_REMOVED lines=28> */
.L_x_6921:
        /* <DEDUP_REMOVED lines=15> */
.L_x_6920:
[----:B------:R0:W5:Y:S01]  /*91e0*/  LDG.E.U16 R19, desc[UR36][R4.64] ;  /* 0x0000002404137981 */ /* 0x000162000c1e1500 */
[----:B------:R-:W-:Y:S05]  /*91f0*/  BRA `(.L_x_6910) ;  /* 0x0000000400d07947 */ /* 0x000fea0003800000 */
.L_x_6917:
        /* <DEDUP_REMOVED lines=13> */
.L_x_6924:
        /* <DEDUP_REMOVED lines=21> */
.L_x_6928:
[----:B------:R-:W-:Y:S05]  /*9420*/  BSYNC B1 ;  /* 0x0000000000017941 */ /* 0x000fea0003800000 */
.L_x_6927:
[----:B------:R-:W-:Y:S01]  /*9430*/  LEA R5, R0, 0x3b800000, 0x17 ;  /* 0x3b80000000057811 */ /* 0x000fe200078eb8ff */
[----:B------:R-:W-:-:S05]  /*9440*/  IMAD.SHL.U32 R0, R3, 0x100000, RZ ;  /* 0x0010000003007824 */ /* 0x000fca00078e00ff */
[----:B------:R-:W-:-:S07]  /*9450*/  LOP3.LUT R0, R5, R0, R6, 0xfe, !PT ;  /* 0x0000000005007212 */ /* 0x000fce00078efe06 */
.L_x_6926:
[----:B------:R-:W-:Y:S05]  /*9460*/  BSYNC B0 ;  /* 0x0000000000007941 */ /* 0x000fea0003800000 */
.L_x_6925:
[----:B------:R-:W-:-:S04]  /*9470*/  F2FP.BF16.F32.PACK_AB R0, RZ, R0 ;  /* 0x00000000ff00723e */ /* 0x000fc800000010ff */
[----:B------:R-:W-:Y:S01]  /*9480*/  PRMT R19, R0, 0x7610, R19 ;  /* 0x0000761000137816 */ /* 0x000fe20000000013 */
[----:B------:R-:W-:Y:S06]  /*9490*/  BRA `(.L_x_6910) ;  /* 0x0000000400287947 */ /* 0x000fec0003800000 */
.L_x_6923:
        /* <DEDUP_REMOVED lines=21> */
.L_x_6932:
[----:B------:R-:W-:Y:S05]  /*95f0*/  BSYNC B1 ;  /* 0x0000000000017941 */ /* 0x000fea0003800000 */
.L_x_6931:
[----:B------:R-:W-:Y:S01]  /*9600*/  LEA R5, R0, 0x37800000, 0x17 ;  /* 0x3780000000057811 */ /* 0x000fe200078eb8ff */
[----:B------:R-:W-:-:S05]  /*9610*/  IMAD.SHL.U32 R0, R3, 0x200000, RZ ;  /* 0x0020000003007824 */ /* 0x000fca00078e00ff */
[----:B------:R-:W-:-:S07]  /*9620*/  LOP3.LUT R0, R5, R0, R6, 0xfe, !PT ;  /* 0x0000000005007212 */ /* 0x000fce00078efe06 */
.L_x_6930:
[----:B------:R-:W-:Y:S05]  /*9630*/  BSYNC B0 ;  /* 0x0000000000007941 */ /* 0x000fea0003800000 */
.L_x_6929:
[----:B------:R-:W-:-:S04]  /*9640*/  F2FP.BF16.F32.PACK_AB R0, RZ, R0 ;  /* 0x00000000ff00723e */ /* 0x000fc800000010ff */
[----:B------:R-:W-:Y:S01]  /*9650*/  PRMT R19, R0, 0x7610, R19 ;  /* 0x0000761000137816 */ /* 0x000fe20000000013 */
[----:B------:R-:W-:Y:S06]  /*9660*/  BRA `(.L_x_6910) ;  /* 0x0000000000b47947 */ /* 0x000fec0003800000 */
.L_x_6922:
        /* <DEDUP_REMOVED lines=14> */
.L_x_6936:
[----:B------:R-:W-:Y:S05]  /*9750*/  BSYNC B0 ;  /* 0x0000000000007941 */ /* 0x000fea0003800000 */
.L_x_6935:
[----:B------:R-:W-:-:S04]  /*9760*/  F2FP.BF16.F32.PACK_AB R0, RZ, R0 ;  /* 0x00000000ff00723e */ /* 0x000fc800000010ff */
[----:B------:R-:W-:Y:S01]  /*9770*/  PRMT R19, R0, 0x7610, R19 ;  /* 0x0000761000137816 */ /* 0x000fe20000000013 */
[----:B------:R-:W-:Y:S06]  /*9780*/  BRA `(.L_x_6910) ;  /* 0x00000000006c7947 */ /* 0x000fec0003800000 */
.L_x_6909:
        /* <DEDUP_REMOVED lines=16> */
.L_x_6937:
[----:B------:R-:W-:Y:S01]  /*9890*/  PRMT R19, RZ, 0x7610, R19 ;  /* 0x00007610ff137816 */ /* 0x000fe20000000013 */
[----:B------:R-:W-:Y:S06]  /*98a0*/  BRA `(.L_x_6910) ;  /* 0x0000000000247947 */ /* 0x000fec0003800000 */
.L_x_6934:
[----:B------:R-:W2:Y:S02]  /*98b0*/  LDG.E.64 R4, desc[UR36][R4.64] ;  /* 0x0000002404047981 */ /* 0x000ea4000c1e1b00 */
[----:B--2---:R-:W0:Y:S02]  /*98c0*/  I2F.U64 R0, R4 ;  /* 0x0000000400007312 */ /* 0x004e240000301000 */
[----:B0-----:R-:W-:-:S04]  /*98d0*/  F2FP.BF16.F32.PACK_AB R0, RZ, R0 ;  /* 0x00000000ff00723e */ /* 0x001fc800000010ff */
[----:B------:R-:W-:Y:S01]  /*98e0*/  PRMT R19, R0, 0x7610, R19 ;  /* 0x0000761000137816 */ /* 0x000fe20000000013 */
[----:B------:R-:W-:Y:S06]  /*98f0*/  BRA `(.L_x_6910) ;  /* 0x0000000000107947 */ /* 0x000fec0003800000 */
.L_x_6933:
[----:B------:R-:W2:Y:S02]  /*9900*/  LDG.E R4, desc[UR36][R4.64] ;  /* 0x0000002404047981 */ /* 0x000ea4000c1e1900 */
[----:B--2---:R-:W-:-:S04]  /*9910*/  I2FP.F32.U32 R0, R4 ;  /* 0x0000000400007245 */ /* 0x004fc80000201000 */
[----:B------:R-:W-:-:S04]  /*9920*/  F2FP.BF16.F32.PACK_AB R0, RZ, R0 ;  /* 0x00000000ff00723e */ /* 0x000fc800000010ff */
[----:B------:R-:W-:-:S07]  /*9930*/  PRMT R19, R0, 0x7610, R19 ;  /* 0x0000761000137816 */ /* 0x000fce0000000013 */
.L_x_6910:
[----:B------:R-:W-:-:S07]  /*9940*/  VIADD R26, R26, 0x80 ;  /* 0x000000801a1a7836 */ /* 0x000fce0000000000 */
.L_x_6838:
[----:B------:R-:W-:Y:S05]  /*9950*/  BSYNC B6 ;  /* 0x0000000000067941 */ /* 0x000fea0003800000 */
.L_x_6837:
[----:B0-----:R-:W0:Y:S01]  /*9960*/  S2R R4, SR_CTAID.X ;  /* 0x0000000000047919 */ /* 0x001e220000002500 */
[----:B------:R-:W0:Y:S01]  /*9970*/  LDC R3, c[0x0][0x210] ;  /* 0x00008400ff037b82 */ /* 0x000e220000000800 */
[----:B------:R-:W-:Y:S01]  /*9980*/  BSSY B6, `(.L_x_6938) ;  /* 0x000031d000067945 */ /* 0x000fe20003800000 */
[----:B------:R-:W-:Y:S02]  /*9990*/  PRMT R25, RZ, 0x7610, R25 ;  /* 0x00007610ff197816 */ /* 0x000fe40000000019 */
[----:B------:R-:W-:Y:S01]  /*99a0*/  PRMT R0, RZ, 0x7610, R0 ;  /* 0x00007610ff007816 */ /* 0x000fe20000000000 */
[----:B0-----:R-:W-:-:S05]  /*99b0*/  IMAD R3, R4, -0x200, R3 ;  /* 0xfffffe0004037824 */ /* 0x001fca00078e0203 */
[----:B------:R-:W-:-:S13]  /*99c0*/  ISETP.GE.AND P0, PT, R26, R3, PT ;  /* 0x000000031a00720c */ /* 0x000fda0003f06270 */
[----:B------:R-:W-:Y:S05]  /*99d0*/  @P0 BRA `(.L_x_6939) ;  /* 0x00000030005c0947 */ /* 0x000fea0003800000 */
[----:B------:R-:W0:Y:S01]  /*99e0*/  S2R R3, SR_CTAID.X ;  /* 0x0000000000037919 */ /* 0x000e220000002500 */
[----:B------:R-:W1:Y:S01]  /*99f0*/  LDC.64 R4, c[0x0][0x220] ;  /* 0x00008800ff047b82 */ /* 0x000e620000000a00 */
[----:B------:R-:W-:Y:S01]  /*9a00*/  PRMT R0, R27, 0x9910, RZ ;  /* 0x000099101b007816 */ /* 0x000fe200000000ff */
[----:B------:R-:W-:-:S03]  /*9a10*/  ULDC UR4, c[0x0][0x240] ;  /* 0x0000900000047ab9 */ /* 0x000fc60000000800 */
[----:B------:R-:W-:Y:S01]  /*9a20*/  ISETP.GT.AND P1, PT, R0, 0x9, PT ;  /* 0x000000090000780c */ /* 0x000fe20003f24270 */
[----:B0-----:R-:W-:-:S04]  /*9a30*/  IMAD R26, R3, 0x200, R26 ;  /* 0x00000200031a7824 */ /* 0x001fc800078e021a */
[----:B------:R-:W-:-:S05]  /*9a40*/  IMAD R3, R26, UR4, RZ ;  /* 0x000000041a037c24 */ /* 0x000fca000f8e02ff */
[----:B-1----:R-:W-:-:S05]  /*9a50*/  IADD3 R4, P0, R3, R4, RZ ;  /* 0x0000000403047210 */ /* 0x002fca0007f1e0ff */
[----:B------:R-:W-:Y:S01]  /*9a60*/  IMAD.X R5, RZ, RZ, R5, P0 ;  /* 0x000000ffff057224 */ /* 0x000fe200000e0605 */
[----:B------:R-:W-:Y:S07]  /*9a70*/  @P1 BRA `(.L_x_6940) ;  /* 0x0000000400301947 */ /* 0x000fee0003800000 */
        /* <DEDUP_REMOVED lines=13> */
.L_x_6943:
[----:B------:R-:W2:Y:S02]  /*9b50*/  LDG.E.U8 R4, desc[UR36][R4.64] ;  /* 0x0000002404047981 */ /* 0x000ea4000c1e1100 */
[----:B--2---:R-:W-:-:S04]  /*9b60*/  I2FP.F32.U32 R0, R4 ;  /* 0x0000000400007245 */ /* 0x004fc80000201000 */
[----:B------:R-:W-:-:S04]  /*9b70*/  F2FP.BF16.F32.PACK_AB R0, RZ, R0 ;  /* 0x00000000ff00723e */ /* 0x000fc800000010ff */
[----:B------:R-:W-:Y:S01]  /*9b80*/  PRMT R16, R0, 0x7610, R16 ;  /* 0x0000761000107816 */ /* 0x000fe20000000010 */
[----:B------:R-:W-:Y:S06]  /*9b90*/  BRA `(.L_x_6945) ;  /* 0x0000000c00c87947 */ /* 0x000fec0003800000 */
.L_x_6942:
        /* <DEDUP_REMOVED lines=11> */
.L_x_6947:
[----:B------:R-:W2:Y:S02]  /*9c50*/  LDG.E R4, desc[UR36][R4.64] ;  /* 0x0000002404047981 */ /* 0x000ea4000c1e1900 */
[----:B--2---:R-:W-:-:S04]  /*9c60*/  I2FP.F32.S32 R0, R4 ;  /* 0x0000000400007245 */ /* 0x004fc80000201400 */
[----:B------:R-:W-:-:S04]  /*9c70*/  F2FP.BF16.F32.PACK_AB R0, RZ, R0 ;  /* 0x00000000ff00723e */ /* 0x000fc800000010ff */
[----:B------:R-:W-:Y:S01]  /*9c80*/  PRMT R16, R0, 0x7610, R16 ;  /* 0x0000761000107816 */ /* 0x000fe20000000010 */
[----:B------:R-:W-:Y:S06]  /*9c90*/  BRA `(.L_x_6945) ;  /* 0x0000000c00887947 */ /* 0x000fec0003800000 */
.L_x_6946:
[----:B------:R-:W2:Y:S02]  /*9ca0*/  LDG.E.U16 R4, desc[UR36][R4.64] ;  /* 0x0000002404047981 */ /* 0x000ea4000c1e1500 */
[----:B--2---:R-:W0:Y:S02]  /*9cb0*/  I2F.S16 R0, R4 ;  /* 0x0000000400007306 */ /* 0x004e240000101400 */
[----:B0-----:R-:W-:-:S04]  /*9cc0*/  F2FP.BF16.F32.PACK_AB R0, RZ, R0 ;  /* 0x00000000ff00723e */ /* 0x001fc800000010ff */
[----:B------:R-:W-:Y:S01]  /*9cd0*/  PRMT R16, R0, 0x7610, R16 ;  /* 0x0000761000107816 */ /* 0x000fe20000000010 */
[----:B------:R-:W-:Y:S06]  /*9ce0*/  BRA `(.L_x_6945) ;  /* 0x0000000c00747947 */ /* 0x000fec0003800000 */
.L_x_6941:
        /* <DEDUP_REMOVED lines=9> */
.L_x_6949:
[----:B------:R-:W2:Y:S02]  /*9d80*/  LDG.E.U16 R0, desc[UR36][R4.64] ;  /* 0x0000002404007981 */ /* 0x000ea4000c1e1500 */
[----:B--2---:R-:W-:-:S05]  /*9d90*/  HADD2.F32 R0, -RZ, R0.H0_H0 ;  /* 0x20000000ff007230 */ /* 0x004fca0000004100 */
[----:B------:R-:W-:-:S04]  /*9da0*/  F2FP.BF16.F32.PACK_AB R0, RZ, R0 ;  /* 0x00000000ff00723e */ /* 0x000fc800000010ff */
[----:B------:R-:W-:Y:S01]  /*9db0*/  PRMT R16, R0, 0x7610, R16 ;  /* 0x0000761000107816 */ /* 0x000fe20000000010 */
[----:B------:R-:W-:Y:S06]  /*9dc0*/  BRA `(.L_x_6945) ;  /* 0x0000000c003c7947 */ /* 0x000fec0003800000 */
.L_x_6948:
        /* <DEDUP_REMOVED lines=9> */
.L_x_6951:
[----:B------:R-:W2:Y:S02]  /*9e60*/  LDG.E.U16 R4, desc[UR36][R4.64] ;  /* 0x0000002404047981 */ /* 0x000ea4000c1e1500 */
[----:B--2---:R-:W-:-:S05]  /*9e70*/  HADD2.F32 R0, -RZ, R4.H0_H0 ;  /* 0x20000004ff007230 */ /* 0x004fca0000004100 */
[----:B------:R-:W-:-:S04]  /*9e80*/  F2FP.BF16.F32.PACK_AB R0, RZ, R0 ;  /* 0x00000000ff00723e */ /* 0x000fc800000010ff */
[----:B------:R-:W-:Y:S01]  /*9e90*/  PRMT R16, R0, 0x7610, R16 ;  /* 0x0000761000107816 */ /* 0x000fe20000000010 */
[----:B------:R-:W-:Y:S06]  /*9ea0*/  BRA `(.L_x_6945) ;  /* 0x0000000c00047947 */ /* 0x000fec0003800000 */
.L_x_6950:
        /* <DEDUP_REMOVED lines=9> */
.L_x_6940:
        /* <DEDUP_REMOVED lines=14> */
.L_x_6954:
        /* <DEDUP_REMOVED lines=9> */
.L_x_6953:
        /* <DEDUP_REMOVED lines=28> */
.L_x_6956:
        /* <DEDUP_REMOVED lines=15> */
.L_x_6955:
[----:B------:R0:W5:Y:S01]  /*a360*/  LDG.E.U16 R16, desc[UR36][R4.64] ;  /* 0x0000002404107981 */ /* 0x000162000c1e1500 */
[----:B------:R-:W-:Y:S05]  /*a370*/  BRA `(.L_x_6945) ;  /* 0x0000000400d07947 */ /* 0x000fea0003800000 */
.L_x_6952:
        /* <DEDUP_REMOVED lines=13> */
.L_x_6959:
        /* <DEDUP_REMOVED lines=21> */
.L_x_6963:
[----:B------:R-:W-:Y:S05]  /*a5a0*/  BSYNC B1 ;  /* 0x0000000000017941 */ /* 0x000fea0003800000 */
.L_x_6962:
[----:B------:R-:W-:Y:S01]  /*a5b0*/  LEA R5, R0, 0x3b800000, 0x17 ;  /* 0x3b80000000057811 */ /* 0x000fe200078eb8ff */
[----:B------:R-:W-:-:S05]  /*a5c0*/  IMAD.SHL.U32 R0, R3, 0x100000, RZ ;  /* 0x0010000003007824 */ /* 0x000fca00078e00ff */
[----:B------:R-:W-:-:S07]  /*a5d0*/  LOP3.LUT R0, R5, R0, R6, 0xfe, !PT ;  /* 0x0000000005007212 */ /* 0x000fce00078efe06 */
.L_x_6961:
[----:B------:R-:W-:Y:S05]  /*a5e0*/  BSYNC B0 ;  /* 0x0000000000007941 */ /* 0x000fea0003800000 */
.L_x_6960:
[----:B------:R-:W-:-:S04]  /*a5f0*/  F2FP.BF16.F32.PACK_AB R0, RZ, R0 ;  /* 0x00000000ff00723e */ /* 0x000fc800000010ff */
[----:B------:R-:W-:Y:S01]  /*a600*/  PRMT R16, R0, 0x7610, R16 ;  /* 0x0000761000107816 */ /* 0x000fe20000000010 */
[----:B------:R-:W-:Y:S06]  /*a610*/  BRA `(.L_x_6945) ;  /* 0x0000000400287947 */ /* 0x000fec0003800000 */
.L_x_6958:
        /* <DEDUP_REMOVED lines=21> */
.L_x_6967:
[----:B------:R-:W-:Y:S05]  /*a770*/  BSYNC B1 ;  /* 0x0000000000017941 */ /* 0x000fea0003800000 */
.L_x_6966:
[----:B------:R-:W-:Y:S01]  /*a780*/  LEA R5, R0, 0x37800000, 0x17 ;  /* 0x3780000000057811 */ /* 0x000fe200078eb8ff */
[----:B------:R-:W-:-:S05]  /*a790*/  IMAD.SHL.U32 R0, R3, 0x200000, RZ ;  /* 0x0020000003007824 */ /* 0x000fca00078e00ff */
[----:B------:R-:W-:-:S07]  /*a7a0*/  LOP3.LUT R0, R5, R0, R6, 0xfe, !PT ;  /* 0x0000000005007212 */ /* 0x000fce00078efe06 */
.L_x_6965:
[----:B------:R-:W-:Y:S05]  /*a7b0*/  BSYNC B0 ;  /* 0x0000000000007941 */ /* 0x000fea0003800000 */
.L_x_6964:
[----:B------:R-:W-:-:S04]  /*a7c0*/  F2FP.BF16.F32.PACK_AB R0, RZ, R0 ;  /* 0x00000000ff00723e */ /* 0x000fc800000010ff */
[----:B------:R-:W-:Y:S01]  /*a7d0*/  PRMT R16, R0, 0x7610, R16 ;  /* 0x0000761000107816 */ /* 0x000fe20000000010 */
[----:B------:R-:W-:Y:S06]  /*a7e0*/  BRA `(.L_x_6945) ;  /* 0x0000000000b47947 */ /* 0x000fec0003800000 */
.L_x_6957:
        /* <DEDUP_REMOVED lines=14> */
.L_x_6971:
[----:B------:R-:W-:Y:S05]  /*a8d0*/  BSYNC B0 ;  /* 0x0000000000007941 */ /* 0x000fea0003800000 */
.L_x_6970:
[----:B------:R-:W-:-:S04]  /*a8e0*/  F2FP.BF16.F32.PACK_AB R0, RZ, R0 ;  /* 0x00000000ff00723e */ /* 0x000fc800000010ff */
[----:B------:R-:W-:Y:S01]  /*a8f0*/  PRMT R16, R0, 0x7610, R16 ;  /* 0x0000761000107816 */ /* 0x000fe20000000010 */
[----:B------:R-:W-:Y:S06]  /*a900*/  BRA `(.L_x_6945) ;  /* 0x00000000006c7947 */ /* 0x000fec0003800000 */
.L_x_6944:
        /* <DEDUP_REMOVED lines=16> */
.L_x_6972:
[----:B------:R-:W-:Y:S01]  /*aa10*/  PRMT R16, RZ, 0x7610, R16 ;  /* 0x00007610ff107816 */ /* 0x000fe20000000010 */
[----:B------:R-:W-:Y:S06]  /*aa20*/  BRA `(.L_x_6945) ;  /* 0x0000000000247947 */ /* 0x000fec0003800000 */
.L_x_6969:
[----:B------:R-:W2:Y:S02]  /*aa30*/  LDG.E.64 R4, desc[UR36][R4.64] ;  /* 0x0000002404047981 */ /* 0x000ea4000c1e1b00 */
[----:B--2---:R-:W0:Y:S02]  /*aa40*/  I2F.U64 R0, R4 ;  /* 0x0000000400007312 */ /* 0x004e240000301000 */
[----:B0-----:R-:W-:-:S04]  /*aa50*/  F2FP.BF16.F32.PACK_AB R0, RZ, R0 ;  /* 0x00000000ff00723e */ /* 0x001fc800000010ff */
[----:B------:R-:W-:Y:S01]  /*aa60*/  PRMT R16, R0, 0x7610, R16 ;  /* 0x0000761000107816 */ /* 0x000fe20000000010 */
[----:B------:R-:W-:Y:S06]  /*aa70*/  BRA `(.L_x_6945) ;  /* 0x0000000000107947 */ /* 0x000fec0003800000 */
.L_x_6968:
[----:B------:R-:W2:Y:S02]  /*aa80*/  LDG.E R4, desc[UR36][R4.64] ;  /* 0x0000002404047981 */ /* 0x000ea4000c1e1900 */
[----:B--2---:R-:W-:-:S04]  /*aa90*/  I2FP.F32.U32 R0, R4 ;  /* 0x0000000400007245 */ /* 0x004fc80000201000 */
[----:B------:R-:W-:-:S04]  /*aaa0*/  F2FP.BF16.F32.PACK_AB R0, RZ, R0 ;  /* 0x00000000ff00723e */ /* 0x000fc800000010ff */
[----:B------:R-:W-:-:S07]  /*aab0*/  PRMT R16, R0, 0x7610, R16 ;  /* 0x0000761000107816 */ /* 0x000fce0000000010 */
.L_x_6945:
        /* <DEDUP_REMOVED lines=22> */
.L_x_6976:
[----:B------:R-:W2:Y:S02]  /*ac20*/  LDG.E.U8 R4, desc[UR36][R4.64] ;  /* 0x0000002404047981 */ /* 0x000ea4000c1e1100 */
[----:B--2---:R-:W-:-:S04]  /*ac30*/  I2FP.F32.U32 R0, R4 ;  /* 0x0000000400007245 */ /* 0x004fc80000201000 */
[----:B------:R-:W-:-:S04]  /*ac40*/  F2FP.BF16.F32.PACK_AB R0, RZ, R0 ;  /* 0x00000000ff00723e */ /* 0x000fc800000010ff */
[----:B------:R-:W-:Y:S01]  /*ac50*/  PRMT R25, R0, 0x7610, R25 ;  /* 0x0000761000197816 */ /* 0x000fe20000000019 */
[----:B------:R-:W-:Y:S06]  /*ac60*/  BRA `(.L_x_6978) ;  /* 0x0000000c00c87947 */ /* 0x000fec0003800000 */
.L_x_6975:
        /* <DEDUP_REMOVED lines=11> */
.L_x_6980:
[----:B------:R-:W2:Y:S02]  /*ad20*/  LDG.E R4, desc[UR36][R4.64] ;  /* 0x0000002404047981 */ /* 0x000ea4000c1e1900 */
[----:B--2---:R-:W-:-:S04]  /*ad30*/  I2FP.F32.S32 R0, R4 ;  /* 0x0000000400007245 */ /* 0x004fc80000201400 */
[----:B------:R-:W-:-:S04]  /*ad40*/  F2FP.BF16.F32.PACK_AB R0, RZ, R0 ;  /* 0x00000000ff00723e */ /* 0x000fc800000010ff */
[----:B------:R-:W-:Y:S01]  /*ad50*/  PRMT R25, R0, 0x7610, R25 ;  /* 0x0000761000197816 */ /* 0x000fe20000000019 */
[----:B------:R-:W-:Y:S06]  /*ad60*/  BRA `(.L_x_6978) ;  /* 0x0000000c00887947 */ /* 0x000fec0003800000 */
.L_x_6979:
[----:B------:R-:W2:Y:S02]  /*ad70*/  LDG.E.U16 R4, desc[UR36][R4.64] ;  /* 0x0000002404047981 */ /* 0x000ea4000c1e1500 */
[----:B--2---:R-:W0:Y:S02]  /*ad80*/  I2F.S16 R0, R4 ;  /* 0x0000000400007306 */ /* 0x004e240000101400 */
[----:B0-----:R-:W-:-:S04]  /*ad90*/  F2FP.BF16.F32.PACK_AB R0, RZ, R0 ;  /* 0x00000000ff00723e */ /* 0x001fc800000010ff */
[----:B------:R-:W-:Y:S01]  /*ada0*/  PRMT R25, R0, 0x7610, R25 ;  /* 0x0000761000197816 */ /* 0x000fe20000000019 */
[----:B------:R-:W-:Y:S06]  /*adb0*/  BRA `(.L_x_6978) ;  /* 0x0000000c00747947 */ /* 0x000fec0003800000 */
.L_x_6974:
        /* <DEDUP_REMOVED lines=9> */
.L_x_6982:
[----:B------:R-:W2:Y:S02]  /*ae50*/  LDG.E.U16 R0, desc[UR36][R4.64] ;  /* 0x0000002404007981 */ /* 0x000ea4000c1e1500 */
[----:B--2---:R-:W-:-:S05]  /*ae60*/  HADD2.F32 R0, -RZ, R0.H0_H0 ;  /* 0x20000000ff007230 */ /* 0x004fca0000004100 */
[----:B------:R-:W-:-:S04]  /*ae70*/  F2FP.BF16.F32.PACK_AB R0, RZ, R0 ;  /* 0x00000000ff00723e */ /* 0x000fc800000010ff */
[----:B------:R-:W-:Y:S01]  /*ae80*/  PRMT R25, R0, 0x7610, R25 ;  /* 0x0000761000197816 */ /* 0x000fe20000000019 */
[----:B------:R-:W-:Y:S06]  /*ae90*/  BRA `(.L_x_6978) ;  /* 0x0000000c003c7947 */ /* 0x000fec0003800000 */
.L_x_6981:
        /* <DEDUP_REMOVED lines=9> */
.L_x_6984:
[----:B------:R-:W2:Y:S02]  /*af30*/  LDG.E.U16 R4, desc[UR36][R4.64] ;  /* 0x0000002404047981 */ /* 0x000ea4000c1e1500 */
[----:B--2---:R-:W-:-:S05]  /*af40*/  HADD2.F32 R0, -RZ, R4.H0_H0 ;  /* 0x20000004ff007230 */ /* 0x004fca0000004100 */
[----:B------:R-:W-:-:S04]  /*af50*/  F2FP.BF16.F32.PACK_AB R0, RZ, R0 ;  /* 0x00000000ff00723e */ /* 0x000fc800000010ff */
[----:B------:R-:W-:Y:S01]  /*af60*/  PRMT R25, R0, 0x7610, R25 ;  /* 0x0000761000197816 */ /* 0x000fe20000000019 */
[----:B------:R-:W-:Y:S06]  /*af70*/  BRA `(.L_x_6978) ;  /* 0x0000000c00047947 */ /* 0x000fec0003800000 */
.L_x_6983:
        /* <DEDUP_REMOVED lines=9> */
.L_x_6973:
        /* <DEDUP_REMOVED lines=14> */
.L_x_6987:
        /* <DEDUP_REMOVED lines=9> */
.L_x_6986:
        /* <DEDUP_REMOVED lines=28> */
.L_x_6989:
        /* <DEDUP_REMOVED lines=15> */
.L_x_6988:
[----:B------:R0:W5:Y:S01]  /*b430*/  LDG.E.U16 R25, desc[UR36][R4.64] ;  /* 0x0000002404197981 */ /* 0x000162000c1e1500 */
[----:B------:R-:W-:Y:S05]  /*b440*/  BRA `(.L_x_6978) ;  /* 0x0000000400d07947 */ /* 0x000fea0003800000 */
.L_x_6985:
        /* <DEDUP_REMOVED lines=13> */
.L_x_6992:
        /* <DEDUP_REMOVED lines=21> */
.L_x_6996:
[----:B------:R-:W-:Y:S05]  /*b670*/  BSYNC B1 ;  /* 0x0000000000017941 */ /* 0x000fea0003800000 */
.L_x_6995:
[----:B------:R-:W-:Y:S01]  /*b680*/  LEA R5, R0, 0x3b800000, 0x17 ;  /* 0x3b80000000057811 */ /* 0x000fe200078eb8ff */
[----:B------:R-:W-:-:S05]  /*b690*/  IMAD.SHL.U32 R0, R3, 0x100000, RZ ;  /* 0x0010000003007824 */ /* 0x000fca00078e00ff */
[----:B------:R-:W-:-:S07]  /*b6a0*/  LOP3.LUT R0, R5, R0, R6, 0xfe, !PT ;  /* 0x0000000005007212 */ /* 0x000fce00078efe06 */
.L_x_6994:
[----:B------:R-:W-:Y:S05]  /*b6b0*/  BSYNC B0 ;  /* 0x0000000000007941 */ /* 0x000fea0003800000 */
.L_x_6993:
[----:B------:R-:W-:-:S04]  /*b6c0*/  F2FP.BF16.F32.PACK_AB R0, RZ, R0 ;  /* 0x00000000ff00723e */ /* 0x000fc800000010ff */
[----:B------:R-:W-:Y:S01]  /*b6d0*/  PRMT R25, R0, 0x7610, R25 ;  /* 0x0000761000197816 */ /* 0x000fe20000000019 */
[----:B------:R-:W-:Y:S06]  /*b6e0*/  BRA `(.L_x_6978) ;  /* 0x0000000400287947 */ /* 0x000fec0003800000 */
.L_x_6991:
        /* <DEDUP_REMOVED lines=21> */
.L_x_7000:
[----:B------:R-:W-:Y:S05]  /*b840*/  BSYNC B1 ;  /* 0x0000000000017941 */ /* 0x000fea0003800000 */
.L_x_6999:
[----:B------:R-:W-:Y:S01]  /*b850*/  LEA R5, R0, 0x37800000, 0x17 ;  /* 0x3780000000057811 */ /* 0x000fe200078eb8ff */
[----:B------:R-:W-:-:S05]  /*b860*/  IMAD.SHL.U32 R0, R3, 0x200000, RZ ;  /* 0x0020000003007824 */ /* 0x000fca00078e00ff */
[----:B------:R-:W-:-:S07]  /*b870*/  LOP3.LUT R0, R5, R0, R6, 0xfe, !PT ;  /* 0x0000000005007212 */ /* 0x000fce00078efe06 */
.L_x_6998:
[----:B------:R-:W-:Y:S05]  /*b880*/  BSYNC B0 ;  /* 0x0000000000007941 */ /* 0x000fea0003800000 */
.L_x_6997:
[----:B------:R-:W-:-:S04]  /*b890*/  F2FP.BF16.F32.PACK_AB R0, RZ, R0 ;  /* 0x00000000ff00723e */ /* 0x000fc800000010ff */
[----:B------:R-:W-:Y:S01]  /*b8a0*/  PRMT R25, R0, 0x7610, R25 ;  /* 0x0000761000197816 */ /* 0x000fe20000000019 */
[----:B------:R-:W-:Y:S06]  /*b8b0*/  BRA `(.L_x_6978) ;  /* 0x0000000000b47947 */ /* 0x000fec0003800000 */
.L_x_6990:
        /* <DEDUP_REMOVED lines=14> */
.L_x_7004:
[----:B------:R-:W-:Y:S05]  /*b9a0*/  BSYNC B0 ;  /* 0x0000000000007941 */ /* 0x000fea0003800000 */
.L_x_7003:
[----:B------:R-:W-:-:S04]  /*b9b0*/  F2FP.BF16.F32.PACK_AB R0, RZ, R0 ;  /* 0x00000000ff00723e */ /* 0x000fc800000010ff */
[----:B------:R-:W-:Y:S01]  /*b9c0*/  PRMT R25, R0, 0x7610, R25 ;  /* 0x0000761000197816 */ /* 0x000fe20000000019 */
[----:B------:R-:W-:Y:S06]  /*b9d0*/  BRA `(.L_x_6978) ;  /* 0x00000000006c7947 */ /* 0x000fec0003800000 */
.L_x_6977:
        /* <DEDUP_REMOVED lines=16> */
.L_x_7005:
[----:B------:R-:W-:Y:S01]  /*bae0*/  PRMT R25, RZ, 0x7610, R25 ;  /* 0x00007610ff197816 */ /* 0x000fe20000000019 */
[----:B------:R-:W-:Y:S06]  /*baf0*/  BRA `(.L_x_6978) ;  /* 0x0000000000247947 */ /* 0x000fec0003800000 */
.L_x_7002:
[----:B------:R-:W2:Y:S02]  /*bb00*/  LDG.E.64 R4, desc[UR36][R4.64] ;  /* 0x0000002404047981 */ /* 0x000ea4000c1e1b00 */
[----:B--2---:R-:W0:Y:S02]  /*bb10*/  I2F.U64 R0, R4 ;  /* 0x0000000400007312 */ /* 0x004e240000301000 */
[----:B0-----:R-:W-:-:S04]  /*bb20*/  F2FP.BF16.F32.PACK_AB R0, RZ, R0 ;  /* 0x00000000ff00723e */ /* 0x001fc800000010ff */
[----:B------:R-:W-:Y:S01]  /*bb30*/  PRMT R25, R0, 0x7610, R25 ;  /* 0x0000761000197816 */ /* 0x000fe20000000019 */
[----:B------:R-:W-:Y:S06]  /*bb40*/  BRA `(.L_x_6978) ;  /* 0x0000000000107947 */ /* 0x000fec0003800000 */
.L_x_7001:
[----:B------:R-:W2:Y:S02]  /*bb50*/  LDG.E R4, desc[UR36][R4.64] ;  /* 0x0000002404047981 */ /* 0x000ea4000c1e1900 */
[----:B--2---:R-:W-:-:S04]  /*bb60*/  I2FP.F32.U32 R0, R4 ;  /* 0x0000000400007245 */ /* 0x004fc80000201000 */
[----:B------:R-:W-:-:S04]  /*bb70*/  F2FP.BF16.F32.PACK_AB R0, RZ, R0 ;  /* 0x00000000ff00723e */ /* 0x000fc800000010ff */
[----:B------:R-:W-:-:S07]  /*bb80*/  PRMT R25, R0, 0x7610, R25 ;  /* 0x0000761000197816 */ /* 0x000fce0000000019 */
.L_x_6978:
        /* <DEDUP_REMOVED lines=21> */
.L_x_7009:
[----:B------:R-:W2:Y:S02]  /*bce0*/  LDG.E.U8 R4, desc[UR36][R4.64] ;  /* 0x0000002404047981 */ /* 0x000ea4000c1e1100 */
[----:B--2---:R-:W-:-:S04]  /*bcf0*/  I2FP.F32.U32 R0, R4 ;  /* 0x0000000400007245 */ /* 0x004fc80000201000 */
[----:B------:R-:W-:Y:S01]  /*bd00*/  F2FP.BF16.F32.PACK_AB R0, RZ, R0 ;  /* 0x00000000ff00723e */ /* 0x000fe200000010ff */
[----:B------:R-:W-:Y:S06]  /*bd10*/  BRA `(.L_x_6939) ;  /* 0x0000000c008c7947 */ /* 0x000fec0003800000 */
.L_x_7008:
        /* <DEDUP_REMOVED lines=10> */
.L_x_7012:
[----:B------:R-:W2:Y:S02]  /*bdc0*/  LDG.E R4, desc[UR36][R4.64] ;  /* 0x0000002404047981 */ /* 0x000ea4000c1e1900 */
[----:B--2---:R-:W-:-:S04]  /*bdd0*/  I2FP.F32.S32 R0, R4 ;  /* 0x0000000400007245 */ /* 0x004fc80000201400 */
[----:B------:R-:W-:Y:S01]  /*bde0*/  F2FP.BF16.F32.PACK_AB R0, RZ, R0 ;  /* 0x00000000ff00723e */ /* 0x000fe200000010ff */
[----:B------:R-:W-:Y:S06]  /*bdf0*/  BRA `(.L_x_6939) ;  /* 0x0000000c00547947 */ /* 0x000fec0003800000 */
.L_x_7011:
[----:B------:R-:W2:Y:S02]  /*be00*/  LDG.E.U16 R4, desc[UR36][R4.64] ;  /* 0x0000002404047981 */ /* 0x000ea4000c1e1500 */
[----:B--2---:R-:W0:Y:S02]  /*be10*/  I2F.S16 R0, R4 ;  /* 0x0000000400007306 */ /* 0x004e240000101400 */
[----:B0-----:R-:W-:Y:S01]  /*be20*/  F2FP.BF16.F32.PACK_AB R0, RZ, R0 ;  /* 0x00000000ff00723e */ /* 0x001fe200000010ff */
[----:B------:R-:W-:Y:S06]  /*be30*/  BRA `(.L_x_6939) ;  /* 0x0000000c00447947 */ /* 0x000fec0003800000 */
.L_x_7007:
        /* <DEDUP_REMOVED lines=9> */
.L_x_7014:
[----:B------:R-:W2:Y:S02]  /*bed0*/  LDG.E.U16 R0, desc[UR36][R4.64] ;  /* 0x0000002404007981 */ /* 0x000ea4000c1e1500 */
[----:B--2---:R-:W-:-:S05]  /*bee0*/  HADD2.F32 R0, -RZ, R0.H0_H0 ;  /* 0x20000000ff007230 */ /* 0x004fca0000004100 */
[----:B------:R-:W-:Y:S01]  /*bef0*/  F2FP.BF16.F32.PACK_AB R0, RZ, R0 ;  /* 0x00000000ff00723e */ /* 0x000fe200000010ff */
[----:B------:R-:W-:Y:S06]  /*bf00*/  BRA `(.L_x_6939) ;  /* 0x0000000c00107947 */ /* 0x000fec0003800000 */
.L_x_7013:
        /* <DEDUP_REMOVED lines=9> */
.L_x_7016:
[----:B------:R-:W2:Y:S02]  /*bfa0*/  LDG.E.U16 R4, desc[UR36][R4.64] ;  /* 0x0000002404047981 */ /* 0x000ea4000c1e1500 */
[----:B--2---:R-:W-:-:S05]  /*bfb0*/  HADD2.F32 R0, -RZ, R4.H0_H0 ;  /* 0x20000004ff007230 */ /* 0x004fca0000004100 */
[----:B------:R-:W-:Y:S01]  /*bfc0*/  F2FP.BF16.F32.PACK_AB R0, RZ, R0 ;  /* 0x00000000ff00723e */ /* 0x000fe200000010ff */
[----:B------:R-:W-:Y:S06]  /*bfd0*/  BRA `(.L_x_6939) ;  /* 0x0000000800dc7947 */ /* 0x000fec0003800000 */
.L_x_7015:
        /* <DEDUP_REMOVED lines=8> */
.L_x_7006:
        /* <DEDUP_REMOVED lines=13> */
.L_x_7019:
        /* <DEDUP_REMOVED lines=8> */
.L_x_7018:
        /* <DEDUP_REMOVED lines=28> */
.L_x_7021:
        /* <DEDUP_REMOVED lines=12> */
[----:B------:R-:W-:Y:S01]  /*c430*/  F2FP.BF16.F32.PACK_AB R0, RZ, R0 ;  /* 0x00000000ff00723e */ /* 0x000fe200000010ff */
[----:B------:R-:W-:Y:S06]  /*c440*/  BRA `(.L_x_6939) ;  /* 0x0000000400c07947 */ /* 0x000fec0003800000 */
.L_x_7020:
[----:B------:R0:W5:Y:S01]  /*c450*/  LDG.E.U16 R0, desc[UR36][R4.64] ;  /* 0x0000002404007981 */ /* 0x000162000c1e1500 */
[----:B------:R-:W-:Y:S05]  /*c460*/  BRA `(.L_x_6939) ;  /* 0x0000000400b87947 */ /* 0x000fea0003800000 */
.L_x_7017:
        /* <DEDUP_REMOVED lines=12> */
.L_x_7024:
        /* <DEDUP_REMOVED lines=21> */
.L_x_7028:
[----:B------:R-:W-:Y:S05]  /*c680*/  BSYNC B1 ;  /* 0x0000000000017941 */ /* 0x000fea0003800000 */
.L_x_7027:
[----:B------:R-:W-:Y:S01]  /*c690*/  LEA R5, R0, 0x3b800000, 0x17 ;  /* 0x3b80000000057811 */ /* 0x000fe200078eb8ff */
[----:B------:R-:W-:-:S05]  /*c6a0*/  IMAD.SHL.U32 R0, R3, 0x100000, RZ ;  /* 0x0010000003007824 */ /* 0x000fca00078e00ff */
[----:B------:R-:W-:-:S07]  /*c6b0*/  LOP3.LUT R0, R5, R0, R6, 0xfe, !PT ;  /* 0x0000000005007212 */ /* 0x000fce00078efe06 */
.L_x_7026:
[----:B------:R-:W-:Y:S05]  /*c6c0*/  BSYNC B0 ;  /* 0x0000000000007941 */ /* 0x000fea0003800000 */
.L_x_7025:
[----:B------:R-:W-:Y:S01]  /*c6d0*/  F2FP.BF16.F32.PACK_AB R0, RZ, R0 ;  /* 0x00000000ff00723e */ /* 0x000fe200000010ff */
[----:B------:R-:W-:Y:S06]  /*c6e0*/  BRA `(.L_x_6939) ;  /* 0x0000000400187947 */ /* 0x000fec0003800000 */
.L_x_7023:
        /* <DEDUP_REMOVED lines=21> */
.L_x_7032:
[----:B------:R-:W-:Y:S05]  /*c840*/  BSYNC B1 ;  /* 0x0000000000017941 */ /* 0x000fea0003800000 */
.L_x_7031:
[----:B------:R-:W-:Y:S01]  /*c850*/  LEA R5, R0, 0x37800000, 0x17 ;  /* 0x3780000000057811 */ /* 0x000fe200078eb8ff */
[----:B------:R-:W-:-:S05]  /*c860*/  IMAD.SHL.U32 R0, R3, 0x200000, RZ ;  /* 0x0020000003007824 */ /* 0x000fca00078e00ff */
[----:B------:R-:W-:-:S07]  /*c870*/  LOP3.LUT R0, R5, R0, R6, 0xfe, !PT ;  /* 0x0000000005007212 */ /* 0x000fce00078efe06 */
.L_x_7030:
[----:B------:R-:W-:Y:S05]  /*c880*/  BSYNC B0 ;  /* 0x0000000000007941 */ /* 0x000fea0003800000 */
.L_x_7029:
[----:B------:R-:W-:Y:S01]  /*c890*/  F2FP.BF16.F32.PACK_AB R0, RZ, R0 ;  /* 0x00000000ff00723e */ /* 0x000fe200000010ff */
[----:B------:R-:W-:Y:S06]  /*c8a0*/  BRA `(.L_x_6939) ;  /* 0x0000000000a87947 */ /* 0x000fec0003800000 */
.L_x_7022:
        /* <DEDUP_REMOVED lines=14> */
.L_x_7036:
[----:B------:R-:W-:Y:S05]  /*c990*/  BSYNC B0 ;  /* 0x0000000000007941 */ /* 0x000fea0003800000 */
.L_x_7035:
[----:B------:R-:W-:Y:S01]  /*c9a0*/  F2FP.BF16.F32.PACK_AB R0, RZ, R0 ;  /* 0x00000000ff00723e */ /* 0x000fe200000010ff */
[----:B------:R-:W-:Y:S06]  /*c9b0*/  BRA `(.L_x_6939) ;  /* 0x0000000000647947 */ /* 0x000fec0003800000 */
.L_x_7010:
        /* <DEDUP_REMOVED lines=16> */
.L_x_7037:
[----:B------:R-:W-:Y:S01]  /*cac0*/  PRMT R0, RZ, 0x7610, R0 ;  /* 0x00007610ff007816 */ /* 0x000fe20000000000 */
[----:B------:R-:W-:Y:S06]  /*cad0*/  BRA `(.L_x_6939) ;  /* 0x00000000001c7947 */ /* 0x000fec0003800000 */
.L_x_7034:
[----:B------:R-:W2:Y:S02]  /*cae0*/  LDG.E.64 R4, desc[UR36][R4.64] ;  /* 0x0000002404047981 */ /* 0x000ea4000c1e1b00 */
[----:B--2---:R-:W0:Y:S02]  /*caf0*/  I2F.U64 R0, R4 ;  /* 0x0000000400007312 */ /* 0x004e240000301000 */
[----:B0-----:R-:W-:Y:S01]  /*cb00*/  F2FP.BF16.F32.PACK_AB R0, RZ, R0 ;  /* 0x00000000ff00723e */ /* 0x001fe200000010ff */
[----:B------:R-:W-:Y:S06]  /*cb10*/  BRA `(.L_x_6939) ;  /* 0x00000000000c7947 */ /* 0x000fec0003800000 */
.L_x_7033:
[----:B------:R-:W2:Y:S02]  /*cb20*/  LDG.E R4, desc[UR36][R4.64] ;  /* 0x0000002404047981 */ /* 0x000ea4000c1e1900 */
[----:B--2---:R-:W-:-:S04]  /*cb30*/  I2FP.F32.U32 R0, R4 ;  /* 0x0000000400007245 */ /* 0x004fc80000201000 */
[----:B------:R-:W-:-:S07]  /*cb40*/  F2FP.BF16.F32.PACK_AB R0, RZ, R0 ;  /* 0x00000000ff00723e */ /* 0x000fce00000010ff */
.L_x_6939:
[----:B------:R-:W-:Y:S05]  /*cb50*/  BSYNC B6 ;  /* 0x0000000000067941 */ /* 0x000fea0003800000 */
.L_x_6938:
[----:B------:R-:W1:Y:S01]  /*cb60*/  S2R R3, SR_CTAID.X ;  /* 0x0000000000037919 */ /* 0x000e620000002500 */
[----:B0-----:R-:W1:Y:S01]  /*cb70*/  LDC R5, c[0x0][0x210] ;  /* 0x00008400ff057b82 */ /* 0x001e620000000800 */
[----:B------:R-:W-:Y:S01]  /*cb80*/  BSSY B0, `(.L_x_7038) ;  /* 0x0000021000007945 */ /* 0x000fe20003800000 */
[----:B------:R-:W0:Y:S06]  /*cb90*/  S2R R26, SR_TID.X ;  /* 0x00000000001a7919 */ /* 0x000e2c0000002100 */
[----:B------:R-:W2:Y:S01]  /*cba0*/  LDC.U8 R10, c[0x0][0x24c] ;  /* 0x00009300ff0a7b82 */ /* 0x000ea20000000000 */
[----:B-1----:R-:W-:-:S02]  /*cbb0*/  IMAD R5, R3, -0x200, R5 ;  /* 0xfffffe0003057824 */ /* 0x002fc400078e0205 */
[----:B0-----:R-:W-:-:S03]  /*cbc0*/  VIADD R3, R26, 0x100 ;  /* 0x000001001a037836 */ /* 0x001fc60000000000 */
[CC--:B------:R-:W-:Y:S01]  /*cbd0*/  ISETP.GE.AND P3, PT, R26.reuse, R5.reuse, PT ;  /* 0x000000051a00720c */ /* 0x0c0fe20003f66270 */
[C---:B------:R-:W-:Y:S02]  /*cbe0*/  VIADD R4, R26.reuse, 0x180 ;  /* 0x000001801a047836 */ /* 0x040fe40000000000 */
[----:B------:R-:W-:Y:S01]  /*cbf0*/  VIADD R27, R26, 0x80 ;  /* 0x000000801a1b7836 */ /* 0x000fe20000000000 */
[-C--:B------:R-:W-:Y:S02]  /*cc00*/  ISETP.GE.AND P1, PT, R3, R5.reuse, PT ;  /* 0x000000050300720c */ /* 0x080fe40003f26270 */
[-C--:B------:R-:W-:Y:S02]  /*cc10*/  ISETP.GE.AND P2, PT, R4, R5.reuse, PT ;  /* 0x000000050400720c */ /* 0x080fe40003f46270 */
[----:B------:R-:W-:-:S05]  /*cc20*/  ISETP.GE.AND P0, PT, R27, R5, PT ;  /* 0x000000051b00720c */ /* 0x000fca0003f06270 */
[----:B--2---:R-:W-:Y:S08]  /*cc30*/  @P3 BRA `(.L_x_7039) ;  /* 0x0000000000543947 */ /* 0x004ff00003800000 */
[----:B-----5:R-:W-:Y:S02]  /*cc40*/  IMAD.U32 R24, R24, 0x10000, RZ ;  /* 0x0001000018187824 */ /* 0x020fe400078e00ff */
[----:B------:R-:W-:Y:S02]  /*cc50*/  IMAD.U32 R23, R23, 0x10000, RZ ;  /* 0x0001000017177824 */ /* 0x000fe400078e00ff */
[C---:B------:R-:W-:Y:S01]  /*cc60*/  FADD.FTZ R3, -R24.reuse, 1 ;  /* 0x3f80000018037421 */ /* 0x040fe20000010100 */
[----:B------:R-:W-:Y:S02]  /*cc70*/  IMAD.U32 R29, R29, 0x10000, RZ ;  /* 0x000100001d1d7824 */ /* 0x000fe400078e00ff */
[----:B------:R-:W-:-:S03]  /*cc80*/  FADD.FTZ R23, R24, -R23 ;  /* 0x8000001718177221 */ /* 0x000fc60000010000 */
[----:B------:R-:W0:Y:S08]  /*cc90*/  F2F.BF16.F32 R3, R3 ;  /* 0x0000000300037304 */ /* 0x000e300000202000 */
[----:B------:R-:W1:Y:S01]  /*cca0*/  F2F.BF16.F32 R23, R23 ;  /* 0x0000001700177304 */ /* 0x000e620000202000 */
[----:B0-----:R-:W-:-:S04]  /*ccb0*/  IMAD.U32 R5, R3, 0x10000, RZ ;  /* 0x0001000003057824 */ /* 0x001fc800078e00ff */
[----:B------:R-:W-:Y:S01]  /*ccc0*/  FMUL.FTZ R5, R24, R5 ;  /* 0x0000000518057220 */ /* 0x000fe20000410000 */
[----:B-1----:R-:W-:-:S05]  /*ccd0*/  IMAD.U32 R6, R23, 0x10000, RZ ;  /* 0x0001000017067824 */ /* 0x002fca00078e00ff */
[----:B------:R-:W0:Y:S01]  /*cce0*/  F2F.BF16.F32 R5, R5 ;  /* 0x0000000500057304 */ /* 0x000e220000202000 */
[----:B------:R-:W-:-:S07]  /*ccf0*/  FMUL.FTZ R6, R29, R6 ;  /* 0x000000061d067220 */ /* 0x000fce0000410000 */
[----:B------:R-:W1:Y:S01]  /*cd00*/  F2F.BF16.F32 R6, R6 ;  /* 0x0000000600067304 */ /* 0x000e620000202000 */
[----:B0-----:R-:W-:-:S05]  /*cd10*/  IMAD.U32 R4, R5, 0x10000, RZ ;  /* 0x0001000005047824 */ /* 0x001fca00078e00ff */
[----:B------:R-:W-:Y:S01]  /*cd20*/  FMNMX.FTZ R4, R4, 1.0018652574217412621e-12, !PT ;  /* 0x2b8d000004047809 */ /* 0x000fe20007810000 */
[----:B-1----:R-:W-:-:S05]  /*cd30*/  IMAD.U32 R3, R6, 0x10000, RZ ;  /* 0x0001000006037824 */ /* 0x002fca00078e00ff */
[----:B------:R-:W0:Y:S02]  /*cd40*/  F2F.BF16.F32 R4, R4 ;  /* 0x0000000400047304 */ /* 0x000e240000202000 */
[----:B0-----:R-:W-:-:S06]  /*cd50*/  IMAD.U32 R7, R4, 0x10000, RZ ;  /* 0x0001000004077824 */ /* 0x001fcc00078e00ff */
[----:B------:R-:W0:Y:S02]  /*cd60*/  MUFU.RCP R8, R7 ;  /* 0x0000000700087308 */ /* 0x000e240000001000 */
[----:B0-----:R-:W-:-:S06]  /*cd70*/  FMUL.FTZ R3, R3, R8 ;  /* 0x0000000803037220 */ /* 0x001fcc0000410000 */
[----:B------:R0:W1:Y:S02]  /*cd80*/  F2F.BF16.F32 R5, R3 ;  /* 0x0000000300057304 */ /* 0x0000640000202000 */
.L_x_7039:
[----:B------:R-:W-:Y:S05]  /*cd90*/  BSYNC B0 ;  /* 0x0000000000007941 */ /* 0x000fea0003800000 */
.L_x_7038:
[----:B------:R-:W-:Y:S04]  /*cda0*/  BSSY B0, `(.L_x_7040) ;  /* 0x0000017000007945 */ /* 0x000fe80003800000 */
[----:B------:R-:W-:Y:S05]  /*cdb0*/  @P0 BRA `(.L_x_7041) ;  /* 0x0000000000540947 */ /* 0x000fea0003800000 */
[----:B-----5:R-:W-:Y:S02]  /*cdc0*/  IMAD.U32 R22, R22, 0x10000, RZ ;  /* 0x0001000016167824 */ /* 0x020fe400078e00ff */
[----:B------:R-:W-:Y:S02]  /*cdd0*/  IMAD.U32 R9, R18, 0x10000, RZ ;  /* 0x0001000012097824 */ /* 0x000fe400078e00ff */
[----:B0-----:R-:W-:Y:S01]  /*cde0*/  FADD.FTZ R3, -R22, 1 ;  /* 0x3f80000016037421 */ /* 0x001fe20000010100 */
        /* <DEDUP_REMOVED lines=14> */
[----:B0-----:R-:W-:-:S06]  /*ced0*/  IMAD.U32 R7, R4, 0x10000, RZ ;  /* 0x0001000004077824 */ /* 0x001fcc00078e00ff */
[----:B------:R-:W0:Y:S02]  /*cee0*/  MUFU.RCP R7, R7 ;  /* 0x0000000700077308 */ /* 0x000e240000001000 */
[----:B0-----:R-:W-:-:S06]  /*cef0*/  FMUL.FTZ R6, R6, R7 ;  /* 0x0000000706067220 */ /* 0x001fcc0000410000 */
[----:B------:R2:W3:Y:S02]  /*cf00*/  F2F.BF16.F32 R18, R6 ;  /* 0x0000000600127304 */ /* 0x0004e40000202000 */
.L_x_7041:
[----:B------:R-:W-:Y:S05]  /*cf10*/  BSYNC B0 ;  /* 0x0000000000007941 */ /* 0x000fea0003800000 */
.L_x_7040:
[----:B------:R-:W-:Y:S04]  /*cf20*/  BSSY B0, `(.L_x_7042) ;  /* 0x0000017000007945 */ /* 0x000fe80003800000 */
[----:B------:R-:W-:Y:S05]  /*cf30*/  @P1 BRA `(.L_x_7043) ;  /* 0x0000000000541947 */ /* 0x000fea0003800000 */
[----:B-----5:R-:W-:Y:S02]  /*cf40*/  IMAD.U32 R17, R17, 0x10000, RZ ;  /* 0x0001000011117824 */ /* 0x020fe400078e00ff */
[----:B--2---:R-:W-:Y:S02]  /*cf50*/  IMAD.U32 R6, R19, 0x10000, RZ ;  /* 0x0001000013067824 */ /* 0x004fe400078e00ff */
        /* <DEDUP_REMOVED lines=14> */
[----:B0-----:R-:W-:-:S07]  /*d040*/  IMAD.U32 R4, R6, 0x10000, RZ ;  /* 0x0001000006047824 */ /* 0x001fce00078e00ff */
[----:B------:R-:W0:Y:S01]  /*d050*/  MUFU.RCP R4, R4 ;  /* 0x0000000400047308 */ /* 0x000e220000001000 */
[----:B--2---:R-:W-:-:S04]  /*d060*/  IMAD.U32 R3, R2, 0x10000, RZ ;  /* 0x0001000002037824 */ /* 0x004fc800078e00ff */
[----:B0-----:R-:W-:-:S04]  /*d070*/  FMUL.FTZ R3, R3, R4 ;  /* 0x0000000403037220 */ /* 0x001fc80000410000 */
[----:B------:R4:W0:Y:S03]  /*d080*/  F2F.BF16.F32 R17, R3 ;  /* 0x0000000300117304 */ /* 0x0008260000202000 */
.L_x_7043:
[----:B------:R-:W-:Y:S05]  /*d090*/  BSYNC B0 ;  /* 0x0000000000007941 */ /* 0x000fea0003800000 */
.L_x_7042:
[----:B------:R-:W-:Y:S04]  /*d0a0*/  BSSY B0, `(.L_x_7044) ;  /* 0x0000017000007945 */ /* 0x000fe80003800000 */
[----:B------:R-:W-:Y:S05]  /*d0b0*/  @P2 BRA `(.L_x_7045) ;  /* 0x0000000000542947 */ /* 0x000fea0003800000 */
[----:B-----5:R-:W-:Y:S02]  /*d0c0*/  IMAD.U32 R25, R25, 0x10000, RZ ;  /* 0x0001000019197824 */ /* 0x020fe400078e00ff */
[----:B------:R-:W-:Y:S02]  /*d0d0*/  IMAD.U32 R0, R0, 0x10000, RZ ;  /* 0x0001000000007824 */ /* 0x000fe400078e00ff */
[----:B------:R-:W-:Y:S01]  /*d0e0*/  FADD.FTZ R2, -R25, 1 ;  /* 0x3f80000019027421 */ /* 0x000fe20000010100 */
[----:B------:R-:W-:-:S05]  /*d0f0*/  IMAD.U32 R16, R16, 0x10000, RZ ;  /* 0x0001000010107824 */ /* 0x000fca00078e00ff */
[----:B------:R-:W0:Y:S02]  /*d100*/  F2F.BF16.F32 R2, R2 ;  /* 0x0000000200027304 */ /* 0x000e240000202000 */
[----:B0-----:R-:W-:-:S04]  /*d110*/  IMAD.U32 R4, R2, 0x10000, RZ ;  /* 0x0001000002047824 */ /* 0x001fc800078e00ff */
[C---:B------:R-:W-:Y:S01]  /*d120*/  FMUL.FTZ R4, R25.reuse, R4 ;  /* 0x0000000419047220 */ /* 0x040fe20000410000 */
[----:B------:R-:W-:-:S05]  /*d130*/  FADD.FTZ R25, R25, -R0 ;  /* 0x8000000019197221 */ /* 0x000fca0000010000 */
[----:B------:R-:W0:Y:S08]  /*d140*/  F2F.BF16.F32 R4, R4 ;  /* 0x0000000400047304 */ /* 0x000e300000202000 */
[----:B------:R-:W4:Y:S01]  /*d150*/  F2F.BF16.F32 R25, R25 ;  /* 0x0000001900197304 */ /* 0x000f220000202000 */
[----:B0-----:R-:W-:-:S05]  /*d160*/  IMAD.U32 R0, R4, 0x10000, RZ ;  /* 0x0001000004007824 */ /* 0x001fca00078e00ff */
[----:B------:R-:W-:Y:S01]  /*d170*/  FMNMX.FTZ R0, R0, 1.0018652574217412621e-12, !PT ;  /* 0x2b8d000000007809 */ /* 0x000fe20007810000 */
[----:B----4-:R-:W-:-:S05]  /*d180*/  IMAD.U32 R3, R25, 0x10000, RZ ;  /* 0x0001000019037824 */ /* 0x010fca00078e00ff */
[----:B------:R-:W0:Y:S01]  /*d190*/  F2F.BF16.F32 R0, R0 ;  /* 0x0000000000007304 */ /* 0x000e220000202000 */
[----:B------:R-:W-:-:S07]  /*d1a0*/  FMUL.FTZ R3, R16, R3 ;  /* 0x0000000310037220 */ /* 0x000fce0000410000 */
[----:B------:R-:W4:Y:S01]  /*d1b0*/  F2F.BF16.F32 R3, R3 ;  /* 0x0000000300037304 */ /* 0x000f220000202000 */
[----:B0-----:R-:W-:-:S07]  /*d1c0*/  IMAD.U32 R4, R0, 0x10000, RZ ;  /* 0x0001000000047824 */ /* 0x001fce00078e00ff */
[----:B------:R-:W0:Y:S01]  /*d1d0*/  MUFU.RCP R7, R4 ;  /* 0x0000000400077308 */ /* 0x000e220000001000 */
[----:B----4-:R-:W-:-:S04]  /*d1e0*/  IMAD.U32 R2, R3, 0x10000, RZ ;  /* 0x0001000003027824 */ /* 0x010fc800078e00ff */
[----:B0-----:R-:W-:-:S04]  /*d1f0*/  FMUL.FTZ R2, R2, R7 ;  /* 0x0000000702027220 */ /* 0x001fc80000410000 */
[----:B------:R0:W4:Y:S03]  /*d200*/  F2F.BF16.F32 R16, R2 ;  /* 0x0000000200107304 */ /* 0x0001260000202000 */
.L_x_7045:
[----:B------:R-:W-:Y:S05]  /*d210*/  BSYNC B0 ;  /* 0x0000000000007941 */ /* 0x000fea0003800000 */
.L_x_7044:
[----:B------:R-:W-:Y:S04]  /*d220*/  BSSY B6, `(.L_x_7046) ;  /* 0x0000113000067945 */ /* 0x000fe80003800000 */
[----:B------:R-:W-:Y:S05]  /*d230*/  @P3 BRA `(.L_x_7047) ;  /* 0x0000001000443947 */ /* 0x000fea0003800000 */
[----:B-----5:R-:W1:Y:S01]  /*d240*/  S2R R0, SR_CTAID.X ;  /* 0x0000000000007919 */ /* 0x020e620000002500 */
[----:B0---4-:R-:W0:Y:S01]  /*d250*/  LDC.64 R2, c[0x0][0x218] ;  /* 0x00008600ff027b82 */ /* 0x011e220000000a00 */
[----:B------:R-:W-:Y:S01]  /*d260*/  ULDC UR4, c[0x0][0x250] ;  /* 0x0000940000047ab9 */ /* 0x000fe20000000800 */
[----:B-1----:R-:W-:Y:S01]  /*d270*/  IMAD R26, R0, 0x200, R26 ;  /* 0x00000200001a7824 */ /* 0x002fe200078e021a */
[----:B------:R-:W-:-:S03]  /*d280*/  PRMT R0, R10, 0x9910, RZ ;  /* 0x000099100a007816 */ /* 0x000fc600000000ff */
        /* <DEDUP_REMOVED lines=13> */
[----:B------:R-:W-:Y:S02]  /*d360*/  IMAD.U32 R5, R5, 0x10000, RZ ;  /* 0x0001000005057824 */ /* 0x000fe400078e00ff */
[----:B------:R-:W-:-:S04]  /*d370*/  IMAD.MOV.U32 R26, RZ, RZ, R27 ;  /* 0x000000ffff1a7224 */ /* 0x000fc800078e001b */
[----:B------:R-:W0:Y:S02]  /*d380*/  F2I.FTZ.TRUNC.NTZ R5, R5 ;  /* 0x0000000500057305 */ /* 0x000e24000021f100 */
[----:B0-----:R0:W-:Y:S01]  /*d390*/  STG.E.U8 desc[UR36][R2.64], R5 ;  /* 0x0000000502007986 */ /* 0x0011e2000c101124 */
[----:B------:R-:W-:Y:S05]  /*d3a0*/  BRA `(.L_x_7047) ;  /* 0x0000000c00e87947 */ /* 0x000fea0003800000 */
.L_x_7051:
[----:B------:R-:W-:Y:S02]  /*d3b0*/  IMAD.U32 R5, R5, 0x10000, RZ ;  /* 0x0001000005057824 */ /* 0x000fe400078e00ff */
[----:B------:R-:W-:-:S04]  /*d3c0*/  IMAD.MOV.U32 R26, RZ, RZ, R27 ;  /* 0x000000ffff1a7224 */ /* 0x000fc800078e001b */
[----:B------:R-:W0:Y:S02]  /*d3d0*/  F2I.S64.TRUNC R4, R5 ;  /* 0x0000000500047311 */ /* 0x000e24000020d900 */
[----:B0-----:R0:W-:Y:S01]  /*d3e0*/  STG.E.U8 desc[UR36][R2.64], R4 ;  /* 0x0000000402007986 */ /* 0x0011e2000c101124 */
[----:B------:R-:W-:Y:S05]  /*d3f0*/  BRA `(.L_x_7047) ;  /* 0x0000000c00d47947 */ /* 0x000fea0003800000 */
.L_x_7050:
[----:B------:R-:W-:-:S13]  /*d400*/  ISETP.NE.AND P0, PT, R0, 0x2, PT ;  /* 0x000000020000780c */ /* 0x000fda0003f05270 */
[----:B------:R-:W-:Y:S05]  /*d410*/  @!P0 BRA `(.L_x_7053) ;  /* 0x0000000000388947 */ /* 0x000fea0003800000 */
[----:B------:R-:W-:-:S13]  /*d420*/  ISETP.NE.AND P0, PT, R0, 0x3, PT ;  /* 0x000000030000780c */ /* 0x000fda0003f05270 */
[----:B------:R-:W-:Y:S05]  /*d430*/  @!P0 BRA `(.L_x_7054) ;  /* 0x00000000001c8947 */ /* 0x000fea0003800000 */
[----:B------:R-:W-:-:S13]  /*d440*/  ISETP.NE.AND P0, PT, R0, 0x4, PT ;  /* 0x000000040000780c */ /* 0x000fda0003f05270 */
[----:B------:R-:W-:Y:S05]  /*d450*/  @P0 BRA `(.L_x_7052) ;  /* 0x0000000c00500947 */ /* 0x000fea0003800000 */
[----:B------:R-:W-:Y:S02]  /*d460*/  IMAD.U32 R5, R5, 0x10000, RZ ;  /* 0x0001000005057824 */ /* 0x000fe400078e00ff */
[----:B------:R-:W-:-:S04]  /*d470*/  IMAD.MOV.U32 R26, RZ, RZ, R27 ;  /* 0x000000ffff1a7224 */ /* 0x000fc800078e001b */
[----:B------:R-:W0:Y:S02]  /*d480*/  F2I.S64.TRUNC R4, R5 ;  /* 0x0000000500047311 */ /* 0x000e24000020d900 */
[----:B0-----:R0:W-:Y:S01]  /*d490*/  STG.E.64 desc[UR36][R2.64], R4 ;  /* 0x0000000402007986 */ /* 0x0011e2000c101b24 */
[----:B------:R-:W-:Y:S05]  /*d4a0*/  BRA `(.L_x_7047) ;  /* 0x0000000c00a87947 */ /* 0x000fea0003800000 */
.L_x_7054:
[----:B------:R-:W-:Y:S02]  /*d4b0*/  IMAD.U32 R5, R5, 0x10000, RZ ;  /* 0x0001000005057824 */ /* 0x000fe400078e00ff */
[----:B------:R-:W-:-:S04]  /*d4c0*/  IMAD.MOV.U32 R26, RZ, RZ, R27 ;  /* 0x000000ffff1a7224 */ /* 0x000fc800078e001b */
[----:B------:R-:W0:Y:S02]  /*d4d0*/  F2I.FTZ.TRUNC.NTZ R5, R5 ;  /* 0x0000000500057305 */ /* 0x000e24000021f100 */
[----:B0-----:R0:W-:Y:S01]  /*d4e0*/  STG.E desc[UR36][R2.64], R5 ;  /* 0x0000000502007986 */ /* 0x0011e2000c101924 */
[----:B------:R-:W-:Y:S05]  /*d4f0*/  BRA `(.L_x_7047) ;  /* 0x0000000c00947947 */ /* 0x000fea0003800000 */
.L_x_7053:
[----:B------:R-:W-:Y:S02]  /*d500*/  IMAD.U32 R5, R5, 0x10000, RZ ;  /* 0x0001000005057824 */ /* 0x000fe400078e00ff */
[----:B------:R-:W-:-:S04]  /*d510*/  IMAD.MOV.U32 R26, RZ, RZ, R27 ;  /* 0x000000ffff1a7224 */ /* 0x000fc800078e001b */
[----:B------:R-:W0:Y:S02]  /*d520*/  F2I.FTZ.TRUNC.NTZ R5, R5 ;  /* 0x0000000500057305 */ /* 0x000e24000021f100 */
[----:B0-----:R0:W-:Y:S01]  /*d530*/  STG.E.U16 desc[UR36][R2.64], R5 ;  /* 0x0000000502007986 */ /* 0x0011e2000c101524 */
[----:B------:R-:W-:Y:S05]  /*d540*/  BRA `(.L_x_7047) ;  /* 0x0000000c00807947 */ /* 0x000fea0003800000 */
.L_x_7049:
[----:B------:R-:W-:-:S13]  /*d550*/  ISETP.GT.AND P0, PT, R0, 0x6, PT ;  /* 0x000000060000780c */ /* 0x000fda0003f04270 */
[----:B------:R-:W-:Y:S05]  /*d560*/  @P0 BRA `(.L_x_7055) ;  /* 0x0000000000340947 */ /* 0x000fea0003800000 */
[----:B------:R-:W-:-:S13]  /*d570*/  ISETP.NE.AND P0, PT, R0, 0x5, PT ;  /* 0x000000050000780c */ /* 0x000fda0003f05270 */
[----:B------:R-:W-:Y:S05]  /*d580*/  @!P0 BRA `(.L_x_7056) ;  /* 0x0000000000188947 */ /* 0x000fea0003800000 */
[----:B------:R-:W-:-:S13]  /*d590*/  ISETP.NE.AND P0, PT, R0, 0x6, PT ;  /* 0x000000060000780c */ /* 0x000fda0003f05270 */
[----:B------:R-:W-:Y:S05]  /*d5a0*/  @P0 BRA `(.L_x_7052) ;  /* 0x0000000800fc0947 */ /* 0x000fea0003800000 */
[----:B------:R-:W-:Y:S02]  /*d5b0*/  IMAD.U32 R5, R5, 0x10000, RZ ;  /* 0x0001000005057824 */ /* 0x000fe400078e00ff */
[----:B------:R-:W-:-:S03]  /*d5c0*/  IMAD.MOV.U32 R26, RZ, RZ, R27 ;  /* 0x000000ffff1a7224 */ /* 0x000fc600078e001b */
[----:B------:R0:W-:Y:S01]  /*d5d0*/  STG.E desc[UR36][R2.64], R5 ;  /* 0x0000000502007986 */ /* 0x0001e2000c101924 */
[----:B------:R-:W-:Y:S05]  /*d5e0*/  BRA `(.L_x_7047) ;  /* 0x0000000c00587947 */ /* 0x000fea0003800000 */
.L_x_7056:
[----:B------:R-:W-:Y:S02]  /*d5f0*/  IMAD.U32 R0, R5, 0x10000, RZ ;  /* 0x0001000005007824 */ /* 0x000fe400078e00ff */
[----:B------:R-:W-:-:S03]  /*d600*/  IMAD.MOV.U32 R26, RZ, RZ, R27 ;  /* 0x000000ffff1a7224 */ /* 0x000fc600078e001b */
[----:B------:R-:W-:-:S05]  /*d610*/  F2FP.F16.F32.PACK_AB R0, RZ, R0 ;  /* 0x00000000ff00723e */ /* 0x000fca00000000ff */
[----:B------:R0:W-:Y:S01]  /*d620*/  STG.E.U16 desc[UR36][R2.64], R0 ;  /* 0x0000000002007986 */ /* 0x0001e2000c101524 */
[----:B------:R-:W-:Y:S05]  /*d630*/  BRA `(.L_x_7047) ;  /* 0x0000000c00447947 */ /* 0x000fea0003800000 */
.L_x_7055:
[----:B------:R-:W-:-:S13]  /*d640*/  ISETP.NE.AND P0, PT, R0, 0x7, PT ;  /* 0x000000070000780c */ /* 0x000fda0003f05270 */
[----:B------:R-:W-:Y:S05]  /*d650*/  @!P0 BRA `(.L_x_7057) ;  /* 0x00000000003c8947 */ /* 0x000fea0003800000 */
[----:B------:R-:W-:-:S13]  /*d660*/  ISETP.NE.AND P0, PT, R0, 0x8, PT ;  /* 0x000000080000780c */ /* 0x000fda0003f05270 */
[----:B------:R-:W-:Y:S05]  /*d670*/  @!P0 BRA `(.L_x_7058) ;  /* 0x00000000001c8947 */ /* 0x000fea0003800000 */
[----:B------:R-:W-:-:S13]  /*d680*/  ISETP.NE.AND P0, PT, R0, 0x9, PT ;  /* 0x000000090000780c */ /* 0x000fda0003f05270 */
[----:B------:R-:W-:Y:S05]  /*d690*/  @P0 BRA `(.L_x_7052) ;  /* 0x0000000800c00947 */ /* 0x000fea0003800000 */
[----:B------:R-:W-:Y:S02]  /*d6a0*/  IMAD.U32 R4, R5, 0x10000, RZ ;  /* 0x0001000005047824 */ /* 0x000fe400078e00ff */
[----:B------:R-:W-:Y:S02]  /*d6b0*/  IMAD.MOV.U32 R5, RZ, RZ, RZ ;  /* 0x000000ffff057224 */ /* 0x000fe400078e00ff */
[----:B------:R-:W-:-:S03]  /*d6c0*/  IMAD.MOV.U32 R26, RZ, RZ, R27 ;  /* 0x000000ffff1a7224 */ /* 0x000fc600078e001b */
[----:B------:R0:W-:Y:S01]  /*d6d0*/  STG.E.64 desc[UR36][R2.64], R4 ;  /* 0x0000000402007986 */ /* 0x0001e2000c101b24 */
[----:B------:R-:W-:Y:S05]  /*d6e0*/  BRA `(.L_x_7047) ;  /* 0x0000000c00187947 */ /* 0x000fea0003800000 */
.L_x_7058:
[----:B------:R-:W-:Y:S02]  /*d6f0*/  IMAD.U32 R5, R5, 0x10000, RZ ;  /* 0x0001000005057824 */ /* 0x000fe400078e00ff */
[----:B------:R-:W-:-:S03]  /*d700*/  IMAD.MOV.U32 R26, RZ, RZ, R27 ;  /* 0x000000ffff1a7224 */ /* 0x000fc600078e001b */
[----:B------:R-:W-:-:S04]  /*d710*/  F2FP.F16.F32.PACK_AB R5, RZ, R5 ;  /* 0x00000005ff05723e */ /* 0x000fc800000000ff */
[----:B------:R-:W-:-:S05]  /*d720*/  PRMT R5, R5, 0x5410, RZ ;  /* 0x0000541005057816 */ /* 0x000fca00000000ff */
[----:B------:R0:W-:Y:S01]  /*d730*/  STG.E desc[UR36][R2.64], R5 ;  /* 0x0000000502007986 */ /* 0x0001e2000c101924 */
[----:B------:R-:W-:Y:S05]  /*d740*/  BRA `(.L_x_7047) ;  /* 0x0000000c00007947 */ /* 0x000fea0003800000 */
.L_x_7057:
[----:B------:R-:W-:Y:S02]  /*d750*/  IMAD.U32 R4, R5, 0x10000, RZ ;  /* 0x0001000005047824 */ /* 0x000fe400078e00ff */
[----:B------:R-:W-:Y:S02]  /*d760*/  IMAD.MOV.U32 R26, RZ, RZ, R27 ;  /* 0x000000ffff1a7224 */ /* 0x000fe400078e001b */
[----:B------:R-:W-:-:S06]  /*d770*/  FMUL.FTZ R4, R4, 1 ;  /* 0x3f80000004047820 */ /* 0x000fcc0000410000 */
[----:B------:R-:W0:Y:S02]  /*d780*/  F2F.F64.F32 R4, R4 ;  /* 0x0000000400047310 */ /* 0x000e240000201800 */
[----:B0-----:R0:W-:Y:S01]  /*d790*/  STG.E.64 desc[UR36][R2.64], R4 ;  /* 0x0000000402007986 */ /* 0x0011e2000c101b24 */
[----:B------:R-:W-:Y:S05]  /*d7a0*/  BRA `(.L_x_7047) ;  /* 0x0000000800e87947 */ /* 0x000fea0003800000 */
.L_x_7048:
        /* <DEDUP_REMOVED lines=10> */
[----:B------:R-:W-:-:S04]  /*d850*/  FSETP.NEU.FTZ.AND P0, PT, R5, RZ, PT ;  /* 0x000000ff0500720b */ /* 0x000fc80003f1d000 */
[----:B------:R-:W-:-:S05]  /*d860*/  SEL R5, RZ, 0x1, !P0 ;  /* 0x00000001ff057807 */ /* 0x000fca0004000000 */
[----:B------:R0:W-:Y:S01]  /*d870*/  STG.E.U8 desc[UR36][R2.64], R5 ;  /* 0x0000000502007986 */ /* 0x0001e2000c101124 */
[----:B------:R-:W-:Y:S05]  /*d880*/  BRA `(.L_x_7047) ;  /* 0x0000000800b07947 */ /* 0x000fea0003800000 */
.L_x_7061:
[----:B------:R-:W-:Y:S01]  /*d890*/  IMAD.U32 R5, R5, 0x10000, RZ ;  /* 0x0001000005057824 */ /* 0x000fe200078e00ff */
[----:B--2---:R-:W-:Y:S01]  /*d8a0*/  CS2R R6, SRZ ;  /* 0x0000000000067805 */ /* 0x004fe2000001ff00 */
[----:B------:R-:W-:Y:S02]  /*d8b0*/  IMAD.MOV.U32 R26, RZ, RZ, R27 ;  /* 0x000000ffff1a7224 */ /* 0x000fe400078e001b */
[----:B------:R-:W-:-:S06]  /*d8c0*/  FMUL.FTZ R5, R5, 1 ;  /* 0x3f80000005057820 */ /* 0x000fcc0000410000 */
[----:B------:R-:W0:Y:S02]  /*d8d0*/  F2F.F64.F32 R4, R5 ;  /* 0x0000000500047310 */ /* 0x000e240000201800 */
[----:B0-----:R0:W-:Y:S01]  /*d8e0*/  STG.E.128 desc[UR36][R2.64], R4 ;  /* 0x0000000402007986 */ /* 0x0011e2000c101d24 */
[----:B------:R-:W-:Y:S05]  /*d8f0*/  BRA `(.L_x_7047) ;  /* 0x0000000800947947 */ /* 0x000fea0003800000 */
.L_x_7060:
        /* <DEDUP_REMOVED lines=21> */
.L_x_7065:
[----:B------:R-:W-:Y:S05]  /*da50*/  BSYNC B0 ;  /* 0x0000000000007941 */ /* 0x000fea0003800000 */
.L_x_7064:
[----:B------:R-:W-:Y:S01]  /*da60*/  LOP3.LUT R5, R0, R5, RZ, 0xfc, !PT ;  /* 0x0000000500057212 */ /* 0x000fe200078efcff */
[----:B------:R-:W-:-:S04]  /*da70*/  IMAD.MOV.U32 R26, RZ, RZ, R27 ;  /* 0x000000ffff1a7224 */ /* 0x000fc800078e001b */
[----:B------:R0:W-:Y:S01]  /*da80*/  STG.E.U8 desc[UR36][R2.64], R5 ;  /* 0x0000000502007986 */ /* 0x0001e2000c101124 */
[----:B------:R-:W-:Y:S05]  /*da90*/  BRA `(.L_x_7047) ;  /* 0x00000008002c7947 */ /* 0x000fea0003800000 */
.L_x_7063:
        /* <DEDUP_REMOVED lines=13> */
.L_x_7067:
[----:B------:R-:W-:Y:S01]  /*db70*/  IMAD.MOV.U32 R0, RZ, RZ, 0x7f ;  /* 0x0000007fff007424 */ /* 0x000fe200078e00ff */
[----:B------:R-:W-:-:S04]  /*db80*/  ISETP.GT.U32.AND P0, PT, R4, 0x7f800000, PT ;  /* 0x7f8000000400780c */ /* 0x000fc80003f04070 */
[----:B------:R-:W-:-:S09]  /*db90*/  SEL R0, R0, 0x7c, P0 ;  /* 0x0000007c00007807 */ /* 0x000fd20000000000 */
.L_x_7068:
[----:B------:R-:W-:Y:S05]  /*dba0*/  BSYNC B0 ;  /* 0x0000000000007941 */ /* 0x000fea0003800000 */
.L_x_7066:
[----:B------:R-:W-:Y:S01]  /*dbb0*/  LOP3.LUT R4, R5, 0x80000000, RZ, 0xc0, !PT ;  /* 0x8000000005047812 */ /* 0x000fe200078ec0ff */
[----:B------:R-:W-:-:S03]  /*dbc0*/  IMAD.MOV.U32 R26, RZ, RZ, R27 ;  /* 0x000000ffff1a7224 */ /* 0x000fc600078e001b */
[----:B------:R-:W-:-:S04]  /*dbd0*/  SHF.R.U32.HI R5, RZ, 0x18, R4 ;  /* 0x00000018ff057819 */ /* 0x000fc80000011604 */
[----:B------:R-:W-:-:S05]  /*dbe0*/  LOP3.LUT R5, R0, R5, RZ, 0xfc, !PT ;  /* 0x0000000500057212 */ /* 0x000fca00078efcff */
[----:B------:R0:W-:Y:S01]  /*dbf0*/  STG.E.U8 desc[UR36][R2.64], R5 ;  /* 0x0000000502007986 */ /* 0x0001e2000c101124 */
[----:B------:R-:W-:Y:S05]  /*dc00*/  BRA `(.L_x_7047) ;  /* 0x0000000400d07947 */ /* 0x000fea0003800000 */
.L_x_7062:
[----:B------:R0:W-:Y:S01]  /*dc10*/  STG.E.U16 desc[UR36][R2.64], R5 ;  /* 0x0000000502007986 */ /* 0x0001e2000c101524 */
[----:B------:R-:W-:Y:S01]  /*dc20*/  IMAD.MOV.U32 R26, RZ, RZ, R27 ;  /* 0x000000ffff1a7224 */ /* 0x000fe200078e001b */
[----:B------:R-:W-:Y:S06]  /*dc30*/  BRA `(.L_x_7047) ;  /* 0x0000000400c47947 */ /* 0x000fec0003800000 */
.L_x_7059:
        /* <DEDUP_REMOVED lines=10> */
[----:B------:R-:W0:Y:S02]  /*dce0*/  F2I.FTZ.U32.TRUNC.NTZ R5, R5 ;  /* 0x0000000500057305 */ /* 0x000e24000021f000 */
[----:B0-----:R0:W-:Y:S01]  /*dcf0*/  STG.E.U16 desc[UR36][R2.64], R5 ;  /* 0x0000000502007986 */ /* 0x0011e2000c101524 */
[----:B------:R-:W-:Y:S05]  /*dd00*/  BRA `(.L_x_7047) ;  /* 0x0000000400907947 */ /* 0x000fea0003800000 */
.L_x_7071:
        /* <DEDUP_REMOVED lines=17> */
.L_x_7074:
[----:B------:R-:W-:-:S04]  /*de20*/  LOP3.LUT R0, R7, 0x80000000, RZ, 0xc0, !PT ;  /* 0x8000000007007812 */ /* 0x000fc800078ec0ff */
[----:B------:R-:W-:-:S04]  /*de30*/  SHF.R.U32.HI R5, RZ, 0x18, R0 ;  /* 0x00000018ff057819 */ /* 0x000fc80000011600 */
[----:B------:R-:W-:-:S04]  /*de40*/  LOP3.LUT R4, R4, R5, RZ, 0xfc, !PT ;  /* 0x0000000504047212 */ /* 0x000fc800078efcff */
[----:B------:R-:W-:-:S07]  /*de50*/  PRMT R0, R4, 0x7610, R0 ;  /* 0x0000761004007816 */ /* 0x000fce0000000000 */
.L_x_7073:
[----:B------:R-:W-:Y:S05]  /*de60*/  BSYNC B0 ;  /* 0x0000000000007941 */ /* 0x000fea0003800000 */
.L_x_7072:
[----:B------:R0:W-:Y:S01]  /*de70*/  STG.E.U8 desc[UR36][R2.64], R0 ;  /* 0x0000000002007986 */ /* 0x0001e2000c101124 */
[----:B------:R-:W-:Y:S01]  /*de80*/  IMAD.MOV.U32 R26, RZ, RZ, R27 ;  /* 0x000000ffff1a7224 */ /* 0x000fe200078e001b */
[----:B------:R-:W-:Y:S06]  /*de90*/  BRA `(.L_x_7047) ;  /* 0x00000004002c7947 */ /* 0x000fec0003800000 */
.L_x_7070:
        /* <DEDUP_REMOVED lines=17> */
.L_x_7077:
[----:B------:R-:W-:-:S04]  /*dfb0*/  LOP3.LUT R0, R7, 0x80000000, RZ, 0xc0, !PT ;  /* 0x8000000007007812 */ /* 0x000fc800078ec0ff */
[----:B------:R-:W-:-:S04]  /*dfc0*/  SHF.R.U32.HI R5, RZ, 0x18, R0 ;  /* 0x00000018ff057819 */ /* 0x000fc80000011600 */
[----:B------:R-:W-:-:S04]  /*dfd0*/  LOP3.LUT R4, R4, R5, RZ, 0xfc, !PT ;  /* 0x0000000504047212 */ /* 0x000fc800078efcff */
[----:B------:R-:W-:-:S07]  /*dfe0*/  PRMT R0, R4, 0x7610, R0 ;  /* 0x0000761004007816 */ /* 0x000fce0000000000 */
.L_x_7076:
[----:B------:R-:W-:Y:S05]  /*dff0*/  BSYNC B0 ;  /* 0x0000000000007941 */ /* 0x000fea0003800000 */
.L_x_7075:
[----:B------:R0:W-:Y:S01]  /*e000*/  STG.E.U8 desc[UR36][R2.64], R0 ;  /* 0x0000000002007986 */ /* 0x0001e2000c101124 */
[----:B------:R-:W-:Y:S01]  /*e010*/  IMAD.MOV.U32 R26, RZ, RZ, R27 ;  /* 0x000000ffff1a7224 */ /* 0x000fe200078e001b */
[----:B------:R-:W-:Y:S06]  /*e020*/  BRA `(.L_x_7047) ;  /* 0x0000000000c87947 */ /* 0x000fec0003800000 */
.L_x_7069:
[----:B------:R-:W-:-:S13]  /*e030*/  ISETP.NE.AND P0, PT, R0, 0x1c, PT ;  /* 0x0000001c0000780c */ /* 0x000fda0003f05270 */
[----:B------:R-:W-:Y:S05]  /*e040*/  @!P0 BRA `(.L_x_7078) ;  /* 0x0000000000b08947 */ /* 0x000fea0003800000 */
[----:B------:R-:W-:-:S13]  /*e050*/  ISETP.NE.AND P0, PT, R0, 0x1d, PT ;  /* 0x0000001d0000780c */ /* 0x000fda0003f05270 */
[----:B------:R-:W-:Y:S05]  /*e060*/  @!P0 BRA `(.L_x_7079) ;  /* 0x0000000000948947 */ /* 0x000fea0003800000 */
[----:B------:R-:W-:-:S13]  /*e070*/  ISETP.NE.AND P0, PT, R0, 0x2c, PT ;  /* 0x0000002c0000780c */ /* 0x000fda0003f05270 */
[----:B------:R-:W-:Y:S05]  /*e080*/  @P0 BRA `(.L_x_7052) ;  /* 0x0000000000440947 */ /* 0x000fea0003800000 */
[----:B------:R-:W-:Y:S02]  /*e090*/  IMAD.U32 R5, R5, 0x10000, RZ ;  /* 0x0001000005057824 */ /* 0x000fe400078e00ff */
[----:B------:R-:W-:-:S03]  /*e0a0*/  IMAD.MOV.U32 R26, RZ, RZ, R27 ;  /* 0x000000ffff1a7224 */ /* 0x000fc600078e001b */
        /* <DEDUP_REMOVED lines=15> */
.L_x_7052:
[----:B------:R-:W-:Y:S01]  /*e1a0*/  MOV R2, 0x0 ;  /* 0x0000000000027802 */ /* 0x000fe20000000f00 */
[----:B------:R-:W-:Y:S01]  /*e1b0*/  ULDC.64 UR4, c[0x4][0x310] ;  /* 0x0100c40000047ab9 */ /* 0x000fe20000000a00 */
[----:B------:R-:W-:Y:S01]  /*e1c0*/  ULDC.64 UR6, c[0x4][0x318] ;  /* 0x0100c60000067ab9 */ /* 0x000fe20000000a00 */
[----:B------:R-:W-:Y:S02]  /*e1d0*/  IMAD.U32 R4, RZ, RZ, UR4 ;  /* 0x00000004ff047e24 */ /* 0x000fe4000f8e00ff */
[----:B------:R-:W-:Y:S01]  /*e1e0*/  IMAD.U32 R5, RZ, RZ, UR5 ;  /* 0x00000005ff057e24 */ /* 0x000fe2000f8e00ff */
[----:B------:R-:W0:Y:S01]  /*e1f0*/  LDC.64 R2, c[0x4][R2] ;  /* 0x0100000002027b82 */ /* 0x000e220000000a00 */
[----:B------:R-:W-:Y:S01]  /*e200*/  ULDC.64 UR4, c[0x4][0x60] ;  /* 0x0100180000047ab9 */ /* 0x000fe20000000a00 */
[----:B--2---:R-:W-:Y:S02]  /*e210*/  IMAD.U32 R6, RZ, RZ, UR6 ;  /* 0x00000006ff067e24 */ /* 0x004fe4000f8e00ff */
        /* <DEDUP_REMOVED lines=8> */
.L_x_7080:
[----:B------:R-:W-:Y:S01]  /*e2a0*/  IMAD.MOV.U32 R26, RZ, RZ, R27 ;  /* 0x000000ffff1a7224 */ /* 0x000fe200078e001b */
[----:B------:R-:W-:Y:S06]  /*e2b0*/  BRA `(.L_x_7047) ;  /* 0x0000000000247947 */ /* 0x000fec0003800000 */
.L_x_7079:
[----:B------:R-:W-:Y:S02]  /*e2c0*/  IMAD.U32 R5, R5, 0x10000, RZ ;  /* 0x0001000005057824 */ /* 0x000fe400078e00ff */
[----:B------:R-:W-:-:S04]  /*e2d0*/  IMAD.MOV.U32 R26, RZ, RZ, R27 ;  /* 0x000000ffff1a7224 */ /* 0x000fc800078e001b */
[----:B------:R-:W0:Y:S02]  /*e2e0*/  F2I.U64.TRUNC R4, R5 ;  /* 0x0000000500047311 */ /* 0x000e24000020d800 */
[----:B0-----:R0:W-:Y:S01]  /*e2f0*/  STG.E.64 desc[UR36][R2.64], R4 ;  /* 0x0000000402007986 */ /* 0x0011e2000c101b24 */
[----:B------:R-:W-:Y:S05]  /*e300*/  BRA `(.L_x_7047) ;  /* 0x0000000000107947 */ /* 0x000fea0003800000 */
.L_x_7078:
[----:B------:R-:W-:Y:S02]  /*e310*/  IMAD.U32 R5, R5, 0x10000, RZ ;  /* 0x0001000005057824 */ /* 0x000fe400078e00ff */
[----:B------:R-:W-:-:S04]  /*e320*/  IMAD.MOV.U32 R26, RZ, RZ, R27 ;  /* 0x000000ffff1a7224 */ /* 0x000fc800078e001b */
[----:B------:R-:W0:Y:S02]  /*e330*/  F2I.FTZ.U32.TRUNC.NTZ R5, R5 ;  /* 0x0000000500057305 */ /* 0x000e24000021f000 */
[----:B0-----:R0:W-:Y:S02]  /*e340*/  STG.E desc[UR36][R2.64], R5 ;  /* 0x0000000502007986 */ /* 0x0011e4000c101924 */
.L_x_7047:
[----:B------:R-:W-:Y:S05]  /*e350*/  BSYNC B6 ;  /* 0x0000000000067941 */ /* 0x000fea0003800000 */
.L_x_7046:
[----:B-----5:R-:W1:Y:S01]  /*e360*/  S2R R24, SR_CTAID.X ;  /* 0x0000000000187919 */ /* 0x020e620000002500 */
[----:B------:R-:W1:Y:S01]  /*e370*/  LDC R22, c[0x0][0x210] ;  /* 0x00008400ff167b82 */ /* 0x000e620000000800 */
[----:B------:R-:W-:Y:S01]  /*e380*/  BSSY B6, `(.L_x_7081) ;  /* 0x00001ff000067945 */ /* 0x000fe20003800000 */
[----:B-1----:R-:W-:-:S05]  /*e390*/  IMAD R22, R24, -0x200, R22 ;  /* 0xfffffe0018167824 */ /* 0x002fca00078e0216 */
[----:B------:R-:W-:-:S13]  /*e3a0*/  ISETP.GE.AND P0, PT, R26, R22, PT ;  /* 0x000000161a00720c */ /* 0x000fda0003f06270 */
[----:B------:R-:W-:Y:S05]  /*e3b0*/  @P0 BRA `(.L_x_7082) ;  /* 0x0000001c00ec0947 */ /* 0x000fea0003800000 */
[----:B------:R-:W1:Y:S01]  /*e3c0*/  LDC.U8 R23, c[0x0][0x24c] ;  /* 0x00009300ff177b82 */ /* 0x000e620000000000 */
[----:B0-----:R-:W-:Y:S01]  /*e3d0*/  IMAD R0, R24, 0x200, R26 ;  /* 0x0000020018007824 */ /* 0x001fe200078e021a */
[----:B------:R-:W-:-:S03]  /*e3e0*/  ULDC UR4, c[0x0][0x250] ;  /* 0x0000940000047ab9 */ /* 0x000fc60000000800 */
[----:B------:R-:W-:-:S03]  /*e3f0*/  IMAD R5, R0, UR4, RZ ;  /* 0x0000000400057c24 */ /* 0x000fc6000f8e02ff */
[----:B----4-:R-:W0:Y:S01]  /*e400*/  LDC.64 R2, c[0x0][0x218] ;  /* 0x00008600ff027b82 */ /* 0x010e220000000a00 */
[----:B-1----:R-:W-:-:S05]  /*e410*/  PRMT R4, R23, 0x9910, RZ ;  /* 0x0000991017047816 */ /* 0x002fca00000000ff */
[----:B------:R-:W-:Y:S01]  /*e420*/  IMAD.MOV.U32 R0, RZ, RZ, R4 ;  /* 0x000000ffff007224 */ /* 0x000fe200078e0004 */
[----:B0-----:R-:W-:-:S04]  /*e430*/  IADD3 R2, P0, R5, R2, RZ ;  /* 0x0000000205027210 */ /* 0x001fc80007f1e0ff */
[----:B------:R-:W-:Y:S01]  /*e440*/  ISETP.GT.AND P1, PT, R0, 0x9, PT ;  /* 0x000000090000780c */ /* 0x000fe20003f24270 */
[----:B------:R-:W-:-:S12]  /*e450*/  IMAD.X R3, RZ, RZ, R3, P0 ;  /* 0x000000ffff037224 */ /* 0x000fd800000e0603 */
        /* <DEDUP_REMOVED lines=9> */
[----:B---3--:R-:W-:-:S04]  /*e4f0*/  IMAD.U32 R18, R18, 0x10000, RZ ;  /* 0x0001000012127824 */ /* 0x008fc800078e00ff */
[----:B------:R-:W0:Y:S02]  /*e500*/  F2I.FTZ.TRUNC.NTZ R5, R18 ;  /* 0x0000001200057305 */ /* 0x000e24000021f100 */
[----:B0-----:R0:W-:Y:S01]  /*e510*/  STG.E.U8 desc[UR36][R2.64], R5 ;  /* 0x0000000502007986 */ /* 0x0011e2000c101124 */
[----:B------:R-:W-:Y:S05]  /*e520*/  BRA `(.L_x_7088) ;  /* 0x0000000c00947947 */ /* 0x000fea0003800000 */
.L_x_7086:
[----:B---3--:R-:W-:-:S06]  /*e530*/  IMAD.U32 R5, R18, 0x10000, RZ ;  /* 0x0001000012057824 */ /* 0x008fcc00078e00ff */
[----:B------:R-:W0:Y:S02]  /*e540*/  F2I.S64.TRUNC R4, R5 ;  /* 0x0000000500047311 */ /* 0x000e24000020d900 */
[----:B0-----:R4:W-:Y:S01]  /*e550*/  STG.E.U8 desc[UR36][R2.64], R4 ;  /* 0x0000000402007986 */ /* 0x0019e2000c101124 */
[----:B------:R-:W-:Y:S05]  /*e560*/  BRA `(.L_x_7088) ;  /* 0x0000000c00847947 */ /* 0x000fea0003800000 */
.L_x_7085:
[----:B------:R-:W-:-:S13]  /*e570*/  ISETP.NE.AND P0, PT, R0, 0x2, PT ;  /* 0x000000020000780c */ /* 0x000fda0003f05270 */
[----:B------:R-:W-:Y:S05]  /*e580*/  @!P0 BRA `(.L_x_7089) ;  /* 0x0000000000308947 */ /* 0x000fea0003800000 */
[----:B------:R-:W-:-:S13]  /*e590*/  ISETP.NE.AND P0, PT, R0, 0x3, PT ;  /* 0x000000030000780c */ /* 0x000fda0003f05270 */
[----:B------:R-:W-:Y:S05]  /*e5a0*/  @!P0 BRA `(.L_x_7090) ;  /* 0x0000000000188947 */ /* 0x000fea0003800000 */
[----:B------:R-:W-:-:S13]  /*e5b0*/  ISETP.NE.AND P0, PT, R0, 0x4, PT ;  /* 0x000000040000780c */ /* 0x000fda0003f05270 */
[----:B------:R-:W-:Y:S05]  /*e5c0*/  @P0 BRA `(.L_x_7087) ;  /* 0x0000000c000c0947 */ /* 0x000fea0003800000 */
[----:B---3--:R-:W-:-:S06]  /*e5d0*/  IMAD.U32 R4, R18, 0x10000, RZ ;  /* 0x0001000012047824 */ /* 0x008fcc00078e00ff */
[----:B------:R-:W0:Y:S02]  /*e5e0*/  F2I.S64.TRUNC R4, R4 ;  /* 0x0000000400047311 */ /* 0x000e24000020d900 */
[----:B0-----:R0:W-:Y:S01]  /*e5f0*/  STG.E.64 desc[UR36][R2.64], R4 ;  /* 0x0000000402007986 */ /* 0x0011e2000c101b24 */
[----:B------:R-:W-:Y:S05]  /*e600*/  BRA `(.L_x_7088) ;  /* 0x0000000c005c7947 */ /* 0x000fea0003800000 */
.L_x_7090:
[----:B---3--:R-:W-:-:S04]  /*e610*/  IMAD.U32 R18, R18, 0x10000, RZ ;  /* 0x0001000012127824 */ /* 0x008fc800078e00ff */
[----:B------:R-:W0:Y:S02]  /*e620*/  F2I.FTZ.TRUNC.NTZ R5, R18 ;  /* 0x0000001200057305 */ /* 0x000e24000021f100 */
[----:B0-----:R1:W-:Y:S01]  /*e630*/  STG.E desc[UR36][R2.64], R5 ;  /* 0x0000000502007986 */ /* 0x0013e2000c101924 */
[----:B------:R-:W-:Y:S05]  /*e640*/  BRA `(.L_x_7088) ;  /* 0x0000000c004c7947 */ /* 0x000fea0003800000 */
.L_x_7089:
[----:B---3--:R-:W-:-:S04]  /*e650*/  IMAD.U32 R18, R18, 0x10000, RZ ;  /* 0x0001000012127824 */ /* 0x008fc800078e00ff */
[----:B------:R-:W0:Y:S02]  /*e660*/  F2I.FTZ.TRUNC.NTZ R5, R18 ;  /* 0x0000001200057305 */ /* 0x000e24000021f100 */
[----:B0-----:R3:W-:Y:S01]  /*e670*/  STG.E.U16 desc[UR36][R2.64], R5 ;  /* 0x0000000502007986 */ /* 0x0017e2000c101524 */
[----:B------:R-:W-:Y:S05]  /*e680*/  BRA `(.L_x_7088) ;  /* 0x0000000c003c7947 */ /* 0x000fea0003800000 */
.L_x_7084:
[----:B------:R-:W-:-:S13]  /*e690*/  ISETP.GT.AND P0, PT, R0, 0x6, PT ;  /* 0x000000060000780c */ /* 0x000fda0003f04270 */
[----:B------:R-:W-:Y:S05]  /*e6a0*/  @P0 BRA `(.L_x_7091) ;  /* 0x00000000002c0947 */ /* 0x000fea0003800000 */
[----:B------:R-:W-:-:S13]  /*e6b0*/  ISETP.NE.AND P0, PT, R0, 0x5, PT ;  /* 0x000000050000780c */ /* 0x000fda0003f05270 */
[----:B------:R-:W-:Y:S05]  /*e6c0*/  @!P0 BRA `(.L_x_7092) ;  /* 0x0000000000148947 */ /* 0x000fea0003800000 */
[----:B------:R-:W-:-:S13]  /*e6d0*/  ISETP.NE.AND P0, PT, R0, 0x6, PT ;  /* 0x000000060000780c */ /* 0x000fda0003f05270 */
[----:B------:R-:W-:Y:S05]  /*e6e0*/  @P0 BRA `(.L_x_7087) ;  /* 0x0000000800c40947 */ /* 0x000fea0003800000 */
[----:B---3--:R-:W-:-:S05]  /*e6f0*/  IMAD.U32 R5, R18, 0x10000, RZ ;  /* 0x0001000012057824 */ /* 0x008fca00078e00ff */
[----:B------:R0:W-:Y:S01]  /*e700*/  STG.E desc[UR36][R2.64], R5 ;  /* 0x0000000502007986 */ /* 0x0001e2000c101924 */
[----:B------:R-:W-:Y:S05]  /*e710*/  BRA `(.L_x_7088) ;  /* 0x0000000c00187947 */ /* 0x000fea0003800000 */
.L_x_7092:
[----:B---3--:R-:W-:-:S05]  /*e720*/  IMAD.U32 R0, R18, 0x10000, RZ ;  /* 0x0001000012007824 */ /* 0x008fca00078e00ff */
[----:B------:R-:W-:-:S05]  /*e730*/  F2FP.F16.F32.PACK_AB R0, RZ, R0 ;  /* 0x00000000ff00723e */ /* 0x000fca00000000ff */
[----:B------:R0:W-:Y:S01]  /*e740*/  STG.E.U16 desc[UR36][R2.64], R0 ;  /* 0x0000000002007986 */ /* 0x0001e2000c101524 */
[----:B------:R-:W-:Y:S05]  /*e750*/  BRA `(.L_x_7088) ;  /* 0x0000000c00087947 */ /* 0x000fea0003800000 */
.L_x_7091:
[----:B------:R-:W-:-:S13]  /*e760*/  ISETP.NE.AND P0, PT, R0, 0x7, PT ;  /* 0x000000070000780c */ /* 0x000fda0003f05270 */
[----:B------:R-:W-:Y:S05]  /*e770*/  @!P0 BRA `(.L_x_7093) ;  /* 0x0000000000348947 */ /* 0x000fea0003800000 */
[----:B------:R-:W-:-:S13]  /*e780*/  ISETP.NE.AND P0, PT, R0, 0x8, PT ;  /* 0x000000080000780c */ /* 0x000fda0003f05270 */
[----:B------:R-:W-:Y:S05]  /*e790*/  @!P0 BRA `(.L_x_7094) ;  /* 0x0000000000188947 */ /* 0x000fea0003800000 */
[----:B------:R-:W-:-:S13]  /*e7a0*/  ISETP.NE.AND P0, PT, R0, 0x9, PT ;  /* 0x000000090000780c */ /* 0x000fda0003f05270 */
[----:B------:R-:W-:Y:S05]  /*e7b0*/  @P0 BRA `(.L_x_7087) ;  /* 0x0000000800900947 */ /* 0x000fea0003800000 */
[----:B---3--:R-:W-:Y:S02]  /*e7c0*/  IMAD.U32 R18, R18, 0x10000, RZ ;  /* 0x0001000012127824 */ /* 0x008fe400078e00ff */
[----:B------:R-:W-:-:S05]  /*e7d0*/  IMAD.MOV.U32 R19, RZ, RZ, RZ ;  /* 0x000000ffff137224 */ /* 0x000fca00078e00ff */
[----:B------:R0:W-:Y:S01]  /*e7e0*/  STG.E.64 desc[UR36][R2.64], R18 ;  /* 0x0000001202007986 */ /* 0x0001e2000c101b24 */
[----:B------:R-:W-:Y:S05]  /*e7f0*/  BRA `(.L_x_7088) ;  /* 0x0000000800e07947 */ /* 0x000fea0003800000 */
.L_x_7094:
[----:B---3--:R-:W-:-:S05]  /*e800*/  IMAD.U32 R18, R18, 0x10000, RZ ;  /* 0x0001000012127824 */ /* 0x008fca00078e00ff */
[----:B------:R-:W-:-:S04]  /*e810*/  F2FP.F16.F32.PACK_AB R5, RZ, R18 ;  /* 0x00000012ff05723e */ /* 0x000fc800000000ff */
[----:B------:R-:W-:-:S05]  /*e820*/  PRMT R5, R5, 0x5410, RZ ;  /* 0x0000541005057816 */ /* 0x000fca00000000ff */
[----:B------:R0:W-:Y:S01]  /*e830*/  STG.E desc[UR36][R2.64], R5 ;  /* 0x0000000502007986 */ /* 0x0001e2000c101924 */
[----:B------:R-:W-:Y:S05]  /*e840*/  BRA `(.L_x_7088) ;  /* 0x0000000800cc7947 */ /* 0x000fea0003800000 */
.L_x_7093:
[----:B---3--:R-:W-:-:S04]  /*e850*/  IMAD.U32 R4, R18, 0x10000, RZ ;  /* 0x0001000012047824 */ /* 0x008fc800078e00ff */
[----:B------:R-:W-:-:S06]  /*e860*/  FMUL.FTZ R4, R4, 1 ;  /* 0x3f80000004047820 */ /* 0x000fcc0000410000 */
[----:B------:R-:W0:Y:S02]  /*e870*/  F2F.F64.F32 R4, R4 ;  /* 0x0000000400047310 */ /* 0x000e240000201800 */
[----:B0-----:R0:W-:Y:S01]  /*e880*/  STG.E.64 desc[UR36][R2.64], R4 ;  /* 0x0000000402007986 */ /* 0x0011e2000c101b24 */
[----:B------:R-:W-:Y:S05]  /*e890*/  BRA `(.L_x_7088) ;  /* 0x0000000800b87947 */ /* 0x000fea0003800000 */
.L_x_7083:
        /* <DEDUP_REMOVED lines=8> */
[----:B---3--:R-:W-:-:S05]  /*e920*/  IMAD.U32 R18, R18, 0x10000, RZ ;  /* 0x0001000012127824 */ /* 0x008fca00078e00ff */
[----:B------:R-:W-:-:S04]  /*e930*/  FSETP.NEU.FTZ.AND P0, PT, R18, RZ, PT ;  /* 0x000000ff1200720b */ /* 0x000fc80003f1d000 */
[----:B------:R-:W-:-:S05]  /*e940*/  SEL R5, RZ, 0x1, !P0 ;  /* 0x00000001ff057807 */ /* 0x000fca0004000000 */
[----:B------:R0:W-:Y:S01]  /*e950*/  STG.E.U8 desc[UR36][R2.64], R5 ;  /* 0x0000000502007986 */ /* 0x0001e2000c101124 */
[----:B------:R-:W-:Y:S05]  /*e960*/  BRA `(.L_x_7088) ;  /* 0x0000000800847947 */ /* 0x000fea0003800000 */
.L_x_7097:
[----:B---3--:R-:W-:Y:S01]  /*e970*/  IMAD.U32 R18, R18, 0x10000, RZ ;  /* 0x0001000012127824 */ /* 0x008fe200078e00ff */
[----:B--2---:R-:W-:-:S03]  /*e980*/  CS2R R6, SRZ ;  /* 0x0000000000067805 */ /* 0x004fc6000001ff00 */
[----:B------:R-:W-:-:S06]  /*e990*/  FMUL.FTZ R4, R18, 1 ;  /* 0x3f80000012047820 */ /* 0x000fcc0000410000 */
[----:B------:R-:W0:Y:S02]  /*e9a0*/  F2F.F64.F32 R4, R4 ;  /* 0x0000000400047310 */ /* 0x000e240000201800 */
[----:B0-----:R0:W-:Y:S01]  /*e9b0*/  STG.E.128 desc[UR36][R2.64], R4 ;  /* 0x0000000402007986 */ /* 0x0011e2000c101d24 */
[----:B------:R-:W-:Y:S05]  /*e9c0*/  BRA `(.L_x_7088) ;  /* 0x00000008006c7947 */ /* 0x000fea0003800000 */
.L_x_7096:
        /* <DEDUP_REMOVED lines=21> */
.L_x_7101:
[----:B------:R-:W-:Y:S05]  /*eb20*/  BSYNC B0 ;  /* 0x0000000000007941 */ /* 0x000fea0003800000 */
.L_x_7100:
[----:B------:R-:W-:-:S05]  /*eb30*/  LOP3.LUT R5, R0, R5, RZ, 0xfc, !PT ;  /* 0x0000000500057212 */ /* 0x000fca00078efcff */
[----:B------:R0:W-:Y:S01]  /*eb40*/  STG.E.U8 desc[UR36][R2.64], R5 ;  /* 0x0000000502007986 */ /* 0x0001e2000c101124 */
[----:B------:R-:W-:Y:S05]  /*eb50*/  BRA `(.L_x_7088) ;  /* 0x0000000800087947 */ /* 0x000fea0003800000 */
.L_x_7099:
        /* <DEDUP_REMOVED lines=13> */
.L_x_7103:
[----:B------:R-:W-:Y:S01]  /*ec30*/  IMAD.MOV.U32 R0, RZ, RZ, 0x7f ;  /* 0x0000007fff007424 */ /* 0x000fe200078e00ff */
[----:B------:R-:W-:-:S04]  /*ec40*/  ISETP.GT.U32.AND P0, PT, R4, 0x7f800000, PT ;  /* 0x7f8000000400780c */ /* 0x000fc80003f04070 */
[----:B------:R-:W-:-:S09]  /*ec50*/  SEL R0, R0, 0x7c, P0 ;  /* 0x0000007c00007807 */ /* 0x000fd20000000000 */
.L_x_7104:
[----:B------:R-:W-:Y:S05]  /*ec60*/  BSYNC B0 ;  /* 0x0000000000007941 */ /* 0x000fea0003800000 */
.L_x_7102:
[----:B------:R-:W-:-:S04]  /*ec70*/  LOP3.LUT R4, R5, 0x80000000, RZ, 0xc0, !PT ;  /* 0x8000000005047812 */ /* 0x000fc800078ec0ff */
[----:B------:R-:W-:-:S04]  /*ec80*/  SHF.R.U32.HI R5, RZ, 0x18, R4 ;  /* 0x00000018ff057819 */ /* 0x000fc80000011604 */
[----:B------:R-:W-:-:S05]  /*ec90*/  LOP3.LUT R5, R0, R5, RZ, 0xfc, !PT ;  /* 0x0000000500057212 */ /* 0x000fca00078efcff */
[----:B------:R0:W-:Y:S01]  /*eca0*/  STG.E.U8 desc[UR36][R2.64], R5 ;  /* 0x0000000502007986 */ /* 0x0001e2000c101124 */
[----:B------:R-:W-:Y:S05]  /*ecb0*/  BRA `(.L_x_7088) ;  /* 0x0000000400b07947 */ /* 0x000fea0003800000 */
.L_x_7098:
[----:B---3--:R0:W-:Y:S01]  /*ecc0*/  STG.E.U16 desc[UR36][R2.64], R18 ;  /* 0x0000001202007986 */ /* 0x0081e2000c101524 */
[----:B------:R-:W-:Y:S05]  /*ecd0*/  BRA `(.L_x_7088) ;  /* 0x0000000400a87947 */ /* 0x000fea0003800000 */
.L_x_7095:
        /* <DEDUP_REMOVED lines=8> */
[----:B---3--:R-:W-:-:S06]  /*ed60*/  IMAD.U32 R5, R18, 0x10000, RZ ;  /* 0x0001000012057824 */ /* 0x008fcc00078e00ff */
[----:B------:R-:W0:Y:S02]  /*ed70*/  F2I.FTZ.U32.TRUNC.NTZ R5, R5 ;  /* 0x0000000500057305 */ /* 0x000e24000021f000 */
[----:B0-----:R0:W-:Y:S01]  /*ed80*/  STG.E.U16 desc[UR36][R2.64], R5 ;  /* 0x0000000502007986 */ /* 0x0011e2000c101524 */
[----:B------:R-:W-:Y:S05]  /*ed90*/  BRA `(.L_x_7088) ;  /* 0x0000000400787947 */ /* 0x000fea0003800000 */
.L_x_7107:
        /* <DEDUP_REMOVED lines=17> */
.L_x_7110:
[----:B------:R-:W-:-:S04]  /*eeb0*/  LOP3.LUT R0, R7, 0x80000000, RZ, 0xc0, !PT ;  /* 0x8000000007007812 */ /* 0x000fc800078ec0ff */
[----:B------:R-:W-:-:S04]  /*eec0*/  SHF.R.U32.HI R5, RZ, 0x18, R0 ;  /* 0x00000018ff057819 */ /* 0x000fc80000011600 */
[----:B------:R-:W-:-:S04]  /*eed0*/  LOP3.LUT R4, R4, R5, RZ, 0xfc, !PT ;  /* 0x0000000504047212 */ /* 0x000fc800078efcff */
[----:B------:R-:W-:-:S07]  /*eee0*/  PRMT R0, R4, 0x7610, R0 ;  /* 0x0000761004007816 */ /* 0x000fce0000000000 */
.L_x_7109:
[----:B------:R-:W-:Y:S05]  /*eef0*/  BSYNC B0 ;  /* 0x0000000000007941 */ /* 0x000fea0003800000 */
.L_x_7108:
[----:B------:R0:W-:Y:S01]  /*ef00*/  STG.E.U8 desc[UR36][R2.64], R0 ;  /* 0x0000000002007986 */ /* 0x0001e2000c101124 */
[----:B------:R-:W-:Y:S05]  /*ef10*/  BRA `(.L_x_7088) ;  /* 0x0000000400187947 */ /* 0x000fea0003800000 */
.L_x_7106:
        /* <DEDUP_REMOVED lines=17> */
.L_x_7113:
[----:B------:R-:W-:-:S04]  /*f030*/  LOP3.LUT R0, R7, 0x80000000, RZ, 0xc0, !PT ;  /* 0x8000000007007812 */ /* 0x000fc800078ec0ff */
[----:B------:R-:W-:-:S04]  /*f040*/  SHF.R.U32.HI R5, RZ, 0x18, R0 ;  /* 0x00000018ff057819 */ /* 0x000fc80000011600 */
[----:B------:R-:W-:-:S04]  /*f050*/  LOP3.LUT R4, R4, R5, RZ, 0xfc, !PT ;  /* 0x0000000504047212 */ /* 0x000fc800078efcff */
[----:B------:R-:W-:-:S07]  /*f060*/  PRMT R0, R4, 0x7610, R0 ;  /* 0x0000761004007816 */ /* 0x000fce0000000000 */
.L_x_7112:
[----:B------:R-:W-:Y:S05]  /*f070*/  BSYNC B0 ;  /* 0x0000000000007941 */ /* 0x000fea0003800000 */
.L_x_7111:
[----:B------:R0:W-:Y:S01]  /*f080*/  STG.E.U8 desc[UR36][R2.64], R0 ;  /* 0x0000000002007986 */ /* 0x0001e2000c101124 */
[----:B------:R-:W-:Y:S05]  /*f090*/  BRA `(.L_x_7088) ;  /* 0x0000000000b87947 */ /* 0x000fea0003800000 */
.L_x_7105:
[----:B------:R-:W-:-:S13]  /*f0a0*/  ISETP.NE.AND P0, PT, R0, 0x1c, PT ;  /* 0x0000001c0000780c */ /* 0x000fda0003f05270 */
[----:B------:R-:W-:Y:S05]  /*f0b0*/  @!P0 BRA `(.L_x_7114) ;  /* 0x0000000000a48947 */ /* 0x000fea0003800000 */
[----:B------:R-:W-:-:S13]  /*f0c0*/  ISETP.NE.AND P0, PT, R0, 0x1d, PT ;  /* 0x0000001d0000780c */ /* 0x000fda0003f05270 */
[----:B------:R-:W-:Y:S05]  /*f0d0*/  @!P0 BRA `(.L_x_7115) ;  /* 0x00000000008c8947 */ /* 0x000fea0003800000 */
[----:B------:R-:W-:-:S13]  /*f0e0*/  ISETP.NE.AND P0, PT, R0, 0x2c, PT ;  /* 0x0000002c0000780c */ /* 0x000fda0003f05270 */
[----:B------:R-:W-:Y:S05]  /*f0f0*/  @P0 BRA `(.L_x_7087) ;  /* 0x0000000000400947 */ /* 0x000fea0003800000 */
[----:B---3--:R-:W-:-:S05]  /*f100*/  IMAD.U32 R5, R18, 0x10000, RZ ;  /* 0x0001000012057824 */ /* 0x008fca00078e00ff */
        /* <DEDUP_REMOVED lines=15> */
.L_x_7087:
        /* <DEDUP_REMOVED lines=8> */
[----:B--2---:R-:W-:-:S02]  /*f280*/  IMAD.U32 R6, RZ, RZ, UR4 ;  /* 0x00000004ff067e24 */ /* 0x004fc4000f8e00ff */
[----:B------:R-:W-:Y:S02]  /*f290*/  IMAD.U32 R7, RZ, RZ, UR5 ;  /* 0x00000005ff077e24 */ /* 0x000fe4000f8e00ff */
[----:B------:R-:W-:Y:S02]  /*f2a0*/  IMAD.U32 R11, RZ, RZ, UR7 ;  /* 0x00000007ff0b7e24 */ /* 0x000fe4000f8e00ff */
[----:B------:R-:W-:Y:S02]  /*f2b0*/  IMAD.MOV.U32 R8, RZ, RZ, 0x65 ;  /* 0x00000065ff087424 */ /* 0x000fe400078e00ff */
[----:B------:R-:W-:Y:S02]  /*f2c0*/  IMAD.MOV.U32 R12, RZ, RZ, 0x1 ;  /* 0x00000001ff0c7424 */ /* 0x000fe400078e00ff */
[----:B------:R-:W-:-:S07]  /*f2d0*/  IMAD.MOV.U32 R13, RZ, RZ, RZ ;  /* 0x000000ffff0d7224 */ /* 0x000fce00078e00ff */
[----:B------:R-:W-:-:S07]  /*f2e0*/  LEPC R20, `(.L_x_7116) ;  /* 0x000000001014794e */ /* 0x000fce0000000000 */
[----:B0--3--:R-:W-:Y:S05]  /*f2f0*/  CALL.ABS.NOINC R2 ;  /* 0x0000000002007343 */ /* 0x009fea0003c00000 */
.L_x_7116:
[----:B------:R-:W-:Y:S05]  /*f300*/  BRA `(.L_x_7088) ;  /* 0x00000000001c7947 */ /* 0x000fea0003800000 */
.L_x_7115:
[----:B---3--:R-:W-:-:S06]  /*f310*/  IMAD.U32 R4, R18, 0x10000, RZ ;  /* 0x0001000012047824 */ /* 0x008fcc00078e00ff */
[----:B------:R-:W0:Y:S02]  /*f320*/  F2I.U64.TRUNC R4, R4 ;  /* 0x0000000400047311 */ /* 0x000e24000020d800 */
[----:B0-----:R0:W-:Y:S01]  /*f330*/  STG.E.64 desc[UR36][R2.64], R4 ;  /* 0x0000000402007986 */ /* 0x0011e2000c101b24 */
[----:B------:R-:W-:Y:S05]  /*f340*/  BRA `(.L_x_7088) ;  /* 0x00000000000c7947 */ /* 0x000fea0003800000 */
.L_x_7114:
[----:B---3--:R-:W-:-:S04]  /*f350*/  IMAD.U32 R18, R18, 0x10000, RZ ;  /* 0x0001000012127824 */ /* 0x008fc800078e00ff */
[----:B------:R-:W0:Y:S02]  /*f360*/  F2I.FTZ.U32.TRUNC.NTZ R5, R18 ;  /* 0x0000001200057305 */ /* 0x000e24000021f000 */
[----:B0-----:R0:W-:Y:S02]  /*f370*/  STG.E desc[UR36][R2.64], R5 ;  /* 0x0000000502007986 */ /* 0x0011e4000c101924 */
.L_x_7088:
[----:B------:R-:W-:-:S05]  /*f380*/  VIADD R26, R26, 0x80 ;  /* 0x000000801a1a7836 */ /* 0x000fca0000000000 */
[----:B------:R-:W-:-:S13]  /*f390*/  ISETP.GE.AND P0, PT, R26, R22, PT ;  /* 0x000000161a00720c */ /* 0x000fda0003f06270 */
[----:B------:R-:W-:Y:S05]  /*f3a0*/  @P0 BRA `(.L_x_7082) ;  /* 0x0000000c00f00947 */ /* 0x000fea0003800000 */
[----:B01-34-:R-:W0:Y:S01]  /*f3b0*/  LDC.64 R2, c[0x0][0x218] ;  /* 0x00008600ff027b82 */ /* 0x01be220000000a00 */
        /* <DEDUP_REMOVED lines=17> */
[----:B------:R-:W-:-:S06]  /*f4d0*/  IMAD.U32 R17, R17, 0x10000, RZ ;  /* 0x0001000011117824 */ /* 0x000fcc00078e00ff */
[----:B------:R-:W0:Y:S02]  /*f4e0*/  F2I.FTZ.TRUNC.NTZ R17, R17 ;  /* 0x0000001100117305 */ /* 0x000e24000021f100 */
[----:B0-----:R0:W-:Y:S01]  /*f4f0*/  STG.E.U8 desc[UR36][R2.64], R17 ;  /* 0x0000001102007986 */ /* 0x0011e2000c101124 */
[----:B------:R-:W-:Y:S05]  /*f500*/  BRA `(.L_x_7122) ;  /* 0x0000000c00947947 */ /* 0x000fea0003800000 */
.L_x_7120:
[----:B------:R-:W-:-:S06]  /*f510*/  IMAD.U32 R5, R17, 0x10000, RZ ;  /* 0x0001000011057824 */ /* 0x000fcc00078e00ff */
[----:B------:R-:W0:Y:S02]  /*f520*/  F2I.S64.TRUNC R4, R5 ;  /* 0x0000000500047311 */ /* 0x000e24000020d900 */
[----:B0-----:R0:W-:Y:S01]  /*f530*/  STG.E.U8 desc[UR36][R2.64], R4 ;  /* 0x0000000402007986 */ /* 0x0011e2000c101124 */
[----:B------:R-:W-:Y:S05]  /*f540*/  BRA `(.L_x_7122) ;  /* 0x0000000c00847947 */ /* 0x000fea0003800000 */
.L_x_7119:
        /* <DEDUP_REMOVED lines=10> */
.L_x_7124:
[----:B------:R-:W-:-:S06]  /*f5f0*/  IMAD.U32 R17, R17, 0x10000, RZ ;  /* 0x0001000011117824 */ /* 0x000fcc00078e00ff */
[----:B------:R-:W0:Y:S02]  /*f600*/  F2I.FTZ.TRUNC.NTZ R17, R17 ;  /* 0x0000001100117305 */ /* 0x000e24000021f100 */
[----:B0-----:R0:W-:Y:S01]  /*f610*/  STG.E desc[UR36][R2.64], R17 ;  /* 0x0000001102007986 */ /* 0x0011e2000c101924 */
[----:B------:R-:W-:Y:S05]  /*f620*/  BRA `(.L_x_7122) ;  /* 0x0000000c004c7947 */ /* 0x000fea0003800000 */
.L_x_7123:
[----:B------:R-:W-:-:S06]  /*f630*/  IMAD.U32 R17, R17, 0x10000, RZ ;  /* 0x0001000011117824 */ /* 0x000fcc00078e00ff */
[----:B------:R-:W0:Y:S02]  /*f640*/  F2I.FTZ.TRUNC.NTZ R17, R17 ;  /* 0x0000001100117305 */ /* 0x000e24000021f100 */
[----:B0-----:R0:W-:Y:S01]  /*f650*/  STG.E.U16 desc[UR36][R2.64], R17 ;  /* 0x0000001102007986 */ /* 0x0011e2000c101524 */
[----:B------:R-:W-:Y:S05]  /*f660*/  BRA `(.L_x_7122) ;  /* 0x0000000c003c7947 */ /* 0x000fea0003800000 */
.L_x_7118:
        /* <DEDUP_REMOVED lines=9> */
.L_x_7126:
[----:B------:R-:W-:-:S05]  /*f700*/  IMAD.U32 R0, R17, 0x10000, RZ ;  /* 0x0001000011007824 */ /* 0x000fca00078e00ff */
[----:B------:R-:W-:-:S05]  /*f710*/  F2FP.F16.F32.PACK_AB R0, RZ, R0 ;  /* 0x00000000ff00723e */ /* 0x000fca00000000ff */
[----:B------:R0:W-:Y:S01]  /*f720*/  STG.E.U16 desc[UR36][R2.64], R0 ;  /* 0x0000000002007986 */ /* 0x0001e2000c101524 */
[----:B------:R-:W-:Y:S05]  /*f730*/  BRA `(.L_x_7122) ;  /* 0x0000000c00087947 */ /* 0x000fea0003800000 */
.L_x_7125:
        /* <DEDUP_REMOVED lines=10> */
.L_x_7128:
[----:B------:R-:W-:-:S05]  /*f7e0*/  IMAD.U32 R17, R17, 0x10000, RZ ;  /* 0x0001000011117824 */ /* 0x000fca00078e00ff */
[----:B------:R-:W-:-:S04]  /*f7f0*/  F2FP.F16.F32.PACK_AB R5, RZ, R17 ;  /* 0x00000011ff05723e */ /* 0x000fc800000000ff */
[----:B------:R-:W-:-:S05]  /*f800*/  PRMT R5, R5, 0x5410, RZ ;  /* 0x0000541005057816 */ /* 0x000fca00000000ff */
[----:B------:R0:W-:Y:S01]  /*f810*/  STG.E desc[UR36][R2.64], R5 ;  /* 0x0000000502007986 */ /* 0x0001e2000c101924 */
[----:B------:R-:W-:Y:S05]  /*f820*/  BRA `(.L_x_7122) ;  /* 0x0000000800cc7947 */ /* 0x000fea0003800000 */
.L_x_7127:
[----:B------:R-:W-:-:S04]  /*f830*/  IMAD.U32 R4, R17, 0x10000, RZ ;  /* 0x0001000011047824 */ /* 0x000fc800078e00ff */
[----:B------:R-:W-:-:S06]  /*f840*/  FMUL.FTZ R4, R4, 1 ;  /* 0x3f80000004047820 */ /* 0x000fcc0000410000 */
[----:B------:R-:W0:Y:S02]  /*f850*/  F2F.F64.F32 R4, R4 ;  /* 0x0000000400047310 */ /* 0x000e240000201800 */
[----:B0-----:R0:W-:Y:S01]  /*f860*/  STG.E.64 desc[UR36][R2.64], R4 ;  /* 0x0000000402007986 */ /* 0x0011e2000c101b24 */
[----:B------:R-:W-:Y:S05]  /*f870*/  BRA `(.L_x_7122) ;  /* 0x0000000800b87947 */ /* 0x000fea0003800000 */
.L_x_7117:
        /* <DEDUP_REMOVED lines=13> */
.L_x_7131:
[----:B------:R-:W-:Y:S01]  /*f950*/  IMAD.U32 R17, R17, 0x10000, RZ ;  /* 0x0001000011117824 */ /* 0x000fe200078e00ff */
[----:B--2---:R-:W-:-:S03]  /*f960*/  CS2R R6, SRZ ;  /* 0x0000000000067805 */ /* 0x004fc6000001ff00 */
[----:B------:R-:W-:-:S06]  /*f970*/  FMUL.FTZ R4, R17, 1 ;  /* 0x3f80000011047820 */ /* 0x000fcc0000410000 */
[----:B------:R-:W0:Y:S02]  /*f980*/  F2F.F64.F32 R4, R4 ;  /* 0x0000000400047310 */ /* 0x000e240000201800 */
[----:B0-----:R0:W-:Y:S01]  /*f990*/  STG.E.128 desc[UR36][R2.64], R4 ;  /* 0x0000000402007986 */ /* 0x0011e2000c101d24 */
[----:B------:R-:W-:Y:S05]  /*f9a0*/  BRA `(.L_x_7122) ;  /* 0x00000008006c7947 */ /* 0x000fea0003800000 */
.L_x_7130:
        /* <DEDUP_REMOVED lines=21> */
.L_x_7135:
[----:B------:R-:W-:Y:S05]  /*fb00*/  BSYNC B0 ;  /* 0x0000000000007941 */ /* 0x000fea0003800000 */
.L_x_7134:
[----:B------:R-:W-:-:S05]  /*fb10*/  LOP3.LUT R5, R0, R5, RZ, 0xfc, !PT ;  /* 0x0000000500057212 */ /* 0x000fca00078efcff */
[----:B------:R0:W-:Y:S01]  /*fb20*/  STG.E.U8 desc[UR36][R2.64], R5 ;  /* 0x0000000502007986 */ /* 0x0001e2000c101124 */
[----:B------:R-:W-:Y:S05]  /*fb30*/  BRA `(.L_x_7122) ;  /* 0x0000000800087947 */ /* 0x000fea0003800000 */
.L_x_7133:
        /* <DEDUP_REMOVED lines=13> */
.L_x_7137:
[----:B------:R-:W-:Y:S01]  /*fc10*/  IMAD.MOV.U32 R0, RZ, RZ, 0x7f ;  /* 0x0000007fff007424 */ /* 0x000fe200078e00ff */
[----:B------:R-:W-:-:S04]  /*fc20*/  ISETP.GT.U32.AND P0, PT, R4, 0x7f800000, PT ;  /* 0x7f8000000400780c */ /* 0x000fc80003f04070 */
[----:B------:R-:W-:-:S09]  /*fc30*/  SEL R0, R0, 0x7c, P0 ;  /* 0x0000007c00007807 */ /* 0x000fd20000000000 */
.L_x_7138:
[----:B------:R-:W-:Y:S05]  /*fc40*/  BSYNC B0 ;  /* 0x0000000000007941 */ /* 0x000fea0003800000 */
.L_x_7136:
[----:B------:R-:W-:-:S04]  /*fc50*/  LOP3.LUT R4, R17, 0x80000000, RZ, 0xc0, !PT ;  /* 0x8000000011047812 */ /* 0x000fc800078ec0ff */
[----:B------:R-:W-:-:S04]  /*fc60*/  SHF.R.U32.HI R5, RZ, 0x18, R4 ;  /* 0x00000018ff057819 */ /* 0x000fc80000011604 */
[----:B------:R-:W-:-:S05]  /*fc70*/  LOP3.LUT R5, R0, R5, RZ, 0xfc, !PT ;  /* 0x0000000500057212 */ /* 0x000fca00078efcff */
[----:B------:R0:W-:Y:S01]  /*fc80*/  STG.E.U8 desc[UR36][R2.64], R5 ;  /* 0x0000000502007986 */ /* 0x0001e2000c101124 */
[----:B------:R-:W-:Y:S05]  /*fc90*/  BRA `(.L_x_7122) ;  /* 0x0000000400b07947 */ /* 0x000fea0003800000 */
.L_x_7132:
[----:B------:R0:W-:Y:S01]  /*fca0*/  STG.E.U16 desc[UR36][R2.64], R17 ;  /* 0x0000001102007986 */ /* 0x0001e2000c101524 */
[----:B------:R-:W-:Y:S05]  /*fcb0*/  BRA `(.L_x_7122) ;  /* 0x0000000400a87947 */ /* 0x000fea0003800000 */
.L_x_7129:
        /* <DEDUP_REMOVED lines=12> */
.L_x_7141:
        /* <DEDUP_REMOVED lines=17> */
.L_x_7144:
[----:B------:R-:W-:-:S04]  /*fe90*/  LOP3.LUT R0, R17, 0x80000000, RZ, 0xc0, !PT ;  /* 0x8000000011007812 */ /* 0x000fc800078ec0ff */
[----:B------:R-:W-:-:S04]  /*fea0*/  SHF.R.U32.HI R5, RZ, 0x18, R0 ;  /* 0x00000018ff057819 */ /* 0x000fc80000011600 */
[----:B------:R-:W-:-:S04]  /*feb0*/  LOP3.LUT R4, R4, R5, RZ, 0xfc, !PT ;  /* 0x0000000504047212 */ /* 0x000fc800078efcff */
[----:B------:R-:W-:-:S07]  /*fec0*/  PRMT R0, R4, 0x7610, R0 ;  /* 0x0000761004007816 */ /* 0x000fce0000000000 */
.L_x_7143:
[----:B------:R-:W-:Y:S05]  /*fed0*/  BSYNC B0 ;  /* 0x0000000000007941 */ /* 0x000fea0003800000 */
.L_x_7142:
[----:B------:R4:W-:Y:S01]  /*fee0*/  STG.E.U8 desc[UR36][R2.64], R0 ;  /* 0x0000000002007986 */ /* 0x0009e2000c101124 */
[----:B------:R-:W-:Y:S05]  /*fef0*/  BRA `(.L_x_7122) ;  /* 0x0000000400187947 */ /* 0x000fea0003800000 */
.L_x_7140:
        /* <DEDUP_REMOVED lines=17> */
.L_x_7147:
[----:B------:R-:W-:-:S04]  /*10010*/  LOP3.LUT R0, R17, 0x80000000, RZ, 0xc0, !PT ;  /* 0x8000000011007812 */ /* 0x000fc800078ec0ff */
[----:B------:R-:W-:-:S04]  /*10020*/  SHF.R.U32.HI R5, RZ, 0x18, R0 ;  /* 0x00000018ff057819 */ /* 0x000fc80000011600 */
[----:B------:R-:W-:-:S04]  /*10030*/  LOP3.LUT R4, R4, R5, RZ, 0xfc, !PT ;  /* 0x0000000504047212 */ /* 0x000fc800078efcff */
[----:B------:R-:W-:-:S07]  /*10040*/  PRMT R0, R4, 0x7610, R0 ;  /* 0x0000761004007816 */ /* 0x000fce0000000000 */
.L_x_7146:
[----:B------:R-:W-:Y:S05]  /*10050*/  BSYNC B0 ;  /* 0x0000000000007941 */ /* 0x000fea0003800000 */
.L_x_7145:
[----:B------:R0:W-:Y:S01]  /*10060*/  STG.E.U8 desc[UR36][R2.64], R0 ;  /* 0x0000000002007986 */ /* 0x0001e2000c101124 */
[----:B------:R-:W-:Y:S05]  /*10070*/  BRA `(.L_x_7122) ;  /* 0x0000000000b87947 */ /* 0x000fea0003800000 */
.L_x_7139:
        /* <DEDUP_REMOVED lines=8> */
[----:B--2---:R-:W-:-:S04]  /*10100*/  SHF.R.U32.HI R6, RZ, 0x17, R17 ;  /* 0x00000017ff067819 */ /* 0x004fc80000011611 */
        /* <DEDUP_REMOVED lines=13> */
.L_x_7121:
        /* <DEDUP_REMOVED lines=15> */
[----:B0-----:R-:W-:Y:S05]  /*102d0*/  CALL.ABS.NOINC R2 ;  /* 0x0000000002007343 */ /* 0x001fea0003c00000 */
.L_x_7150:
[----:B------:R-:W-:Y:S05]  /*102e0*/  BRA `(.L_x_7122) ;  /* 0x00000000001c7947 */ /* 0x000fea0003800000 */
.L_x_7149:
[----:B------:R-:W-:-:S06]  /*102f0*/  IMAD.U32 R4, R17, 0x10000, RZ ;  /* 0x0001000011047824 */ /* 0x000fcc00078e00ff */
[----:B------:R-:W0:Y:S02]  /*10300*/  F2I.U64.TRUNC R4, R4 ;  /* 0x0000000400047311 */ /* 0x000e24000020d800 */
[----:B0-----:R3:W-:Y:S01]  /*10310*/  STG.E.64 desc[UR36][R2.64], R4 ;  /* 0x0000000402007986 */ /* 0x0017e2000c101b24 */
[----:B------:R-:W-:Y:S05]  /*10320*/  BRA `(.L_x_7122) ;  /* 0x00000000000c7947 */ /* 0x000fea0003800000 */
.L_x_7148:
[----:B------:R-:W-:-:S06]  /*10330*/  IMAD.U32 R17, R17, 0x10000, RZ ;  /* 0x0001000011117824 */ /* 0x000fcc00078e00ff */
[----:B------:R-:W0:Y:S02]  /*10340*/  F2I.FTZ.U32.TRUNC.NTZ R17, R17 ;  /* 0x0000001100117305 */ /* 0x000e24000021f000 */
[----:B0-----:R0:W-:Y:S02]  /*10350*/  STG.E desc[UR36][R2.64], R17 ;  /* 0x0000001102007986 */ /* 0x0011e4000c101924 */
.L_x_7122:
[----:B------:R-:W-:-:S07]  /*10360*/  VIADD R26, R26, 0x80 ;  /* 0x000000801a1a7836 */ /* 0x000fce0000000000 */
.L_x_7082:
[----:B------:R-:W-:Y:S05]  /*10370*/  BSYNC B6 ;  /* 0x0000000000067941 */ /* 0x000fea0003800000 */
.L_x_7081:
[----:B------:R-:W-:-:S13]  /*10380*/  ISETP.GE.AND P0, PT, R26, R22, PT ;  /* 0x000000161a00720c */ /* 0x000fda0003f06270 */
[----:B------:R-:W-:Y:S05]  /*10390*/  @P0 EXIT ;  /* 0x000000000000094d */ /* 0x000fea0003800000 */
[----:B0---4-:R-:W0:Y:S01]  /*103a0*/  S2R R0, SR_CTAID.X ;  /* 0x0000000000007919 */ /* 0x011e220000002500 */
[----:B---3--:R-:W3:Y:S01]  /*103b0*/  LDC.U8 R4, c[0x0][0x24c] ;  /* 0x00009300ff047b82 */ /* 0x008ee20000000000 */
[----:B------:R-:W-:-:S07]  /*103c0*/  ULDC UR4, c[0x0][0x250] ;  /* 0x0000940000047ab9 */ /* 0x000fce0000000800 */
[----:B-1----:R-:W1:Y:S01]  /*103d0*/  LDC.64 R2, c[0x0][0x218] ;  /* 0x00008600ff027b82 */ /* 0x002e620000000a00 */
[----:B0-----:R-:W-:Y:S01]  /*103e0*/  IMAD R26, R0, 0x200, R26 ;  /* 0x00000200001a7824 */ /* 0x001fe200078e021a */
[----:B---3--:R-:W-:-:S03]  /*103f0*/  PRMT R0, R4, 0x9910, RZ ;  /* 0x0000991004007816 */ /* 0x008fc600000000ff */
        /* <DEDUP_REMOVED lines=17> */
.L_x_7154:
[----:B------:R-:W-:-:S06]  /*10510*/  IMAD.U32 R5, R16, 0x10000, RZ ;  /* 0x0001000010057824 */ /* 0x000fcc00078e00ff */
[----:B------:R-:W0:Y:S02]  /*10520*/  F2I.S64.TRUNC R4, R5 ;  /* 0x0000000500047311 */ /* 0x000e24000020d900 */
[----:B0-----:R-:W-:Y:S01]  /*10530*/  STG.E.U8 desc[UR36][R2.64], R4 ;  /* 0x0000000402007986 */ /* 0x001fe2000c101124 */
[----:B------:R-:W-:Y:S05]  /*10540*/  EXIT ;  /* 0x000000000000794d */ /* 0x000fea0003800000 */
.L_x_7153:
        /* <DEDUP_REMOVED lines=10> */
.L_x_7157:
[----:B------:R-:W-:-:S04]  /*105f0*/  IMAD.U32 R16, R16, 0x10000, RZ ;  /* 0x0001000010107824 */ /* 0x000fc800078e00ff */
[----:B------:R-:W0:Y:S02]  /*10600*/  F2I.FTZ.TRUNC.NTZ R5, R16 ;  /* 0x0000001000057305 */ /* 0x000e24000021f100 */
[----:B0-----:R-:W-:Y:S01]  /*10610*/  STG.E desc[UR36][R2.64], R5 ;  /* 0x0000000502007986 */ /* 0x001fe2000c101924 */
[----:B------:R-:W-:Y:S05]  /*10620*/  EXIT ;  /* 0x000000000000794d */ /* 0x000fea0003800000 */
.L_x_7156:
[----:B------:R-:W-:-:S04]  /*10630*/  IMAD.U32 R16, R16, 0x10000, RZ ;  /* 0x0001000010107824 */ /* 0x000fc800078e00ff */
[----:B------:R-:W0:Y:S02]  /*10640*/  F2I.FTZ.TRUNC.NTZ R5, R16 ;  /* 0x0000001000057305 */ /* 0x000e24000021f100 */
[----:B0-----:R-:W-:Y:S01]  /*10650*/  STG.E.U16 desc[UR36][R2.64], R5 ;  /* 0x0000000502007986 */ /* 0x001fe2000c101524 */
[----:B------:R-:W-:Y:S05]  /*10660*/  EXIT ;  /* 0x000000000000794d */ /* 0x000fea0003800000 */
.L_x_7152:
        /* <DEDUP_REMOVED lines=9> */
.L_x_7159:
[----:B------:R-:W-:-:S05]  /*10700*/  IMAD.U32 R0, R16, 0x10000, RZ ;  /* 0x0001000010007824 */ /* 0x000fca00078e00ff */
[----:B------:R-:W-:-:S05]  /*10710*/  F2FP.F16.F32.PACK_AB R0, RZ, R0 ;  /* 0x00000000ff00723e */ /* 0x000fca00000000ff */
[----:B------:R-:W-:Y:S01]  /*10720*/  STG.E.U16 desc[UR36][R2.64], R0 ;  /* 0x0000000002007986 */ /* 0x000fe2000c101524 */
[----:B------:R-:W-:Y:S05]  /*10730*/  EXIT ;  /* 0x000000000000794d */ /* 0x000fea0003800000 */
.L_x_7158:
        /* <DEDUP_REMOVED lines=10> */
.L_x_7161:
[----:B------:R-:W-:-:S05]  /*107e0*/  IMAD.U32 R16, R16, 0x10000, RZ ;  /* 0x0001000010107824 */ /* 0x000fca00078e00ff */
[----:B------:R-:W-:-:S04]  /*107f0*/  F2FP.F16.F32.PACK_AB R5, RZ, R16 ;  /* 0x00000010ff05723e */ /* 0x000fc800000000ff */
[----:B------:R-:W-:-:S05]  /*10800*/  PRMT R5, R5, 0x5410, RZ ;  /* 0x0000541005057816 */ /* 0x000fca00000000ff */
[----:B------:R-:W-:Y:S01]  /*10810*/  STG.E desc[UR36][R2.64], R5 ;  /* 0x0000000502007986 */ /* 0x000fe2000c101924 */
[----:B------:R-:W-:Y:S05]  /*10820*/  EXIT ;  /* 0x000000000000794d */ /* 0x000fea0003800000 */
.L_x_7160:
[----:B------:R-:W-:-:S04]  /*10830*/  IMAD.U32 R4, R16, 0x10000, RZ ;  /* 0x0001000010047824 */ /* 0x000fc800078e00ff */
[----:B------:R-:W-:-:S06]  /*10840*/  FMUL.FTZ R4, R4, 1 ;  /* 0x3f80000004047820 */ /* 0x000fcc0000410000 */
[----:B------:R-:W0:Y:S02]  /*10850*/  F2F.F64.F32 R4, R4 ;  /* 0x0000000400047310 */ /* 0x000e240000201800 */
[----:B0-----:R-:W-:Y:S01]  /*10860*/  STG.E.64 desc[UR36][R2.64], R4 ;  /* 0x0000000402007986 */ /* 0x001fe2000c101b24 */
[----:B------:R-:W-:Y:S05]  /*10870*/  EXIT ;  /* 0x000000000000794d */ /* 0x000fea0003800000 */
.L_x_7151:
        /* <DEDUP_REMOVED lines=13> */
.L_x_7164:
[----:B------:R-:W-:Y:S01]  /*10950*/  IMAD.U32 R16, R16, 0x10000, RZ ;  /* 0x0001000010107824 */ /* 0x000fe200078e00ff */
[----:B--2---:R-:W-:-:S03]  /*10960*/  CS2R R6, SRZ ;  /* 0x0000000000067805 */ /* 0x004fc6000001ff00 */
[----:B------:R-:W-:-:S06]  /*10970*/  FMUL.FTZ R4, R16, 1 ;  /* 0x3f80000010047820 */ /* 0x000fcc0000410000 */
[----:B------:R-:W0:Y:S02]  /*10980*/  F2F.F64.F32 R4, R4 ;  /* 0x0000000400047310 */ /* 0x000e240000201800 */
[----:B0-----:R-:W-:Y:S01]  /*10990*/  STG.E.128 desc[UR36][R2.64], R4 ;  /* 0x0000000402007986 */ /* 0x001fe2000c101d24 */
[----:B------:R-:W-:Y:S05]  /*109a0*/  EXIT ;  /* 0x000000000000794d */ /* 0x000fea0003800000 */
.L_x_7163:
        /* <DEDUP_REMOVED lines=21> */
.L_x_7168:
[----:B------:R-:W-:Y:S05]  /*10b00*/  BSYNC B0 ;  /* 0x0000000000007941 */ /* 0x000fea0003800000 */
.L_x_7167:
[----:B------:R-:W-:-:S05]  /*10b10*/  LOP3.LUT R5, R0, R5, RZ, 0xfc, !PT ;  /* 0x0000000500057212 */ /* 0x000fca00078efcff */
[----:B------:R-:W-:Y:S01]  /*10b20*/  STG.E.U8 desc[UR36][R2.64], R5 ;  /* 0x0000000502007986 */ /* 0x000fe2000c101124 */
[----:B------:R-:W-:Y:S05]  /*10b30*/  EXIT ;  /* 0x000000000000794d */ /* 0x000fea0003800000 */
.L_x_7166:
        /* <DEDUP_REMOVED lines=13> */
.L_x_7170:
[----:B------:R-:W-:Y:S01]  /*10c10*/  IMAD.MOV.U32 R0, RZ, RZ, 0x7f ;  /* 0x0000007fff007424 */ /* 0x000fe200078e00ff */
[----:B------:R-:W-:-:S04]  /*10c20*/  ISETP.GT.U32.AND P0, PT, R4, 0x7f800000, PT ;  /* 0x7f8000000400780c */ /* 0x000fc80003f04070 */
[----:B------:R-:W-:-:S09]  /*10c30*/  SEL R0, R0, 0x7c, P0 ;  /* 0x0000007c00007807 */ /* 0x000fd20000000000 */
.L_x_7171:
[----:B------:R-:W-:Y:S05]  /*10c40*/  BSYNC B0 ;  /* 0x0000000000007941 */ /* 0x000fea0003800000 */
.L_x_7169:
[----:B------:R-:W-:-:S04]  /*10c50*/  LOP3.LUT R4, R5, 0x80000000, RZ, 0xc0, !PT ;  /* 0x8000000005047812 */ /* 0x000fc800078ec0ff */
[----:B------:R-:W-:-:S04]  /*10c60*/  SHF.R.U32.HI R5, RZ, 0x18, R4 ;  /* 0x00000018ff057819 */ /* 0x000fc80000011604 */
[----:B------:R-:W-:-:S05]  /*10c70*/  LOP3.LUT R5, R0, R5, RZ, 0xfc, !PT ;  /* 0x0000000500057212 */ /* 0x000fca00078efcff */
[----:B------:R-:W-:Y:S01]  /*10c80*/  STG.E.U8 desc[UR36][R2.64], R5 ;  /* 0x0000000502007986 */ /* 0x000fe2000c101124 */
[----:B------:R-:W-:Y:S05]  /*10c90*/  EXIT ;  /* 0x000000000000794d */ /* 0x000fea0003800000 */
.L_x_7165:
[----:B------:R-:W-:Y:S01]  /*10ca0*/  STG.E.U16 desc[UR36][R2.64], R16 ;  /* 0x0000001002007986 */ /* 0x000fe2000c101524 */
[----:B------:R-:W-:Y:S05]  /*10cb0*/  EXIT ;  /* 0x000000000000794d */ /* 0x000fea0003800000 */
.L_x_7162:
        /* <DEDUP_REMOVED lines=12> */
.L_x_7174:
        /* <DEDUP_REMOVED lines=17> */
.L_x_7177:
[----:B------:R-:W-:-:S04]  /*10e90*/  LOP3.LUT R0, R7, 0x80000000, RZ, 0xc0, !PT ;  /* 0x8000000007007812 */ /* 0x000fc800078ec0ff */
[----:B------:R-:W-:-:S04]  /*10ea0*/  SHF.R.U32.HI R5, RZ, 0x18, R0 ;  /* 0x00000018ff057819 */ /* 0x000fc80000011600 */
[----:B------:R-:W-:-:S04]  /*10eb0*/  LOP3.LUT R4, R4, R5, RZ, 0xfc, !PT ;  /* 0x0000000504047212 */ /* 0x000fc800078efcff */
[----:B------:R-:W-:-:S07]  /*10ec0*/  PRMT R0, R4, 0x7610, R0 ;  /* 0x0000761004007816 */ /* 0x000fce0000000000 */
.L_x_7176:
[----:B------:R-:W-:Y:S05]  /*10ed0*/  BSYNC B0 ;  /* 0x0000000000007941 */ /* 0x000fea0003800000 */
.L_x_7175:
[----:B------:R-:W-:Y:S01]  /*10ee0*/  STG.E.U8 desc[UR36][R2.64], R0 ;  /* 0x0000000002007986 */ /* 0x000fe2000c101124 */
[----:B------:R-:W-:Y:S05]  /*10ef0*/  EXIT ;  /* 0x000000000000794d */ /* 0x000fea0003800000 */
.L_x_7173:
        /* <DEDUP_REMOVED lines=17> */
.L_x_7180:
[----:B------:R-:W-:-:S04]  /*11010*/  LOP3.LUT R0, R7, 0x80000000, RZ, 0xc0, !PT ;  /* 0x8000000007007812 */ /* 0x000fc800078ec0ff */
[----:B------:R-:W-:-:S04]  /*11020*/  SHF.R.U32.HI R5, RZ, 0x18, R0 ;  /* 0x00000018ff057819 */ /* 0x000fc80000011600 */
[----:B------:R-:W-:-:S04]  /*11030*/  LOP3.LUT R4, R4, R5, RZ, 0xfc, !PT ;  /* 0x0000000504047212 */ /* 0x000fc800078efcff */
[----:B------:R-:W-:-:S07]  /*11040*/  PRMT R0, R4, 0x7610, R0 ;  /* 0x0000761004007816 */ /* 0x000fce0000000000 */
.L_x_7179:
[----:B------:R-:W-:Y:S05]  /*11050*/  BSYNC B0 ;  /* 0x0000000000007941 */ /* 0x000fea0003800000 */
.L_x_7178:
[----:B------:R-:W-:Y:S01]  /*11060*/  STG.E.U8 desc[UR36][R2.64], R0 ;  /* 0x0000000002007986 */ /* 0x000fe2000c101124 */
[----:B------:R-:W-:Y:S05]  /*11070*/  EXIT ;  /* 0x000000000000794d */ /* 0x000fea0003800000 */
.L_x_7172:
[----:B------:R-:W-:-:S13]  /*11080*/  ISETP.NE.AND P0, PT, R0, 0x1c, PT ;  /* 0x0000001c0000780c */ /* 0x000fda0003f05270 */
[----:B------:R-:W-:Y:S05]  /*11090*/  @!P0 BRA `(.L_x_7181) ;  /* 0x0000000000a48947 */ /* 0x000fea0003800000 */
[----:B------:R-:W-:-:S13]  /*110a0*/  ISETP.NE.AND P0, PT, R0, 0x1d, PT ;  /* 0x0000001d0000780c */ /* 0x000fda0003f05270 */
[----:B------:R-:W-:Y:S05]  /*110b0*/  @!P0 BRA `(.L_x_7182) ;  /* 0x00000000008c8947 */ /* 0x000fea0003800000 */
[----:B------:R-:W-:-:S13]  /*110c0*/  ISETP.NE.AND P0, PT, R0, 0x2c, PT ;  /* 0x0000002c0000780c */ /* 0x000fda0003f05270 */
[----:B------:R-:W-:Y:S05]  /*110d0*/  @P0 BRA `(.L_x_7155) ;  /* 0x0000000000400947 */ /* 0x000fea0003800000 */
[----:B------:R-:W-:-:S05]  /*110e0*/  IMAD.U32 R5, R16, 0x10000, RZ ;  /* 0x0001000010057824 */ /* 0x000fca00078e00ff */
        /* <DEDUP_REMOVED lines=15> */
.L_x_7155:
        /* <DEDUP_REMOVED lines=8> */
[----:B--2---:R-:W-:Y:S02]  /*11260*/  IMAD.U32 R6, RZ, RZ, UR4 ;  /* 0x00000004ff067e24 */ /* 0x004fe4000f8e00ff */
[----:B------:R-:W-:-:S02]  /*11270*/  IMAD.U32 R7, RZ, RZ, UR5 ;  /* 0x00000005ff077e24 */ /* 0x000fc4000f8e00ff */
[----:B------:R-:W-:Y:S02]  /*11280*/  IMAD.U32 R11, RZ, RZ, UR7 ;  /* 0x00000007ff0b7e24 */ /* 0x000fe4000f8e00ff */
[----:B------:R-:W-:Y:S02]  /*11290*/  IMAD.MOV.U32 R8, RZ, RZ, 0x65 ;  /* 0x00000065ff087424 */ /* 0x000fe400078e00ff */
[----:B------:R-:W-:Y:S02]  /*112a0*/  IMAD.MOV.U32 R12, RZ, RZ, 0x1 ;  /* 0x00000001ff0c7424 */ /* 0x000fe400078e00ff */
[----:B0-----:R-:W-:-:S07]  /*112b0*/  IMAD.MOV.U32 R13, RZ, RZ, RZ ;  /* 0x000000ffff0d7224 */ /* 0x001fce00078e00ff */
[----:B------:R-:W-:-:S07]  /*112c0*/  LEPC R20, `(.L_x_7183) ;  /* 0x000000001014794e */ /* 0x000fce0000000000 */
[----:B-1----:R-:W-:Y:S05]  /*112d0*/  CALL.ABS.NOINC R2 ;  /* 0x0000000002007343 */ /* 0x002fea0003c00000 */
.L_x_7183:
[----:B------:R-:W-:Y:S05]  /*112e0*/  EXIT ;  /* 0x000000000000794d */ /* 0x000fea0003800000 */
.L_x_7182:
[----:B------:R-:W-:-:S06]  /*112f0*/  IMAD.U32 R4, R16, 0x10000, RZ ;  /* 0x0001000010047824 */ /* 0x000fcc00078e00ff */
[----:B------:R-:W0:Y:S02]  /*11300*/  F2I.U64.TRUNC R4, R4 ;  /* 0x0000000400047311 */ /* 0x000e24000020d800 */
[----:B0-----:R-:W-:Y:S01]  /*11310*/  STG.E.64 desc[UR36][R2.64], R4 ;  /* 0x0000000402007986 */ /* 0x001fe2000c101b24 */
[----:B------:R-:W-:Y:S05]  /*11320*/  EXIT ;  /* 0x000000000000794d */ /* 0x000fea0003800000 */
.L_x_7181:
[----:B------:R-:W-:-:S04]  /*11330*/  IMAD.U32 R16, R16, 0x10000, RZ ;  /* 0x0001000010107824 */ /* 0x000fc800078e00ff */
[----:B------:R-:W0:Y:S02]  /*11340*/  F2I.FTZ.U32.TRUNC.NTZ R5, R16 ;  /* 0x0000001000057305 */ /* 0x000e24000021f000 */
[----:B0-----:R-:W-:Y:S01]  /*11350*/  STG.E desc[UR36][R2.64], R5 ;  /* 0x0000000502007986 */ /* 0x001fe2000c101924 */
[----:B------:R-:W-:Y:S05]  /*11360*/  EXIT ;  /* 0x000000000000794d */ /* 0x000fea0003800000 */
.L_x_7184:
        /* <DEDUP_REMOVED lines=9> */
.L_x_10840:


//--------------------- .text._ZN2at6native18elementwise_kernelILi128ELi4EZNS0_22gpu_kernel_impl_nocastIZZZN37_INTERNAL_cee6930f_7_Loss_cu_5b0651e139_GLOBAL__N__cee6930f_7_Loss_cu_5b0651e140binary_cross_entropy_backward_out_kernelERNS_6TensorERKS5_S8_S8_ENKUlvE_clEvENKUlvE2_clEvEUlN3c108BFloat16ESC_SC_E_EEvRNS_18TensorIteratorBaseERKT_EUliE_EEviT1_ --------------------------
	.section	.text._ZN2at6native18elementwise_kernelILi128ELi4EZNS0_22gpu_kernel_impl_nocastIZZZN37_INTERNAL_cee6930f_7_Loss_cu_5b0651e139_GLOBAL__N__cee6930f_7_Loss_cu_5b0651e140binary_cross_entropy_backward_out_kernelERNS_6TensorERKS5_S8_S8_ENKUlvE_clEvENKUlvE2_clEvEUlN3c108BFloat16ESC_SC_E_EEvRNS_18TensorIteratorBaseERKT_EUliE_EEviT1_,"ax",@progbits
	.align	128
        .global         _ZN2at6native18elementwise_kernelILi128ELi4EZNS0_22gpu_kernel_impl_nocastIZZZN37_INTERNAL_cee6930f_7_Loss_cu_5b0651e139_GLOBAL__N__cee6930f_7_Loss_cu_5b0651e140binary_cross_entropy_backward_out_kernelERNS_6TensorERKS5_S8_S8_ENKUlvE_clEvENKUlvE2_clEvEUlN3c108BFloat16ESC_SC_E_EEvRNS_18TensorIteratorBaseERKT_EUliE_EEviT1_
        .type           _ZN2at6native18elementwise_kernelILi128ELi4EZNS0_22gpu_kernel_impl_nocastIZZZN37_INTERNAL_cee6930f_7_Loss_cu_5b0651e139_GLOBAL__N__cee6930f_7_Loss_cu_5b0651e140binary_cross_entropy_backward_out_kernelERNS_6TensorERKS5_S8_S8_ENKUlvE_clEvENKUlvE2_clEvEUlN3c108BFloat16ESC_SC_E_EEvRNS_18TensorIteratorBaseERKT_EUliE_EEviT1_,@function
        .size           _ZN2at6native18elementwise_kernelILi128ELi4EZNS0_22gpu_kernel_impl_nocastIZZZN37_INTERNAL_cee6930f_7_Loss_cu_5b0651e139_GLOBAL__N__cee6930f_7_Loss_cu_5b0651e140binary_cross_entropy_backward_out_kernelERNS_6TensorERKS5_S8_S8_ENKUlvE_clEvENKUlvE2_clEvEUlN3c108BFloat16ESC_SC_E_EEvRNS_18TensorIteratorBaseERKT_EUliE_EEviT1_,(.L_x_10841 - _ZN2at6native18elementwise_kernelILi128ELi4EZNS0_22gpu_kernel_impl_nocastIZZZN37_INTERNAL_cee6930f_7_Loss_cu_5b0651e139_GLOBAL__N__cee6930f_7_Loss_cu_5b0651e140binary_cross_entropy_backward_out_kernelERNS_6TensorERKS5_S8_S8_ENKUlvE_clEvENKUlvE2_clEvEUlN3c108BFloat16ESC_SC_E_EEvRNS_18TensorIteratorBaseERKT_EUliE_EEviT1_)
        .other          _ZN2at6native18elementwise_kernelILi128ELi4EZNS0_22gpu_kernel_impl_nocastIZZZN37_INTERNAL_cee6930f_7_Loss_cu_5b0651e139_GLOBAL__N__cee6930f_7_Loss_cu_5b0651e140binary_cross_entropy_backward_out_kernelERNS_6TensorERKS5_S8_S8_ENKUlvE_clEvENKUlvE2_clEvEUlN3c108BFloat16ESC_SC_E_EEvRNS_18TensorIteratorBaseERKT_EUliE_EEviT1_,@"STO_CUDA_ENTRY STV_DEFAULT"
_ZN2at6native18elementwise_kernelILi128ELi4EZNS0_22gpu_kernel_impl_nocastIZZZN37_INTERNAL_cee6930f_7_Loss_cu_5b0651e139_GLOBAL__N__cee6930f_7_Loss_cu_5b0651e140binary_cross_entropy_backward_out_kernelERNS_6TensorERKS5_S8_S8_ENKUlvE_clEvENKUlvE2_clEvEUlN3c108BFloat16ESC_SC_E_EEvRNS_18TensorIteratorBaseERKT_EUliE_EEviT1_:
.text._ZN2at6native18elementwise_kernelILi128ELi4EZNS0_22gpu_kernel_impl_nocastIZZZN37_INTERNAL_cee6930f_7_Loss_cu_5b0651e139_GLOBAL__N__cee6930f_7_Loss_cu_5b0651e140binary_cross_entropy_backward_out_kernelERNS_6TensorERKS5_S8_S8_ENKUlvE_clEvENKUlvE2_clEvEUlN3c108BFloat16ESC_SC_E_EEvRNS_18TensorIteratorBaseERKT_EUliE_EEviT1_:
[----:B------:R-:W-:Y:S01]  /*0000*/  LDC R1, c[0x0][0x28] ;  /* 0x00000a00ff017b82 */ /* 0x000fe20000000800 */
[----:B------:R-:W0:Y:S01]  /*0010*/  S2R R3, SR_CTAID.X ;  /* 0x0000000000037919 */ /* 0x000e220000002500 */
[----:B------:R-:W-:Y:S01]  /*0020*/  ULDC UR6, c[0x0][0x210] ;  /* 0x0000840000067ab9 */ /* 0x000fe20000000800 */
[----:B------:R-:W-:Y:S01]  /*0030*/  ULDC.64 UR4, c[0x0][0x208] ;  /* 0x0000820000047ab9 */ /* 0x000fe20000000a00 */
[----:B------:R-:W-:Y:S01]  /*0040*/  BSSY B0, `(.L_x_7185) ;  /* 0x00001a7000007945 */ /* 0x000fe20003800000 */
[----:B------:R-:W0:Y:S02]  /*0050*/  S2R R0, SR_TID.X ;  /* 0x0000000000007919 */ /* 0x000e240000002100 */
[----:B0-----:R-:W-:-:S04]  /*0060*/  LEA R3, R3, R0, 0x9 ;  /* 0x0000000003037211 */ /* 0x001fc800078e48ff */
[----:B------:R-:W-:-:S13]  /*0070*/  ISETP.GE.AND P0, PT, R3, UR6, PT ;  /* 0x0000000603007c0c */ /* 0x000fda000bf06270 */
[----:B------:R-:W-:Y:S05]  /*0080*/  @P0 BRA `(.L_x_7186) ;  /* 0x0000001800880947 */ /* 0x000fea0003800000 */
[----:B------:R-:W0:Y:S01]  /*0090*/  LDC R6, c[0x0][0x218] ;  /* 0x00008600ff067b82 */ /* 0x000e220000000800 */
[----:B------:R-:W-:Y:S01]  /*00a0*/  HFMA2.MMA R2, -RZ, RZ, 0, 0 ;  /* 0x00000000ff027435 */ /* 0x000fe200000001ff */
[----:B------:R-:W-:Y:S01]  /*00b0*/  MOV R7, RZ ;  /* 0x000000ff00077202 */ /* 0x000fe20000000f00 */
[----:B------:R-:W-:Y:S01]  /*00c0*/  HFMA2.MMA R0, -RZ, RZ, 0, 0 ;  /* 0x00000000ff007435 */ /* 0x000fe200000001ff */
[----:B------:R-:W-:Y:S02]  /*00d0*/  MOV R5, RZ ;  /* 0x000000ff00057202 */ /* 0x000fe40000000f00 */
[----:B0-----:R-:W-:-:S13]  /*00e0*/  ISETP.NE.AND P0, PT, R6, RZ, PT ;  /* 0x000000ff0600720c */ /* 0x001fda0003f05270 */
[----:B------:R-:W-:Y:S05]  /*00f0*/  @!P0 BRA `(.L_x_7187) ;  /* 0x0000001400d48947 */ /* 0x000fea0003800000 */
[----:B------:R-:W-:Y:S01]  /*0100*/  MOV R4, RZ ;  /* 0x000000ff00047202 */ /* 0x000fe20000000f00 */
[----:B------:R-:W-:Y:S01]  /*0110*/  ULDC.64 UR8, c[0x0][0x220] ;  /* 0x0000880000087ab9 */ /* 0x000fe20000000a00 */
[----:B------:R-:W-:Y:S01]  /*0120*/  MOV R5, R3 ;  /* 0x0000000300057202 */ /* 0x000fe20000000f00 */
[----:B------:R-:W-:Y:S01]  /*0130*/  ULDC UR7, c[0x0][0x21c] ;  /* 0x0000870000077ab9 */ /* 0x000fe20000000800 */
[----:B------:R-:W-:Y:S01]  /*0140*/  ISETP.NE.AND P0, PT, R6, 0x1, PT ;  /* 0x000000010600780c */ /* 0x000fe20003f05270 */
[----:B------:R-:W-:Y:S01]  /*0150*/  ULDC.64 UR10, c[0x0][0x350] ;  /* 0x0000d400000a7ab9 */ /* 0x000fe20000000a00 */
[----:B------:R-:W-:-:S05]  /*0160*/  IMAD.HI.U32 R8, R3, UR8, R4 ;  /* 0x0000000803087c27 */ /* 0x000fca000f8e0004 */
[----:B------:R-:W-:Y:S01]  /*0170*/  SHF.R.U32.HI R9, RZ, UR9, R8 ;  /* 0x00000009ff097c19 */ /* 0x000fe20008011608 */
[----:B------:R-:W-:-:S03]  /*0180*/  ULDC.64 UR8, c[0x0][0x348] ;  /* 0x0000d20000087ab9 */ /* 0x000fc60000000a00 */
[----:B------:R-:W-:-:S05]  /*0190*/  IADD3 R2, -R9, RZ, RZ ;  /* 0x000000ff09027210 */ /* 0x000fca0007ffe1ff */
[----:B------:R-:W-:-:S04]  /*01a0*/  IMAD R2, R2, UR7, R3 ;  /* 0x0000000702027c24 */ /* 0x000fc8000f8e0203 */
[C---:B------:R-:W-:Y:S02]  /*01b0*/  IMAD R5, R2.reuse, UR8, RZ ;  /* 0x0000000802057c24 */ /* 0x040fe4000f8e02ff */
[C---:B------:R-:W-:Y:S02]  /*01c0*/  IMAD R0, R2.reuse, UR9, RZ ;  /* 0x0000000902007c24 */ /* 0x040fe4000f8e02ff */
[C---:B------:R-:W-:Y:S02]  /*01d0*/  IMAD R7, R2.reuse, UR10, RZ ;  /* 0x0000000a02077c24 */ /* 0x040fe4000f8e02ff */
[----:B------:R-:W-:Y:S01]  /*01e0*/  IMAD R2, R2, UR11, RZ ;  /* 0x0000000b02027c24 */ /* 0x000fe2000f8e02ff */
[----:B------:R-:W-:Y:S06]  /*01f0*/  @!P0 BRA `(.L_x_7187) ;  /* 0x0000001400948947 */ /* 0x000fec0003800000 */
[----:B------:R-:W-:Y:S01]  /*0200*/  HFMA2.MMA R8, -RZ, RZ, 0, 0 ;  /* 0x00000000ff087435 */ /* 0x000fe200000001ff */
[----:B------:R-:W-:Y:S01]  /*0210*/  ULDC.64 UR8, c[0x0][0x228] ;  /* 0x00008a0000087ab9 */ /* 0x000fe20000000a00 */
[----:B------:R-:W-:Y:S01]  /*0220*/  ULDC UR7, c[0x0][0x230] ;  /* 0x00008c0000077ab9 */ /* 0x000fe20000000800 */
[----:B------:R-:W-:Y:S01]  /*0230*/  ISETP.NE.AND P0, PT, R6, 0x2, PT ;  /* 0x000000020600780c */ /* 0x000fe20003f05270 */
[----:B------:R-:W-:-:S06]  /*0240*/  ULDC.64 UR10, c[0x0][0x360] ;  /* 0x0000d800000a7ab9 */ /* 0x000fcc0000000a00 */
[----:B------:R-:W-:-:S05]  /*0250*/  IMAD.HI.U32 R10, R9, UR9, R8 ;  /* 0x00000009090a7c27 */ /* 0x000fca000f8e0008 */
[----:B------:R-:W-:-:S04]  /*0260*/  SHF.R.U32.HI R11, RZ, UR7, R10 ;  /* 0x00000007ff0b7c19 */ /* 0x000fc8000801160a */
[----:B------:R-:W-:-:S05]  /*0270*/  IADD3 R8, -R11, RZ, RZ ;  /* 0x000000ff0b087210 */ /* 0x000fca0007ffe1ff */
[----:B------:R-:W-:Y:S01]  /*0280*/  IMAD R8, R8, UR8, R9 ;  /* 0x0000000808087c24 */ /* 0x000fe2000f8e0209 */
[----:B------:R-:W-:-:S03]  /*0290*/  ULDC.64 UR8, c[0x0][0x358] ;  /* 0x0000d60000087ab9 */ /* 0x000fc60000000a00 */
[C---:B------:R-:W-:Y:S02]  /*02a0*/  IMAD R5, R8.reuse, UR8, R5 ;  /* 0x0000000808057c24 */ /* 0x040fe4000f8e0205 */
[C---:B------:R-:W-:Y:S02]  /*02b0*/  IMAD R0, R8.reuse, UR9, R0 ;  /* 0x0000000908007c24 */ /* 0x040fe4000f8e0200 */
[C---:B------:R-:W-:Y:S02]  /*02c0*/  IMAD R7, R8.reuse, UR10, R7 ;  /* 0x0000000a08077c24 */ /* 0x040fe4000f8e0207 */
[----:B------:R-:W-:Y:S01]  /*02d0*/  IMAD R2, R8, UR11, R2 ;  /* 0x0000000b08027c24 */ /* 0x000fe2000f8e0202 */
[----:B------:R-:W-:Y:S06]  /*02e0*/  @!P0 BRA `(.L_x_7187) ;  /* 0x0000001400588947 */ /* 0x000fec0003800000 */
[----:B------:R-:W-:Y:S01]  /*02f0*/  MOV R10, RZ ;  /* 0x000000ff000a7202 */ /* 0x000fe20000000f00 */
[----:B------:R-:W-:Y:S01]  /*0300*/  ULDC.64 UR8, c[0x0][0x238] ;  /* 0x00008e0000087ab9 */ /* 0x000fe20000000a00 */
[----:B------:R-:W-:Y:S01]  /*0310*/  ISETP.NE.AND P0, PT, R6, 0x3, PT ;  /* 0x000000030600780c */ /* 0x000fe20003f05270 */
[----:B------:R-:W-:Y:S01]  /*0320*/  ULDC UR7, c[0x0][0x234] ;  /* 0x00008d0000077ab9 */ /* 0x000fe20000000800 */
[----:B------:R-:W-:Y:S01]  /*0330*/  ULDC.64 UR10, c[0x0][0x370] ;  /* 0x0000dc00000a7ab9 */ /* 0x000fe20000000a00 */
[----:B------:R-:W-:-:S05]  /*0340*/  IMAD.HI.U32 R8, R11, UR8, R10 ;  /* 0x000000080b087c27 */ /* 0x000fca000f8e000a */
[----:B------:R-:W-:Y:S01]  /*0350*/  SHF.R.U32.HI R9, RZ, UR9, R8 ;  /* 0x00000009ff097c19 */ /* 0x000fe20008011608 */
[----:B------:R-:W-:-:S03]  /*0360*/  ULDC.64 UR8, c[0x0][0x368] ;  /* 0x0000da0000087ab9 */ /* 0x000fc60000000a00 */
[----:B------:R-:W-:-:S05]  /*0370*/  IADD3 R10, -R9, RZ, RZ ;  /* 0x000000ff090a7210 */ /* 0x000fca0007ffe1ff */
[----:B------:R-:W-:-:S04]  /*0380*/  IMAD R10, R10, UR7, R11 ;  /* 0x000000070a0a7c24 */ /* 0x000fc8000f8e020b */
[C---:B------:R-:W-:Y:S02]  /*0390*/  IMAD R5, R10.reuse, UR8, R5 ;  /* 0x000000080a057c24 */ /* 0x040fe4000f8e0205 */
[C---:B------:R-:W-:Y:S02]  /*03a0*/  IMAD R0, R10.reuse, UR9, R0 ;  /* 0x000000090a007c24 */ /* 0x040fe4000f8e0200 */
[C---:B------:R-:W-:Y:S02]  /*03b0*/  IMAD R7, R10.reuse, UR10, R7 ;  /* 0x0000000a0a077c24 */ /* 0x040fe4000f8e0207 */
[----:B------:R-:W-:Y:S01]  /*03c0*/  IMAD R2, R10, UR11, R2 ;  /* 0x0000000b0a027c24 */ /* 0x000fe2000f8e0202 */
[----:B------:R-:W-:Y:S06]  /*03d0*/  @!P0 BRA `(.L_x_7187) ;  /* 0x00000014001c8947 */ /* 0x000fec0003800000 */
[----:B------:R-:W-:Y:S01]  /*03e0*/  MOV R8, RZ ;  /* 0x000000ff00087202 */ /* 0x000fe20000000f00 */
[----:B------:R-:W-:Y:S01]  /*03f0*/  ULDC.64 UR8, c[0x0][0x240] ;  /* 0x0000900000087ab9 */ /* 0x000fe20000000a00 */
[----:B------:R-:W-:Y:S01]  /*0400*/  ULDC UR7, c[0x0][0x248] ;  /* 0x0000920000077ab9 */ /* 0x000fe20000000800 */
[----:B------:R-:W-:Y:S01]  /*0410*/  ISETP.NE.AND P0, PT, R6, 0x4, PT ;  /* 0x000000040600780c */ /* 0x000fe20003f05270 */
[----:B------:R-:W-:Y:S01]  /*0420*/  ULDC.64 UR10, c[0x0][0x380] ;  /* 0x0000e000000a7ab9 */ /* 0x000fe20000000a00 */
        /* <DEDUP_REMOVED lines=10> */
[----:B------:R-:W-:Y:S01]  /*04d0*/  HFMA2.MMA R10, -RZ, RZ, 0, 0 ;  /* 0x00000000ff0a7435 */ /* 0x000fe200000001ff */
[----:B------:R-:W-:Y:S01]  /*04e0*/  ULDC.64 UR8, c[0x0][0x250] ;  /* 0x0000940000087ab9 */ /* 0x000fe20000000a00 */
[----:B------:R-:W-:Y:S01]  /*04f0*/  ISETP.NE.AND P0, PT, R6, 0x5, PT ;  /* 0x000000050600780c */ /* 0x000fe20003f05270 */
[----:B------:R-:W-:Y:S01]  /*0500*/  ULDC UR7, c[0x0][0x24c] ;  /* 0x0000930000077ab9 */ /* 0x000fe20000000800 */
[----:B------:R-:W-:-:S06]  /*0510*/  ULDC.64 UR10, c[0x0][0x390] ;  /* 0x0000e400000a7ab9 */ /* 0x000fcc0000000a00 */
        /* <DEDUP_REMOVED lines=280> */
[----:B------:R-:W-:Y:S01]  /*16a0*/  ISETP.NE.AND P0, PT, R6, 0x18, PT ;  /* 0x000000180600780c */ /* 0x000fe20003f05270 */
[----:B------:R-:W-:Y:S01]  /*16b0*/  ULDC.64 UR8, c[0x0][0x330] ;  /* 0x0000cc0000087ab9 */ /* 0x000fe20000000a00 */
[----:B------:R-:W-:Y:S01]  /*16c0*/  MOV R8, RZ ;  /* 0x000000ff00087202 */ /* 0x000fe20000000f00 */
[----:B------:R-:W-:Y:S01]  /*16d0*/  ULDC UR7, c[0x0][0x338] ;  /* 0x0000ce0000077ab9 */ /* 0x000fe20000000800 */
[----:B------:R-:W-:-:S03]  /*16e0*/  ULDC.64 UR10, c[0x0][0x4c0] ;  /* 0x00013000000a7ab9 */ /* 0x000fc60000000a00 */
[----:B------:R-:W-:-:S05]  /*16f0*/  IMAD.HI.U32 R14, R9, UR9, R8 ;  /* 0x00000009090e7c27 */ /* 0x000fca000f8e0008 */
[----:B------:R-:W-:Y:S01]  /*1700*/  SHF.R.U32.HI R15, RZ, UR7, R14 ;  /* 0x00000007ff0f7c19 */ /* 0x000fe2000801160e */
[----:B------:R-:W0:Y:S01]  /*1710*/  @P0 LDC.64 R16, c[0x0][0x340] ;  /* 0x0000d000ff100b82 */ /* 0x000e220000000a00 */
[----:B------:R-:W-:Y:S02]  /*1720*/  @P0 MOV R14, RZ ;  /* 0x000000ff000e0202 */ /* 0x000fe40000000f00 */
[----:B------:R-:W-:-:S05]  /*1730*/  IADD3 R8, -R15, RZ, RZ ;  /* 0x000000ff0f087210 */ /* 0x000fca0007ffe1ff */
[----:B------:R-:W1:Y:S01]  /*1740*/  @P0 LDC R19, c[0x0][0x33c] ;  /* 0x0000cf00ff130b82 */ /* 0x000e620000000800 */
[----:B------:R-:W-:Y:S01]  /*1750*/  IMAD R8, R8, UR8, R9 ;  /* 0x0000000808087c24 */ /* 0x000fe2000f8e0209 */
[----:B------:R-:W-:-:S03]  /*1760*/  ULDC.64 UR8, c[0x0][0x4b8] ;  /* 0x00012e0000087ab9 */ /* 0x000fc60000000a00 */
[C---:B------:R-:W-:Y:S02]  /*1770*/  IMAD R5, R8.reuse, UR8, R5 ;  /* 0x0000000808057c24 */ /* 0x040fe4000f8e0205 */
[C---:B------:R-:W-:Y:S01]  /*1780*/  IMAD R0, R8.reuse, UR9, R0 ;  /* 0x0000000908007c24 */ /* 0x040fe2000f8e0200 */
[----:B------:R-:W2:Y:S01]  /*1790*/  @P0 LDC.64 R10, c[0x0][0x4c8] ;  /* 0x00013200ff0a0b82 */ /* 0x000ea20000000a00 */
[C---:B------:R-:W-:Y:S02]  /*17a0*/  IMAD R7, R8.reuse, UR10, R7 ;  /* 0x0000000a08077c24 */ /* 0x040fe4000f8e0207 */
[----:B------:R-:W-:-:S05]  /*17b0*/  IMAD R2, R8, UR11, R2 ;  /* 0x0000000b08027c24 */ /* 0x000fca000f8e0202 */
[----:B------:R-:W3:Y:S01]  /*17c0*/  @P0 LDC.64 R12, c[0x0][0x4d0] ;  /* 0x00013400ff0c0b82 */ /* 0x000ee20000000a00 */
[----:B0-----:R-:W-:-:S05]  /*17d0*/  @P0 IMAD.HI.U32 R4, R15, R16, R14 ;  /* 0x000000100f040227 */ /* 0x001fca00078e000e */
[----:B------:R-:W-:-:S04]  /*17e0*/  @P0 SHF.R.U32.HI R4, RZ, R17, R4 ;  /* 0x00000011ff040219 */ /* 0x000fc80000011604 */
[----:B------:R-:W-:-:S05]  /*17f0*/  @P0 IADD3 R14, -R4, RZ, RZ ;  /* 0x000000ff040e0210 */ /* 0x000fca0007ffe1ff */
[----:B-1----:R-:W-:-:S04]  /*1800*/  @P0 IMAD R14, R14, R19, R15 ;  /* 0x000000130e0e0224 */ /* 0x002fc800078e020f */
[C---:B--2---:R-:W-:Y:S02]  /*1810*/  @P0 IMAD R5, R14.reuse, R10, R5 ;  /* 0x0000000a0e050224 */ /* 0x044fe400078e0205 */
[C---:B------:R-:W-:Y:S02]  /*1820*/  @P0 IMAD R0, R14.reuse, R11, R0 ;  /* 0x0000000b0e000224 */ /* 0x040fe400078e0200 */
[C---:B---3--:R-:W-:Y:S02]  /*1830*/  @P0 IMAD R7, R14.reuse, R12, R7 ;  /* 0x0000000c0e070224 */ /* 0x048fe400078e0207 */
[----:B------:R-:W-:-:S07]  /*1840*/  @P0 IMAD R2, R14, R13, R2 ;  /* 0x0000000d0e020224 */ /* 0x000fce00078e0202 */
.L_x_7187:
        /* <DEDUP_REMOVED lines=8> */
[----:B------:R-:W3:Y:S01]  /*18d0*/  LDG.E.U16 R10, desc[UR4][R10.64] ;  /* 0x000000040a0a7981 */ /* 0x000ee2000c1e1500 */
[----:B------:R-:W-:-:S04]  /*18e0*/  IADD3 R6, P0, R0, UR8, RZ ;  /* 0x0000000800067c10 */ /* 0x000fc8000ff1e0ff */
[----:B------:R-:W-:Y:S01]  /*18f0*/  IADD3.X R7, RZ, UR9, RZ, P0, !PT ;  /* 0x00000009ff077c10 */ /* 0x000fe200087fe4ff */
[----:B------:R-:W-:-:S04]  /*1900*/  ULDC.64 UR8, c[0x0][0x4d8] ;  /* 0x0001360000087ab9 */ /* 0x000fc80000000a00 */
[----:B------:R-:W4:Y:S01]  /*1910*/  LDG.E.U16 R6, desc[UR4][R6.64] ;  /* 0x0000000406067981 */ /* 0x000f22000c1e1500 */
[----:B------:R-:W-:Y:S02]  /*1920*/  IADD3 R4, P0, R5, UR8, RZ ;  /* 0x0000000805047c10 */ /* 0x000fe4000ff1e0ff */
[----:B------:R-:W-:Y:S02]  /*1930*/  IADD3 R3, R3, 0x80, RZ ;  /* 0x0000008003037810 */ /* 0x000fe40007ffe0ff */
[----:B------:R-:W-:Y:S02]  /*1940*/  IADD3.X R5, RZ, UR9, RZ, P0, !PT ;  /* 0x00000009ff057c10 */ /* 0x000fe400087fe4ff */
[----:B--2---:R-:W-:-:S05]  /*1950*/  SHF.L.U32 R0, R8, 0x10, RZ ;  /* 0x0000001008007819 */ /* 0x004fca00000006ff */
[----:B------:R-:W-:Y:S01]  /*1960*/  FADD.FTZ R2, -R0, 1 ;  /* 0x3f80000000027421 */ /* 0x000fe20000010100 */
[----:B---3--:R-:W-:-:S05]  /*1970*/  SHF.L.U32 R11, R10, 0x10, RZ ;  /* 0x000000100a0b7819 */ /* 0x008fca00000006ff */
[----:B------:R-:W0:Y:S01]  /*1980*/  F2F.BF16.F32 R2, R2 ;  /* 0x0000000200027304 */ /* 0x000e220000202000 */
[----:B------:R-:W-:Y:S01]  /*1990*/  FADD.FTZ R11, R0, -R11 ;  /* 0x8000000b000b7221 */ /* 0x000fe20000010000 */
[----:B----4-:R-:W-:-:S06]  /*19a0*/  SHF.L.U32 R6, R6, 0x10, RZ ;  /* 0x0000001006067819 */ /* 0x010fcc00000006ff */
[----:B------:R-:W1:Y:S01]  /*19b0*/  F2F.BF16.F32 R11, R11 ;  /* 0x0000000b000b7304 */ /* 0x000e620000202000 */
[----:B0-----:R-:W-:-:S05]  /*19c0*/  SHF.L.U32 R9, R2, 0x10, RZ ;  /* 0x0000001002097819 */ /* 0x001fca00000006ff */
[----:B------:R-:W-:Y:S01]  /*19d0*/  FMUL.FTZ R9, R0, R9 ;  /* 0x0000000900097220 */ /* 0x000fe20000410000 */
[----:B-1----:R-:W-:-:S05]  /*19e0*/  SHF.L.U32 R7, R11, 0x10, RZ ;  /* 0x000000100b077819 */ /* 0x002fca00000006ff */
[----:B------:R-:W0:Y:S01]  /*19f0*/  F2F.BF16.F32 R9, R9 ;  /* 0x0000000900097304 */ /* 0x000e220000202000 */
[----:B------:R-:W-:-:S07]  /*1a00*/  FMUL.FTZ R6, R6, R7 ;  /* 0x0000000706067220 */ /* 0x000fce0000410000 */
[----:B------:R-:W1:Y:S01]  /*1a10*/  F2F.BF16.F32 R6, R6 ;  /* 0x0000000600067304 */ /* 0x000e620000202000 */
[----:B0-----:R-:W-:-:S04]  /*1a20*/  SHF.L.U32 R0, R9, 0x10, RZ ;  /* 0x0000001009007819 */ /* 0x001fc800000006ff */
[----:B------:R-:W-:-:S06]  /*1a30*/  FMNMX.FTZ R0, R0, 1.0018652574217412621e-12, !PT ;  /* 0x2b8d000000007809 */ /* 0x000fcc0007810000 */
[----:B------:R-:W0:Y:S01]  /*1a40*/  F2F.BF16.F32 R0, R0 ;  /* 0x0000000000007304 */ /* 0x000e220000202000 */
[----:B-1----:R-:W-:Y:S02]  /*1a50*/  SHF.L.U32 R2, R6, 0x10, RZ ;  /* 0x0000001006027819 */ /* 0x002fe400000006ff */
[----:B0-----:R-:W-:-:S06]  /*1a60*/  SHF.L.U32 R7, R0, 0x10, RZ ;  /* 0x0000001000077819 */ /* 0x001fcc00000006ff */
[----:B------:R-:W0:Y:S02]  /*1a70*/  MUFU.RCP R7, R7 ;  /* 0x0000000700077308 */ /* 0x000e240000001000 */
[----:B0-----:R-:W-:-:S05]  /*1a80*/  FMUL.FTZ R2, R2, R7 ;  /* 0x0000000702027220 */ /* 0x001fca0000410000 */
[----:B------:R-:W-:-:S05]  /*1a90*/  F2FP.BF16.F32.PACK_AB R2, RZ, R2 ;  /* 0x00000002ff02723e */ /* 0x000fca00000010ff */
[----:B------:R0:W-:Y:S02]  /*1aa0*/  STG.E.U16 desc[UR4][R4.64], R2 ;  /* 0x0000000204007986 */ /* 0x0001e4000c101504 */
.L_x_7186:
[----:B------:R-:W-:Y:S05]  /*1ab0*/  BSYNC B0 ;  /* 0x0000000000007941 */ /* 0x000fea0003800000 */
.L_x_7185:
[----:B------:R-:W-:Y:S01]  /*1ac0*/  ISETP.GE.AND P0, PT, R3, UR6, PT ;  /* 0x0000000603007c0c */ /* 0x000fe2000bf06270 */
[----:B------:R-:W-:-:S12]  /*1ad0*/  BSSY B0, `(.L_x_7188) ;  /* 0x0000346000007945 */ /* 0x000fd80003800000 */
[----:B------:R-:W-:Y:S05]  /*1ae0*/  @P0 BRA `(.L_x_7189) ;  /* 0x0000003400100947 */ /* 0x000fea0003800000 */
[----:B0-----:R-:W0:Y:S01]  /*1af0*/  LDC R4, c[0x0][0x218] ;  /* 0x00008600ff047b82 */ /* 0x001e220000000800 */
        /* <DEDUP_REMOVED lines=352> */
[----:B------:R-:W-:Y:S01]  /*3100*/  HFMA2.MMA R8, -RZ, RZ, 0, 0 ;  /* 0x00000000ff087435 */ /* 0x000fe200000001ff */
[----:B------:R-:W-:Y:S01]  /*3110*/  ULDC.64 UR8, c[0x0][0x330] ;  /* 0x0000cc0000087ab9 */ /* 0x000fe20000000a00 */
[----:B------:R-:W-:Y:S01]  /*3120*/  ULDC UR7, c[0x0][0x338] ;  /* 0x0000ce0000077ab9 */ /* 0x000fe20000000800 */
[----:B------:R-:W-:-:S07]  /*3130*/  ULDC.64 UR10, c[0x0][0x4c0] ;  /* 0x00013000000a7ab9 */ /* 0x000fce0000000a00 */
[----:B------:R-:W-:Y:S02]  /*3140*/  IMAD.HI.U32 R14, R9, UR9, R8 ;  /* 0x00000009090e7c27 */ /* 0x000fe4000f8e0008 */
[----:B------:R-:W0:Y:S03]  /*3150*/  @P0 LDC.64 R16, c[0x0][0x340] ;  /* 0x0000d000ff100b82 */ /* 0x000e260000000a00 */
[----:B------:R-:W-:Y:S02]  /*3160*/  SHF.R.U32.HI R15, RZ, UR7, R14 ;  /* 0x00000007ff0f7c19 */ /* 0x000fe4000801160e */
        /* <DEDUP_REMOVED lines=8> */
[C---:B------:R-:W-:Y:S02]  /*31f0*/  IMAD R7, R8.reuse, UR10, R7 ;  /* 0x0000000a08077c24 */ /* 0x040fe4000f8e0207 */
[----:B------:R-:W-:Y:S01]  /*3200*/  IMAD R2, R8, UR11, R2 ;  /* 0x0000000b08027c24 */ /* 0x000fe2000f8e0202 */
        /* <DEDUP_REMOVED lines=9> */
.L_x_7190:
        /* <DEDUP_REMOVED lines=16> */
[----:B------:R-:W-:Y:S02]  /*33a0*/  ISETP.GE.AND P0, PT, R3, UR6, PT ;  /* 0x0000000603007c0c */ /* 0x000fe4000bf06270 */
        /* <DEDUP_REMOVED lines=21> */
[----:B------:R1:W-:Y:S01]  /*3500*/  STG.E.U16 desc[UR4][R4.64], R2 ;  /* 0x0000000204007986 */ /* 0x0003e2000c101504 */
[----:B------:R-:W-:Y:S05]  /*3510*/  @P0 BRA `(.L_x_7189) ;  /* 0x0000001800840947 */ /* 0x000fea0003800000 */
[----:B-1----:R-:W0:Y:S01]  /*3520*/  LDC R4, c[0x0][0x218] ;  /* 0x00008600ff047b82 */ /* 0x002e220000000800 */
        /* <DEDUP_REMOVED lines=378> */
.L_x_7191:
        /* <DEDUP_REMOVED lines=38> */
.L_x_7189:
[----:B------:R-:W-:Y:S05]  /*4f30*/  BSYNC B0 ;  /* 0x0000000000007941 */ /* 0x000fea0003800000 */
.L_x_7188:
[----:B------:R-:W-:-:S13]  /*4f40*/  ISETP.GE.AND P0, PT, R3, UR6, PT ;  /* 0x0000000603007c0c */ /* 0x000fda000bf06270 */
[----:B------:R-:W-:Y:S05]  /*4f50*/  @P0 EXIT ;  /* 0x000000000000094d */ /* 0x000fea0003800000 */
[----:B012---:R-:W0:Y:S01]  /*4f60*/  LDC R4, c[0x0][0x218] ;  /* 0x00008600ff047b82 */ /* 0x007e220000000800 */
        /* <DEDUP_REMOVED lines=9> */
[----:B------:R-:W-:Y:S02]  /*5000*/  ULDC.64 UR8, c[0x0][0x350] ;  /* 0x0000d40000087ab9 */ /* 0x000fe40000000a00 */
        /* <DEDUP_REMOVED lines=17> */
[----:B------:R-:W-:-:S03]  /*5120*/  ULDC.64 UR6, c[0x0][0x358] ;  /* 0x0000d60000067ab9 */ /* 0x000fc60000000a00 */
        /* <DEDUP_REMOVED lines=11> */
[----:B------:R-:W-:-:S07]  /*51e0*/  ULDC.64 UR8, c[0x0][0x370] ;  /* 0x0000dc0000087ab9 */ /* 0x000fce0000000a00 */
        /* <DEDUP_REMOVED lines=318> */
[----:B------:R-:W-:Y:S01]  /*65d0*/  ULDC.64 UR6, c[0x0][0x4b8] ;  /* 0x00012e0000067ab9 */ /* 0x000fe20000000a00 */
        /* <DEDUP_REMOVED lines=19> */
.L_x_7192:
        /* <DEDUP_REMOVED lines=30> */
[----:B0-----:R-:W-:-:S05]  /*68f0*/  SHF.L.U32 R6, R0, 0x10, RZ ;  /* 0x0000001000067819 */ /* 0x001fca00000006ff */
[----:B------:R-:W0:Y:S02]  /*6900*/  MUFU.RCP R3, R6 ;  /* 0x0000000600037308 */ /* 0x000e240000001000 */
[----:B0-----:R-:W-:Y:S01]  /*6910*/  FMUL.FTZ R3, R2, R3 ;  /* 0x0000000302037220 */ /* 0x001fe20000410000 */
[----:B------:R-:W-:-:S04]  /*6920*/  IADD3 R2, P0, R5, UR6, RZ ;  /* 0x0000000605027c10 */ /* 0x000fc8000ff1e0ff */
[----:B------:R-:W-:Y:S02]  /*6930*/  F2FP.BF16.F32.PACK_AB R0, RZ, R3 ;  /* 0x00000003ff00723e */ /* 0x000fe400000010ff */
[----:B------:R-:W-:-:S05]  /*6940*/  IADD3.X R3, RZ, UR7, RZ, P0, !PT ;  /* 0x00000007ff037c10 */ /* 0x000fca00087fe4ff */
[----:B------:R-:W-:Y:S01]  /*6950*/  STG.E.U16 desc[UR4][R2.64], R0 ;  /* 0x0000000002007986 */ /* 0x000fe2000c101504 */
[----:B------:R-:W-:Y:S05]  /*6960*/  EXIT ;  /* 0x000000000000794d */ /* 0x000fea0003800000 */
.L_x_7193:
        /* <DEDUP_REMOVED lines=9> */
.L_x_10841:


//--------------------- .text._ZN2at6native27unrolled_elementwise_kernelIZZZN37_INTERNAL_cee6930f_7_Loss_cu_5b0651e139_GLOBAL__N__cee6930f_7_Loss_cu_5b0651e140binary_cross_entropy_backward_out_kernelERNS_6TensorERKS4_S7_S7_ENKUlvE_clEvENKUlvE2_clEvEUlN3c108BFloat16ESB_SB_E_St5arrayIPcLm4EELi4E23TrivialOffsetCalculatorILi3EjESG_ILi1EjENS0_6memory15LoadWithoutCastENSJ_16StoreWithoutCastEEEviT_T0_T2_T3_T4_T5_ --------------------------
	.section	.text._ZN2at6native27unrolled_elementwise_kernelIZZZN37_INTERNAL_cee6930f_7_Loss_cu_5b0651e139_GLOBAL__N__cee6930f_7_Loss_cu_5b0651e140binary_cross_entropy_backward_out_kernelERNS_6TensorERKS4_S7_S7_ENKUlvE_clEvENKUlvE2_clEvEUlN3c108BFloat16ESB_SB_E_St5arrayIPcLm4EELi4E23TrivialOffsetCalculatorILi3EjESG_ILi1EjENS0_6memory15LoadWithoutCastENSJ_16StoreWithoutCastEEEviT_T0_T2_T3_T4_T5_,"ax",@progbits
	.align	128
        .global         _ZN2at6native27unrolled_elementwise_kernelIZZZN37_INTERNAL_cee6930f_7_Loss_cu_5b0651e139_GLOBAL__N__cee6930f_7_Loss_cu_5b0651e140binary_cross_entropy_backward_out_kernelERNS_6TensorERKS4_S7_S7_ENKUlvE_clEvENKUlvE2_clEvEUlN3c108BFloat16ESB_SB_E_St5arrayIPcLm4EELi4E23TrivialOffsetCalculatorILi3EjESG_ILi1EjENS0_6memory15LoadWithoutCastENSJ_16StoreWithoutCastEEEviT_T0_T2_T3_T4_T5_
        .type           _ZN2at6native27unrolled_elementwise_kernelIZZZN37_INTERNAL_cee6930f_7_Loss_cu_5b0651e139_GLOBAL__N__cee6930f_7_Loss_cu_5b0651e140binary_cross_entropy_backward_out_kernelERNS_6TensorERKS4_S7_S7_ENKUlvE_clEvENKUlvE2_clEvEUlN3c108BFloat16ESB_SB_E_St5arrayIPcLm4EELi4E23TrivialOffsetCalculatorILi3EjESG_ILi1EjENS0_6memory15LoadWithoutCastENSJ_16StoreWithoutCastEEEviT_T0_T2_T3_T4_T5_,@function
        .size           _ZN2at6native27unrolled_elementwise_kernelIZZZN37_INTERNAL_cee6930f_7_Loss_cu_5b0651e139_GLOBAL__N__cee6930f_7_Loss_cu_5b0651e140binary_cross_entropy_backward_out_kernelERNS_6TensorERKS4_S7_S7_ENKUlvE_clEvENKUlvE2_clEvEUlN3c108BFloat16ESB_SB_E_St5arrayIPcLm4EELi4E23TrivialOffsetCalculatorILi3EjESG_ILi1EjENS0_6memory15LoadWithoutCastENSJ_16StoreWithoutCastEEEviT_T0_T2_T3_T4_T5_,(.L_x_10842 - _ZN2at6native27unrolled_elementwise_kernelIZZZN37_INTERNAL_cee6930f_7_Loss_cu_5b0651e139_GLOBAL__N__cee6930f_7_Loss_cu_5b0651e140binary_cross_entropy_backward_out_kernelERNS_6TensorERKS4_S7_S7_ENKUlvE_clEvENKUlvE2_clEvEUlN3c108BFloat16ESB_SB_E_St5arrayIPcLm4EELi4E23TrivialOffsetCalculatorILi3EjESG_ILi1EjENS0_6memory15LoadWithoutCastENSJ_16StoreWithoutCastEEEviT_T0_T2_T3_T4_T5_)
        .other          _ZN2at6native27unrolled_elementwise_kernelIZZZN37_INTERNAL_cee6930f_7_Loss_cu_5b0651e139_GLOBAL__N__cee6930f_7_Loss_cu_5b0651e140binary_cross_entropy_backward_out_kernelERNS_6TensorERKS4_S7_S7_ENKUlvE_clEvENKUlvE2_clEvEUlN3c108BFloat16ESB_SB_E_St5arrayIPcLm4EELi4E23TrivialOffsetCalculatorILi3EjESG_ILi1EjENS0_6memory15LoadWithoutCastENSJ_16StoreWithoutCastEEEviT_T0_T2_T3_T4_T5_,@"STO_CUDA_ENTRY STV_DEFAULT"
_ZN2at6native27unrolled_elementwise_kernelIZZZN37_INTERNAL_cee6930f_7_Loss_cu_5b0651e139_GLOBAL__N__cee6930f_7_Loss_cu_5b0651e140binary_cross_entropy_backward_out_kernelERNS_6TensorERKS4_S7_S7_ENKUlvE_clEvENKUlvE2_clEvEUlN3c108BFloat16ESB_SB_E_St5arrayIPcLm4EELi4E23TrivialOffsetCalculatorILi3EjESG_ILi1EjENS0_6memory15LoadWithoutCastENSJ_16StoreWithoutCastEEEviT_T0_T2_T3_T4_T5_:
.text._ZN2at6native27unrolled_elementwise_kernelIZZZN37_INTERNAL_cee6930f_7_Loss_cu_5b0651e139_GLOBAL__N__cee6930f_7_Loss_cu_5b0651e140binary_cross_entropy_backward_out_kernelERNS_6TensorERKS4_S7_S7_ENKUlvE_clEvENKUlvE2_clEvEUlN3c108BFloat16ESB_SB_E_St5arrayIPcLm4EELi4E23TrivialOffsetCalculatorILi3EjESG_ILi1EjENS0_6memory15LoadWithoutCastENSJ_16StoreWithoutCastEEEviT_T0_T2_T3_T4_T5_:
[----:B------:R-:W-:Y:S01]  /*0000*/  LDC R1, c[0x0][0x28] ;  /* 0x00000a00ff017b82 */ /* 0x000fe20000000800 */
[----:B------:R-:W0:Y:S07]  /*0010*/  S2R R0, SR_CTAID.X ;  /* 0x0000000000007919 */ /* 0x000e2e0000002500 */
[----:B------:R-:W0:Y:S01]  /*0020*/  LDC R3, c[0x0][0x210] ;  /* 0x00008400ff037b82 */ /* 0x000e220000000800 */
[----:B------:R-:W-:Y:S01]  /*0030*/  ULDC.64 UR4, c[0x0][0x208] ;  /* 0x0000820000047ab9 */ /* 0x000fe20000000a00 */
[----:B------:R-:W-:Y:S01]  /*0040*/  PRMT R4, RZ, 0x7610, R4 ;  /* 0x00007610ff047816 */ /* 0x000fe20000000004 */
[----:B------:R-:W1:Y:S01]  /*0050*/  S2R R27, SR_TID.X ;  /* 0x00000000001b7919 */ /* 0x000e620000002100 */
[--C-:B0-----:R-:W-:Y:S01]  /*0060*/  IMAD R2, R0, -0x200, R3.reuse ;  /* 0xfffffe0000027824 */ /* 0x101fe200078e0203 */
[----:B------:R-:W-:-:S02]  /*0070*/  PRMT R3, RZ, 0x7610, R3 ;  /* 0x00007610ff037816 */ /* 0x000fc40000000003 */
[----:B-1----:R-:W-:Y:S02]  /*0080*/  MOV R11, R27 ;  /* 0x0000001b000b7202 */ /* 0x002fe40000000f00 */
[----:B------:R-:W-:-:S13]  /*0090*/  ISETP.GE.AND P0, PT, R27, R2, PT ;  /* 0x000000021b00720c */ /* 0x000fda0003f06270 */
[----:B------:R-:W-:Y:S01]  /*00a0*/  @!P0 IMAD R29, R0, 0x200, R11 ;  /* 0x00000200001d8824 */ /* 0x000fe200078e020b */
[----:B------:R-:W-:-:S04]  /*00b0*/  @!P0 IADD3 R11, R11, 0x80, RZ ;  /* 0x000000800b0b8810 */ /* 0x000fc80007ffe0ff */
[----:B------:R-:W-:-:S13]  /*00c0*/  ISETP.GE.AND P1, PT, R11, R2, PT ;  /* 0x000000020b00720c */ /* 0x000fda0003f26270 */
[----:B------:R-:W0:Y:S01]  /*00d0*/  @!P1 LDC.64 R12, c[0x0][0x220] ;  /* 0x00008800ff0c9b82 */ /* 0x000e220000000a00 */
[----:B------:R-:W-:Y:S01]  /*00e0*/  @!P1 IMAD R5, R0, 0x200, R11 ;  /* 0x0000020000059824 */ /* 0x000fe200078e020b */
[----:B------:R-:W-:-:S04]  /*00f0*/  @!P1 IADD3 R11, R11, 0x80, RZ ;  /* 0x000000800b0b9810 */ /* 0x000fc80007ffe0ff */
[C---:B------:R-:W-:Y:S02]  /*0100*/  ISETP.GE.AND P3, PT, R11.reuse, R2, PT ;  /* 0x000000020b00720c */ /* 0x040fe40003f66270 */
[----:B------:R-:W1:Y:S08]  /*0110*/  @!P1 LDC.64 R6, c[0x0][0x228] ;  /* 0x00008a00ff069b82 */ /* 0x000e700000000a00 */
[----:B------:R-:W2:Y:S03]  /*0120*/  @!P1 LDC.64 R8, c[0x0][0x230] ;  /* 0x00008c00ff089b82 */ /* 0x000ea60000000a00 */
[----:B------:R-:W-:Y:S01]  /*0130*/  @!P3 IMAD R25, R0, 0x200, R11 ;  /* 0x000002000019b824 */ /* 0x000fe200078e020b */
[----:B------:R-:W-:Y:S01]  /*0140*/  @!P3 IADD3 R11, R11, 0x80, RZ ;  /* 0x000000800b0bb810 */ /* 0x000fe20007ffe0ff */
[----:B0-----:R-:W-:-:S03]  /*0150*/  @!P1 IMAD.WIDE.U32 R12, R5, 0x2, R12 ;  /* 0x00000002050c9825 */ /* 0x001fc600078e000c */
[----:B------:R-:W0:Y:S01]  /*0160*/  @!P3 LDC.64 R22, c[0x0][0x220] ;  /* 0x00008800ff16bb82 */ /* 0x000e220000000a00 */
[----:B------:R-:W-:Y:S01]  /*0170*/  ISETP.GE.AND P2, PT, R11, R2, PT ;  /* 0x000000020b00720c */ /* 0x000fe20003f46270 */
[----:B------:R3:W5:Y:S01]  /*0180*/  @!P1 LDG.E.U16 R3, desc[UR4][R12.64] ;  /* 0x000000040c039981 */ /* 0x000762000c1e1500 */
[----:B-1----:R-:W-:-:S05]  /*0190*/  @!P1 IMAD.WIDE.U32 R6, R5, 0x2, R6 ;  /* 0x0000000205069825 */ /* 0x002fca00078e0006 */
[----:B------:R-:W1:Y:S01]  /*01a0*/  @!P3 LDC.64 R20, c[0x0][0x228] ;  /* 0x00008a00ff14bb82 */ /* 0x000e620000000a00 */
[----:B------:R4:W5:Y:S07]  /*01b0*/  @!P1 LDG.E.U16 R4, desc[UR4][R6.64] ;  /* 0x0000000406049981 */ /* 0x00096e000c1e1500 */
[----:B---3--:R-:W3:Y:S01]  /*01c0*/  @!P3 LDC.64 R12, c[0x0][0x230] ;  /* 0x00008c00ff0cbb82 */ /* 0x008ee20000000a00 */
[----:B----4-:R-:W-:-:S07]  /*01d0*/  PRMT R6, RZ, 0x7610, R6 ;  /* 0x00007610ff067816 */ /* 0x010fce0000000006 */
[----:B------:R-:W4:Y:S01]  /*01e0*/  @!P2 LDC.64 R14, c[0x0][0x220] ;  /* 0x00008800ff0eab82 */ /* 0x000f220000000a00 */
[----:B------:R-:W-:Y:S01]  /*01f0*/  PRMT R7, RZ, 0x7610, R7 ;  /* 0x00007610ff077816 */ /* 0x000fe20000000007 */
[----:B0-----:R-:W-:-:S05]  /*0200*/  @!P3 IMAD.WIDE.U32 R22, R25, 0x2, R22 ;  /* 0x000000021916b825 */ /* 0x001fca00078e0016 */
[----:B------:R0:W5:Y:S01]  /*0210*/  @!P3 LDG.E.U16 R6, desc[UR4][R22.64] ;  /* 0x000000041606b981 */ /* 0x000162000c1e1500 */
[C---:B-1----:R-:W-:Y:S01]  /*0220*/  @!P3 IMAD.WIDE.U32 R20, R25.reuse, 0x2, R20 ;  /* 0x000000021914b825 */ /* 0x042fe200078e0014 */
[----:B------:R-:W-:Y:S01]  /*0230*/  PRMT R26, RZ, 0x7610, R26 ;  /* 0x00007610ff1a7816 */ /* 0x000fe2000000001a */
[----:B------:R-:W1:Y:S03]  /*0240*/  @!P2 LDC.64 R16, c[0x0][0x228] ;  /* 0x00008a00ff10ab82 */ /* 0x000e660000000a00 */
[----:B------:R2:W5:Y:S01]  /*0250*/  @!P3 LDG.E.U16 R7, desc[UR4][R20.64] ;  /* 0x000000041407b981 */ /* 0x000562000c1e1500 */
[----:B---3--:R-:W-:-:S04]  /*0260*/  @!P3 IMAD.WIDE.U32 R12, R25, 0x2, R12 ;  /* 0x00000002190cb825 */ /* 0x008fc800078e000c */
[----:B------:R-:W3:Y:S08]  /*0270*/  @!P0 LDC.64 R24, c[0x0][0x220] ;  /* 0x00008800ff188b82 */ /* 0x000ef00000000a00 */
[----:B0-----:R-:W0:Y:S08]  /*0280*/  @!P0 LDC.64 R22, c[0x0][0x228] ;  /* 0x00008a00ff168b82 */ /* 0x001e300000000a00 */
[----:B--2---:R-:W2:Y:S01]  /*0290*/  @!P0 LDC.64 R20, c[0x0][0x230] ;  /* 0x00008c00ff148b82 */ /* 0x004ea20000000a00 */
[----:B------:R-:W-:Y:S01]  /*02a0*/  @!P1 IMAD.WIDE.U32 R8, R5, 0x2, R8 ;  /* 0x0000000205089825 */ /* 0x000fe200078e0008 */
[----:B------:R-:W-:-:S03]  /*02b0*/  PRMT R5, RZ, 0x7610, R5 ;  /* 0x00007610ff057816 */ /* 0x000fc60000000005 */
[----:B------:R-:W-:-:S03]  /*02c0*/  @!P2 IMAD R11, R0, 0x200, R11 ;  /* 0x00000200000ba824 */ /* 0x000fc600078e020b */
[----:B------:R1:W5:Y:S01]  /*02d0*/  @!P1 LDG.E.U16 R5, desc[UR4][R8.64] ;  /* 0x0000000408059981 */ /* 0x000362000c1e1500 */
[----:B----4-:R-:W-:Y:S01]  /*02e0*/  @!P2 IMAD.WIDE.U32 R14, R11, 0x2, R14 ;  /* 0x000000020b0ea825 */ /* 0x010fe200078e000e */
[----:B------:R-:W-:Y:S01]  /*02f0*/  PRMT R28, RZ, 0x7610, R28 ;  /* 0x00007610ff1c7816 */ /* 0x000fe2000000001c */
[----:B------:R-:W4:Y:S01]  /*0300*/  @!P2 LDC.64 R18, c[0x0][0x230] ;  /* 0x00008c00ff12ab82 */ /* 0x000f220000000a00 */
[----:B-1----:R-:W-:Y:S01]  /*0310*/  PRMT R9, RZ, 0x7610, R9 ;  /* 0x00007610ff097816 */ /* 0x002fe20000000009 */
[----:B---3--:R-:W-:-:S05]  /*0320*/  @!P0 IMAD.WIDE.U32 R24, R29, 0x2, R24 ;  /* 0x000000021d188825 */ /* 0x008fca00078e0018 */
[----:B------:R1:W5:Y:S01]  /*0330*/  @!P2 LDG.E.U16 R9, desc[UR4][R14.64] ;  /* 0x000000040e09a981 */ /* 0x000362000c1e1500 */
[----:B0-----:R-:W-:-:S03]  /*0340*/  @!P0 IMAD.WIDE.U32 R22, R29, 0x2, R22 ;  /* 0x000000021d168825 */ /* 0x001fc600078e0016 */
[----:B------:R-:W5:Y:S01]  /*0350*/  @!P0 LDG.E.U16 R26, desc[UR4][R24.64] ;  /* 0x00000004181a8981 */ /* 0x000f62000c1e1500 */
[----:B--2---:R-:W-:-:S03]  /*0360*/  @!P0 IMAD.WIDE.U32 R20, R29, 0x2, R20 ;  /* 0x000000021d148825 */ /* 0x004fc600078e0014 */
[----:B------:R-:W5:Y:S01]  /*0370*/  @!P0 LDG.E.U16 R28, desc[UR4][R22.64] ;  /* 0x00000004161c8981 */ /* 0x000f62000c1e1500 */
[----:B-1----:R-:W-:-:S06]  /*0380*/  PRMT R14, RZ, 0x7610, R14 ;  /* 0x00007610ff0e7816 */ /* 0x002fcc000000000e */
[----:B------:R-:W5:Y:S01]  /*0390*/  @!P0 LDG.E.U16 R14, desc[UR4][R20.64] ;  /* 0x00000004140e8981 */ /* 0x000f62000c1e1500 */
[----:B------:R-:W-:-:S06]  /*03a0*/  PRMT R8, RZ, 0x7610, R8 ;  /* 0x00007610ff087816 */ /* 0x000fcc0000000008 */
[----:B------:R0:W5:Y:S01]  /*03b0*/  @!P3 LDG.E.U16 R8, desc[UR4][R12.64] ;  /* 0x000000040c08b981 */ /* 0x000162000c1e1500 */
[----:B------:R-:W-:Y:S01]  /*03c0*/  PRMT R10, RZ, 0x7610, R10 ;  /* 0x00007610ff0a7816 */ /* 0x000fe2000000000a */
[----:B0-----:R-:W0:Y:S01]  /*03d0*/  @!P0 LDC.64 R12, c[0x0][0x218] ;  /* 0x00008600ff0c8b82 */ /* 0x001e220000000a00 */
[----:B------:R-:W-:Y:S01]  /*03e0*/  @!P2 IMAD.WIDE.U32 R16, R11, 0x2, R16 ;  /* 0x000000020b10a825 */ /* 0x000fe200078e0010 */
[----:B------:R-:W-:-:S03]  /*03f0*/  MOV R15, R27 ;  /* 0x0000001b000f7202 */ /* 0x000fc60000000f00 */
[----:B----4-:R-:W-:Y:S01]  /*0400*/  @!P2 IMAD.WIDE.U32 R18, R11, 0x2, R18 ;  /* 0x000000020b12a825 */ /* 0x010fe200078e0012 */
[----:B------:R-:W-:Y:S01]  /*0410*/  PRMT R11, RZ, 0x7610, R11 ;  /* 0x00007610ff0b7816 */ /* 0x000fe2000000000b */
[----:B------:R1:W5:Y:S02]  /*0420*/  @!P2 LDG.E.U16 R10, desc[UR4][R16.64] ;  /* 0x00000004100aa981 */ /* 0x000364000c1e1500 */
[----:B------:R-:W-:-:S03]  /*0430*/  VIADD R29, R15, 0x80 ;  /* 0x000000800f1d7836 */ /* 0x000fc60000000000 */
[----:B------:R2:W5:Y:S01]  /*0440*/  @!P2 LDG.E.U16 R11, desc[UR4][R18.64] ;  /* 0x00000004120ba981 */ /* 0x000562000c1e1500 */
[----:B-1----:R-:W-:Y:S01]  /*0450*/  IADD3 R17, R15, 0x100, RZ ;  /* 0x000001000f117810 */ /* 0x002fe20007ffe0ff */
[----:B------:R-:W-:Y:S03]  /*0460*/  BSSY B0, `(.L_x_7194) ;  /* 0x000001f000007945 */ /* 0x000fe60003800000 */
[-C--:B------:R-:W-:Y:S01]  /*0470*/  ISETP.GE.AND P2, PT, R17, R2.reuse, PT ;  /* 0x000000021100720c */ /* 0x080fe20003f46270 */
[----:B--2---:R-:W-:Y:S01]  /*0480*/  VIADD R19, R15, 0x180 ;  /* 0x000001800f137836 */ /* 0x004fe20000000000 */
[----:B------:R-:W-:Y:S01]  /*0490*/  @!P0 MOV R15, R29 ;  /* 0x0000001d000f8202 */ /* 0x000fe20000000f00 */
[----:B------:R-:W-:Y:S01]  /*04a0*/  @!P0 IMAD R17, R0, 0x200, R27 ;  /* 0x0000020000118824 */ /* 0x000fe200078e021b */
[-C--:B------:R-:W-:Y:S02]  /*04b0*/  ISETP.GE.AND P1, PT, R29, R2.reuse, PT ;  /* 0x000000021d00720c */ /* 0x080fe40003f26270 */
[-C--:B------:R-:W-:Y:S01]  /*04c0*/  ISETP.GE.AND P3, PT, R19, R2.reuse, PT ;  /* 0x000000021300720c */ /* 0x080fe20003f66270 */
[----:B0-----:R-:W-:Y:S01]  /*04d0*/  @!P0 IMAD.WIDE.U32 R12, R17, 0x2, R12 ;  /* 0x00000002110c8825 */ /* 0x001fe200078e000c */
[----:B------:R-:W-:Y:S01]  /*04e0*/  ISETP.GE.AND P4, PT, R15, R2, PT ;  /* 0x000000020f00720c */ /* 0x000fe20003f86270 */
[----:B------:R-:W-:-:S12]  /*04f0*/  @P0 BRA `(.L_x_7195) ;  /* 0x0000000000540947 */ /* 0x000fd80003800000 */
[----:B-----5:R-:W-:Y:S02]  /*0500*/  SHF.L.U32 R28, R28, 0x10, RZ ;  /* 0x000000101c1c7819 */ /* 0x020fe400000006ff */
[----:B------:R-:W-:Y:S02]  /*0510*/  SHF.L.U32 R19, R14, 0x10, RZ ;  /* 0x000000100e137819 */ /* 0x000fe400000006ff */
[----:B------:R-:W-:Y:S01]  /*0520*/  SHF.L.U32 R26, R26, 0x10, RZ ;  /* 0x000000101a1a7819 */ /* 0x000fe200000006ff */
[C---:B------:R-:W-:Y:S02]  /*0530*/  FADD.FTZ R16, -R28.reuse, 1 ;  /* 0x3f8000001c107421 */ /* 0x040fe40000010100 */
[----:B------:R-:W-:-:S04]  /*0540*/  FADD.FTZ R19, R28, -R19 ;  /* 0x800000131c137221 */ /* 0x000fc80000010000 */
        /* <DEDUP_REMOVED lines=12> */
[----:B0-----:R-:W-:-:S06]  /*0610*/  SHF.L.U32 R16, R18, 0x10, RZ ;  /* 0x0000001012107819 */ /* 0x001fcc00000006ff */
[----:B------:R-:W0:Y:S02]  /*0620*/  MUFU.RCP R17, R16 ;  /* 0x0000001000117308 */ /* 0x000e240000001000 */
[----:B0-----:R-:W-:-:S05]  /*0630*/  FMUL.FTZ R14, R14, R17 ;  /* 0x000000110e0e7220 */ /* 0x001fca0000410000 */
[----:B------:R-:W-:-:S07]  /*0640*/  F2FP.BF16.F32.PACK_AB R14, RZ, R14 ;  /* 0x0000000eff0e723e */ /* 0x000fce00000010ff */
.L_x_7195:
[----:B------:R-:W-:Y:S05]  /*0650*/  BSYNC B0 ;  /* 0x0000000000007941 */ /* 0x000fea0003800000 */
.L_x_7194:
[----:B------:R-:W-:Y:S04]  /*0660*/  BSSY B0, `(.L_x_7196) ;  /* 0x0000017000007945 */ /* 0x000fe80003800000 */
[----:B------:R-:W-:Y:S05]  /*0670*/  @P1 BRA `(.L_x_7197) ;  /* 0x0000000000541947 */ /* 0x000fea0003800000 */
        /* <DEDUP_REMOVED lines=21> */
.L_x_7197:
[----:B------:R-:W-:Y:S05]  /*07d0*/  BSYNC B0 ;  /* 0x0000000000007941 */ /* 0x000fea0003800000 */
.L_x_7196:
        /* <DEDUP_REMOVED lines=11> */
[----:B-1----:R-:W-:-:S05]  /*0890*/  SHF.L.U32 R7, R8, 0x10, RZ ;  /* 0x0000001008077819 */ /* 0x002fca00000006ff */
[----:B------:R-:W0:Y:S01]  /*08a0*/  F2F.BF16.F32 R16, R16 ;  /* 0x0000001000107304 */ /* 0x000e220000202000 */
[----:B------:R-:W-:-:S07]  /*08b0*/  FMUL.FTZ R6, R6, R7 ;  /* 0x0000000706067220 */ /* 0x000fce0000410000 */
[----:B------:R-:W1:Y:S01]  /*08c0*/  F2F.BF16.F32 R6, R6 ;  /* 0x0000000600067304 */ /* 0x000e620000202000 */
[----:B0-----:R-:W-:-:S05]  /*08d0*/  IMAD.U32 R5, R16, 0x10000, RZ ;  /* 0x0001000010057824 */ /* 0x001fca00078e00ff */
[----:B------:R-:W-:Y:S02]  /*08e0*/  FMNMX.FTZ R5, R5, 1.0018652574217412621e-12, !PT ;  /* 0x2b8d000005057809 */ /* 0x000fe40007810000 */
[----:B-1----:R-:W-:-:S04]  /*08f0*/  SHF.L.U32 R4, R6, 0x10, RZ ;  /* 0x0000001006047819 */ /* 0x002fc800000006ff */
[----:B------:R-:W0:Y:S02]  /*0900*/  F2F.BF16.F32 R5, R5 ;  /* 0x0000000500057304 */ /* 0x000e240000202000 */
[----:B0-----:R-:W-:-:S06]  /*0910*/  IMAD.U32 R7, R5, 0x10000, RZ ;  /* 0x0001000005077824 */ /* 0x001fcc00078e00ff */
[----:B------:R-:W0:Y:S02]  /*0920*/  MUFU.RCP R7, R7 ;  /* 0x0000000700077308 */ /* 0x000e240000001000 */
[----:B0-----:R-:W-:-:S05]  /*0930*/  FMUL.FTZ R4, R4, R7 ;  /* 0x0000000704047220 */ /* 0x001fca0000410000 */
[----:B------:R-:W-:-:S07]  /*0940*/  F2FP.BF16.F32.PACK_AB R4, RZ, R4 ;  /* 0x00000004ff04723e */ /* 0x000fce00000010ff */
.L_x_7199:
[----:B------:R-:W-:Y:S05]  /*0950*/  BSYNC B0 ;  /* 0x0000000000007941 */ /* 0x000fea0003800000 */
.L_x_7198:
[----:B------:R-:W-:Y:S04]  /*0960*/  BSSY B0, `(.L_x_7200) ;  /* 0x0000017000007945 */ /* 0x000fe80003800000 */
[----:B------:R-:W-:Y:S05]  /*0970*/  @P3 BRA `(.L_x_7201) ;  /* 0x0000000000543947 */ /* 0x000fea0003800000 */
[----:B-----5:R-:W-:Y:S01]  /*0980*/  SHF.L.U32 R10, R10, 0x10, RZ ;  /* 0x000000100a0a7819 */ /* 0x020fe200000006ff */
[----:B------:R-:W-:Y:S01]  /*0990*/  IMAD.U32 R9, R9, 0x10000, RZ ;  /* 0x0001000009097824 */ /* 0x000fe200078e00ff */
[----:B------:R-:W-:-:S03]  /*09a0*/  SHF.L.U32 R11, R11, 0x10, RZ ;  /* 0x000000100b0b7819 */ /* 0x000fc600000006ff */
        /* <DEDUP_REMOVED lines=10> */
[----:B0-----:R-:W-:-:S04]  /*0a50*/  SHF.L.U32 R6, R7, 0x10, RZ ;  /* 0x0000001007067819 */ /* 0x001fc800000006ff */
[----:B------:R-:W-:Y:S01]  /*0a60*/  FMNMX.FTZ R6, R6, 1.0018652574217412621e-12, !PT ;  /* 0x2b8d000006067809 */ /* 0x000fe20007810000 */
[----:B-1----:R-:W-:-:S05]  /*0a70*/  IMAD.U32 R5, R8, 0x10000, RZ ;  /* 0x0001000008057824 */ /* 0x002fca00078e00ff */
[----:B------:R-:W0:Y:S02]  /*0a80*/  F2F.BF16.F32 R6, R6 ;  /* 0x0000000600067304 */ /* 0x000e240000202000 */
[----:B0-----:R-:W-:-:S06]  /*0a90*/  SHF.L.U32 R7, R6, 0x10, RZ ;  /* 0x0000001006077819 */ /* 0x001fcc00000006ff */
[----:B------:R-:W0:Y:S02]  /*0aa0*/  MUFU.RCP R10, R7 ;  /* 0x00000007000a7308 */ /* 0x000e240000001000 */
[----:B0-----:R-:W-:-:S05]  /*0ab0*/  FMUL.FTZ R5, R5, R10 ;  /* 0x0000000a05057220 */ /* 0x001fca0000410000 */
[----:B------:R-:W-:-:S07]  /*0ac0*/  F2FP.BF16.F32.PACK_AB R5, RZ, R5 ;  /* 0x00000005ff05723e */ /* 0x000fce00000010ff */
.L_x_7201:
[----:B------:R-:W-:Y:S05]  /*0ad0*/  BSYNC B0 ;  /* 0x0000000000007941 */ /* 0x000fea0003800000 */
.L_x_7200:
[----:B-----5:R0:W-:Y:S01]  /*0ae0*/  @!P0 STG.E.U16 desc[UR4][R12.64], R14 ;  /* 0x0000000e0c008986 */ /* 0x0201e2000c101504 */
[----:B------:R-:W-:Y:S04]  /*0af0*/  BSSY B0, `(.L_x_7202) ;  /* 0x000000c000007945 */ /* 0x000fe80003800000 */
[----:B------:R-:W-:Y:S05]  /*0b00*/  @P4 BRA `(.L_x_7203) ;  /* 0x0000000000284947 */ /* 0x000fea0003800000 */
[----:B------:R-:W1:Y:S01]  /*0b10*/  LDC.64 R8, c[0x0][0x218] ;  /* 0x00008600ff087b82 */ /* 0x000e620000000a00 */
[----:B------:R-:W-:Y:S02]  /*0b20*/  LEA R7, R0, R15, 0x9 ;  /* 0x0000000f00077211 */ /* 0x000fe400078e48ff */
[----:B------:R-:W-:-:S04]  /*0b30*/  IADD3 R15, R15, 0x80, RZ ;  /* 0x000000800f0f7810 */ /* 0x000fc80007ffe0ff */
[----:B------:R-:W-:-:S13]  /*0b40*/  ISETP.GE.AND P0, PT, R15, R2, PT ;  /* 0x000000020f00720c */ /* 0x000fda0003f06270 */
[----:B------:R-:W-:Y:S01]  /*0b50*/  @!P0 IMAD R11, R0, 0x200, R15 ;  /* 0x00000200000b8824 */ /* 0x000fe200078e020f */
[----:B------:R-:W-:Y:S01]  /*0b60*/  @!P0 IADD3 R15, R15, 0x80, RZ ;  /* 0x000000800f0f8810 */ /* 0x000fe20007ffe0ff */
[----:B-1----:R-:W-:-:S04]  /*0b70*/  IMAD.WIDE.U32 R6, R7, 0x2, R8 ;  /* 0x0000000207067825 */ /* 0x002fc800078e0008 */
[----:B------:R-:W-:Y:S01]  /*0b80*/  @!P0 IMAD.WIDE.U32 R8, R11, 0x2, R8 ;  /* 0x000000020b088825 */ /* 0x000fe200078e0008 */
[----:B------:R1:W-:Y:S04]  /*0b90*/  STG.E.U16 desc[UR4][R6.64], R3 ;  /* 0x0000000306007986 */ /* 0x0003e8000c101504 */
[----:B------:R1:W-:Y:S02]  /*0ba0*/  @!P0 STG.E.U16 desc[UR4][R8.64], R4 ;  /* 0x0000000408008986 */ /* 0x0003e4000c101504 */
.L_x_7203:
[----:B------:R-:W-:Y:S05]  /*0bb0*/  BSYNC B0 ;  /* 0x0000000000007941 */ /* 0x000fea0003800000 */
.L_x_7202:
[----:B------:R-:W-:-:S13]  /*0bc0*/  ISETP.GE.AND P0, PT, R15, R2, PT ;  /* 0x000000020f00720c */ /* 0x000fda0003f06270 */
[----:B------:R-:W-:Y:S05]  /*0bd0*/  @P0 EXIT ;  /* 0x000000000000094d */ /* 0x000fea0003800000 */
[----:B-1----:R-:W1:Y:S01]  /*0be0*/  LDC.64 R2, c[0x0][0x218] ;  /* 0x00008600ff027b82 */ /* 0x002e620000000a00 */
[----:B------:R-:W-:-:S05]  /*0bf0*/  LEA R15, R0, R15, 0x9 ;  /* 0x0000000f000f7211 */ /* 0x000fca00078e48ff */
[----:B-1----:R-:W-:-:S05]  /*0c00*/  IMAD.WIDE.U32 R2, R15, 0x2, R2 ;  /* 0x000000020f027825 */ /* 0x002fca00078e0002 */
[----:B------:R-:W-:Y:S01]  /*0c10*/  STG.E.U16 desc[UR4][R2.64], R5 ;  /* 0x0000000502007986 */ /* 0x000fe2000c101504 */
[----:B------:R-:W-:Y:S05]  /*0c20*/  EXIT ;  /* 0x000000000000794d */ /* 0x000fea0003800000 */
.L_x_7204:
        /* <DEDUP_REMOVED lines=13> */
.L_x_10842:


//--------------------- .text._ZN2at6native29vectorized_elementwise_kernelILi2EZZZN37_INTERNAL_cee6930f_7_Loss_cu_5b0651e139_GLOBAL__N__cee6930f_7_Loss_cu_5b0651e140binary_cross_entropy_backward_out_kernelERNS_6TensorERKS4_S7_S7_ENKUlvE_clEvENKUlvE2_clEvEUlN3c108BFloat16ESB_SB_E_St5arrayIPcLm4EEEEviT0_T1_ --------------------------
	.section	.text._ZN2at6native29vectorized_elementwise_kernelILi2EZZZN37_INTERNAL_cee6930f_7_Loss_cu_5b0651e139_GLOBAL__N__cee6930f_7_Loss_cu_5b0651e140binary_cross_entropy_backward_out_kernelERNS_6TensorERKS4_S7_S7_ENKUlvE_clEvENKUlvE2_clEvEUlN3c108BFloat16ESB_SB_E_St5arrayIPcLm4EEEEviT0_T1_,"ax",@progbits
	.align	128
        .global         _ZN2at6native29vectorized_elementwise_kernelILi2EZZZN37_INTERNAL_cee6930f_7_Loss_cu_5b0651e139_GLOBAL__N__cee6930f_7_Loss_cu_5b0651e140binary_cross_entropy_backward_out_kernelERNS_6TensorERKS4_S7_S7_ENKUlvE_clEvENKUlvE2_clEvEUlN3c108BFloat16ESB_SB_E_St5arrayIPcLm4EEEEviT0_T1_
        .type           _ZN2at6native29vectorized_elementwise_kernelILi2EZZZN37_INTERNAL_cee6930f_7_Loss_cu_5b0651e139_GLOBAL__N__cee6930f_7_Loss_cu_5b0651e140binary_cross_entropy_backward_out_kernelERNS_6TensorERKS4_S7_S7_ENKUlvE_clEvENKUlvE2_clEvEUlN3c108BFloat16ESB_SB_E_St5arrayIPcLm4EEEEviT0_T1_,@function
        .size           _ZN2at6native29vectorized_elementwise_kernelILi2EZZZN37_INTERNAL_cee6930f_7_Loss_cu_5b0651e139_GLOBAL__N__cee6930f_7_Loss_cu_5b0651e140binary_cross_entropy_backward_out_kernelERNS_6TensorERKS4_S7_S7_ENKUlvE_clEvENKUlvE2_clEvEUlN3c108BFloat16ESB_SB_E_St5arrayIPcLm4EEEEviT0_T1_,(.L_x_10843 - _ZN2at6native29vectorized_elementwise_kernelILi2EZZZN37_INTERNAL_cee6930f_7_Loss_cu_5b0651e139_GLOBAL__N__cee6930f_7_Loss_cu_5b0651e140binary_cross_entropy_backward_out_kernelERNS_6TensorERKS4_S7_S7_ENKUlvE_clEvENKUlvE2_clEvEUlN3c108BFloat16ESB_SB_E_St5arrayIPcLm4EEEEviT0_T1_)
        .other          _ZN2at6native29vectorized_elementwise_kernelILi2EZZZN37_INTERNAL_cee6930f_7_Loss_cu_5b0651e139_GLOBAL__N__cee6930f_7_Loss_cu_5b0651e140binary_cross_entropy_backward_out_kernelERNS_6TensorERKS4_S7_S7_ENKUlvE_clEvENKUlvE2_clEvEUlN3c108BFloat16ESB_SB_E_St5arrayIPcLm4EEEEviT0_T1_,@"STO_CUDA_ENTRY STV_DEFAULT"
_ZN2at6native29vectorized_elementwise_kernelILi2EZZZN37_INTERNAL_cee6930f_7_Loss_cu_5b0651e139_GLOBAL__N__cee6930f_7_Loss_cu_5b0651e140binary_cross_entropy_backward_out_kernelERNS_6TensorERKS4_S7_S7_ENKUlvE_clEvENKUlvE2_clEvEUlN3c108BFloat16ESB_SB_E_St5arrayIPcLm4EEEEviT0_T1_:
.text._ZN2at6native29vectorized_elementwise_kernelILi2EZZZN37_INTERNAL_cee6930f_7_Loss_cu_5b0651e139_GLOBAL__N__cee6930f_7_Loss_cu_5b0651e140binary_cross_entropy_backward_out_kernelERNS_6TensorERKS4_S7_S7_ENKUlvE_clEvENKUlvE2_clEvEUlN3c108BFloat16ESB_SB_E_St5arrayIPcLm4EEEEviT0_T1_:
[----:B------:R-:W-:Y:S01]  /*0000*/  LDC R1, c[0x0][0x28] ;  /* 0x00000a00ff017b82 */ /* 0x000fe20000000800 */
[----:B------:R-:W0:Y:S01]  /*0010*/  S2R R2, SR_CTAID.X ;  /* 0x0000000000027919 */ /* 0x000e220000002500 */
[----:B------:R-:W-:Y:S01]  /*0020*/  ULDC UR4, c[0x0][0x210] ;  /* 0x0000840000047ab9 */ /* 0x000fe20000000800 */
[----:B0-----:R-:W-:-:S04]  /*0030*/  SHF.L.U32 R2, R2, 0xa, RZ ;  /* 0x0000000a02027819 */ /* 0x001fc800000006ff */
[----:B------:R-:W-:Y:S01]  /*0040*/  IADD3 R3, -R2, UR4, RZ ;  /* 0x0000000402037c10 */ /* 0x000fe2000fffe1ff */
[----:B------:R-:W-:-:S03]  /*0050*/  ULDC.64 UR4, c[0x0][0x208] ;  /* 0x0000820000047ab9 */ /* 0x000fc60000000a00 */
[----:B------:R-:W-:-:S13]  /*0060*/  ISETP.GE.U32.AND P0, PT, R3, 0x400, PT ;  /* 0x000004000300780c */ /* 0x000fda0003f06070 */
[----:B------:R-:W-:Y:S05]  /*0070*/  @!P0 BRA `(.L_x_7205) ;  /* 0x0000000c00388947 */ /* 0x000fea0003800000 */
[----:B------:R-:W0:Y:S01]  /*0080*/  S2R R3, SR_TID.X ;  /* 0x0000000000037919 */ /* 0x000e220000002100 */
[----:B------:R-:W1:Y:S08]  /*0090*/  LDC.64 R4, c[0x0][0x228] ;  /* 0x00008a00ff047b82 */ /* 0x000e700000000a00 */
[----:B------:R-:W2:Y:S01]  /*00a0*/  LDC.64 R6, c[0x0][0x230] ;  /* 0x00008c00ff067b82 */ /* 0x000ea20000000a00 */
[----:B-1----:R-:W-:-:S04]  /*00b0*/  IMAD.WIDE R4, R2, 0x2, R4 ;  /* 0x0000000202047825 */ /* 0x002fc800078e0204 */
[----:B0-----:R-:W-:-:S03]  /*00c0*/  IMAD.WIDE.U32 R22, R3, 0x4, R4 ;  /* 0x0000000403167825 */ /* 0x001fc600078e0004 */
[----:B------:R-:W0:Y:S01]  /*00d0*/  LDC.64 R4, c[0x0][0x220] ;  /* 0x00008800ff047b82 */ /* 0x000e220000000a00 */
[----:B--2---:R-:W-:Y:S01]  /*00e0*/  IMAD.WIDE R6, R2, 0x2, R6 ;  /* 0x0000000202067825 */ /* 0x004fe200078e0206 */
[----:B------:R-:W2:Y:S04]  /*00f0*/  LDG.E R12, desc[UR4][R22.64+0x200] ;  /* 0x00020004160c7981 */ /* 0x000ea8000c1e1900 */
[----:B------:R-:W3:Y:S01]  /*0100*/  LDG.E R15, desc[UR4][R22.64+0x400] ;  /* 0x00040004160f7981 */ /* 0x000ee2000c1e1900 */
[----:B------:R-:W-:-:S03]  /*0110*/  IMAD.WIDE.U32 R26, R3, 0x4, R6 ;  /* 0x00000004031a7825 */ /* 0x000fc600078e0006 */
[----:B------:R-:W4:Y:S04]  /*0120*/  LDG.E R7, desc[UR4][R22.64] ;  /* 0x0000000416077981 */ /* 0x000f28000c1e1900 */
[----:B------:R-:W5:Y:S04]  /*0130*/  LDG.E R9, desc[UR4][R26.64] ;  /* 0x000000041a097981 */ /* 0x000f68000c1e1900 */
[----:B------:R-:W5:Y:S04]  /*0140*/  LDG.E R14, desc[UR4][R26.64+0x200] ;  /* 0x000200041a0e7981 */ /* 0x000f68000c1e1900 */
[----:B------:R-:W5:Y:S01]  /*0150*/  LDG.E R17, desc[UR4][R22.64+0x600] ;  /* 0x0006000416117981 */ /* 0x000f62000c1e1900 */
[----:B0-----:R-:W-:-:S03]  /*0160*/  IMAD.WIDE R4, R2, 0x2, R4 ;  /* 0x0000000202047825 */ /* 0x001fc600078e0204 */
[----:B------:R-:W5:Y:S01]  /*0170*/  LDG.E R18, desc[UR4][R26.64+0x400] ;  /* 0x000400041a127981 */ /* 0x000f62000c1e1900 */
[----:B------:R-:W-:-:S03]  /*0180*/  IMAD.WIDE.U32 R10, R3, 0x4, R4 ;  /* 0x00000004030a7825 */ /* 0x000fc600078e0004 */
[----:B------:R2:W5:Y:S04]  /*0190*/  LDG.E R20, desc[UR4][R26.64+0x600] ;  /* 0x000600041a147981 */ /* 0x000568000c1e1900 */
[----:B------:R-:W5:Y:S04]  /*01a0*/  LDG.E R6, desc[UR4][R10.64] ;  /* 0x000000040a067981 */ /* 0x000f68000c1e1900 */
[----:B------:R-:W5:Y:S04]  /*01b0*/  LDG.E R0, desc[UR4][R10.64+0x200] ;  /* 0x000200040a007981 */ /* 0x000f68000c1e1900 */
[----:B------:R-:W5:Y:S04]  /*01c0*/  LDG.E R4, desc[UR4][R10.64+0x400] ;  /* 0x000400040a047981 */ /* 0x000f68000c1e1900 */
[----:B------:R0:W5:Y:S01]  /*01d0*/  LDG.E R5, desc[UR4][R10.64+0x600] ;  /* 0x000600040a057981 */ /* 0x000162000c1e1900 */
[----:B--2---:R-:W-:-:S02]  /*01e0*/  IMAD.U32 R26, R12, 0x10000, RZ ;  /* 0x000100000c1a7824 */ /* 0x004fc400078e00ff */
[----:B----4-:R-:W-:Y:S02]  /*01f0*/  IMAD.U32 R24, R7, 0x10000, RZ ;  /* 0x0001000007187824 */ /* 0x010fe400078e00ff */
[----:B---3--:R-:W-:Y:S02]  /*0200*/  IMAD.U32 R22, R15, 0x10000, RZ ;  /* 0x000100000f167824 */ /* 0x008fe400078e00ff */
[----:B------:R-:W-:Y:S01]  /*0210*/  FADD.FTZ R8, -R24, 1 ;  /* 0x3f80000018087421 */ /* 0x000fe20000010100 */
[----:B------:R-:W-:Y:S01]  /*0220*/  FADD.FTZ R23, -R26, 1 ;  /* 0x3f8000001a177421 */ /* 0x000fe20000010100 */
[----:B0-----:R-:W-:Y:S01]  /*0230*/  FADD.FTZ R10, -R22, 1 ;  /* 0x3f800000160a7421 */ /* 0x001fe20000010100 */
[----:B-----5:R-:W-:-:S03]  /*0240*/  SHF.L.U32 R13, R9, 0x10, RZ ;  /* 0x00000010090d7819 */ /* 0x020fc600000006ff */
[----:B------:R-:W0:Y:S01]  /*0250*/  F2F.BF16.F32 R8, R8 ;  /* 0x0000000800087304 */ /* 0x000e220000202000 */
[----:B------:R-:W-:Y:S01]  /*0260*/  SHF.L.U32 R19, R14, 0x10, RZ ;  /* 0x000000100e137819 */ /* 0x000fe200000006ff */
[----:B------:R-:W-:-:S06]  /*0270*/  FADD.FTZ R13, R24, -R13 ;  /* 0x8000000d180d7221 */ /* 0x000fcc0000010000 */
[----:B------:R-:W1:Y:S01]  /*0280*/  F2F.BF16.F32 R23, R23 ;  /* 0x0000001700177304 */ /* 0x000e620000202000 */
[----:B------:R-:W-:Y:S01]  /*0290*/  FADD.FTZ R19, R26, -R19 ;  /* 0x800000131a137221 */ /* 0x000fe20000010000 */
[----:B------:R-:W-:-:S06]  /*02a0*/  SHF.L.U32 R11, R17, 0x10, RZ ;  /* 0x00000010110b7819 */ /* 0x000fcc00000006ff */
[----:B------:R-:W2:Y:S01]  /*02b0*/  F2F.BF16.F32 R10, R10 ;  /* 0x0000000a000a7304 */ /* 0x000ea20000202000 */
[----:B------:R-:W-:Y:S01]  /*02c0*/  IMAD.U32 R27, R18, 0x10000, RZ ;  /* 0x00010000121b7824 */ /* 0x000fe200078e00ff */
[----:B0-----:R-:W-:Y:S01]  /*02d0*/  SHF.L.U32 R25, R8, 0x10, RZ ;  /* 0x0000001008197819 */ /* 0x001fe200000006ff */
[----:B------:R-:W-:-:S05]  /*02e0*/  FADD.FTZ R21, -R11, 1 ;  /* 0x3f8000000b157421 */ /* 0x000fca0000010100 */
[----:B------:R-:W0:Y:S01]  /*02f0*/  F2F.BF16.F32 R13, R13 ;  /* 0x0000000d000d7304 */ /* 0x000e220000202000 */
[----:B------:R-:W-:Y:S01]  /*0300*/  FADD.FTZ R16, R22, -R27 ;  /* 0x8000001b16107221 */ /* 0x000fe20000010000 */
[----:B------:R-:W-:Y:S01]  /*0310*/  PRMT R7, R7, 0x7632, R7 ;  /* 0x0000763207077816 */ /* 0x000fe20000000007 */
[----:B------:R-:W-:Y:S01]  /*0320*/  FMUL.FTZ R24, R24, R25 ;  /* 0x0000001918187220 */ /* 0x000fe20000410000 */
[----:B-1----:R-:W-:-:S04]  /*0330*/  SHF.L.U32 R23, R23, 0x10, RZ ;  /* 0x0000001017177819 */ /* 0x002fc800000006ff */
[----:B------:R-:W1:Y:S01]  /*0340*/  F2F.BF16.F32 R19, R19 ;  /* 0x0000001300137304 */ /* 0x000e620000202000 */
[----:B--2---:R-:W-:Y:S01]  /*0350*/  SHF.L.U32 R25, R10, 0x10, RZ ;  /* 0x000000100a197819 */ /* 0x004fe200000006ff */
[----:B------:R-:W-:Y:S01]  /*0360*/  IMAD.U32 R7, R7, 0x10000, RZ ;  /* 0x0001000007077824 */ /* 0x000fe200078e00ff */
[----:B------:R-:W-:Y:S01]  /*0370*/  PRMT R10, R9, 0x7632, R10 ;  /* 0x00007632090a7816 */ /* 0x000fe2000000000a */
[----:B------:R-:W-:-:S04]  /*0380*/  FMUL.FTZ R26, R26, R23 ;  /* 0x000000171a1a7220 */ /* 0x000fc80000410000 */
[----:B------:R-:W2:Y:S01]  /*0390*/  F2F.BF16.F32 R21, R21 ;  /* 0x0000001500157304 */ /* 0x000ea20000202000 */
[----:B------:R-:W-:Y:S01]  /*03a0*/  FMUL.FTZ R9, R22, R25 ;  /* 0x0000001916097220 */ /* 0x000fe20000410000 */
[----:B------:R-:W-:Y:S01]  /*03b0*/  FADD.FTZ R23, -R7, 1 ;  /* 0x3f80000007177421 */ /* 0x000fe20000010100 */
[----:B0-----:R-:W-:Y:S01]  /*03c0*/  SHF.L.U32 R22, R13, 0x10, RZ ;  /* 0x000000100d167819 */ /* 0x001fe200000006ff */
[----:B------:R-:W-:-:S04]  /*03d0*/  IMAD.U32 R8, R20, 0x10000, RZ ;  /* 0x0001000014087824 */ /* 0x000fc800078e00ff */
[----:B------:R-:W0:Y:S01]  /*03e0*/  F2F.BF16.F32 R16, R16 ;  /* 0x0000001000107304 */ /* 0x000e220000202000 */
[----:B------:R-:W-:Y:S02]  /*03f0*/  IMAD.U32 R25, R6, 0x10000, RZ ;  /* 0x0001000006197824 */ /* 0x000fe400078e00ff */
[----:B------:R-:W-:Y:S02]  /*0400*/  IMAD.U32 R28, R10, 0x10000, RZ ;  /* 0x000100000a1c7824 */ /* 0x000fe400078e00ff */
[----:B------:R-:W-:Y:S01]  /*0410*/  FADD.FTZ R8, R11, -R8 ;  /* 0x800000080b087221 */ /* 0x000fe20000010000 */
[----:B------:R-:W-:Y:S01]  /*0420*/  PRMT R12, R12, 0x7632, R12 ;  /* 0x000076320c0c7816 */ /* 0x000fe2000000000c */
[----:B------:R-:W-:Y:S01]  /*0430*/  FMUL.FTZ R25, R25, R22 ;  /* 0x0000001619197220 */ /* 0x000fe20000410000 */
[----:B------:R3:W4:Y:S01]  /*0440*/  F2F.BF16.F32 R10, R23 ;  /* 0x00000017000a7304 */ /* 0x0007220000202000 */
[----:B-1----:R-:W-:Y:S01]  /*0450*/  IMAD.U32 R22, R19, 0x10000, RZ ;  /* 0x0001000013167824 */ /* 0x002fe200078e00ff */
[----:B------:R-:W-:-:S02]  /*0460*/  PRMT R18, R17, 0x7632, R18 ;  /* 0x0000763211127816 */ /* 0x000fc40000000012 */
[----:B------:R-:W-:Y:S02]  /*0470*/  PRMT R15, R15, 0x7632, R15 ;  /* 0x000076320f0f7816 */ /* 0x000fe4000000000f */
[----:B---3--:R-:W-:Y:S01]  /*0480*/  SHF.L.U32 R23, R0, 0x10, RZ ;  /* 0x0000001000177819 */ /* 0x008fe200000006ff */
[----:B------:R-:W-:Y:S01]  /*0490*/  IMAD.U32 R12, R12, 0x10000, RZ ;  /* 0x000100000c0c7824 */ /* 0x000fe200078e00ff */
[----:B------:R-:W1:Y:S01]  /*04a0*/  F2F.BF16.F32 R8, R8 ;  /* 0x0000000800087304 */ /* 0x000e620000202000 */
[----:B--2---:R-:W-:Y:S02]  /*04b0*/  SHF.L.U32 R21, R21, 0x10, RZ ;  /* 0x0000001015157819 */ /* 0x004fe400000006ff */
[----:B------:R-:W-:Y:S01]  /*04c0*/  FMUL.FTZ R23, R23, R22 ;  /* 0x0000001617177220 */ /* 0x000fe20000410000 */
[----:B------:R-:W-:Y:S01]  /*04d0*/  SHF.L.U32 R22, R4, 0x10, RZ ;  /* 0x0000001004167819 */ /* 0x000fe200000006ff */
[----:B0-----:R-:W-:Y:S01]  /*04e0*/  IMAD.U32 R27, R16, 0x10000, RZ ;  /* 0x00010000101b7824 */ /* 0x001fe200078e00ff */
[----:B------:R-:W-:Y:S01]  /*04f0*/  PRMT R0, R18, 0x7632, R0 ;  /* 0x0000763212007816 */ /* 0x000fe20000000000 */
[----:B------:R-:W-:Y:S01]  /*0500*/  IMAD.U32 R15, R15, 0x10000, RZ ;  /* 0x000100000f0f7824 */ /* 0x000fe200078e00ff */
[----:B------:R-:W-:-:S02]  /*0510*/  PRMT R14, R14, 0x7632, R14 ;  /* 0x000076320e0e7816 */ /* 0x000fc4000000000e */
[----:B------:R-:W-:Y:S01]  /*0520*/  SHF.L.U32 R18, R18, 0x10, RZ ;  /* 0x0000001012127819 */ /* 0x000fe200000006ff */
[----:B------:R-:W-:Y:S01]  /*0530*/  FADD.FTZ R19, -R12, 1 ;  /* 0x3f8000000c137421 */ /* 0x000fe20000010100 */
[----:B------:R-:W-:Y:S01]  /*0540*/  FADD.FTZ R13, R7, -R28 ;  /* 0x8000001c070d7221 */ /* 0x000fe20000010000 */
[----:B------:R-:W-:Y:S01]  /*0550*/  FMUL.FTZ R11, R11, R21 ;  /* 0x000000150b0b7220 */ /* 0x000fe20000410000 */
[----:B------:R-:W-:Y:S01]  /*0560*/  FMUL.FTZ R17, R22, R27 ;  /* 0x0000001b16117220 */ /* 0x000fe20000410000 */
[----:B------:R-:W-:Y:S01]  /*0570*/  PRMT R4, R20, 0x7632, R4 ;  /* 0x0000763214047816 */ /* 0x000fe20000000004 */
[----:B------:R-:W-:Y:S01]  /*0580*/  FADD.FTZ R27, -R15, 1 ;  /* 0x3f8000000f1b7421 */ /* 0x000fe20000010100 */
[----:B------:R-:W-:Y:S01]  /*0590*/  SHF.L.U32 R21, R14, 0x10, RZ ;  /* 0x000000100e157819 */ /* 0x000fe200000006ff */
[----:B------:R-:W-:Y:S01]  /*05a0*/  FADD.FTZ R20, -R18, 1 ;  /* 0x3f80000012147421 */ /* 0x000fe20000010100 */
[----:B------:R-:W0:Y:S01]  /*05b0*/  F2F.BF16.F32 R14, R19 ;  /* 0x00000013000e7304 */ /* 0x000e220000202000 */
[----:B----4-:R-:W-:-:S07]  /*05c0*/  IMAD.U32 R10, R10, 0x10000, RZ ;  /* 0x000100000a0a7824 */ /* 0x010fce00078e00ff */
[----:B------:R1:W-:Y:S08]  /*05d0*/  F2F.BF16.F32 R19, R27 ;  /* 0x0000001b00137304 */ /* 0x0003f00000202000 */
[----:B------:R-:W2:Y:S01]  /*05e0*/  F2F.BF16.F32 R13, R13 ;  /* 0x0000000d000d7304 */ /* 0x000ea20000202000 */
[----:B-1----:R-:W-:Y:S01]  /*05f0*/  SHF.L.U32 R27, R8, 0x10, RZ ;  /* 0x00000010081b7819 */ /* 0x002fe200000006ff */
[----:B------:R-:W-:-:S06]  /*0600*/  IMAD.U32 R8, R5, 0x10000, RZ ;  /* 0x0001000005087824 */ /* 0x000fcc00078e00ff */
[----:B------:R-:W1:Y:S01]  /*0610*/  F2F.BF16.F32 R20, R20 ;  /* 0x0000001400147304 */ /* 0x000e620000202000 */
[----:B------:R-:W-:Y:S01]  /*0620*/  FMUL.FTZ R7, R7, R10 ;  /* 0x0000000a07077220 */ /* 0x000fe20000410000 */
[----:B------:R-:W-:Y:S02]  /*0630*/  IMAD.U32 R22, R0, 0x10000, RZ ;  /* 0x0001000000167824 */ /* 0x000fe400078e00ff */
[----:B------:R-:W-:Y:S01]  /*0640*/  FMUL.FTZ R10, R8, R27 ;  /* 0x0000001b080a7220 */ /* 0x000fe20000410000 */
[----:B------:R-:W-:Y:S01]  /*0650*/  PRMT R0, R6, 0x7632, R0 ;  /* 0x0000763206007816 */ /* 0x000fe20000000000 */
[----:B------:R-:W-:Y:S01]  /*0660*/  FADD.FTZ R21, R12, -R21 ;  /* 0x800000150c157221 */ /* 0x000fe20000010000 */
[----:B0-----:R-:W-:Y:S01]  /*0670*/  SHF.L.U32 R27, R14, 0x10, RZ ;  /* 0x000000100e1b7819 */ /* 0x001fe200000006ff */
[----:B------:R0:W-:Y:S01]  /*0680*/  F2F.BF16.F32 R6, R10 ;  /* 0x0000000a00067304 */ /* 0x0001e20000202000 */
[----:B------:R-:W-:Y:S01]  /*0690*/  SHF.L.U32 R29, R4, 0x10, RZ ;  /* 0x00000010041d7819 */ /* 0x000fe200000006ff */
[----:B--2---:R-:W-:Y:S01]  /*06a0*/  IMAD.U32 R13, R13, 0x10000, RZ ;  /* 0x000100000d0d7824 */ /* 0x004fe200078e00ff */
[----:B------:R-:W-:Y:S01]  /*06b0*/  SHF.L.U32 R8, R0, 0x10, RZ ;  /* 0x0000001000087819 */ /* 0x000fe200000006ff */
[----:B------:R-:W-:Y:S01]  /*06c0*/  FMUL.FTZ R12, R12, R27 ;  /* 0x0000001b0c0c7220 */ /* 0x000fe20000410000 */
[----:B------:R-:W-:-:S03]  /*06d0*/  PRMT R4, R0, 0x7632, R4 ;  /* 0x0000763200047816 */ /* 0x000fc60000000004 */
[----:B------:R2:W-:Y:S01]  /*06e0*/  F2F.BF16.F32 R16, R21 ;  /* 0x0000001500107304 */ /* 0x0005e20000202000 */
[----:B0-----:R-:W-:Y:S01]  /*06f0*/  IMAD.U32 R10, R19, 0x10000, RZ ;  /* 0x00010000130a7824 */ /* 0x001fe200078e00ff */
[----:B-1----:R-:W-:Y:S01]  /*0700*/  SHF.L.U32 R19, R20, 0x10, RZ ;  /* 0x0000001014137819 */ /* 0x002fe200000006ff */
[----:B------:R-:W-:Y:S01]  /*0710*/  FMUL.FTZ R13, R8, R13 ;  /* 0x0000000d080d7220 */ /* 0x000fe20000410000 */
[----:B------:R-:W-:-:S04]  /*0720*/  PRMT R5, R4, 0x7632, R5 ;  /* 0x0000763204057816 */ /* 0x000fc80000000005 */
[----:B------:R-:W0:Y:S01]  /*0730*/  F2F.BF16.F32 R9, R9 ;  /* 0x0000000900097304 */ /* 0x000e220000202000 */
[C---:B--2---:R-:W-:Y:S01]  /*0740*/  FADD.FTZ R21, R15.reuse, -R22 ;  /* 0x800000160f157221 */ /* 0x044fe20000010000 */
[----:B------:R-:W-:Y:S01]  /*0750*/  FMUL.FTZ R15, R15, R10 ;  /* 0x0000000a0f0f7220 */ /* 0x000fe20000410000 */
[----:B------:R-:W-:Y:S02]  /*0760*/  IMAD.U32 R8, R4, 0x10000, RZ ;  /* 0x0001000004087824 */ /* 0x000fe400078e00ff */
[----:B------:R-:W-:-:S03]  /*0770*/  FMUL.FTZ R19, R18, R19 ;  /* 0x0000001312137220 */ /* 0x000fc60000410000 */
[----:B------:R-:W1:Y:S01]  /*0780*/  F2F.BF16.F32 R26, R26 ;  /* 0x0000001a001a7304 */ /* 0x000e620000202000 */
[----:B------:R-:W-:-:S07]  /*0790*/  PRMT R10, R5, 0x7632, R10 ;  /* 0x00007632050a7816 */ /* 0x000fce000000000a */
[----:B------:R-:W2:Y:S08]  /*07a0*/  F2F.BF16.F32 R11, R11 ;  /* 0x0000000b000b7304 */ /* 0x000eb00000202000 */
[----:B------:R-:W3:Y:S08]  /*07b0*/  F2F.BF16.F32 R24, R24 ;  /* 0x0000001800187304 */ /* 0x000ef00000202000 */
[----:B------:R-:W4:Y:S08]  /*07c0*/  F2F.BF16.F32 R7, R7 ;  /* 0x0000000700077304 */ /* 0x000f300000202000 */
[----:B------:R-:W-:Y:S08]  /*07d0*/  F2F.BF16.F32 R21, R21 ;  /* 0x0000001500157304 */ /* 0x000ff00000202000 */
[----:B------:R-:W-:Y:S08]  /*07e0*/  F2F.BF16.F32 R12, R12 ;  /* 0x0000000c000c7304 */ /* 0x000ff00000202000 */
[----:B------:R-:W5:Y:S01]  /*07f0*/  F2F.BF16.F32 R4, R15 ;  /* 0x0000000f00047304 */ /* 0x000f620000202000 */
[----:B0-----:R-:W-:-:S07]  /*0800*/  IMAD.U32 R9, R9, 0x10000, RZ ;  /* 0x0001000009097824 */ /* 0x001fce00078e00ff */
[----:B------:R0:W-:Y:S01]  /*0810*/  F2F.BF16.F32 R0, R13 ;  /* 0x0000000d00007304 */ /* 0x0001e20000202000 */
[----:B-1----:R-:W-:Y:S01]  /*0820*/  SHF.L.U32 R26, R26, 0x10, RZ ;  /* 0x000000101a1a7819 */ /* 0x002fe200000006ff */
[----:B0-----:R-:W-:-:S06]  /*0830*/  IMAD.U32 R13, R5, 0x10000, RZ ;  /* 0x00010000050d7824 */ /* 0x001fcc00078e00ff */
[----:B------:R0:W1:Y:S01]  /*0840*/  F2F.BF16.F32 R5, R19 ;  /* 0x0000001300057304 */ /* 0x0000620000202000 */
[----:B--2---:R-:W-:Y:S01]  /*0850*/  SHF.L.U32 R11, R11, 0x10, RZ ;  /* 0x000000100b0b7819 */ /* 0x004fe200000006ff */
[----:B---3--:R-:W-:Y:S02]  /*0860*/  IMAD.U32 R24, R24, 0x10000, RZ ;  /* 0x0001000018187824 */ /* 0x008fe400078e00ff */
[----:B------:R-:W-:Y:S01]  /*0870*/  FADD.FTZ R22, R18, -R29 ;  /* 0x8000001d12167221 */ /* 0x000fe20000010000 */
[----:B----4-:R-:W-:Y:S01]  /*0880*/  IMAD.U32 R7, R7, 0x10000, RZ ;  /* 0x0001000007077824 */ /* 0x010fe200078e00ff */
[----:B------:R-:W-:Y:S02]  /*0890*/  FMNMX.FTZ R15, R9, 1.0018652574217412621e-12, !PT ;  /* 0x2b8d0000090f7809 */ /* 0x000fe40007810000 */
[----:B------:R-:W-:Y:S01]  /*08a0*/  FMNMX.FTZ R9, R11, 1.0018652574217412621e-12, !PT ;  /* 0x2b8d00000b097809 */ /* 0x000fe20007810000 */
[----:B-----5:R-:W-:Y:S01]  /*08b0*/  IMAD.U32 R11, R4, 0x10000, RZ ;  /* 0x00010000040b7824 */ /* 0x020fe200078e00ff */
[----:B0-----:R-:W-:-:S02]  /*08c0*/  FMNMX.FTZ R19, R26, 1.0018652574217412621e-12, !PT ;  /* 0x2b8d00001a137809 */ /* 0x001fc40007810000 */
[----:B------:R-:W-:Y:S02]  /*08d0*/  SHF.L.U32 R27, R16, 0x10, RZ ;  /* 0x00000010101b7819 */ /* 0x000fe400000006ff */
[----:B------:R-:W-:Y:S02]  /*08e0*/  SHF.L.U32 R14, R21, 0x10, RZ ;  /* 0x00000010150e7819 */ /* 0x000fe400000006ff */
[----:B------:R-:W-:Y:S02]  /*08f0*/  SHF.L.U32 R12, R12, 0x10, RZ ;  /* 0x000000100c0c7819 */ /* 0x000fe400000006ff */
[----:B------:R-:W-:Y:S01]  /*0900*/  FMNMX.FTZ R16, R24, 1.0018652574217412621e-12, !PT ;  /* 0x2b8d000018107809 */ /* 0x000fe20007810000 */
[----:B------:R-:W0:Y:S01]  /*0910*/  F2F.BF16.F32 R22, R22 ;  /* 0x0000001600167304 */ /* 0x000e220000202000 */
[----:B------:R-:W-:Y:S02]  /*0920*/  FMNMX.FTZ R7, R7, 1.0018652574217412621e-12, !PT ;  /* 0x2b8d000007077809 */ /* 0x000fe40007810000 */
[----:B-1----:R-:W-:Y:S01]  /*0930*/  SHF.L.U32 R5, R5, 0x10, RZ ;  /* 0x0000001005057819 */ /* 0x002fe200000006ff */
[----:B------:R-:W-:Y:S01]  /*0940*/  FMUL.FTZ R14, R13, R14 ;  /* 0x0000000e0d0e7220 */ /* 0x000fe20000410000 */
[----:B------:R-:W-:-:S02]  /*0950*/  FMNMX.FTZ R21, R12, 1.0018652574217412621e-12, !PT ;  /* 0x2b8d00000c157809 */ /* 0x000fc40007810000 */
[----:B------:R-:W-:Y:S01]  /*0960*/  FMNMX.FTZ R18, R11, 1.0018652574217412621e-12, !PT ;  /* 0x2b8d00000b127809 */ /* 0x000fe20007810000 */
[----:B------:R-:W1:Y:S01]  /*0970*/  F2F.BF16.F32 R19, R19 ;  /* 0x0000001300137304 */ /* 0x000e620000202000 */
[----:B------:R-:W-:Y:S01]  /*0980*/  FMNMX.FTZ R5, R5, 1.0018652574217412621e-12, !PT ;  /* 0x2b8d000005057809 */ /* 0x000fe20007810000 */
[----:B------:R-:W-:-:S06]  /*0990*/  IMAD.U32 R13, R10, 0x10000, RZ ;  /* 0x000100000a0d7824 */ /* 0x000fcc00078e00ff */
[----:B------:R-:W2:Y:S08]  /*09a0*/  F2F.BF16.F32 R20, R7 ;  /* 0x0000000700147304 */ /* 0x000eb00000202000 */
[----:B------:R-:W3:Y:S08]  /*09b0*/  F2F.BF16.F32 R16, R16 ;  /* 0x0000001000107304 */ /* 0x000ef00000202000 */
[----:B------:R-:W4:Y:S08]  /*09c0*/  F2F.BF16.F32 R4, R21 ;  /* 0x0000001500047304 */ /* 0x000f300000202000 */
[----:B------:R-:W-:Y:S08]  /*09d0*/  F2F.BF16.F32 R10, R14 ;  /* 0x0000000e000a7304 */ /* 0x000ff00000202000 */
[----:B------:R-:W5:Y:S01]  /*09e0*/  F2F.BF16.F32 R15, R15 ;  /* 0x0000000f000f7304 */ /* 0x000f620000202000 */
[----:B0-----:R-:W-:-:S07]  /*09f0*/  SHF.L.U32 R22, R22, 0x10, RZ ;  /* 0x0000001016167819 */ /* 0x001fce00000006ff */
[----:B------:R-:W0:Y:S08]  /*0a00*/  F2F.BF16.F32 R9, R9 ;  /* 0x0000000900097304 */ /* 0x000e300000202000 */
[----:B------:R-:W0:Y:S08]  /*0a10*/  F2F.BF16.F32 R18, R18 ;  /* 0x0000001200127304 */ /* 0x000e300000202000 */
[----:B------:R0:W0:Y:S01]  /*0a20*/  F2F.BF16.F32 R14, R5 ;  /* 0x00000005000e7304 */ /* 0x0000220000202000 */
[----:B-1----:R-:W-:Y:S01]  /*0a30*/  SHF.L.U32 R11, R19, 0x10, RZ ;  /* 0x00000010130b7819 */ /* 0x002fe200000006ff */
[----:B--2---:R-:W-:-:S02]  /*0a40*/  IMAD.U32 R19, R20, 0x10000, RZ ;  /* 0x0001000014137824 */ /* 0x004fc400078e00ff */
[----:B------:R-:W-:Y:S01]  /*0a50*/  FMUL.FTZ R8, R8, R27 ;  /* 0x0000001b08087220 */ /* 0x000fe20000410000 */
[----:B---3--:R-:W-:Y:S02]  /*0a60*/  IMAD.U32 R12, R16, 0x10000, RZ ;  /* 0x00010000100c7824 */ /* 0x008fe400078e00ff */
[----:B------:R-:W-:Y:S01]  /*0a70*/  FMUL.FTZ R13, R13, R22 ;  /* 0x000000160d0d7220 */ /* 0x000fe20000410000 */
[----:B----4-:R-:W-:Y:S01]  /*0a80*/  SHF.L.U32 R16, R4, 0x10, RZ ;  /* 0x0000001004107819 */ /* 0x010fe200000006ff */
[----:B-----5:R-:W-:Y:S01]  /*0a90*/  IMAD.U32 R7, R15, 0x10000, RZ ;  /* 0x000100000f077824 */ /* 0x020fe200078e00ff */
[----:B0-----:R-:W0:Y:S01]  /*0aa0*/  LDC.64 R4, c[0x0][0x218] ;  /* 0x00008600ff047b82 */ /* 0x001e220000000a00 */
[----:B------:R-:W-:Y:S01]  /*0ab0*/  SHF.L.U32 R9, R9, 0x10, RZ ;  /* 0x0000001009097819 */ /* 0x000fe200000006ff */
[----:B------:R-:W-:Y:S01]  /*0ac0*/  IMAD.U32 R15, R18, 0x10000, RZ ;  /* 0x00010000120f7824 */ /* 0x000fe200078e00ff */
[----:B------:R-:W-:Y:S01]  /*0ad0*/  MUFU.RCP R19, R19 ;  /* 0x0000001300137308 */ /* 0x000fe20000001000 */
[----:B------:R-:W-:-:S07]  /*0ae0*/  SHF.L.U32 R14, R14, 0x10, RZ ;  /* 0x000000100e0e7819 */ /* 0x000fce00000006ff */
[----:B------:R-:W1:Y:S08]  /*0af0*/  F2F.BF16.F32 R8, R8 ;  /* 0x0000000800087304 */ /* 0x000e700000202000 */
[----:B------:R-:W-:Y:S08]  /*0b00*/  F2F.BF16.F32 R13, R13 ;  /* 0x0000000d000d7304 */ /* 0x000ff00000202000 */
[----:B------:R-:W2:Y:S08]  /*0b10*/  F2F.BF16.F32 R25, R25 ;  /* 0x0000001900197304 */ /* 0x000eb00000202000 */
[----:B------:R-:W3:Y:S08]  /*0b20*/  F2F.BF16.F32 R23, R23 ;  /* 0x0000001700177304 */ /* 0x000ef00000202000 */
[----:B------:R-:W4:Y:S01]  /*0b30*/  F2F.BF16.F32 R17, R17 ;  /* 0x0000001100117304 */ /* 0x000f220000202000 */
[----:B------:R-:W-:-:S07]  /*0b40*/  SHF.L.U32 R0, R0, 0x10, RZ ;  /* 0x0000001000007819 */ /* 0x000fce00000006ff */
[----:B------:R-:W5:Y:S08]  /*0b50*/  MUFU.RCP R12, R12 ;  /* 0x0000000c000c7308 */ /* 0x000f700000001000 */
[----:B------:R-:W0:Y:S08]  /*0b60*/  MUFU.RCP R11, R11 ;  /* 0x0000000b000b7308 */ /* 0x000e300000001000 */
[----:B------:R-:W-:Y:S08]  /*0b70*/  MUFU.RCP R7, R7 ;  /* 0x0000000700077308 */ /* 0x000ff00000001000 */
[----:B------:R-:W-:Y:S08]  /*0b80*/  MUFU.RCP R9, R9 ;  /* 0x0000000900097308 */ /* 0x000ff00000001000 */
[----:B------:R-:W0:Y:S08]  /*0b90*/  MUFU.RCP R16, R16 ;  /* 0x0000001000107308 */ /* 0x000e300000001000 */
[----:B------:R-:W0:Y:S08]  /*0ba0*/  MUFU.RCP R15, R15 ;  /* 0x0000000f000f7308 */ /* 0x000e300000001000 */
[----:B------:R-:W0:Y:S01]  /*0bb0*/  MUFU.RCP R14, R14 ;  /* 0x0000000e000e7308 */ /* 0x000e220000001000 */
[----:B-1----:R-:W-:Y:S01]  /*0bc0*/  SHF.L.U32 R21, R8, 0x10, RZ ;  /* 0x0000001008157819 */ /* 0x002fe200000006ff */
[----:B------:R-:W-:Y:S01]  /*0bd0*/  FMUL.FTZ R19, R0, R19 ;  /* 0x0000001300137220 */ /* 0x000fe20000410000 */
[----:B------:R-:W-:Y:S01]  /*0be0*/  SHF.L.U32 R10, R10, 0x10, RZ ;  /* 0x000000100a0a7819 */ /* 0x000fe200000006ff */
[----:B--2---:R-:W-:Y:S01]  /*0bf0*/  IMAD.U32 R25, R25, 0x10000, RZ ;  /* 0x0001000019197824 */ /* 0x004fe200078e00ff */
[----:B------:R-:W-:Y:S01]  /*0c00*/  SHF.L.U32 R13, R13, 0x10, RZ ;  /* 0x000000100d0d7819 */ /* 0x000fe200000006ff */
[----:B---3--:R-:W-:-:S02]  /*0c10*/  IMAD.U32 R18, R23, 0x10000, RZ ;  /* 0x0001000017127824 */ /* 0x008fc400078e00ff */
[----:B----4-:R-:W-:Y:S02]  /*0c20*/  IMAD.U32 R0, R17, 0x10000, RZ ;  /* 0x0001000011007824 */ /* 0x010fe400078e00ff */
[----:B------:R-:W-:Y:S02]  /*0c30*/  IMAD.U32 R6, R6, 0x10000, RZ ;  /* 0x0001000006067824 */ /* 0x000fe400078e00ff */
[----:B-----5:R-:W-:Y:S01]  /*0c40*/  FMUL.FTZ R12, R25, R12 ;  /* 0x0000000c190c7220 */ /* 0x020fe20000410000 */
[----:B0-----:R-:W-:-:S04]  /*0c50*/  IMAD.WIDE.U32 R4, R2, 0x2, R4 ;  /* 0x0000000202047825 */ /* 0x001fc800078e0004 */
[----:B------:R-:W-:Y:S01]  /*0c60*/  FMUL.FTZ R11, R18, R11 ;  /* 0x0000000b120b7220 */ /* 0x000fe20000410000 */
[----:B------:R-:W-:Y:S01]  /*0c70*/  FMUL.FTZ R16, R21, R16 ;  /* 0x0000001015107220 */ /* 0x000fe20000410000 */
[----:B------:R-:W-:Y:S01]  /*0c80*/  FMUL.FTZ R0, R0, R7 ;  /* 0x0000000700007220 */ /* 0x000fe20000410000 */
[----:B------:R-:W-:Y:S01]  /*0c90*/  FMUL.FTZ R15, R10, R15 ;  /* 0x0000000f0a0f7220 */ /* 0x000fe20000410000 */
[----:B------:R-:W-:Y:S01]  /*0ca0*/  FMUL.FTZ R6, R6, R9 ;  /* 0x0000000906067220 */ /* 0x000fe20000410000 */
[----:B------:R-:W-:Y:S01]  /*0cb0*/  FMUL.FTZ R13, R13, R14 ;  /* 0x0000000e0d0d7220 */ /* 0x000fe20000410000 */
[----:B------:R-:W-:Y:S01]  /*0cc0*/  F2FP.BF16.F32.PACK_AB R19, R19, R12 ;  /* 0x0000000c1313723e */ /* 0x000fe200000010ff */
[----:B------:R-:W-:Y:S01]  /*0cd0*/  IMAD.WIDE R4, R3, 0x4, R4 ;  /* 0x0000000403047825 */ /* 0x000fe200078e0204 */
[----:B------:R-:W-:Y:S02]  /*0ce0*/  F2FP.BF16.F32.PACK_AB R11, R16, R11 ;  /* 0x0000000b100b723e */ /* 0x000fe400000010ff */
[----:B------:R-:W-:-:S02]  /*0cf0*/  F2FP.BF16.F32.PACK_AB R15, R15, R0 ;  /* 0x000000000f0f723e */ /* 0x000fc400000010ff */
[----:B------:R-:W-:Y:S01]  /*0d00*/  F2FP.BF16.F32.PACK_AB R13, R13, R6 ;  /* 0x000000060d0d723e */ /* 0x000fe200000010ff */
[----:B------:R-:W-:Y:S04]  /*0d10*/  STG.E desc[UR4][R4.64], R19 ;  /* 0x0000001304007986 */ /* 0x000fe8000c101904 */
[----:B------:R-:W-:Y:S04]  /*0d20*/  STG.E desc[UR4][R4.64+0x200], R11 ;  /* 0x0002000b04007986 */ /* 0x000fe8000c101904 */
[----:B------:R-:W-:Y:S04]  /*0d30*/  STG.E desc[UR4][R4.64+0x400], R15 ;  /* 0x0004000f04007986 */ /* 0x000fe8000c101904 */
[----:B------:R-:W-:Y:S01]  /*0d40*/  STG.E desc[UR4][R4.64+0x600], R13 ;  /* 0x0006000d04007986 */ /* 0x000fe2000c101904 */
[----:B------:R-:W-:Y:S05]  /*0d50*/  EXIT ;  /* 0x000000000000794d */ /* 0x000fea0003800000 */
.L_x_7205:
[----:B------:R-:W0:Y:S01]  /*0d60*/  S2R R4, SR_TID.X ;  /* 0x0000000000047919 */ /* 0x000e220000002100 */
[----:B------:R-:W-:Y:S02]  /*0d70*/  PRMT R5, RZ, 0x7610, R5 ;  /* 0x00007610ff057816 */ /* 0x000fe40000000005 */
[----:B------:R-:W-:Y:S02]  /*0d80*/  PRMT R6, RZ, 0x7610, R6 ;  /* 0x00007610ff067816 */ /* 0x000fe40000000006 */
[----:B0-----:R-:W-:Y:S01]  /*0d90*/  ISETP.GE.AND P0, PT, R4, R3, PT ;  /* 0x000000030400720c */ /* 0x001fe20003f06270 */
[----:B------:R-:W-:-:S12]  /*0da0*/  IMAD.MOV.U32 R15, RZ, RZ, R4 ;  /* 0x000000ffff0f7224 */ /* 0x000fd800078e0004 */
[----:B------:R-:W-:Y:S01]  /*0db0*/  @!P0 IADD3 R7, R2, R15, RZ ;  /* 0x0000000f02078210 */ /* 0x000fe20007ffe0ff */
[----:B------:R-:W-:Y:S01]  /*0dc0*/  @!P0 VIADD R15, R15, 0x80 ;  /* 0x000000800f0f8836 */ /* 0x000fe20000000000 */
[----:B------:R-:W0:Y:S04]  /*0dd0*/  @!P0 LDC.64 R22, c[0x0][0x220] ;  /* 0x00008800ff168b82 */ /* 0x000e280000000a00 */
[----:B------:R-:W-:-:S04]  /*0de0*/  ISETP.GE.AND P1, PT, R15, R3, PT ;  /* 0x000000030f00720c */ /* 0x000fc80003f26270 */
[----:B------:R-:W1:Y:S08]  /*0df0*/  @!P0 LDC.64 R10, c[0x0][0x228] ;  /* 0x00008a00ff0a8b82 */ /* 0x000e700000000a00 */
[----:B------:R-:W2:Y:S01]  /*0e00*/  @!P0 LDC.64 R24, c[0x0][0x230] ;  /* 0x00008c00ff188b82 */ /* 0x000ea20000000a00 */
[----:B------:R-:W-:Y:S01]  /*0e10*/  @!P1 IADD3 R9, R2, R15, RZ ;  /* 0x0000000f02099210 */ /* 0x000fe20007ffe0ff */
[----:B------:R-:W-:-:S05]  /*0e20*/  @!P1 VIADD R15, R15, 0x80 ;  /* 0x000000800f0f9836 */ /* 0x000fca0000000000 */
[----:B------:R-:W-:Y:S01]  /*0e30*/  ISETP.GE.AND P2, PT, R15, R3, PT ;  /* 0x000000030f00720c */ /* 0x000fe20003f46270 */
[----:B------:R-:W3:Y:S01]  /*0e40*/  @!P1 LDC.64 R18, c[0x0][0x230] ;  /* 0x00008c00ff129b82 */ /* 0x000ee20000000a00 */
[----:B0-----:R-:W-:-:S05]  /*0e50*/  @!P0 IMAD.WIDE.U32 R22, R7, 0x2, R22 ;  /* 0x0000000207168825 */ /* 0x001fca00078e0016 */
[----:B------:R-:W5:Y:S02]  /*0e60*/  @!P0 LDG.E.U16 R5, desc[UR4][R22.64] ;  /* 0x0000000416058981 */ /* 0x000f64000c1e1500 */
[----:B------:R-:W0:Y:S01]  /*0e70*/  @!P1 LDC.64 R20, c[0x0][0x220] ;  /* 0x00008800ff149b82 */ /* 0x000e220000000a00 */
[----:B-1----:R-:W-:-:S03]  /*0e80*/  @!P0 IMAD.WIDE.U32 R10, R7, 0x2, R10 ;  /* 0x00000002070a8825 */ /* 0x002fc600078e000a */
[----:B------:R-:W-:-:S04]  /*0e90*/  @!P2 IADD3 R13, R2, R15, RZ ;  /* 0x0000000f020da210 */ /* 0x000fc80007ffe0ff */
[----:B------:R-:W1:Y:S01]  /*0ea0*/  @!P1 LDC.64 R26, c[0x0][0x228] ;  /* 0x00008a00ff1a9b82 */ /* 0x000e620000000a00 */
[----:B------:R-:W-:Y:S01]  /*0eb0*/  @!P2 VIADD R15, R15, 0x80 ;  /* 0x000000800f0fa836 */ /* 0x000fe20000000000 */
[----:B------:R4:W5:Y:S01]  /*0ec0*/  @!P0 LDG.E.U16 R6, desc[UR4][R10.64] ;  /* 0x000000040a068981 */ /* 0x000962000c1e1500 */
[----:B--2---:R-:W-:Y:S01]  /*0ed0*/  @!P0 IMAD.WIDE.U32 R24, R7, 0x2, R24 ;  /* 0x0000000207188825 */ /* 0x004fe200078e0018 */
[----:B------:R-:W-:Y:S02]  /*0ee0*/  PRMT R7, RZ, 0x7610, R7 ;  /* 0x00007610ff077816 */ /* 0x000fe40000000007 */
[----:B------:R-:W-:Y:S02]  /*0ef0*/  ISETP.GE.AND P3, PT, R15, R3, PT ;  /* 0x000000030f00720c */ /* 0x000fe40003f66270 */
[----:B------:R-:W2:Y:S01]  /*0f00*/  @!P2 LDC.64 R28, c[0x0][0x228] ;  /* 0x00008a00ff1cab82 */ /* 0x000ea20000000a00 */
[----:B---3--:R-:W-:Y:S01]  /*0f10*/  @!P1 IMAD.WIDE.U32 R18, R9, 0x2, R18 ;  /* 0x0000000209129825 */ /* 0x008fe200078e0012 */
[----:B------:R3:W5:Y:S01]  /*0f20*/  @!P0 LDG.E.U16 R7, desc[UR4][R24.64] ;  /* 0x0000000418078981 */ /* 0x000762000c1e1500 */
[----:B----4-:R-:W-:-:S05]  /*0f30*/  PRMT R10, RZ, 0x7610, R10 ;  /* 0x00007610ff0a7816 */ /* 0x010fca000000000a */
[----:B------:R-:W4:Y:S01]  /*0f40*/  @!P2 LDC.64 R16, c[0x0][0x220] ;  /* 0x00008800ff10ab82 */ /* 0x000f220000000a00 */
[C---:B0-----:R-:W-:Y:S01]  /*0f50*/  @!P1 IMAD.WIDE.U32 R20, R9.reuse, 0x2, R20 ;  /* 0x0000000209149825 */ /* 0x041fe200078e0014 */
[----:B------:R-:W-:Y:S01]  /*0f60*/  PRMT R8, RZ, 0x7610, R8 ;  /* 0x00007610ff087816 */ /* 0x000fe20000000008 */
[----:B------:R0:W5:Y:S05]  /*0f70*/  @!P1 LDG.E.U16 R10, desc[UR4][R18.64] ;  /* 0x00000004120a9981 */ /* 0x00016a000c1e1500 */
[----:B------:R-:W4:Y:S01]  /*0f80*/  @!P2 LDC.64 R22, c[0x0][0x230] ;  /* 0x00008c00ff16ab82 */ /* 0x000f220000000a00 */
[----:B-1----:R-:W-:Y:S01]  /*0f90*/  @!P1 IMAD.WIDE.U32 R26, R9, 0x2, R26 ;  /* 0x00000002091a9825 */ /* 0x002fe200078e001a */
[----:B------:R-:W-:Y:S01]  /*0fa0*/  PRMT R9, RZ, 0x7610, R9 ;  /* 0x00007610ff097816 */ /* 0x000fe20000000009 */
[----:B------:R1:W5:Y:S05]  /*0fb0*/  @!P1 LDG.E.U16 R8, desc[UR4][R20.64] ;  /* 0x0000000414089981 */ /* 0x00036a000c1e1500 */
[----:B---3--:R-:W3:Y:S01]  /*0fc0*/  @!P3 LDC.64 R24, c[0x0][0x228] ;  /* 0x00008a00ff18bb82 */ /* 0x008ee20000000a00 */
[----:B0-----:R-:W-:Y:S01]  /*0fd0*/  @!P3 IADD3 R19, R2, R15, RZ ;  /* 0x0000000f0213b210 */ /* 0x001fe20007ffe0ff */
[----:B------:R0:W5:Y:S01]  /*0fe0*/  @!P1 LDG.E.U16 R9, desc[UR4][R26.64] ;  /* 0x000000041a099981 */ /* 0x000162000c1e1500 */
[----:B------:R-:W-:-:S04]  /*0ff0*/  @!P3 IADD3 R15, R15, 0x80, RZ ;  /* 0x000000800f0fb810 */ /* 0x000fc80007ffe0ff */
[----:B------:R-:W-:Y:S01]  /*1000*/  ISETP.GE.AND P1, PT, R15, R3, PT ;  /* 0x000000030f00720c */ /* 0x000fe20003f26270 */
[----:B-1----:R-:W1:Y:S01]  /*1010*/  @!P3 LDC.64 R20, c[0x0][0x220] ;  /* 0x00008800ff14bb82 */ /* 0x002e620000000a00 */
[----:B------:R-:W-:Y:S01]  /*1020*/  PRMT R12, RZ, 0x7610, R12 ;  /* 0x00007610ff0c7816 */ /* 0x000fe2000000000c */
[----:B--2---:R-:W-:Y:S01]  /*1030*/  @!P2 IMAD.WIDE.U32 R28, R13, 0x2, R28 ;  /* 0x000000020d1ca825 */ /* 0x004fe200078e001c */
[----:B------:R-:W-:-:S03]  /*1040*/  PRMT R11, RZ, 0x7610, R11 ;  /* 0x00007610ff0b7816 */ /* 0x000fc6000000000b */
[C---:B----4-:R-:W-:Y:S01]  /*1050*/  @!P2 IMAD.WIDE.U32 R16, R13.reuse, 0x2, R16 ;  /* 0x000000020d10a825 */ /* 0x050fe200078e0010 */
[----:B------:R2:W5:Y:S01]  /*1060*/  @!P2 LDG.E.U16 R12, desc[UR4][R28.64] ;  /* 0x000000041c0ca981 */ /* 0x000562000c1e1500 */
[----:B0-----:R-:W0:Y:S02]  /*1070*/  @!P3 LDC.64 R26, c[0x0][0x230] ;  /* 0x00008c00ff1abb82 */ /* 0x001e240000000a00 */
[----:B------:R-:W-:Y:S01]  /*1080*/  @!P2 IMAD.WIDE.U32 R22, R13, 0x2, R22 ;  /* 0x000000020d16a825 */ /* 0x000fe200078e0016 */
[----:B------:R-:W-:Y:S01]  /*1090*/  PRMT R13, RZ, 0x7610, R13 ;  /* 0x00007610ff0d7816 */ /* 0x000fe2000000000d */
[----:B------:R4:W5:Y:S02]  /*10a0*/  @!P2 LDG.E.U16 R11, desc[UR4][R16.64] ;  /* 0x00000004100ba981 */ /* 0x000964000c1e1500 */
[----:B------:R-:W-:Y:S01]  /*10b0*/  @!P1 IMAD.IADD R0, R2, 0x1, R15 ;  /* 0x0000000102009824 */ /* 0x000fe200078e020f */
[----:B------:R-:W-:Y:S01]  /*10c0*/  @!P1 IADD3 R15, R15, 0x80, RZ ;  /* 0x000000800f0f9810 */ /* 0x000fe20007ffe0ff */
[----:B--2---:R-:W2:Y:S01]  /*10d0*/  @!P1 LDC.64 R28, c[0x0][0x228] ;  /* 0x00008a00ff1c9b82 */ /* 0x004ea20000000a00 */
[----:B---3--:R-:W-:Y:S01]  /*10e0*/  @!P3 IMAD.WIDE.U32 R24, R19, 0x2, R24 ;  /* 0x000000021318b825 */ /* 0x008fe200078e0018 */
[----:B------:R3:W5:Y:S01]  /*10f0*/  @!P2 LDG.E.U16 R13, desc[UR4][R22.64] ;  /* 0x00000004160da981 */ /* 0x000762000c1e1500 */
[----:B----4-:R-:W-:-:S02]  /*1100*/  PRMT R17, RZ, 0x7610, R17 ;  /* 0x00007610ff117816 */ /* 0x010fc40000000011 */
[----:B------:R-:W-:-:S04]  /*1110*/  ISETP.GE.AND P2, PT, R15, R3, PT ;  /* 0x000000030f00720c */ /* 0x000fc80003f46270 */
[----:B------:R4:W5:Y:S01]  /*1120*/  @!P3 LDG.E.U16 R17, desc[UR4][R24.64] ;  /* 0x000000041811b981 */ /* 0x000962000c1e1500 */
[----:B---3--:R-:W3:Y:S01]  /*1130*/  @!P1 LDC.64 R22, c[0x0][0x220] ;  /* 0x00008800ff169b82 */ /* 0x008ee20000000a00 */
[----:B------:R-:W-:Y:S01]  /*1140*/  PRMT R18, RZ, 0x7610, R18 ;  /* 0x00007610ff127816 */ /* 0x000fe20000000012 */
[----:B0-----:R-:W-:Y:S01]  /*1150*/  @!P3 IMAD.WIDE.U32 R26, R19, 0x2, R26 ;  /* 0x00000002131ab825 */ /* 0x001fe200078e001a */
[----:B------:R-:W-:-:S03]  /*1160*/  PRMT R16, RZ, 0x7610, R16 ;  /* 0x00007610ff107816 */ /* 0x000fc60000000010 */
[----:B-1----:R-:W-:Y:S01]  /*1170*/  @!P3 IMAD.WIDE.U32 R20, R19, 0x2, R20 ;  /* 0x000000021314b825 */ /* 0x002fe200078e0014 */
[----:B------:R0:W5:Y:S01]  /*1180*/  @!P3 LDG.E.U16 R18, desc[UR4][R26.64] ;  /* 0x000000041a12b981 */ /* 0x000162000c1e1500 */
[----:B----4-:R-:W1:Y:S03]  /*1190*/  @!P1 LDC.64 R24, c[0x0][0x230] ;  /* 0x00008c00ff189b82 */ /* 0x010e660000000a00 */
[----:B------:R4:W5:Y:S01]  /*11a0*/  @!P3 LDG.E.U16 R16, desc[UR4][R20.64] ;  /* 0x000000041410b981 */ /* 0x000962000c1e1500 */
[----:B--2---:R-:W-:-:S04]  /*11b0*/  @!P1 IMAD.WIDE.U32 R28, R0, 0x2, R28 ;  /* 0x00000002001c9825 */ /* 0x004fc800078e001c */
[----:B0-----:R-:W0:Y:S01]  /*11c0*/  @!P2 LDC.64 R26, c[0x0][0x220] ;  /* 0x00008800ff1aab82 */ /* 0x001e220000000a00 */
[----:B----4-:R-:W-:Y:S02]  /*11d0*/  PRMT R20, RZ, 0x7610, R20 ;  /* 0x00007610ff147816 */ /* 0x010fe40000000014 */
[----:B------:R-:W-:-:S04]  /*11e0*/  PRMT R21, RZ, 0x7610, R21 ;  /* 0x00007610ff157816 */ /* 0x000fc80000000015 */
[----:B------:R2:W5:Y:S01]  /*11f0*/  @!P1 LDG.E.U16 R20, desc[UR4][R28.64] ;  /* 0x000000041c149981 */ /* 0x000562000c1e1500 */
[----:B------:R-:W-:Y:S01]  /*1200*/  PRMT R19, RZ, 0x7610, R19 ;  /* 0x00007610ff137816 */ /* 0x000fe20000000013 */
[C---:B-1----:R-:W-:Y:S01]  /*1210*/  @!P1 IMAD.WIDE.U32 R24, R0.reuse, 0x2, R24 ;  /* 0x0000000200189825 */ /* 0x042fe200078e0018 */
[----:B--2---:R-:W1:Y:S03]  /*1220*/  @!P2 LDC.64 R28, c[0x0][0x228] ;  /* 0x00008a00ff1cab82 */ /* 0x004e660000000a00 */
[----:B---3--:R-:W-:Y:S01]  /*1230*/  @!P1 IMAD.WIDE.U32 R22, R0, 0x2, R22 ;  /* 0x0000000200169825 */ /* 0x008fe200078e0016 */
[----:B------:R2:W5:Y:S04]  /*1240*/  @!P1 LDG.E.U16 R21, desc[UR4][R24.64] ;  /* 0x0000000418159981 */ /* 0x000568000c1e1500 */
[----:B------:R3:W5:Y:S01]  /*1250*/  @!P1 LDG.E.U16 R19, desc[UR4][R22.64] ;  /* 0x0000000416139981 */ /* 0x000762000c1e1500 */
[----:B--2---:R-:W-:Y:S01]  /*1260*/  @!P2 IADD3 R25, R2, R15, RZ ;  /* 0x0000000f0219a210 */ /* 0x004fe20007ffe0ff */
[----:B------:R-:W-:Y:S01]  /*1270*/  @!P2 VIADD R15, R15, 0x80 ;  /* 0x000000800f0fa836 */ /* 0x000fe20000000000 */
[----:B---3--:R-:W-:-:S03]  /*1280*/  PRMT R22, RZ, 0x7610, R22 ;  /* 0x00007610ff167816 */ /* 0x008fc60000000016 */
[----:B0-----:R-:W-:Y:S01]  /*1290*/  @!P2 IMAD.WIDE.U32 R26, R25, 0x2, R26 ;  /* 0x00000002191aa825 */ /* 0x001fe200078e001a */
[----:B------:R-:W-:-:S04]  /*12a0*/  ISETP.GE.AND P1, PT, R15, R3, PT ;  /* 0x000000030f00720c */ /* 0x000fc80003f26270 */
[----:B------:R0:W5:Y:S01]  /*12b0*/  @!P2 LDG.E.U16 R22, desc[UR4][R26.64] ;  /* 0x000000041a16a981 */ /* 0x000162000c1e1500 */
[----:B------:R-:W-:Y:S01]  /*12c0*/  PRMT R23, RZ, 0x7610, R23 ;  /* 0x00007610ff177816 */ /* 0x000fe20000000017 */
[----:B-1----:R-:W-:-:S05]  /*12d0*/  @!P2 IMAD.WIDE.U32 R28, R25, 0x2, R28 ;  /* 0x00000002191ca825 */ /* 0x002fca00078e001c */
[----:B------:R1:W5:Y:S01]  /*12e0*/  @!P2 LDG.E.U16 R23, desc[UR4][R28.64] ;  /* 0x000000041c17a981 */ /* 0x000362000c1e1500 */
[----:B0-----:R-:W0:Y:S08]  /*12f0*/  @!P2 LDC.64 R26, c[0x0][0x230] ;  /* 0x00008c00ff1aab82 */ /* 0x001e300000000a00 */
[----:B-1----:R-:W1:Y:S01]  /*1300*/  @!P1 LDC.64 R28, c[0x0][0x220] ;  /* 0x00008800ff1c9b82 */ /* 0x002e620000000a00 */
[----:B------:R-:W-:Y:S01]  /*1310*/  PRMT R24, RZ, 0x7610, R24 ;  /* 0x00007610ff187816 */ /* 0x000fe20000000018 */
[----:B0-----:R-:W-:-:S05]  /*1320*/  @!P2 IMAD.WIDE.U32 R26, R25, 0x2, R26 ;  /* 0x00000002191aa825 */ /* 0x001fca00078e001a */
[----:B------:R0:W5:Y:S01]  /*1330*/  @!P2 LDG.E.U16 R24, desc[UR4][R26.64] ;  /* 0x000000041a18a981 */ /* 0x000162000c1e1500 */
[----:B------:R-:W-:Y:S02]  /*1340*/  PRMT R25, RZ, 0x7610, R25 ;  /* 0x00007610ff197816 */ /* 0x000fe40000000019 */
[----:B0-----:R-:W-:-:S05]  /*1350*/  @!P1 IADD3 R27, R2, R15, RZ ;  /* 0x0000000f021b9210 */ /* 0x001fca0007ffe0ff */
[----:B-1----:R-:W-:-:S05]  /*1360*/  @!P1 IMAD.WIDE.U32 R28, R27, 0x2, R28 ;  /* 0x000000021b1c9825 */ /* 0x002fca00078e001c */
[----:B------:R0:W5:Y:S02]  /*1370*/  @!P1 LDG.E.U16 R25, desc[UR4][R28.64] ;  /* 0x000000041c199981 */ /* 0x000164000c1e1500 */
[----:B0-----:R-:W0:Y:S01]  /*1380*/  @!P1 LDC.64 R28, c[0x0][0x228] ;  /* 0x00008a00ff1c9b82 */ /* 0x001e220000000a00 */
[----:B------:R-:W-:Y:S01]  /*1390*/  PRMT R26, RZ, 0x7610, R26 ;  /* 0x00007610ff1a7816 */ /* 0x000fe2000000001a */
[----:B0-----:R-:W-:-:S05]  /*13a0*/  @!P1 IMAD.WIDE.U32 R28, R27, 0x2, R28 ;  /* 0x000000021b1c9825 */ /* 0x001fca00078e001c */
[----:B------:R0:W5:Y:S02]  /*13b0*/  @!P1 LDG.E.U16 R26, desc[UR4][R28.64] ;  /* 0x000000041c1a9981 */ /* 0x000164000c1e1500 */
[----:B0-----:R-:W0:Y:S01]  /*13c0*/  @!P1 LDC.64 R28, c[0x0][0x230] ;  /* 0x00008c00ff1c9b82 */ /* 0x001e220000000a00 */
[----:B------:R-:W-:Y:S01]  /*13d0*/  @!P1 IADD3 R15, R15, 0x80, RZ ;  /* 0x000000800f0f9810 */ /* 0x000fe20007ffe0ff */
[----:B0-----:R-:W-:Y:S01]  /*13e0*/  @!P1 IMAD.WIDE.U32 R28, R27, 0x2, R28 ;  /* 0x000000021b1c9825 */ /* 0x001fe200078e001c */
[----:B------:R-:W-:-:S06]  /*13f0*/  PRMT R27, RZ, 0x7610, R27 ;  /* 0x00007610ff1b7816 */ /* 0x000fcc000000001b */
[----:B------:R0:W5:Y:S01]  /*1400*/  @!P1 LDG.E.U16 R27, desc[UR4][R28.64] ;  /* 0x000000041c1b9981 */ /* 0x000162000c1e1500 */
[----:B------:R-:W-:-:S13]  /*1410*/  ISETP.GE.AND P1, PT, R15, R3, PT ;  /* 0x000000030f00720c */ /* 0x000fda0003f26270 */
[----:B0-----:R-:W-:Y:S02]  /*1420*/  @!P1 IMAD.IADD R29, R2, 0x1, R15 ;  /* 0x00000001021d9824 */ /* 0x001fe400078e020f */
[----:B------:R-:W0:Y:S01]  /*1430*/  @!P1 LDC.64 R14, c[0x0][0x220] ;  /* 0x00008800ff0e9b82 */ /* 0x000e220000000a00 */
[----:B------:R-:W-:Y:S01]  /*1440*/  PRMT R28, RZ, 0x7610, R28 ;  /* 0x00007610ff1c7816 */ /* 0x000fe2000000001c */
[----:B0-----:R-:W-:-:S05]  /*1450*/  @!P1 IMAD.WIDE.U32 R14, R29, 0x2, R14 ;  /* 0x000000021d0e9825 */ /* 0x001fca00078e000e */
[----:B------:R0:W5:Y:S02]  /*1460*/  @!P1 LDG.E.U16 R28, desc[UR4][R14.64] ;  /* 0x000000040e1c9981 */ /* 0x000164000c1e1500 */
[----:B0-----:R-:W0:Y:S01]  /*1470*/  @!P1 LDC.64 R14, c[0x0][0x228] ;  /* 0x00008a00ff0e9b82 */ /* 0x001e220000000a00 */
[----:B------:R-:W-:Y:S01]  /*1480*/  PRMT R0, RZ, 0x7610, R0 ;  /* 0x00007610ff007816 */ /* 0x000fe20000000000 */
[----:B0-----:R-:W-:-:S05]  /*1490*/  @!P1 IMAD.WIDE.U32 R14, R29, 0x2, R14 ;  /* 0x000000021d0e9825 */ /* 0x001fca00078e000e */
[----:B------:R0:W5:Y:S02]  /*14a0*/  @!P1 LDG.E.U16 R0, desc[UR4][R14.64] ;  /* 0x000000040e009981 */ /* 0x000164000c1e1500 */
[----:B0-----:R-:W0:Y:S02]  /*14b0*/  @!P1 LDC.64 R14, c[0x0][0x230] ;  /* 0x00008c00ff0e9b82 */ /* 0x001e240000000a00 */
[----:B0-----:R-:W-:Y:S01]  /*14c0*/  @!P1 IMAD.WIDE.U32 R14, R29, 0x2, R14 ;  /* 0x000000021d0e9825 */ /* 0x001fe200078e000e */
[----:B------:R-:W-:-:S06]  /*14d0*/  PRMT R29, RZ, 0x7610, R29 ;  /* 0x00007610ff1d7816 */ /* 0x000fcc000000001d */
[----:B------:R0:W5:Y:S01]  /*14e0*/  @!P1 LDG.E.U16 R29, desc[UR4][R14.64] ;  /* 0x000000040e1d9981 */ /* 0x000162000c1e1500 */
[----:B------:R-:W-:Y:S04]  /*14f0*/  BSSY B0, `(.L_x_7206) ;  /* 0x0000017000007945 */ /* 0x000fe80003800000 */
[----:B------:R-:W-:Y:S05]  /*1500*/  @P0 BRA `(.L_x_7207) ;  /* 0x0000000000540947 */ /* 0x000fea0003800000 */
[----:B-----5:R-:W-:Y:S02]  /*1510*/  SHF.L.U32 R6, R6, 0x10, RZ ;  /* 0x0000001006067819 */ /* 0x020fe400000006ff */
[----:B------:R-:W-:Y:S02]  /*1520*/  SHF.L.U32 R7, R7, 0x10, RZ ;  /* 0x0000001007077819 */ /* 0x000fe400000006ff */
[----:B------:R-:W-:Y:S01]  /*1530*/  SHF.L.U32 R5, R5, 0x10, RZ ;  /* 0x0000001005057819 */ /* 0x000fe200000006ff */
[----:B0-----:R-:W-:-:S06]  /*1540*/  FADD.FTZ R15, -R6, 1 ;  /* 0x3f800000060f7421 */ /* 0x001fcc0000010100 */
[----:B------:R-:W0:Y:S02]  /*1550*/  F2F.BF16.F32 R15, R15 ;  /* 0x0000000f000f7304 */ /* 0x000e240000202000 */
[----:B0-----:R-:W-:-:S04]  /*1560*/  IMAD.U32 R14, R15, 0x10000, RZ ;  /* 0x000100000f0e7824 */ /* 0x001fc800078e00ff */
[C---:B------:R-:W-:Y:S01]  /*1570*/  FMUL.FTZ R14, R6.reuse, R14 ;  /* 0x0000000e060e7220 */ /* 0x040fe20000410000 */
[----:B------:R-:W-:-:S05]  /*1580*/  FADD.FTZ R6, R6, -R7 ;  /* 0x8000000706067221 */ /* 0x000fca0000010000 */
[----:B------:R-:W-:Y:S08]  /*1590*/  F2F.BF16.F32 R14, R14 ;  /* 0x0000000e000e7304 */ /* 0x000ff00000202000 */
[----:B------:R-:W0:Y:S02]  /*15a0*/  F2F.BF16.F32 R6, R6 ;  /* 0x0000000600067304 */ /* 0x000e240000202000 */
[----:B0-----:R-:W-:-:S05]  /*15b0*/  SHF.L.U32 R7, R6, 0x10, RZ ;  /* 0x0000001006077819 */ /* 0x001fca00000006ff */
[----:B------:R-:W-:Y:S01]  /*15c0*/  FMUL.FTZ R6, R5, R7 ;  /* 0x0000000705067220 */ /* 0x000fe20000410000 */
[----:B------:R-:W-:-:S05]  /*15d0*/  IMAD.U32 R5, R14, 0x10000, RZ ;  /* 0x000100000e057824 */ /* 0x000fca00078e00ff */
[----:B------:R-:W-:Y:S02]  /*15e0*/  FMNMX.FTZ R7, R5, 1.0018652574217412621e-12, !PT ;  /* 0x2b8d000005077809 */ /* 0x000fe40007810000 */
[----:B------:R-:W0:Y:S08]  /*15f0*/  F2F.BF16.F32 R5, R6 ;  /* 0x0000000600057304 */ /* 0x000e300000202000 */
[----:B------:R-:W1:Y:S01]  /*1600*/  F2F.BF16.F32 R7, R7 ;  /* 0x0000000700077304 */ /* 0x000e620000202000 */
[----:B0-----:R-:W-:-:S02]  /*1610*/  SHF.L.U32 R5, R5, 0x10, RZ ;  /* 0x0000001005057819 */ /* 0x001fc400000006ff */
[----:B-1----:R-:W-:-:S06]  /*1620*/  SHF.L.U32 R15, R7, 0x10, RZ ;  /* 0x00000010070f7819 */ /* 0x002fcc00000006ff */
[----:B------:R-:W0:Y:S02]  /*1630*/  MUFU.RCP R15, R15 ;  /* 0x0000000f000f7308 */ /* 0x000e240000001000 */
[----:B0-----:R-:W-:-:S05]  /*1640*/  FMUL.FTZ R5, R5, R15 ;  /* 0x0000000f05057220 */ /* 0x001fca0000410000 */
[----:B------:R-:W-:-:S07]  /*1650*/  F2FP.BF16.F32.PACK_AB R5, RZ, R5 ;  /* 0x00000005ff05723e */ /* 0x000fce00000010ff */
.L_x_7207:
[----:B------:R-:W-:Y:S05]  /*1660*/  BSYNC B0 ;  /* 0x0000000000007941 */ /* 0x000fea0003800000 */
.L_x_7206:
[----:B0-----:R-:W-:Y:S01]  /*1670*/  VIADD R14, R4, 0x80 ;  /* 0x00000080040e7836 */ /* 0x001fe20000000000 */
[----:B------:R-:W-:Y:S04]  /*1680*/  BSSY B0, `(.L_x_7208) ;  /* 0x0000018000007945 */ /* 0x000fe80003800000 */
[----:B------:R-:W-:-:S13]  /*1690*/  ISETP.GE.AND P1, PT, R14, R3, PT ;  /* 0x000000030e00720c */ /* 0x000fda0003f26270 */
[----:B------:R-:W-:Y:S05]  /*16a0*/  @P1 BRA `(.L_x_7209) ;  /* 0x0000000000541947 */ /* 0x000fea0003800000 */
[----:B-----5:R-:W-:Y:S01]  /*16b0*/  SHF.L.U32 R9, R9, 0x10, RZ ;  /* 0x0000001009097819 */ /* 0x020fe200000006ff */
[----:B------:R-:W-:Y:S01]  /*16c0*/  IMAD.U32 R7, R10, 0x10000, RZ ;  /* 0x000100000a077824 */ /* 0x000fe200078e00ff */
[----:B------:R-:W-:-:S03]  /*16d0*/  SHF.L.U32 R8, R8, 0x10, RZ ;  /* 0x0000001008087819 */ /* 0x000fc600000006ff */
[----:B------:R-:W-:-:S06]  /*16e0*/  FADD.FTZ R15, -R9, 1 ;  /* 0x3f800000090f7421 */ /* 0x000fcc0000010100 */
[----:B------:R-:W0:Y:S02]  /*16f0*/  F2F.BF16.F32 R15, R15 ;  /* 0x0000000f000f7304 */ /* 0x000e240000202000 */
[----:B0-----:R-:W-:-:S05]  /*1700*/  SHF.L.U32 R6, R15, 0x10, RZ ;  /* 0x000000100f067819 */ /* 0x001fca00000006ff */
[C---:B------:R-:W-:Y:S01]  /*1710*/  FMUL.FTZ R10, R9.reuse, R6 ;  /* 0x00000006090a7220 */ /* 0x040fe20000410000 */
[----:B------:R-:W-:-:S05]  /*1720*/  FADD.FTZ R6, R9, -R7 ;  /* 0x8000000709067221 */ /* 0x000fca0000010000 */
[----:B------:R-:W0:Y:S08]  /*1730*/  F2F.BF16.F32 R10, R10 ;  /* 0x0000000a000a7304 */ /* 0x000e300000202000 */
[----:B------:R-:W1:Y:S01]  /*1740*/  F2F.BF16.F32 R6, R6 ;  /* 0x0000000600067304 */ /* 0x000e620000202000 */
[----:B0-----:R-:W-:-:S04]  /*1750*/  SHF.L.U32 R7, R10, 0x10, RZ ;  /* 0x000000100a077819 */ /* 0x001fc800000006ff */
[----:B------:R-:W-:Y:S01]  /*1760*/  FMNMX.FTZ R7, R7, 1.0018652574217412621e-12, !PT ;  /* 0x2b8d000007077809 */ /* 0x000fe20007810000 */
[----:B-1----:R-:W-:-:S05]  /*1770*/  IMAD.U32 R9, R6, 0x10000, RZ ;  /* 0x0001000006097824 */ /* 0x002fca00078e00ff */
[----:B------:R-:W0:Y:S01]  /*1780*/  F2F.BF16.F32 R7, R7 ;  /* 0x0000000700077304 */ /* 0x000e220000202000 */
[----:B------:R-:W-:-:S07]  /*1790*/  FMUL.FTZ R9, R8, R9 ;  /* 0x0000000908097220 */ /* 0x000fce0000410000 */
[----:B------:R-:W1:Y:S01]  /*17a0*/  F2F.BF16.F32 R9, R9 ;  /* 0x0000000900097304 */ /* 0x000e620000202000 */
[----:B0-----:R-:W-:-:S07]  /*17b0*/  SHF.L.U32 R15, R7, 0x10, RZ ;  /* 0x00000010070f7819 */ /* 0x001fce00000006ff */
[----:B------:R-:W0:Y:S01]  /*17c0*/  MUFU.RCP R15, R15 ;  /* 0x0000000f000f7308 */ /* 0x000e220000001000 */
[----:B-1----:R-:W-:-:S05]  /*17d0*/  SHF.L.U32 R8, R9, 0x10, RZ ;  /* 0x0000001009087819 */ /* 0x002fca00000006ff */
[----:B0-----:R-:W-:-:S05]  /*17e0*/  FMUL.FTZ R8, R8, R15 ;  /* 0x0000000f08087220 */ /* 0x001fca0000410000 */
[----:B------:R-:W-:-:S07]  /*17f0*/  F2FP.BF16.F32.PACK_AB R8, RZ, R8 ;  /* 0x00000008ff08723e */ /* 0x000fce00000010ff */
.L_x_7209:
[----:B------:R-:W-:Y:S05]  /*1800*/  BSYNC B0 ;  /* 0x0000000000007941 */ /* 0x000fea0003800000 */
.L_x_7208:
[----:B-----5:R-:W-:Y:S01]  /*1810*/  VIADD R6, R4, 0x100 ;  /* 0x0000010004067836 */ /* 0x020fe20000000000 */
[----:B------:R-:W-:Y:S04]  /*1820*/  BSSY B0, `(.L_x_7210) ;  /* 0x0000018000007945 */ /* 0x000fe80003800000 */
[----:B------:R-:W-:-:S13]  /*1830*/  ISETP.GE.AND P1, PT, R6, R3, PT ;  /* 0x000000030600720c */ /* 0x000fda0003f26270 */
[----:B------:R-:W-:Y:S05]  /*1840*/  @P1 BRA `(.L_x_7211) ;  /* 0x0000000000541947 */ /* 0x000fea0003800000 */
[----:B------:R-:W-:Y:S01]  /*1850*/  SHF.L.U32 R12, R12, 0x10, RZ ;  /* 0x000000100c0c7819 */ /* 0x000fe200000006ff */
[----:B------:R-:W-:Y:S01]  /*1860*/  IMAD.U32 R13, R13, 0x10000, RZ ;  /* 0x000100000d0d7824 */ /* 0x000fe200078e00ff */
[----:B------:R-:W-:-:S03]  /*1870*/  SHF.L.U32 R11, R11, 0x10, RZ ;  /* 0x000000100b0b7819 */ /* 0x000fc600000006ff */
[C---:B------:R-:W-:Y:S01]  /*1880*/  FADD.FTZ R6, -R12.reuse, 1 ;  /* 0x3f8000000c067421 */ /* 0x040fe20000010100 */
[----:B------:R-:W-:-:S05]  /*1890*/  FADD.FTZ R13, R12, -R13 ;  /* 0x8000000d0c0d7221 */ /* 0x000fca0000010000 */
[----:B------:R-:W0:Y:S08]  /*18a0*/  F2F.BF16.F32 R6, R6 ;  /* 0x0000000600067304 */ /* 0x000e300000202000 */
[----:B------:R-:W1:Y:S01]  /*18b0*/  F2F.BF16.F32 R13, R13 ;  /* 0x0000000d000d7304 */ /* 0x000e620000202000 */
[----:B0-----:R-:W-:-:S05]  /*18c0*/  SHF.L.U32 R7, R6, 0x10, RZ ;  /* 0x0000001006077819 */ /* 0x001fca00000006ff */
[----:B------:R-:W-:Y:S01]  /*18d0*/  FMUL.FTZ R7, R12, R7 ;  /* 0x000000070c077220 */ /* 0x000fe20000410000 */
[----:B-1----:R-:W-:-:S05]  /*18e0*/  IMAD.U32 R6, R13, 0x10000, RZ ;  /* 0x000100000d067824 */ /* 0x002fca00078e00ff */
[----:B------:R-:W0:Y:S01]  /*18f0*/  F2F.BF16.F32 R7, R7 ;  /* 0x0000000700077304 */ /* 0x000e220000202000 */
[----:B------:R-:W-:-:S07]  /*1900*/  FMUL.FTZ R6, R11, R6 ;  /* 0x000000060b067220 */ /* 0x000fce0000410000 */
[----:B------:R-:W1:Y:S01]  /*1910*/  F2F.BF16.F32 R6, R6 ;  /* 0x0000000600067304 */ /* 0x000e620000202000 */
[----:B0-----:R-:W-:-:S04]  /*1920*/  SHF.L.U32 R9, R7, 0x10, RZ ;  /* 0x0000001007097819 */ /* 0x001fc800000006ff */
[----:B------:R-:W-:Y:S02]  /*1930*/  FMNMX.FTZ R10, R9, 1.0018652574217412621e-12, !PT ;  /* 0x2b8d0000090a7809 */ /* 0x000fe40007810000 */
[----:B-1----:R-:W-:-:S04]  /*1940*/  SHF.L.U32 R7, R6, 0x10, RZ ;  /* 0x0000001006077819 */ /* 0x002fc800000006ff */
[----:B------:R-:W0:Y:S02]  /*1950*/  F2F.BF16.F32 R10, R10 ;  /* 0x0000000a000a7304 */ /* 0x000e240000202000 */
[----:B0-----:R-:W-:-:S06]  /*1960*/  SHF.L.U32 R11, R10, 0x10, RZ ;  /* 0x000000100a0b7819 */ /* 0x001fcc00000006ff */
[----:B------:R-:W0:Y:S02]  /*1970*/  MUFU.RCP R12, R11 ;  /* 0x0000000b000c7308 */ /* 0x000e240000001000 */
[----:B0-----:R-:W-:-:S05]  /*1980*/  FMUL.FTZ R9, R7, R12 ;  /* 0x0000000c07097220 */ /* 0x001fca0000410000 */
[----:B------:R-:W-:-:S07]  /*1990*/  F2FP.BF16.F32.PACK_AB R9, RZ, R9 ;  /* 0x00000009ff09723e */ /* 0x000fce00000010ff */
.L_x_7211:
[----:B------:R-:W-:Y:S05]  /*19a0*/  BSYNC B0 ;  /* 0x0000000000007941 */ /* 0x000fea0003800000 */
.L_x_7210:
[----:B------:R-:W-:Y:S01]  /*19b0*/  VIADD R6, R4, 0x180 ;  /* 0x0000018004067836 */ /* 0x000fe20000000000 */
        /* <DEDUP_REMOVED lines=24> */
.L_x_7213:
[----:B------:R-:W-:Y:S05]  /*1b40*/  BSYNC B0 ;  /* 0x0000000000007941 */ /* 0x000fea0003800000 */
.L_x_7212:
[----:B------:R-:W0:Y:S01]  /*1b50*/  @!P0 LDC.64 R6, c[0x0][0x218] ;  /* 0x00008600ff068b82 */ /* 0x000e220000000a00 */
[C---:B------:R-:W-:Y:S01]  /*1b60*/  VIADD R12, R4.reuse, 0x200 ;  /* 0x00000200040c7836 */ /* 0x040fe20000000000 */
[----:B------:R-:W-:Y:S01]  /*1b70*/  IADD3 R16, R4, 0x280, RZ ;  /* 0x0000028004107810 */ /* 0x000fe20007ffe0ff */
[----:B------:R-:W-:Y:S01]  /*1b80*/  BSSY B0, `(.L_x_7214) ;  /* 0x000001f000007945 */ /* 0x000fe20003800000 */
[----:B------:R-:W-:Y:S02]  /*1b90*/  @!P0 IADD3 R11, R2, R4, RZ ;  /* 0x00000004020b8210 */ /* 0x000fe40007ffe0ff */
[-C--:B------:R-:W-:Y:S02]  /*1ba0*/  ISETP.GE.AND P1, PT, R12, R3.reuse, PT ;  /* 0x000000030c00720c */ /* 0x080fe40003f26270 */
[----:B------:R-:W-:Y:S01]  /*1bb0*/  ISETP.GE.AND P2, PT, R16, R3, PT ;  /* 0x000000031000720c */ /* 0x000fe20003f46270 */
[C---:B------:R-:W-:Y:S01]  /*1bc0*/  VIADD R16, R4.reuse, 0x380 ;  /* 0x0000038004107836 */ /* 0x040fe20000000000 */
[----:B------:R-:W-:-:S04]  /*1bd0*/  IADD3 R12, R4, 0x300, RZ ;  /* 0x00000300040c7810 */ /* 0x000fc80007ffe0ff */
[-C--:B------:R-:W-:Y:S02]  /*1be0*/  ISETP.GE.AND P3, PT, R12, R3.reuse, PT ;  /* 0x000000030c00720c */ /* 0x080fe40003f66270 */
[----:B------:R-:W-:Y:S01]  /*1bf0*/  ISETP.GE.AND P4, PT, R16, R3, PT ;  /* 0x000000031000720c */ /* 0x000fe20003f86270 */
[----:B0-----:R-:W-:Y:S02]  /*1c00*/  @!P0 IMAD.WIDE.U32 R6, R11, 0x2, R6 ;  /* 0x000000020b068825 */ /* 0x001fe400078e0006 */
[----:B------:R-:W-:Y:S10]  /*1c10*/  @P1 BRA `(.L_x_7215) ;  /* 0x0000000000541947 */ /* 0x000ff40003800000 */
[----:B------:R-:W-:Y:S01]  /*1c20*/  SHF.L.U32 R20, R20, 0x10, RZ ;  /* 0x0000001014147819 */ /* 0x000fe200000006ff */
        /* <DEDUP_REMOVED lines=20> */
.L_x_7215:
[----:B------:R-:W-:Y:S05]  /*1d70*/  BSYNC B0 ;  /* 0x0000000000007941 */ /* 0x000fea0003800000 */
.L_x_7214:
[----:B------:R-:W-:Y:S04]  /*1d80*/  BSSY B0, `(.L_x_7216) ;  /* 0x0000017000007945 */ /* 0x000fe80003800000 */
        /* <DEDUP_REMOVED lines=22> */
.L_x_7217:
[----:B------:R-:W-:Y:S05]  /*1ef0*/  BSYNC B0 ;  /* 0x0000000000007941 */ /* 0x000fea0003800000 */
.L_x_7216:
[----:B------:R-:W-:Y:S04]  /*1f00*/  BSSY B0, `(.L_x_7218) ;  /* 0x0000017000007945 */ /* 0x000fe80003800000 */
[----:B------:R-:W-:Y:S05]  /*1f10*/  @P3 BRA `(.L_x_7219) ;  /* 0x0000000000543947 */ /* 0x000fea0003800000 */
[----:B------:R-:W-:Y:S01]  /*1f20*/  IMAD.U32 R26, R26, 0x10000, RZ ;  /* 0x000100001a1a7824 */ /* 0x000fe200078e00ff */
[----:B------:R-:W-:Y:S02]  /*1f30*/  SHF.L.U32 R27, R27, 0x10, RZ ;  /* 0x000000101b1b7819 */ /* 0x000fe400000006ff */
[----:B------:R-:W-:Y:S01]  /*1f40*/  SHF.L.U32 R25, R25, 0x10, RZ ;  /* 0x0000001019197819 */ /* 0x000fe200000006ff */
[C---:B------:R-:W-:Y:S02]  /*1f50*/  FADD.FTZ R13, -R26.reuse, 1 ;  /* 0x3f8000001a0d7421 */ /* 0x040fe40000010100 */
[----:B------:R-:W-:-:S04]  /*1f60*/  FADD.FTZ R27, R26, -R27 ;  /* 0x8000001b1a1b7221 */ /* 0x000fc80000010000 */
[----:B------:R-:W0:Y:S08]  /*1f70*/  F2F.BF16.F32 R13, R13 ;  /* 0x0000000d000d7304 */ /* 0x000e300000202000 */
[----:B------:R-:W1:Y:S01]  /*1f80*/  F2F.BF16.F32 R27, R27 ;  /* 0x0000001b001b7304 */ /* 0x000e620000202000 */
[----:B0-----:R-:W-:-:S05]  /*1f90*/  SHF.L.U32 R15, R13, 0x10, RZ ;  /* 0x000000100d0f7819 */ /* 0x001fca00000006ff */
        /* <DEDUP_REMOVED lines=13> */
.L_x_7219:
[----:B------:R-:W-:Y:S05]  /*2070*/  BSYNC B0 ;  /* 0x0000000000007941 */ /* 0x000fea0003800000 */
.L_x_7218:
[----:B------:R-:W-:Y:S04]  /*2080*/  BSSY B0, `(.L_x_7220) ;  /* 0x0000017000007945 */ /* 0x000fe80003800000 */
[----:B------:R-:W-:Y:S05]  /*2090*/  @P4 BRA `(.L_x_7221) ;  /* 0x0000000000544947 */ /* 0x000fea0003800000 */
        /* <DEDUP_REMOVED lines=21> */
.L_x_7221:
[----:B------:R-:W-:Y:S05]  /*21f0*/  BSYNC B0 ;  /* 0x0000000000007941 */ /* 0x000fea0003800000 */
.L_x_7220:
[----:B------:R-:W-:Y:S01]  /*2200*/  @!P0 MOV R4, R14 ;  /* 0x0000000e00048202 */ /* 0x000fe20000000f00 */
[----:B------:R0:W-:Y:S01]  /*2210*/  @!P0 STG.E.U16 desc[UR4][R6.64], R5 ;  /* 0x0000000506008986 */ /* 0x0001e2000c101504 */
[----:B------:R-:W-:Y:S04]  /*2220*/  BSSY B0, `(.L_x_7222) ;  /* 0x000002d000007945 */ /* 0x000fe80003800000 */
[----:B------:R-:W-:Y:S01]  /*2230*/  BSSY B1, `(.L_x_7223) ;  /* 0x0000025000017945 */ /* 0x000fe20003800000 */
[----:B------:R-:W-:-:S13]  /*2240*/  ISETP.GE.AND P0, PT, R4, R3, PT ;  /* 0x000000030400720c */ /* 0x000fda0003f06270 */
[----:B0-----:R-:W-:Y:S05]  /*2250*/  @P0 BRA `(.L_x_7224) ;  /* 0x0000000000300947 */ /* 0x001fea0003800000 */
[----:B------:R-:W0:Y:S01]  /*2260*/  LDC.64 R6, c[0x0][0x218] ;  /* 0x00008600ff067b82 */ /* 0x000e220000000a00 */
[----:B------:R-:W-:Y:S01]  /*2270*/  IADD3 R5, R2, R4, RZ ;  /* 0x0000000402057210 */ /* 0x000fe20007ffe0ff */
[----:B------:R-:W-:-:S05]  /*2280*/  VIADD R4, R4, 0x80 ;  /* 0x0000008004047836 */ /* 0x000fca0000000000 */
[----:B------:R-:W-:Y:S01]  /*2290*/  ISETP.GE.AND P0, PT, R4, R3, PT ;  /* 0x000000030400720c */ /* 0x000fe20003f06270 */
[----:B0-----:R-:W-:-:S05]  /*22a0*/  IMAD.WIDE.U32 R6, R5, 0x2, R6 ;  /* 0x0000000205067825 */ /* 0x001fca00078e0006 */
[----:B------:R0:W-:Y:S07]  /*22b0*/  STG.E.U16 desc[UR4][R6.64], R8 ;  /* 0x0000000806007986 */ /* 0x0001ee000c101504 */
[----:B------:R-:W-:Y:S05]  /*22c0*/  @P0 BRA `(.L_x_7225) ;  /* 0x0000000000300947 */ /* 0x000fea0003800000 */
[----:B0-----:R-:W0:Y:S01]  /*22d0*/  LDC.64 R6, c[0x0][0x218] ;  /* 0x00008600ff067b82 */ /* 0x001e220000000a00 */
[----:B------:R-:W-:Y:S02]  /*22e0*/  IADD3 R5, R2, R4, RZ ;  /* 0x0000000402057210 */ /* 0x000fe40007ffe0ff */
[----:B------:R-:W-:-:S03]  /*22f0*/  IADD3 R4, R4, 0x80, RZ ;  /* 0x0000008004047810 */ /* 0x000fc60007ffe0ff */
[----:B0-----:R-:W-:-:S05]  /*2300*/  IMAD.WIDE.U32 R6, R5, 0x2, R6 ;  /* 0x0000000205067825 */ /* 0x001fca00078e0006 */
[----:B------:R0:W-:Y:S02]  /*2310*/  STG.E.U16 desc[UR4][R6.64], R9 ;  /* 0x0000000906007986 */ /* 0x0001e4000c101504 */
.L_x_7224:
[----:B------:R-:W-:-:S13]  /*2320*/  ISETP.GE.AND P0, PT, R4, R3, PT ;  /* 0x000000030400720c */ /* 0x000fda0003f06270 */
[----:B------:R-:W-:Y:S05]  /*2330*/  @P0 BRA `(.L_x_7226) ;  /* 0x0000000000300947 */ /* 0x000fea0003800000 */
[----:B0-----:R-:W0:Y:S01]  /*2340*/  LDC.64 R6, c[0x0][0x218] ;  /* 0x00008600ff067b82 */ /* 0x001e220000000a00 */
[----:B------:R-:W-:Y:S01]  /*2350*/  IMAD.IADD R5, R2, 0x1, R4 ;  /* 0x0000000102057824 */ /* 0x000fe200078e0204 */
[----:B------:R-:W-:-:S03]  /*2360*/  IADD3 R4, R4, 0x80, RZ ;  /* 0x0000008004047810 */ /* 0x000fc60007ffe0ff */
[----:B0-----:R-:W-:-:S05]  /*2370*/  IMAD.WIDE.U32 R6, R5, 0x2, R6 ;  /* 0x0000000205067825 */ /* 0x001fca00078e0006 */
[----:B------:R1:W-:Y:S02]  /*2380*/  STG.E.U16 desc[UR4][R6.64], R10 ;  /* 0x0000000a06007986 */ /* 0x0003e4000c101504 */
.L_x_7225:
[----:B------:R-:W-:-:S13]  /*2390*/  ISETP.GE.AND P0, PT, R4, R3, PT ;  /* 0x000000030400720c */ /* 0x000fda0003f06270 */
[----:B------:R-:W-:Y:S05]  /*23a0*/  @P0 BRA `(.L_x_7227) ;  /* 0x0000000000340947 */ /* 0x000fea0003800000 */
[----:B01----:R-:W0:Y:S01]  /*23b0*/  LDC.64 R6, c[0x0][0x218] ;  /* 0x00008600ff067b82 */ /* 0x003e220000000a00 */
[----:B------:R-:W-:Y:S01]  /*23c0*/  IADD3 R5, R2, R4, RZ ;  /* 0x0000000402057210 */ /* 0x000fe20007ffe0ff */
[----:B------:R-:W-:-:S04]  /*23d0*/  VIADD R4, R4, 0x80 ;  /* 0x0000008004047836 */ /* 0x000fc80000000000 */
[----:B0-----:R-:W-:-:S05]  /*23e0*/  IMAD.WIDE.U32 R6, R5, 0x2, R6 ;  /* 0x0000000205067825 */ /* 0x001fca00078e0006 */
[----:B------:R1:W-:Y:S02]  /*23f0*/  STG.E.U16 desc[UR4][R6.64], R11 ;  /* 0x0000000b06007986 */ /* 0x0003e4000c101504 */
.L_x_7226:
        /* <DEDUP_REMOVED lines=8> */
.L_x_7227:
[----:B------:R-:W-:Y:S05]  /*2480*/  BSYNC B1 ;  /* 0x0000000000017941 */ /* 0x000fea0003800000 */
.L_x_7223:
[----:B------:R-:W-:-:S13]  /*2490*/  ISETP.GE.AND P0, PT, R4, R3, PT ;  /* 0x000000030400720c */ /* 0x000fda0003f06270 */
[----:B012---:R-:W0:Y:S01]  /*24a0*/  @!P0 LDC.64 R6, c[0x0][0x218] ;  /* 0x00008600ff068b82 */ /* 0x007e220000000a00 */
[----:B------:R-:W-:Y:S01]  /*24b0*/  @!P0 IMAD.IADD R5, R2, 0x1, R4 ;  /* 0x0000000102058824 */ /* 0x000fe200078e0204 */
[----:B------:R-:W-:-:S03]  /*24c0*/  @!P0 IADD3 R4, R4, 0x80, RZ ;  /* 0x0000008004048810 */ /* 0x000fc60007ffe0ff */
[----:B0-----:R-:W-:-:S05]  /*24d0*/  @!P0 IMAD.WIDE.U32 R6, R5, 0x2, R6 ;  /* 0x0000000205068825 */ /* 0x001fca00078e0006 */
[----:B------:R2:W-:Y:S02]  /*24e0*/  @!P0 STG.E.U16 desc[UR4][R6.64], R13 ;  /* 0x0000000d06008986 */ /* 0x0005e4000c101504 */
.L_x_7228:
[----:B------:R-:W-:Y:S05]  /*24f0*/  BSYNC B0 ;  /* 0x0000000000007941 */ /* 0x000fea0003800000 */
.L_x_7222:
[----:B------:R-:W-:Y:S05]  /*2500*/  WARPSYNC.ALL ;  /* 0x0000000000007948 */ /* 0x000fea0003800000 */
[----:B------:R-:W-:-:S13]  /*2510*/  ISETP.GE.AND P0, PT, R4, R3, PT ;  /* 0x000000030400720c */ /* 0x000fda0003f06270 */
[----:B------:R-:W-:Y:S05]  /*2520*/  @P0 EXIT ;  /* 0x000000000000094d */ /* 0x000fea0003800000 */
[----:B012---:R-:W0:Y:S01]  /*2530*/  LDC.64 R6, c[0x0][0x218] ;  /* 0x00008600ff067b82 */ /* 0x007e220000000a00 */
[----:B------:R-:W-:-:S05]  /*2540*/  IADD3 R3, R2, R4, RZ ;  /* 0x0000000402037210 */ /* 0x000fca0007ffe0ff */
[----:B0-----:R-:W-:-:S05]  /*2550*/  IMAD.WIDE.U32 R2, R3, 0x2, R6 ;  /* 0x0000000203027825 */ /* 0x001fca00078e0006 */
[----:B------:R-:W-:Y:S01]  /*2560*/  STG.E.U16 desc[UR4][R2.64], R0 ;  /* 0x0000000002007986 */ /* 0x000fe2000c101504 */
[----:B------:R-:W-:Y:S05]  /*2570*/  EXIT ;  /* 0x000000000000794d */ /* 0x000fea0003800000 */
.L_x_7229:
        /* <DEDUP_REMOVED lines=16> */
.L_x_10843:


//--------------------- .text._ZN2at6native29vectorized_elementwise_kernelILi4EZZZN37_INTERNAL_cee6930f_7_Loss_cu_5b0651e139_GLOBAL__N__cee6930f_7_Loss_cu_5b0651e140binary_cross_entropy_backward_out_kernelERNS_6TensorERKS4_S7_S7_ENKUlvE_clEvENKUlvE2_clEvEUlN3c108BFloat16ESB_SB_E_St5arrayIPcLm4EEEEviT0_T1_ --------------------------
	.section	.text._ZN2at6native29vectorized_elementwise_kernelILi4EZZZN37_INTERNAL_cee6930f_7_Loss_cu_5b0651e139_GLOBAL__N__cee6930f_7_Loss_cu_5b0651e140binary_cross_entropy_backward_out_kernelERNS_6TensorERKS4_S7_S7_ENKUlvE_clEvENKUlvE2_clEvEUlN3c108BFloat16ESB_SB_E_St5arrayIPcLm4EEEEviT0_T1_,"ax",@progbits
	.align	128
        .global         _ZN2at6native29vectorized_elementwise_kernelILi4EZZZN37_INTERNAL_cee6930f_7_Loss_cu_5b0651e139_GLOBAL__N__cee6930f_7_Loss_cu_5b0651e140binary_cross_entropy_backward_out_kernelERNS_6TensorERKS4_S7_S7_ENKUlvE_clEvENKUlvE2_clEvEUlN3c108BFloat16ESB_SB_E_St5arrayIPcLm4EEEEviT0_T1_
        .type           _ZN2at6native29vectorized_elementwise_kernelILi4EZZZN37_INTERNAL_cee6930f_7_Loss_cu_5b0651e139_GLOBAL__N__cee6930f_7_Loss_cu_5b0651e140binary_cross_entropy_backward_out_kernelERNS_6TensorERKS4_S7_S7_ENKUlvE_clEvENKUlvE2_clEvEUlN3c108BFloat16ESB_SB_E_St5arrayIPcLm4EEEEviT0_T1_,@function
        .size           _ZN2at6native29vectorized_elementwise_kernelILi4EZZZN37_INTERNAL_cee6930f_7_Loss_cu_5b0651e139_GLOBAL__N__cee6930f_7_Loss_cu_5b0651e140binary_cross_entropy_backward_out_kernelERNS_6TensorERKS4_S7_S7_ENKUlvE_clEvENKUlvE2_clEvEUlN3c108BFloat16ESB_SB_E_St5arrayIPcLm4EEEEviT0_T1_,(.L_x_10844 - _ZN2at6native29vectorized_elementwise_kernelILi4EZZZN37_INTERNAL_cee6930f_7_Loss_cu_5b0651e139_GLOBAL__N__cee6930f_7_Loss_cu_5b0651e140binary_cross_entropy_backward_out_kernelERNS_6TensorERKS4_S7_S7_ENKUlvE_clEvENKUlvE2_clEvEUlN3c108BFloat16ESB_SB_E_St5arrayIPcLm4EEEEviT0_T1_)
        .other          _ZN2at6native29vectorized_elementwise_kernelILi4EZZZN37_INTERNAL_cee6930f_7_Loss_cu_5b0651e139_GLOBAL__N__cee6930f_7_Loss_cu_5b0651e140binary_cross_entropy_backward_out_kernelERNS_6TensorERKS4_S7_S7_ENKUlvE_clEvENKUlvE2_clEvEUlN3c108BFloat16ESB_SB_E_St5arrayIPcLm4EEEEviT0_T1_,@"STO_CUDA_ENTRY STV_DEFAULT"
_ZN2at6native29vectorized_elementwise_kernelILi4EZZZN37_INTERNAL_cee6930f_7_Loss_cu_5b0651e139_GLOBAL__N__cee6930f_7_Loss_cu_5b0651e140binary_cross_entropy_backward_out_kernelERNS_6TensorERKS4_S7_S7_ENKUlvE_clEvENKUlvE2_clEvEUlN3c108BFloat16ESB_SB_E_St5arrayIPcLm4EEEEviT0_T1_:
.text._ZN2at6native29vectorized_elementwise_kernelILi4EZZZN37_INTERNAL_cee6930f_7_Loss_cu_5b0651e139_GLOBAL__N__cee6930f_7_Loss_cu_5b0651e140binary_cross_entropy_backward_out_kernelERNS_6TensorERKS4_S7_S7_ENKUlvE_clEvENKUlvE2_clEvEUlN3c108BFloat16ESB_SB_E_St5arrayIPcLm4EEEEviT0_T1_:
        /* <DEDUP_REMOVED lines=12> */
[----:B0-----:R-:W-:-:S05]  /*00c0*/  IMAD.WIDE.U32 R16, R14, 0x8, R4 ;  /* 0x000000080e107825 */ /* 0x001fca00078e0004 */
[----:B------:R-:W3:Y:S01]  /*00d0*/  LDG.E.64 R18, desc[UR4][R16.64] ;  /* 0x0000000410127981 */ /* 0x000ee2000c1e1b00 */
[----:B--2---:R-:W-:Y:S02]  /*00e0*/  IMAD.WIDE R4, R2, 0x2, R6 ;  /* 0x0000000202047825 */ /* 0x004fe400078e0206 */
[----:B------:R-:W0:Y:S01]  /*00f0*/  LDC.64 R6, c[0x0][0x220] ;  /* 0x00008800ff067b82 */ /* 0x000e220000000a00 */
[----:B------:R-:W2:Y:S01]  /*0100*/  LDG.E.64 R10, desc[UR4][R16.64+0x400] ;  /* 0x00040004100a7981 */ /* 0x000ea2000c1e1b00 */
[----:B------:R-:W-:-:S05]  /*0110*/  IMAD.WIDE.U32 R22, R14, 0x8, R4 ;  /* 0x000000080e167825 */ /* 0x000fca00078e0004 */
[----:B------:R-:W4:Y:S04]  /*0120*/  LDG.E.64 R8, desc[UR4][R22.64] ;  /* 0x0000000416087981 */ /* 0x000f28000c1e1b00 */
[----:B------:R1:W5:Y:S01]  /*0130*/  LDG.E.64 R12, desc[UR4][R22.64+0x400] ;  /* 0x00040004160c7981 */ /* 0x000362000c1e1b00 */
[----:B0-----:R-:W-:-:S04]  /*0140*/  IMAD.WIDE R4, R2, 0x2, R6 ;  /* 0x0000000202047825 */ /* 0x001fc800078e0206 */
[----:B------:R-:W-:-:S05]  /*0150*/  IMAD.WIDE.U32 R24, R14, 0x8, R4 ;  /* 0x000000080e187825 */ /* 0x000fca00078e0004 */
[----:B------:R-:W5:Y:S04]  /*0160*/  LDG.E.64 R6, desc[UR4][R24.64] ;  /* 0x0000000418067981 */ /* 0x000f68000c1e1b00 */
[----:B------:R0:W5:Y:S01]  /*0170*/  LDG.E.64 R4, desc[UR4][R24.64+0x400] ;  /* 0x0004000418047981 */ /* 0x000162000c1e1b00 */
[C---:B---3--:R-:W-:Y:S01]  /*0180*/  IMAD.U32 R21, R18.reuse, 0x10000, RZ ;  /* 0x0001000012157824 */ /* 0x048fe200078e00ff */
[----:B------:R-:W-:Y:S02]  /*0190*/  SHF.L.U32 R15, R19, 0x10, RZ ;  /* 0x00000010130f7819 */ /* 0x000fe400000006ff */
[----:B------:R-:W-:Y:S01]  /*01a0*/  PRMT R18, R18, 0x7632, R18 ;  /* 0x0000763212127816 */ /* 0x000fe20000000012 */
[----:B--2---:R-:W-:Y:S02]  /*01b0*/  IMAD.U32 R0, R10, 0x10000, RZ ;  /* 0x000100000a007824 */ /* 0x004fe400078e00ff */
[----:B------:R-:W-:Y:S01]  /*01c0*/  FADD.FTZ R16, -R21, 1 ;  /* 0x3f80000015107421 */ /* 0x000fe20000010100 */
[----:B------:R-:W-:Y:S01]  /*01d0*/  FADD.FTZ R26, -R15, 1 ;  /* 0x3f8000000f1a7421 */ /* 0x000fe20000010100 */
[----:B------:R-:W-:Y:S01]  /*01e0*/  SHF.L.U32 R17, R11, 0x10, RZ ;  /* 0x000000100b117819 */ /* 0x000fe200000006ff */
[----:B-1----:R-:W-:Y:S01]  /*01f0*/  FADD.FTZ R22, -R0, 1 ;  /* 0x3f80000000167421 */ /* 0x002fe20000010100 */
[----:B------:R-:W-:Y:S01]  /*0200*/  PRMT R19, R19, 0x7632, R19 ;  /* 0x0000763213137816 */ /* 0x000fe20000000013 */
[----:B------:R-:W1:Y:S01]  /*0210*/  F2F.BF16.F32 R23, R26 ;  /* 0x0000001a00177304 */ /* 0x000e620000202000 */
[----:B----4-:R-:W-:Y:S01]  /*0220*/  IMAD.U32 R20, R8, 0x10000, RZ ;  /* 0x0001000008147824 */ /* 0x010fe200078e00ff */
[----:B0-----:R-:W-:Y:S01]  /*0230*/  SHF.L.U32 R24, R9, 0x10, RZ ;  /* 0x0000001009187819 */ /* 0x001fe200000006ff */
[----:B------:R-:W-:Y:S01]  /*0240*/  FADD.FTZ R3, -R17, 1 ;  /* 0x3f80000011037421 */ /* 0x000fe20000010100 */
[----:B------:R-:W-:-:S02]  /*0250*/  IMAD.U32 R19, R19, 0x10000, RZ ;  /* 0x0001000013137824 */ /* 0x000fc400078e00ff */
[----:B------:R-:W-:Y:S01]  /*0260*/  FADD.FTZ R20, R21, -R20 ;  /* 0x8000001415147221 */ /* 0x000fe20000010000 */
[C---:B-----5:R-:W-:Y:S01]  /*0270*/  SHF.L.U32 R27, R12.reuse, 0x10, RZ ;  /* 0x000000100c1b7819 */ /* 0x060fe200000006ff */
[----:B------:R-:W0:Y:S01]  /*0280*/  F2F.BF16.F32 R16, R16 ;  /* 0x0000001000107304 */ /* 0x000e220000202000 */
[----:B------:R-:W-:Y:S01]  /*0290*/  FADD.FTZ R25, R15, -R24 ;  /* 0x800000180f197221 */ /* 0x000fe20000010000 */
[----:B------:R-:W-:Y:S02]  /*02a0*/  PRMT R12, R12, 0x7632, R12 ;  /* 0x000076320c0c7816 */ /* 0x000fe4000000000c */
[----:B------:R-:W-:Y:S01]  /*02b0*/  FADD.FTZ R27, R0, -R27 ;  /* 0x8000001b001b7221 */ /* 0x000fe20000010000 */
[----:B------:R-:W-:Y:S01]  /*02c0*/  PRMT R9, R9, 0x7632, R9 ;  /* 0x0000763209097816 */ /* 0x000fe20000000009 */
[----:B-1----:R-:W-:Y:S02]  /*02d0*/  IMAD.U32 R26, R23, 0x10000, RZ ;  /* 0x00010000171a7824 */ /* 0x002fe400078e00ff */
[----:B------:R-:W1:Y:S01]  /*02e0*/  F2F.BF16.F32 R22, R22 ;  /* 0x0000001600167304 */ /* 0x000e620000202000 */
[----:B------:R-:W-:-:S02]  /*02f0*/  IMAD.U32 R29, R12, 0x10000, RZ ;  /* 0x000100000c1d7824 */ /* 0x000fc400078e00ff */
[----:B------:R-:W-:Y:S01]  /*0300*/  FMUL.FTZ R15, R15, R26 ;  /* 0x0000001a0f0f7220 */ /* 0x000fe20000410000 */
[----:B0-----:R-:W-:-:S04]  /*0310*/  IMAD.U32 R24, R16, 0x10000, RZ ;  /* 0x0001000010187824 */ /* 0x001fc800078e00ff */
[----:B------:R-:W0:Y:S01]  /*0320*/  F2F.BF16.F32 R20, R20 ;  /* 0x0000001400147304 */ /* 0x000e220000202000 */
[----:B------:R-:W-:Y:S01]  /*0330*/  FMUL.FTZ R21, R21, R24 ;  /* 0x0000001815157220 */ /* 0x000fe20000410000 */
[C---:B------:R-:W-:Y:S01]  /*0340*/  IMAD.U32 R24, R13.reuse, 0x10000, RZ ;  /* 0x000100000d187824 */ /* 0x040fe200078e00ff */
[----:B------:R-:W-:Y:S02]  /*0350*/  PRMT R13, R13, 0x7632, R13 ;  /* 0x000076320d0d7816 */ /* 0x000fe4000000000d */
[----:B-1----:R-:W-:-:S03]  /*0360*/  SHF.L.U32 R23, R22, 0x10, RZ ;  /* 0x0000001016177819 */ /* 0x002fc600000006ff */
[----:B------:R-:W1:Y:S01]  /*0370*/  F2F.BF16.F32 R3, R3 ;  /* 0x0000000300037304 */ /* 0x000e620000202000 */
[----:B------:R-:W-:Y:S01]  /*0380*/  SHF.L.U32 R12, R13, 0x10, RZ ;  /* 0x000000100d0c7819 */ /* 0x000fe200000006ff */
[----:B------:R-:W-:Y:S01]  /*0390*/  FMUL.FTZ R0, R0, R23 ;  /* 0x0000001700007220 */ /* 0x000fe20000410000 */
[----:B------:R-:W-:Y:S01]  /*03a0*/  FADD.FTZ R23, R17, -R24 ;  /* 0x8000001811177221 */ /* 0x000fe20000010000 */
[----:B0-----:R-:W-:-:S04]  /*03b0*/  SHF.L.U32 R24, R20, 0x10, RZ ;  /* 0x0000001014187819 */ /* 0x001fc800000006ff */
[----:B------:R-:W0:Y:S01]  /*03c0*/  F2F.BF16.F32 R16, R25 ;  /* 0x0000001900107304 */ /* 0x000e220000202000 */
[----:B------:R-:W-:Y:S01]  /*03d0*/  IMAD.U32 R20, R18, 0x10000, RZ ;  /* 0x0001000012147824 */ /* 0x000fe200078e00ff */
[C---:B------:R-:W-:Y:S02]  /*03e0*/  SHF.L.U32 R18, R7.reuse, 0x10, RZ ;  /* 0x0000001007127819 */ /* 0x040fe400000006ff */
[----:B------:R-:W-:Y:S02]  /*03f0*/  PRMT R7, R7, 0x7632, R7 ;  /* 0x0000763207077816 */ /* 0x000fe40000000007 */
[----:B-1----:R-:W-:Y:S02]  /*0400*/  SHF.L.U32 R26, R3, 0x10, RZ ;  /* 0x00000010031a7819 */ /* 0x002fe400000006ff */
[----:B------:R1:W2:Y:S01]  /*0410*/  F2F.BF16.F32 R22, R27 ;  /* 0x0000001b00167304 */ /* 0x0002a20000202000 */
[C---:B------:R-:W-:Y:S01]  /*0420*/  IMAD.U32 R3, R6.reuse, 0x10000, RZ ;  /* 0x0001000006037824 */ /* 0x040fe200078e00ff */
[----:B------:R-:W-:Y:S01]  /*0430*/  PRMT R6, R6, 0x7632, R6 ;  /* 0x0000763206067816 */ /* 0x000fe20000000006 */
[----:B------:R-:W-:-:S02]  /*0440*/  FMUL.FTZ R17, R17, R26 ;  /* 0x0000001a11117220 */ /* 0x000fc40000410000 */
[----:B------:R-:W-:Y:S01]  /*0450*/  FMUL.FTZ R3, R3, R24 ;  /* 0x0000001803037220 */ /* 0x000fe20000410000 */
[----:B------:R-:W-:Y:S01]  /*0460*/  FADD.FTZ R24, -R20, 1 ;  /* 0x3f80000014187421 */ /* 0x000fe20000010100 */
[----:B0-----:R-:W-:Y:S01]  /*0470*/  SHF.L.U32 R25, R16, 0x10, RZ ;  /* 0x0000001010197819 */ /* 0x001fe200000006ff */
[----:B------:R-:W0:Y:S01]  /*0480*/  F2F.BF16.F32 R23, R23 ;  /* 0x0000001700177304 */ /* 0x000e220000202000 */
[----:B------:R-:W-:Y:S01]  /*0490*/  FADD.FTZ R26, -R19, 1 ;  /* 0x3f800000131a7421 */ /* 0x000fe20000010100 */
[----:B-1----:R-:W-:Y:S01]  /*04a0*/  SHF.L.U32 R27, R4, 0x10, RZ ;  /* 0x00000010041b7819 */ /* 0x002fe200000006ff */
[----:B------:R-:W-:Y:S02]  /*04b0*/  IMAD.U32 R6, R6, 0x10000, RZ ;  /* 0x0001000006067824 */ /* 0x000fe400078e00ff */
[----:B------:R-:W-:Y:S01]  /*04c0*/  FMUL.FTZ R18, R18, R25 ;  /* 0x0000001912127220 */ /* 0x000fe20000410000 */
[----:B------:R-:W-:Y:S01]  /*04d0*/  PRMT R25, R11, 0x7632, R25 ;  /* 0x000076320b197816 */ /* 0x000fe20000000019 */
[----:B--2---:R-:W-:Y:S01]  /*04e0*/  IMAD.U32 R28, R22, 0x10000, RZ ;  /* 0x00010000161c7824 */ /* 0x004fe200078e00ff */
[----:B------:R-:W-:Y:S01]  /*04f0*/  PRMT R22, R10, 0x7632, R22 ;  /* 0x000076320a167816 */ /* 0x000fe20000000016 */
[----:B------:R1:W2:Y:S01]  /*0500*/  F2F.BF16.F32 R16, R24 ;  /* 0x0000001800107304 */ /* 0x0002a20000202000 */
[----:B------:R-:W-:Y:S01]  /*0510*/  SHF.L.U32 R25, R25, 0x10, RZ ;  /* 0x0000001019197819 */ /* 0x000fe200000006ff */
[----:B------:R-:W-:Y:S01]  /*0520*/  FMUL.FTZ R10, R27, R28 ;  /* 0x0000001c1b0a7220 */ /* 0x000fe20000410000 */
[----:B------:R-:W-:Y:S01]  /*0530*/  PRMT R4, R8, 0x7632, R4 ;  /* 0x0000763208047816 */ /* 0x000fe20000000004 */
[----:B------:R-:W-:Y:S01]  /*0540*/  IMAD.U32 R22, R22, 0x10000, RZ ;  /* 0x0001000016167824 */ /* 0x000fe200078e00ff */
[----:B0-----:R-:W-:Y:S01]  /*0550*/  SHF.L.U32 R23, R23, 0x10, RZ ;  /* 0x0000001017177819 */ /* 0x001fe200000006ff */
[----:B------:R-:W-:-:S02]  /*0560*/  FADD.FTZ R12, R25, -R12 ;  /* 0x8000000c190c7221 */ /* 0x000fc40000010000 */
[----:B------:R0:W3:Y:S01]  /*0570*/  F2F.BF16.F32 R11, R26 ;  /* 0x0000001a000b7304 */ /* 0x0000e20000202000 */
[----:B-1----:R-:W-:Y:S02]  /*0580*/  IMAD.U32 R24, R5, 0x10000, RZ ;  /* 0x0001000005187824 */ /* 0x002fe400078e00ff */
[----:B------:R-:W-:Y:S01]  /*0590*/  FADD.FTZ R8, -R22, 1 ;  /* 0x3f80000016087421 */ /* 0x000fe20000010100 */
[----:B------:R-:W-:Y:S02]  /*05a0*/  IMAD.U32 R27, R4, 0x10000, RZ ;  /* 0x00010000041b7824 */ /* 0x000fe400078e00ff */
[----:B------:R-:W-:Y:S01]  /*05b0*/  FADD.FTZ R13, R22, -R29 ;  /* 0x8000001d160d7221 */ /* 0x000fe20000010000 */
[----:B------:R-:W-:Y:S01]  /*05c0*/  FMUL.FTZ R24, R24, R23 ;  /* 0x0000001718187220 */ /* 0x000fe20000410000 */
[----:B------:R-:W-:Y:S01]  /*05d0*/  FADD.FTZ R23, -R25, 1 ;  /* 0x3f80000019177421 */ /* 0x000fe20000010100 */
[----:B------:R-:W-:Y:S01]  /*05e0*/  FADD.FTZ R27, R20, -R27 ;  /* 0x8000001b141b7221 */ /* 0x000fe20000010000 */
[----:B------:R-:W-:Y:S01]  /*05f0*/  F2F.BF16.F32 R8, R8 ;  /* 0x0000000800087304 */ /* 0x000fe20000202000 */
[----:B0-----:R-:W-:-:S02]  /*0600*/  SHF.L.U32 R26, R9, 0x10, RZ ;  /* 0x00000010091a7819 */ /* 0x001fc400000006ff */
[----:B------:R-:W-:Y:S02]  /*0610*/  PRMT R4, R4, 0x7632, R4 ;  /* 0x0000763204047816 */ /* 0x000fe40000000004 */
[----:B------:R-:W-:Y:S01]  /*0620*/  PRMT R5, R5, 0x7632, R5 ;  /* 0x0000763205057816 */ /* 0x000fe20000000005 */
[----:B------:R-:W-:Y:S02]  /*0630*/  FADD.FTZ R26, R19, -R26 ;  /* 0x8000001a131a7221 */ /* 0x000fe40000010000 */
[----:B------:R-:W0:Y:S01]  /*0640*/  F2F.BF16.F32 R23, R23 ;  /* 0x0000001700177304 */ /* 0x000e220000202000 */
[----:B------:R-:W-:Y:S02]  /*0650*/  IMAD.U32 R4, R4, 0x10000, RZ ;  /* 0x0001000004047824 */ /* 0x000fe400078e00ff */
[----:B------:R-:W-:-:S05]  /*0660*/  IMAD.U32 R5, R5, 0x10000, RZ ;  /* 0x0001000005057824 */ /* 0x000fca00078e00ff */
[----:B------:R2:W1:Y:S08]  /*0670*/  F2F.BF16.F32 R9, R27 ;  /* 0x0000001b00097304 */ /* 0x0004700000202000 */
[----:B------:R-:W4:Y:S01]  /*0680*/  F2F.BF16.F32 R13, R13 ;  /* 0x0000000d000d7304 */ /* 0x000f220000202000 */
[----:B--2---:R-:W-:Y:S01]  /*0690*/  IMAD.U32 R27, R16, 0x10000, RZ ;  /* 0x00010000101b7824 */ /* 0x004fe200078e00ff */
[----:B---3--:R-:W-:-:S03]  /*06a0*/  SHF.L.U32 R16, R11, 0x10, RZ ;  /* 0x000000100b107819 */ /* 0x008fc600000006ff */
[----:B------:R-:W-:Y:S01]  /*06b0*/  FMUL.FTZ R27, R20, R27 ;  /* 0x0000001b141b7220 */ /* 0x000fe20000410000 */
[----:B0-----:R-:W-:Y:S01]  /*06c0*/  SHF.L.U32 R20, R23, 0x10, RZ ;  /* 0x0000001017147819 */ /* 0x001fe200000006ff */
[----:B------:R-:W-:Y:S01]  /*06d0*/  FMUL.FTZ R28, R19, R16 ;  /* 0x00000010131c7220 */ /* 0x000fe20000410000 */
[----:B------:R-:W-:Y:S01]  /*06e0*/  IMAD.U32 R19, R8, 0x10000, RZ ;  /* 0x0001000008137824 */ /* 0x000fe200078e00ff */
[----:B------:R-:W0:Y:S01]  /*06f0*/  F2F.BF16.F32 R26, R26 ;  /* 0x0000001a001a7304 */ /* 0x000e220000202000 */
[----:B-1----:R-:W-:Y:S02]  /*0700*/  SHF.L.U32 R9, R9, 0x10, RZ ;  /* 0x0000001009097819 */ /* 0x002fe400000006ff */
[----:B------:R-:W-:Y:S01]  /*0710*/  FMUL.FTZ R16, R22, R19 ;  /* 0x0000001316107220 */ /* 0x000fe20000410000 */
[----:B------:R-:W-:Y:S01]  /*0720*/  FMUL.FTZ R19, R25, R20 ;  /* 0x0000001419137220 */ /* 0x000fe20000410000 */
[----:B----4-:R-:W-:Y:S01]  /*0730*/  SHF.L.U32 R13, R13, 0x10, RZ ;  /* 0x000000100d0d7819 */ /* 0x010fe200000006ff */
[----:B------:R-:W-:-:S02]  /*0740*/  FMUL.FTZ R20, R6, R9 ;  /* 0x0000000906147220 */ /* 0x000fc40000410000 */
[----:B------:R-:W1:Y:S01]  /*0750*/  F2F.BF16.F32 R12, R12 ;  /* 0x0000000c000c7304 */ /* 0x000e620000202000 */
[----:B------:R-:W-:Y:S02]  /*0760*/  IMAD.U32 R6, R7, 0x10000, RZ ;  /* 0x0001000007067824 */ /* 0x000fe400078e00ff */
[----:B------:R-:W-:Y:S01]  /*0770*/  FMUL.FTZ R4, R4, R13 ;  /* 0x0000000d04047220 */ /* 0x000fe20000410000 */
[----:B0-----:R-:W-:-:S04]  /*0780*/  SHF.L.U32 R9, R26, 0x10, RZ ;  /* 0x000000101a097819 */ /* 0x001fc800000006ff */
[----:B------:R-:W0:Y:S01]  /*0790*/  F2F.BF16.F32 R21, R21 ;  /* 0x0000001500157304 */ /* 0x000e220000202000 */
[----:B------:R-:W-:Y:S01]  /*07a0*/  FMUL.FTZ R6, R6, R9 ;  /* 0x0000000906067220 */ /* 0x000fe20000410000 */
[----:B-1----:R-:W-:-:S06]  /*07b0*/  SHF.L.U32 R12, R12, 0x10, RZ ;  /* 0x000000100c0c7819 */ /* 0x002fcc00000006ff */
[----:B------:R-:W1:Y:S01]  /*07c0*/  F2F.BF16.F32 R17, R17 ;  /* 0x0000001100117304 */ /* 0x000e620000202000 */
[----:B------:R-:W-:Y:S01]  /*07d0*/  FMUL.FTZ R12, R5, R12 ;  /* 0x0000000c050c7220 */ /* 0x000fe20000410000 */
[----:B0-----:R-:W-:-:S06]  /*07e0*/  IMAD.U32 R21, R21, 0x10000, RZ ;  /* 0x0001000015157824 */ /* 0x001fcc00078e00ff */
[----:B------:R-:W0:Y:S01]  /*07f0*/  F2F.BF16.F32 R11, R27 ;  /* 0x0000001b000b7304 */ /* 0x000e220000202000 */
[----:B------:R-:W-:Y:S02]  /*0800*/  FMNMX.FTZ R5, R21, 1.0018652574217412621e-12, !PT ;  /* 0x2b8d000015057809 */ /* 0x000fe40007810000 */
[----:B-1----:R-:W-:-:S05]  /*0810*/  SHF.L.U32 R17, R17, 0x10, RZ ;  /* 0x0000001011117819 */ /* 0x002fca00000006ff */
[----:B------:R-:W1:Y:S01]  /*0820*/  F2F.BF16.F32 R15, R15 ;  /* 0x0000000f000f7304 */ /* 0x000e620000202000 */
[----:B0-----:R-:W-:-:S07]  /*0830*/  IMAD.U32 R11, R11, 0x10000, RZ ;  /* 0x000100000b0b7824 */ /* 0x001fce00078e00ff */
[----:B------:R-:W0:Y:S01]  /*0840*/  F2F.BF16.F32 R0, R0 ;  /* 0x0000000000007304 */ /* 0x000e220000202000 */
[----:B------:R-:W-:Y:S02]  /*0850*/  FMNMX.FTZ R11, R11, 1.0018652574217412621e-12, !PT ;  /* 0x2b8d00000b0b7809 */ /* 0x000fe40007810000 */
[----:B-1----:R-:W-:-:S05]  /*0860*/  SHF.L.U32 R15, R15, 0x10, RZ ;  /* 0x000000100f0f7819 */ /* 0x002fca00000006ff */
[----:B------:R-:W1:Y:S01]  /*0870*/  F2F.BF16.F32 R16, R16 ;  /* 0x0000001000107304 */ /* 0x000e620000202000 */
[----:B------:R-:W-:Y:S01]  /*0880*/  FMNMX.FTZ R15, R15, 1.0018652574217412621e-12, !PT ;  /* 0x2b8d00000f0f7809 */ /* 0x000fe20007810000 */
[----:B0-----:R-:W-:-:S06]  /*0890*/  IMAD.U32 R0, R0, 0x10000, RZ ;  /* 0x0001000000007824 */ /* 0x001fcc00078e00ff */
[----:B------:R-:W0:Y:S01]  /*08a0*/  F2F.BF16.F32 R8, R28 ;  /* 0x0000001c00087304 */ /* 0x000e220000202000 */
[----:B------:R-:W-:Y:S01]  /*08b0*/  FMNMX.FTZ R0, R0, 1.0018652574217412621e-12, !PT ;  /* 0x2b8d000000007809 */ /* 0x000fe20007810000 */
[----:B-1----:R-:W-:-:S06]  /*08c0*/  IMAD.U32 R16, R16, 0x10000, RZ ;  /* 0x0001000010107824 */ /* 0x002fcc00078e00ff */
[----:B------:R-:W1:Y:S01]  /*08d0*/  F2F.BF16.F32 R19, R19 ;  /* 0x0000001300137304 */ /* 0x000e620000202000 */
[----:B0-----:R-:W-:-:S07]  /*08e0*/  SHF.L.U32 R8, R8, 0x10, RZ ;  /* 0x0000001008087819 */ /* 0x001fce00000006ff */
[----:B------:R0:W-:Y:S01]  /*08f0*/  F2F.BF16.F32 R9, R4 ;  /* 0x0000000400097304 */ /* 0x0001e20000202000 */
[----:B------:R-:W-:Y:S02]  /*0900*/  FMNMX.FTZ R8, R8, 1.0018652574217412621e-12, !PT ;  /* 0x2b8d000008087809 */ /* 0x000fe40007810000 */
[----:B-1----:R-:W-:-:S05]  /*0910*/  SHF.L.U32 R19, R19, 0x10, RZ ;  /* 0x0000001013137819 */ /* 0x002fca00000006ff */
[----:B------:R-:W1:Y:S01]  /*0920*/  F2F.BF16.F32 R5, R5 ;  /* 0x0000000500057304 */ /* 0x000e620000202000 */
[----:B0-----:R-:W-:Y:S02]  /*0930*/  FMNMX.FTZ R4, R17, 1.0018652574217412621e-12, !PT ;  /* 0x2b8d000011047809 */ /* 0x001fe40007810000 */
[----:B------:R-:W-:Y:S02]  /*0940*/  FMNMX.FTZ R17, R16, 1.0018652574217412621e-12, !PT ;  /* 0x2b8d000010117809 */ /* 0x000fe40007810000 */
[----:B------:R-:W-:-:S03]  /*0950*/  FMNMX.FTZ R16, R19, 1.0018652574217412621e-12, !PT ;  /* 0x2b8d000013107809 */ /* 0x000fc60007810000 */
[----:B------:R-:W-:Y:S01]  /*0960*/  F2F.BF16.F32 R4, R4 ;  /* 0x0000000400047304 */ /* 0x000fe20000202000 */
[----:B-1----:R-:W-:-:S07]  /*0970*/  IMAD.U32 R13, R5, 0x10000, RZ ;  /* 0x00010000050d7824 */ /* 0x002fce00078e00ff */
[----:B------:R-:W0:Y:S08]  /*0980*/  F2F.BF16.F32 R21, R11 ;  /* 0x0000000b00157304 */ /* 0x000e300000202000 */
[----:B------:R-:W-:Y:S01]  /*0990*/  F2F.BF16.F32 R7, R20 ;  /* 0x0000001400077304 */ /* 0x000fe20000202000 */
[----:B0-----:R-:W-:-:S07]  /*09a0*/  IMAD.U32 R19, R21, 0x10000, RZ ;  /* 0x0001000015137824 */ /* 0x001fce00078e00ff */
[----:B------:R-:W0:Y:S08]  /*09b0*/  F2F.BF16.F32 R15, R15 ;  /* 0x0000000f000f7304 */ /* 0x000e300000202000 */
[----:B------:R-:W1:Y:S01]  /*09c0*/  F2F.BF16.F32 R0, R0 ;  /* 0x0000000000007304 */ /* 0x000e620000202000 */
[----:B0-----:R-:W-:-:S07]  /*09d0*/  SHF.L.U32 R11, R15, 0x10, RZ ;  /* 0x000000100f0b7819 */ /* 0x001fce00000006ff */
[----:B------:R0:W2:Y:S01]  /*09e0*/  F2F.BF16.F32 R20, R8 ;  /* 0x0000000800147304 */ /* 0x0000a20000202000 */
[----:B-1----:R-:W-:-:S07]  /*09f0*/  IMAD.U32 R0, R0, 0x10000, RZ ;  /* 0x0001000000007824 */ /* 0x002fce00078e00ff */
[----:B------:R-:W1:Y:S01]  /*0a00*/  F2F.BF16.F32 R17, R17 ;  /* 0x0000001100117304 */ /* 0x000e620000202000 */
[----:B0-----:R-:W-:Y:S02]  /*0a10*/  SHF.L.U32 R8, R4, 0x10, RZ ;  /* 0x0000001004087819 */ /* 0x001fe400000006ff */
[----:B------:R-:W0:Y:S01]  /*0a20*/  LDC.64 R4, c[0x0][0x218] ;  /* 0x00008600ff047b82 */ /* 0x000e220000000a00 */
[----:B--2---:R-:W-:-:S04]  /*0a30*/  SHF.L.U32 R15, R20, 0x10, RZ ;  /* 0x00000010140f7819 */ /* 0x004fc800000006ff */
[----:B------:R-:W2:Y:S01]  /*0a40*/  F2F.BF16.F32 R16, R16 ;  /* 0x0000001000107304 */ /* 0x000ea20000202000 */
[----:B-1----:R-:W-:-:S07]  /*0a50*/  IMAD.U32 R17, R17, 0x10000, RZ ;  /* 0x0001000011117824 */ /* 0x002fce00078e00ff */
[----:B------:R-:W1:Y:S01]  /*0a60*/  F2F.BF16.F32 R3, R3 ;  /* 0x0000000300037304 */ /* 0x000e620000202000 */
[----:B--2---:R-:W-:-:S07]  /*0a70*/  SHF.L.U32 R21, R16, 0x10, RZ ;  /* 0x0000001010157819 */ /* 0x004fce00000006ff */
[----:B------:R-:W2:Y:S01]  /*0a80*/  F2F.BF16.F32 R18, R18 ;  /* 0x0000001200127304 */ /* 0x000ea20000202000 */
[----:B0-----:R-:W-:-:S04]  /*0a90*/  IMAD.WIDE.U32 R4, R2, 0x2, R4 ;  /* 0x0000000202047825 */ /* 0x001fc800078e0004 */
[----:B-1----:R-:W-:-:S03]  /*0aa0*/  IMAD.U32 R16, R3, 0x10000, RZ ;  /* 0x0001000003107824 */ /* 0x002fc600078e00ff */
[----:B------:R-:W0:Y:S01]  /*0ab0*/  MUFU.RCP R13, R13 ;  /* 0x0000000d000d7308 */ /* 0x000e220000001000 */
[----:B------:R-:W-:Y:S02]  /*0ac0*/  IMAD.U32 R2, R9, 0x10000, RZ ;  /* 0x0001000009027824 */ /* 0x000fe400078e00ff */
[----:B------:R-:W-:Y:S01]  /*0ad0*/  IMAD.WIDE R4, R14, 0x8, R4 ;  /* 0x000000080e047825 */ /* 0x000fe200078e0204 */
[----:B--2---:R-:W-:-:S04]  /*0ae0*/  SHF.L.U32 R20, R18, 0x10, RZ ;  /* 0x0000001012147819 */ /* 0x004fc800000006ff */
[----:B------:R-:W1:Y:S01]  /*0af0*/  MUFU.RCP R19, R19 ;  /* 0x0000001300137308 */ /* 0x000e620000001000 */
[----:B------:R-:W-:-:S07]  /*0b00*/  IMAD.U32 R18, R7, 0x10000, RZ ;  /* 0x0001000007127824 */ /* 0x000fce00078e00ff */
[----:B------:R-:W2:Y:S01]  /*0b10*/  F2F.BF16.F32 R24, R24 ;  /* 0x0000001800187304 */ /* 0x000ea20000202000 */
[----:B0-----:R-:W-:-:S07]  /*0b20*/  FMUL.FTZ R13, R16, R13 ;  /* 0x0000000d100d7220 */ /* 0x001fce0000410000 */
[----:B------:R-:W0:Y:S01]  /*0b30*/  F2F.BF16.F32 R6, R6 ;  /* 0x0000000600067304 */ /* 0x000e220000202000 */
[----:B-1----:R-:W-:Y:S01]  /*0b40*/  FMUL.FTZ R16, R18, R19 ;  /* 0x0000001312107220 */ /* 0x002fe20000410000 */
[----:B--2---:R-:W-:-:S06]  /*0b50*/  SHF.L.U32 R19, R24, 0x10, RZ ;  /* 0x0000001018137819 */ /* 0x004fcc00000006ff */
[----:B------:R-:W1:Y:S01]  /*0b60*/  F2F.BF16.F32 R12, R12 ;  /* 0x0000000c000c7304 */ /* 0x000e620000202000 */
[----:B0-----:R-:W-:-:S07]  /*0b70*/  SHF.L.U32 R6, R6, 0x10, RZ ;  /* 0x0000001006067819 */ /* 0x001fce00000006ff */
[----:B------:R-:W0:Y:S01]  /*0b80*/  F2F.BF16.F32 R10, R10 ;  /* 0x0000000a000a7304 */ /* 0x000e220000202000 */
[----:B-1----:R-:W-:-:S07]  /*0b90*/  SHF.L.U32 R12, R12, 0x10, RZ ;  /* 0x000000100c0c7819 */ /* 0x002fce00000006ff */
[----:B------:R-:W1:Y:S01]  /*0ba0*/  MUFU.RCP R11, R11 ;  /* 0x0000000b000b7308 */ /* 0x000e620000001000 */
[----:B0-----:R-:W-:-:S07]  /*0bb0*/  IMAD.U32 R7, R10, 0x10000, RZ ;  /* 0x000100000a077824 */ /* 0x001fce00078e00ff */
[----:B------:R-:W0:Y:S01]  /*0bc0*/  MUFU.RCP R0, R0 ;  /* 0x0000000000007308 */ /* 0x000e220000001000 */
[----:B------:R-:W-:-:S07]  /*0bd0*/  F2FP.BF16.F32.PACK_AB R10, R16, R13 ;  /* 0x0000000d100a723e */ /* 0x000fce00000010ff */
[----:B------:R-:W2:Y:S01]  /*0be0*/  MUFU.RCP R8, R8 ;  /* 0x0000000800087308 */ /* 0x000ea20000001000 */
[----:B-1----:R-:W-:-:S07]  /*0bf0*/  FMUL.FTZ R11, R20, R11 ;  /* 0x0000000b140b7220 */ /* 0x002fce0000410000 */
[----:B------:R-:W1:Y:S01]  /*0c00*/  MUFU.RCP R15, R15 ;  /* 0x0000000f000f7308 */ /* 0x000e620000001000 */
[----:B0-----:R-:W-:-:S07]  /*0c10*/  FMUL.FTZ R0, R7, R0 ;  /* 0x0000000007007220 */ /* 0x001fce0000410000 */
[----:B------:R-:W0:Y:S01]  /*0c20*/  MUFU.RCP R17, R17 ;  /* 0x0000001100117308 */ /* 0x000e220000001000 */
[----:B--2---:R-:W-:-:S07]  /*0c30*/  FMUL.FTZ R8, R19, R8 ;  /* 0x0000000813087220 */ /* 0x004fce0000410000 */
[----:B------:R-:W2:Y:S01]  /*0c40*/  MUFU.RCP R3, R21 ;  /* 0x0000001500037308 */ /* 0x000ea20000001000 */
[----:B-1----:R-:W-:-:S05]  /*0c50*/  FMUL.FTZ R6, R6, R15 ;  /* 0x0000000f06067220 */ /* 0x002fca0000410000 */
[----:B------:R-:W-:Y:S01]  /*0c60*/  F2FP.BF16.F32.PACK_AB R11, R6, R11 ;  /* 0x0000000b060b723e */ /* 0x000fe200000010ff */
[----:B0-----:R-:W-:-:S04]  /*0c70*/  FMUL.FTZ R17, R2, R17 ;  /* 0x0000001102117220 */ /* 0x001fc80000410000 */
[----:B------:R-:W-:Y:S01]  /*0c80*/  STG.E.64 desc[UR4][R4.64], R10 ;  /* 0x0000000a04007986 */ /* 0x000fe2000c101b04 */
[----:B------:R-:W-:Y:S01]  /*0c90*/  F2FP.BF16.F32.PACK_AB R2, R17, R0 ;  /* 0x000000001102723e */ /* 0x000fe200000010ff */
[----:B--2---:R-:W-:-:S05]  /*0ca0*/  FMUL.FTZ R3, R12, R3 ;  /* 0x000000030c037220 */ /* 0x004fca0000410000 */
[----:B------:R-:W-:-:S05]  /*0cb0*/  F2FP.BF16.F32.PACK_AB R3, R3, R8 ;  /* 0x000000080303723e */ /* 0x000fca00000010ff */
[----:B------:R-:W-:Y:S01]  /*0cc0*/  STG.E.64 desc[UR4][R4.64+0x400], R2 ;  /* 0x0004000204007986 */ /* 0x000fe2000c101b04 */
[----:B------:R-:W-:Y:S05]  /*0cd0*/  EXIT ;  /* 0x000000000000794d */ /* 0x000fea0003800000 */
.L_x_7230:
        /* <DEDUP_REMOVED lines=144> */
.L_x_7232:
[----:B------:R-:W-:Y:S05]  /*15e0*/  BSYNC B0 ;  /* 0x0000000000007941 */ /* 0x000fea0003800000 */
.L_x_7231:
        /* <DEDUP_REMOVED lines=25> */
.L_x_7234:
[----:B------:R-:W-:Y:S05]  /*1780*/  BSYNC B0 ;  /* 0x0000000000007941 */ /* 0x000fea0003800000 */
.L_x_7233:
        /* <DEDUP_REMOVED lines=25> */
.L_x_7236:
[----:B------:R-:W-:Y:S05]  /*1920*/  BSYNC B0 ;  /* 0x0000000000007941 */ /* 0x000fea0003800000 */
.L_x_7235:
        /* <DEDUP_REMOVED lines=25> */
.L_x_7238:
[----:B------:R-:W-:Y:S05]  /*1ac0*/  BSYNC B0 ;  /* 0x0000000000007941 */ /* 0x000fea0003800000 */
.L_x_7237:
        /* <DEDUP_REMOVED lines=34> */
.L_x_7240:
[----:B------:R-:W-:Y:S05]  /*1cf0*/  BSYNC B0 ;  /* 0x0000000000007941 */ /* 0x000fea0003800000 */
.L_x_7239:
        /* <DEDUP_REMOVED lines=23> */
.L_x_7242:
[----:B------:R-:W-:Y:S05]  /*1e70*/  BSYNC B0 ;  /* 0x0000000000007941 */ /* 0x000fea0003800000 */
.L_x_7241:
        /* <DEDUP_REMOVED lines=23> */
.L_x_7244:
[----:B------:R-:W-:Y:S05]  /*1ff0*/  BSYNC B0 ;  /* 0x0000000000007941 */ /* 0x000fea0003800000 */
.L_x_7243:
        /* <DEDUP_REMOVED lines=23> */
.L_x_7246:
[----:B------:R-:W-:Y:S05]  /*2170*/  BSYNC B0 ;  /* 0x0000000000007941 */ /* 0x000fea0003800000 */
.L_x_7245:
        /* <DEDUP_REMOVED lines=18> */
.L_x_7249:
[----:B------:R-:W-:-:S13]  /*22a0*/  ISETP.GE.AND P0, PT, R4, R3, PT ;  /* 0x000000030400720c */ /* 0x000fda0003f06270 */
[----:B------:R-:W-:Y:S05]  /*22b0*/  @P0 BRA `(.L_x_7251) ;  /* 0x0000000000300947 */ /* 0x000fea0003800000 */
[----:B0-----:R-:W0:Y:S01]  /*22c0*/  LDC.64 R6, c[0x0][0x218] ;  /* 0x00008600ff067b82 */ /* 0x001e220000000a00 */
[----:B------:R-:W-:Y:S01]  /*22d0*/  IMAD.IADD R5, R2, 0x1, R4 ;  /* 0x0000000102057824 */ /* 0x000fe200078e0204 */
[----:B------:R-:W-:-:S03]  /*22e0*/  IADD3 R4, R4, 0x80, RZ ;  /* 0x0000008004047810 */ /* 0x000fc60007ffe0ff */
[----:B0-----:R-:W-:-:S05]  /*22f0*/  IMAD.WIDE.U32 R6, R5, 0x2, R6 ;  /* 0x0000000205067825 */ /* 0x001fca00078e0006 */
[----:B------:R1:W-:Y:S02]  /*2300*/  STG.E.U16 desc[UR4][R6.64], R10 ;  /* 0x0000000a06007986 */ /* 0x0003e4000c101504 */
.L_x_7250:
[----:B------:R-:W-:-:S13]  /*2310*/  ISETP.GE.AND P0, PT, R4, R3, PT ;  /* 0x000000030400720c */ /* 0x000fda0003f06270 */
[----:B------:R-:W-:Y:S05]  /*2320*/  @P0 BRA `(.L_x_7252) ;  /* 0x0000000000340947 */ /* 0x000fea0003800000 */
[----:B01----:R-:W0:Y:S01]  /*2330*/  LDC.64 R6, c[0x0][0x218] ;  /* 0x00008600ff067b82 */ /* 0x003e220000000a00 */
[----:B------:R-:W-:Y:S01]  /*2340*/  IADD3 R5, R2, R4, RZ ;  /* 0x0000000402057210 */ /* 0x000fe20007ffe0ff */
[----:B------:R-:W-:-:S04]  /*2350*/  VIADD R4, R4, 0x80 ;  /* 0x0000008004047836 */ /* 0x000fc80000000000 */
[----:B0-----:R-:W-:-:S05]  /*2360*/  IMAD.WIDE.U32 R6, R5, 0x2, R6 ;  /* 0x0000000205067825 */ /* 0x001fca00078e0006 */
[----:B------:R1:W-:Y:S02]  /*2370*/  STG.E.U16 desc[UR4][R6.64], R11 ;  /* 0x0000000b06007986 */ /* 0x0003e4000c101504 */
.L_x_7251:
        /* <DEDUP_REMOVED lines=8> */
.L_x_7252:
[----:B------:R-:W-:Y:S05]  /*2400*/  BSYNC B1 ;  /* 0x0000000000017941 */ /* 0x000fea0003800000 */
.L_x_7248:
[----:B------:R-:W-:-:S13]  /*2410*/  ISETP.GE.AND P0, PT, R4, R3, PT ;  /* 0x000000030400720c */ /* 0x000fda0003f06270 */
[----:B012---:R-:W0:Y:S01]  /*2420*/  @!P0 LDC.64 R6, c[0x0][0x218] ;  /* 0x00008600ff068b82 */ /* 0x007e220000000a00 */
[----:B------:R-:W-:Y:S01]  /*2430*/  @!P0 IMAD.IADD R5, R2, 0x1, R4 ;  /* 0x0000000102058824 */ /* 0x000fe200078e0204 */
[----:B------:R-:W-:-:S03]  /*2440*/  @!P0 IADD3 R4, R4, 0x80, RZ ;  /* 0x0000008004048810 */ /* 0x000fc60007ffe0ff */
[----:B0-----:R-:W-:-:S05]  /*2450*/  @!P0 IMAD.WIDE.U32 R6, R5, 0x2, R6 ;  /* 0x0000000205068825 */ /* 0x001fca00078e0006 */
[----:B------:R2:W-:Y:S02]  /*2460*/  @!P0 STG.E.U16 desc[UR4][R6.64], R13 ;  /* 0x0000000d06008986 */ /* 0x0005e4000c101504 */
.L_x_7253:
[----:B------:R-:W-:Y:S05]  /*2470*/  BSYNC B0 ;  /* 0x0000000000007941 */ /* 0x000fea0003800000 */
.L_x_7247:
        /* <DEDUP_REMOVED lines=8> */
.L_x_7254:
        /* <DEDUP_REMOVED lines=16> */
.L_x_10844:


//--------------------- .text._ZN2at6native29vectorized_elementwise_kernelILi8EZZZN37_INTERNAL_cee6930f_7_Loss_cu_5b0651e139_GLOBAL__N__cee6930f_7_Loss_cu_5b0651e140binary_cross_entropy_backward_out_kernelERNS_6TensorERKS4_S7_S7_ENKUlvE_clEvENKUlvE2_clEvEUlN3c108BFloat16ESB_SB_E_St5arrayIPcLm4EEEEviT0_T1_ --------------------------
	.section	.text._ZN2at6native29vectorized_elementwise_kernelILi8EZZZN37_INTERNAL_cee6930f_7_Loss_cu_5b0651e139_GLOBAL__N__cee6930f_7_Loss_cu_5b0651e140binary_cross_entropy_backward_out_kernelERNS_6TensorERKS4_S7_S7_ENKUlvE_clEvENKUlvE2_clEvEUlN3c108BFloat16ESB_SB_E_St5arrayIPcLm4EEEEviT0_T1_,"ax",@progbits
	.align	128
        .global         _ZN2at6native29vectorized_elementwise_kernelILi8EZZZN37_INTERNAL_cee6930f_7_Loss_cu_5b0651e139_GLOBAL__N__cee6930f_7_Loss_cu_5b0651e140binary_cross_entropy_backward_out_kernelERNS_6TensorERKS4_S7_S7_ENKUlvE_clEvENKUlvE2_clEvEUlN3c108BFloat16ESB_SB_E_St5arrayIPcLm4EEEEviT0_T1_
        .type           _ZN2at6native29vectorized_elementwise_kernelILi8EZZZN37_INTERNAL_cee6930f_7_Loss_cu_5b0651e139_GLOBAL__N__cee6930f_7_Loss_cu_5b0651e140binary_cross_entropy_backward_out_kernelERNS_6TensorERKS4_S7_S7_ENKUlvE_clEvENKUlvE2_clEvEUlN3c108BFloat16ESB_SB_E_St5arrayIPcLm4EEEEviT0_T1_,@function
        .size           _ZN2at6native29vectorized_elementwise_kernelILi8EZZZN37_INTERNAL_cee6930f_7_Loss_cu_5b0651e139_GLOBAL__N__cee6930f_7_Loss_cu_5b0651e140binary_cross_entropy_backward_out_kernelERNS_6TensorERKS4_S7_S7_ENKUlvE_clEvENKUlvE2_clEvEUlN3c108BFloat16ESB_SB_E_St5arrayIPcLm4EEEEviT0_T1_,(.L_x_10845 - _ZN2at6native29vectorized_elementwise_kernelILi8EZZZN37_INTERNAL_cee6930f_7_Loss_cu_5b0651e139_GLOBAL__N__cee6930f_7_Loss_cu_5b0651e140binary_cross_entropy_backward_out_kernelERNS_6TensorERKS4_S7_S7_ENKUlvE_clEvENKUlvE2_clEvEUlN3c108BFloat16ESB_SB_E_St5arrayIPcLm4EEEEviT0_T1_)
        .other          _ZN2at6native29vectorized_elementwise_kernelILi8EZZZN37_INTERNAL_cee6930f_7_Loss_cu_5b0651e139_GLOBAL__N__cee6930f_7_Loss_cu_5b0651e140binary_cross_entropy_backward_out_kernelERNS_6TensorERKS4_S7_S7_ENKUlvE_clEvENKUlvE2_clEvEUlN3c108BFloat16ESB_SB_E_St5arrayIPcLm4EEEEviT0_T1_,@"STO_CUDA_ENTRY STV_DEFAULT"
_ZN2at6native29vectorized_elementwise_kernelILi8EZZZN37_INTERNAL_cee6930f_7_Loss_cu_5b0651e139_GLOBAL__N__cee6930f_7_Loss_cu_5b0651e140binary_cross_entropy_backward_out_kernelERNS_6TensorERKS4_S7_S7_ENKUlvE_clEvENKUlvE2_clEvEUlN3c108BFloat16ESB_SB_E_St5arrayIPcLm4EEEEviT0_T1_:
.text._ZN2at6native29vectorized_elementwise_kernelILi8EZZZN37_INTERNAL_cee6930f_7_Loss_cu_5b0651e139_GLOBAL__N__cee6930f_7_Loss_cu_5b0651e140binary_cross_entropy_backward_out_kernelERNS_6TensorERKS4_S7_S7_ENKUlvE_clEvENKUlvE2_clEvEUlN3c108BFloat16ESB_SB_E_St5arrayIPcLm4EEEEviT0_T1_:
        /* <DEDUP_REMOVED lines=12> */
[----:B0-----:R-:W-:-:S06]  /*00c0*/  IMAD.WIDE.U32 R8, R3, 0x10, R4 ;  /* 0x0000001003087825 */ /* 0x001fcc00078e0004 */
[----:B------:R-:W3:Y:S01]  /*00d0*/  LDG.E.128 R8, desc[UR4][R8.64] ;  /* 0x0000000408087981 */ /* 0x000ee2000c1e1d00 */
[----:B--2---:R-:W-:Y:S02]  /*00e0*/  IMAD.WIDE R4, R2, 0x2, R6 ;  /* 0x0000000202047825 */ /* 0x004fe400078e0206 */
[----:B------:R-:W0:Y:S02]  /*00f0*/  LDC.64 R6, c[0x0][0x220] ;  /* 0x00008800ff067b82 */ /* 0x000e240000000a00 */
[----:B------:R-:W-:-:S06]  /*0100*/  IMAD.WIDE.U32 R12, R3, 0x10, R4 ;  /* 0x00000010030c7825 */ /* 0x000fcc00078e0004 */
[----:B------:R-:W2:Y:S01]  /*0110*/  LDG.E.128 R12, desc[UR4][R12.64] ;  /* 0x000000040c0c7981 */ /* 0x000ea2000c1e1d00 */
[----:B0-----:R-:W-:-:S04]  /*0120*/  IMAD.WIDE R4, R2, 0x2, R6 ;  /* 0x0000000202047825 */ /* 0x001fc800078e0206 */
[----:B------:R-:W-:-:S06]  /*0130*/  IMAD.WIDE.U32 R4, R3, 0x10, R4 ;  /* 0x0000001003047825 */ /* 0x000fcc00078e0004 */
[----:B------:R-:W4:Y:S01]  /*0140*/  LDG.E.128 R4, desc[UR4][R4.64] ;  /* 0x0000000404047981 */ /* 0x000f22000c1e1d00 */
[----:B---3--:R-:W-:Y:S01]  /*0150*/  IMAD.U32 R17, R8, 0x10000, RZ ;  /* 0x0001000008117824 */ /* 0x008fe200078e00ff */
[----:B------:R-:W-:Y:S01]  /*0160*/  SHF.L.U32 R16, R9, 0x10, RZ ;  /* 0x0000001009107819 */ /* 0x000fe200000006ff */
[----:B------:R-:W-:Y:S01]  /*0170*/  IMAD.U32 R0, R10, 0x10000, RZ ;  /* 0x000100000a007824 */ /* 0x000fe200078e00ff */
[----:B------:R-:W-:Y:S01]  /*0180*/  SHF.L.U32 R19, R11, 0x10, RZ ;  /* 0x000000100b137819 */ /* 0x000fe200000006ff */
[----:B------:R-:W-:Y:S01]  /*0190*/  FADD.FTZ R20, -R17, 1 ;  /* 0x3f80000011147421 */ /* 0x000fe20000010100 */
[----:B------:R-:W-:Y:S01]  /*01a0*/  PRMT R8, R8, 0x7632, R8 ;  /* 0x0000763208087816 */ /* 0x000fe20000000008 */
[----:B------:R-:W-:Y:S01]  /*01b0*/  FADD.FTZ R23, -R16, 1 ;  /* 0x3f80000010177421 */ /* 0x000fe20000010100 */
[----:B------:R-:W-:Y:S01]  /*01c0*/  FADD.FTZ R22, -R0, 1 ;  /* 0x3f80000000167421 */ /* 0x000fe20000010100 */
[----:B------:R-:W-:Y:S02]  /*01d0*/  FADD.FTZ R18, -R19, 1 ;  /* 0x3f80000013127421 */ /* 0x000fe40000010100 */
[----:B------:R-:W0:Y:S01]  /*01e0*/  F2F.BF16.F32 R20, R20 ;  /* 0x0000001400147304 */ /* 0x000e220000202000 */
[----:B--2---:R-:W-:Y:S01]  /*01f0*/  IMAD.U32 R24, R12, 0x10000, RZ ;  /* 0x000100000c187824 */ /* 0x004fe200078e00ff */
[----:B------:R-:W-:-:S02]  /*0200*/  SHF.L.U32 R25, R13, 0x10, RZ ;  /* 0x000000100d197819 */ /* 0x000fc400000006ff */
[----:B------:R-:W-:Y:S01]  /*0210*/  SHF.L.U32 R27, R14, 0x10, RZ ;  /* 0x000000100e1b7819 */ /* 0x000fe200000006ff */
[----:B------:R-:W-:-:S03]  /*0220*/  FADD.FTZ R21, R17, -R24 ;  /* 0x8000001811157221 */ /* 0x000fc60000010000 */
[----:B------:R-:W1:Y:S01]  /*0230*/  F2F.BF16.F32 R23, R23 ;  /* 0x0000001700177304 */ /* 0x000e620000202000 */
[----:B------:R-:W-:Y:S01]  /*0240*/  FADD.FTZ R25, R16, -R25 ;  /* 0x8000001910197221 */ /* 0x000fe20000010000 */
[----:B------:R-:W-:Y:S01]  /*0250*/  PRMT R13, R13, 0x7632, R13 ;  /* 0x000076320d0d7816 */ /* 0x000fe2000000000d */
[----:B------:R-:W-:Y:S01]  /*0260*/  FADD.FTZ R26, R0, -R27 ;  /* 0x8000001b001a7221 */ /* 0x000fe20000010000 */
[----:B------:R-:W-:Y:S01]  /*0270*/  PRMT R14, R14, 0x7632, R14 ;  /* 0x000076320e0e7816 */ /* 0x000fe2000000000e */
[----:B0-----:R-:W-:-:S03]  /*0280*/  IMAD.U32 R24, R20, 0x10000, RZ ;  /* 0x0001000014187824 */ /* 0x001fc600078e00ff */
[----:B------:R-:W0:Y:S01]  /*0290*/  F2F.BF16.F32 R22, R22 ;  /* 0x0000001600167304 */ /* 0x000e220000202000 */
[----:B------:R-:W-:Y:S02]  /*02a0*/  IMAD.U32 R29, R14, 0x10000, RZ ;  /* 0x000100000e1d7824 */ /* 0x000fe400078e00ff */
[----:B------:R-:W-:Y:S01]  /*02b0*/  FMUL.FTZ R17, R17, R24 ;  /* 0x0000001811117220 */ /* 0x000fe20000410000 */
[C---:B------:R-:W-:Y:S01]  /*02c0*/  IMAD.U32 R24, R15.reuse, 0x10000, RZ ;  /* 0x000100000f187824 */ /* 0x040fe200078e00ff */
[----:B------:R-:W-:Y:S01]  /*02d0*/  PRMT R15, R15, 0x7632, R15 ;  /* 0x000076320f0f7816 */ /* 0x000fe2000000000f */
[----:B-1----:R-:W-:Y:S02]  /*02e0*/  IMAD.U32 R23, R23, 0x10000, RZ ;  /* 0x0001000017177824 */ /* 0x002fe400078e00ff */
[----:B------:R-:W1:Y:S01]  /*02f0*/  F2F.BF16.F32 R18, R18 ;  /* 0x0000001200127304 */ /* 0x000e620000202000 */
[----:B------:R-:W-:Y:S01]  /*0300*/  SHF.L.U32 R14, R15, 0x10, RZ ;  /* 0x000000100f0e7819 */ /* 0x000fe200000006ff */
[----:B------:R-:W-:Y:S01]  /*0310*/  FMUL.FTZ R16, R16, R23 ;  /* 0x0000001710107220 */ /* 0x000fe20000410000 */
[----:B------:R-:W-:Y:S01]  /*0320*/  FADD.FTZ R23, R19, -R24 ;  /* 0x8000001813177221 */ /* 0x000fe20000010000 */
[----:B----4-:R-:W-:Y:S01]  /*0330*/  IMAD.U32 R24, R4, 0x10000, RZ ;  /* 0x0001000004187824 */ /* 0x010fe200078e00ff */
[----:B------:R-:W-:Y:S01]  /*0340*/  PRMT R4, R12, 0x7632, R4 ;  /* 0x000076320c047816 */ /* 0x000fe20000000004 */
[----:B------:R-:W-:-:S02]  /*0350*/  IMAD.U32 R12, R7, 0x10000, RZ ;  /* 0x00010000070c7824 */ /* 0x000fc400078e00ff */
[----:B------:R-:W2:Y:S01]  /*0360*/  F2F.BF16.F32 R21, R21 ;  /* 0x0000001500157304 */ /* 0x000ea20000202000 */
[----:B0-----:R-:W-:-:S05]  /*0370*/  SHF.L.U32 R27, R22, 0x10, RZ ;  /* 0x00000010161b7819 */ /* 0x001fca00000006ff */
[----:B------:R-:W-:Y:S01]  /*0380*/  FMUL.FTZ R0, R0, R27 ;  /* 0x0000001b00007220 */ /* 0x000fe20000410000 */
[----:B-1----:R-:W-:Y:S01]  /*0390*/  SHF.L.U32 R28, R18, 0x10, RZ ;  /* 0x00000010121c7819 */ /* 0x002fe200000006ff */
[----:B------:R2:W0:Y:S01]  /*03a0*/  F2F.BF16.F32 R20, R25 ;  /* 0x0000001900147304 */ /* 0x0004220000202000 */
[----:B------:R-:W-:Y:S01]  /*03b0*/  IMAD.U32 R18, R8, 0x10000, RZ ;  /* 0x0001000008127824 */ /* 0x000fe200078e00ff */
[----:B------:R-:W-:Y:S02]  /*03c0*/  SHF.L.U32 R27, R6, 0x10, RZ ;  /* 0x00000010061b7819 */ /* 0x000fe400000006ff */
[----:B------:R-:W-:-:S04]  /*03d0*/  FMUL.FTZ R8, R19, R28 ;  /* 0x0000001c13087220 */ /* 0x000fc80000410000 */
[----:B------:R-:W1:Y:S01]  /*03e0*/  F2F.BF16.F32 R22, R26 ;  /* 0x0000001a00167304 */ /* 0x000e620000202000 */
[----:B--2---:R-:W-:Y:S02]  /*03f0*/  SHF.L.U32 R25, R21, 0x10, RZ ;  /* 0x0000001015197819 */ /* 0x004fe400000006ff */
[----:B------:R-:W-:Y:S01]  /*0400*/  PRMT R21, R9, 0x7632, R21 ;  /* 0x0000763209157816 */ /* 0x000fe20000000015 */
[----:B------:R-:W-:Y:S02]  /*0410*/  FADD.FTZ R9, -R18, 1 ;  /* 0x3f80000012097421 */ /* 0x000fe40000010100 */
[----:B------:R-:W-:Y:S01]  /*0420*/  FMUL.FTZ R19, R24, R25 ;  /* 0x0000001918137220 */ /* 0x000fe20000410000 */
[----:B------:R-:W-:Y:S01]  /*0430*/  SHF.L.U32 R24, R5, 0x10, RZ ;  /* 0x0000001005187819 */ /* 0x000fe200000006ff */
[----:B------:R-:W2:Y:S01]  /*0440*/  F2F.BF16.F32 R23, R23 ;  /* 0x0000001700177304 */ /* 0x000ea20000202000 */
[----:B0-----:R-:W-:Y:S01]  /*0450*/  SHF.L.U32 R25, R20, 0x10, RZ ;  /* 0x0000001014197819 */ /* 0x001fe200000006ff */
[----:B------:R-:W-:Y:S01]  /*0460*/  IMAD.U32 R21, R21, 0x10000, RZ ;  /* 0x0001000015157824 */ /* 0x000fe200078e00ff */
[----:B------:R-:W-:-:S03]  /*0470*/  PRMT R5, R4, 0x7632, R5 ;  /* 0x0000763204057816 */ /* 0x000fc60000000005 */
[----:B------:R-:W-:Y:S01]  /*0480*/  FMUL.FTZ R20, R24, R25 ;  /* 0x0000001918147220 */ /* 0x000fe20000410000 */
[----:B-1----:R-:W-:Y:S01]  /*0490*/  IMAD.U32 R28, R22, 0x10000, RZ ;  /* 0x00010000161c7824 */ /* 0x002fe200078e00ff */
[----:B------:R-:W-:Y:S01]  /*04a0*/  PRMT R22, R10, 0x7632, R22 ;  /* 0x000076320a167816 */ /* 0x000fe20000000016 */
[----:B------:R-:W-:Y:S01]  /*04b0*/  FADD.FTZ R26, -R21, 1 ;  /* 0x3f800000151a7421 */ /* 0x000fe20000010100 */
[----:B------:R-:W-:Y:S01]  /*04c0*/  PRMT R25, R11, 0x7632, R25 ;  /* 0x000076320b197816 */ /* 0x000fe20000000019 */
[----:B------:R-:W-:Y:S01]  /*04d0*/  FMUL.FTZ R10, R27, R28 ;  /* 0x0000001c1b0a7220 */ /* 0x000fe20000410000 */
[----:B------:R-:W0:Y:S01]  /*04e0*/  F2F.BF16.F32 R9, R9 ;  /* 0x0000000900097304 */ /* 0x000e220000202000 */
[----:B------:R-:W-:Y:S01]  /*04f0*/  IMAD.U32 R22, R22, 0x10000, RZ ;  /* 0x0001000016167824 */ /* 0x000fe200078e00ff */
[----:B------:R-:W-:Y:S02]  /*0500*/  SHF.L.U32 R25, R25, 0x10, RZ ;  /* 0x0000001019197819 */ /* 0x000fe400000006ff */
[----:B--2---:R-:W-:Y:S01]  /*0510*/  SHF.L.U32 R27, R23, 0x10, RZ ;  /* 0x00000010171b7819 */ /* 0x004fe200000006ff */
[C---:B------:R-:W-:Y:S01]  /*0520*/  FADD.FTZ R23, -R22.reuse, 1 ;  /* 0x3f80000016177421 */ /* 0x040fe20000010100 */
[----:B------:R-:W-:Y:S01]  /*0530*/  FADD.FTZ R15, R22, -R29 ;  /* 0x8000001d160f7221 */ /* 0x000fe20000010000 */
[----:B------:R-:W-:Y:S01]  /*0540*/  FADD.FTZ R24, -R25, 1 ;  /* 0x3f80000019187421 */ /* 0x000fe20000010100 */
[----:B------:R1:W2:Y:S01]  /*0550*/  F2F.BF16.F32 R11, R26 ;  /* 0x0000001a000b7304 */ /* 0x0002a20000202000 */
[----:B------:R-:W-:Y:S01]  /*0560*/  FMUL.FTZ R12, R12, R27 ;  /* 0x0000001b0c0c7220 */ /* 0x000fe20000410000 */
[----:B------:R-:W-:-:S02]  /*0570*/  IMAD.U32 R27, R4, 0x10000, RZ ;  /* 0x00010000041b7824 */ /* 0x000fc400078e00ff */
[----:B------:R-:W-:Y:S01]  /*0580*/  FADD.FTZ R14, R25, -R14 ;  /* 0x8000000e190e7221 */ /* 0x000fe20000010000 */
[----:B------:R-:W-:Y:S01]  /*0590*/  PRMT R6, R5, 0x7632, R6 ;  /* 0x0000763205067816 */ /* 0x000fe20000000006 */
[C---:B------:R-:W-:Y:S01]  /*05a0*/  FADD.FTZ R27, R18.reuse, -R27 ;  /* 0x8000001b121b7221 */ /* 0x040fe20000010000 */
[----:B0-----:R-:W-:Y:S01]  /*05b0*/  IMAD.U32 R9, R9, 0x10000, RZ ;  /* 0x0001000009097824 */ /* 0x001fe200078e00ff */
[----:B------:R-:W0:Y:S01]  /*05c0*/  F2F.BF16.F32 R23, R23 ;  /* 0x0000001700177304 */ /* 0x000e220000202000 */
[----:B-1----:R-:W-:Y:S02]  /*05d0*/  SHF.L.U32 R26, R13, 0x10, RZ ;  /* 0x000000100d1a7819 */ /* 0x002fe400000006ff */
[----:B------:R-:W-:Y:S01]  /*05e0*/  FMUL.FTZ R9, R18, R9 ;  /* 0x0000000912097220 */ /* 0x000fe20000410000 */
[----:B------:R-:W-:Y:S02]  /*05f0*/  PRMT R7, R6, 0x7632, R7 ;  /* 0x0000763206077816 */ /* 0x000fe40000000007 */
[----:B------:R-:W-:Y:S01]  /*0600*/  FADD.FTZ R26, R21, -R26 ;  /* 0x8000001a151a7221 */ /* 0x000fe20000010000 */
[----:B--2---:R-:W-:Y:S01]  /*0610*/  SHF.L.U32 R18, R11, 0x10, RZ ;  /* 0x000000100b127819 */ /* 0x004fe200000006ff */
[----:B------:R-:W1:Y:S01]  /*0620*/  F2F.BF16.F32 R24, R24 ;  /* 0x0000001800187304 */ /* 0x000e620000202000 */
[----:B------:R-:W-:-:S03]  /*0630*/  IMAD.U32 R11, R5, 0x10000, RZ ;  /* 0x00010000050b7824 */ /* 0x000fc600078e00ff */
[----:B------:R-:W-:Y:S01]  /*0640*/  FMUL.FTZ R18, R21, R18 ;  /* 0x0000001215127220 */ /* 0x000fe20000410000 */
[----:B0-----:R-:W-:-:S03]  /*0650*/  IMAD.U32 R23, R23, 0x10000, RZ ;  /* 0x0001000017177824 */ /* 0x001fc600078e00ff */
[----:B------:R-:W0:Y:S01]  /*0660*/  F2F.BF16.F32 R13, R27 ;  /* 0x0000001b000d7304 */ /* 0x000e220000202000 */
[----:B------:R-:W-:Y:S01]  /*0670*/  FMUL.FTZ R23, R22, R23 ;  /* 0x0000001716177220 */ /* 0x000fe20000410000 */
[----:B-1----:R-:W-:-:S06]  /*0680*/  SHF.L.U32 R24, R24, 0x10, RZ ;  /* 0x0000001018187819 */ /* 0x002fcc00000006ff */
[----:B------:R-:W1:Y:S01]  /*0690*/  F2F.BF16.F32 R26, R26 ;  /* 0x0000001a001a7304 */ /* 0x000e620000202000 */
[----:B------:R-:W-:Y:S01]  /*06a0*/  FMUL.FTZ R25, R25, R24 ;  /* 0x0000001819197220 */ /* 0x000fe20000410000 */
[----:B0-----:R-:W-:-:S06]  /*06b0*/  SHF.L.U32 R22, R13, 0x10, RZ ;  /* 0x000000100d167819 */ /* 0x001fcc00000006ff */
[----:B------:R-:W0:Y:S01]  /*06c0*/  F2F.BF16.F32 R15, R15 ;  /* 0x0000000f000f7304 */ /* 0x000e220000202000 */
[----:B------:R-:W-:Y:S02]  /*06d0*/  IMAD.U32 R13, R7, 0x10000, RZ ;  /* 0x00010000070d7824 */ /* 0x000fe400078e00ff */
[----:B------:R-:W-:Y:S01]  /*06e0*/  FMUL.FTZ R22, R11, R22 ;  /* 0x000000160b167220 */ /* 0x000fe20000410000 */
[----:B------:R-:W-:Y:S01]  /*06f0*/  IMAD.U32 R11, R6, 0x10000, RZ ;  /* 0x00010000060b7824 */ /* 0x000fe200078e00ff */
[----:B-1----:R-:W-:-:S03]  /*0700*/  SHF.L.U32 R26, R26, 0x10, RZ ;  /* 0x000000101a1a7819 */ /* 0x002fc600000006ff */
[----:B------:R-:W1:Y:S02]  /*0710*/  F2F.BF16.F32 R14, R14 ;  /* 0x0000000e000e7304 */ /* 0x000e640000202000 */
[----:B------:R-:W-:Y:S01]  /*0720*/  FMUL.FTZ R26, R11, R26 ;  /* 0x0000001a0b1a7220 */ /* 0x000fe20000410000 */
[----:B------:R-:W-:Y:S02]  /*0730*/  PRMT R11, R7, 0x7632, R11 ;  /* 0x00007632070b7816 */ /* 0x000fe4000000000b */
[----:B0-----:R-:W-:-:S03]  /*0740*/  SHF.L.U32 R24, R15, 0x10, RZ ;  /* 0x000000100f187819 */ /* 0x001fc600000006ff */
[----:B------:R-:W0:Y:S02]  /*0750*/  F2F.BF16.F32 R17, R17 ;  /* 0x0000001100117304 */ /* 0x000e240000202000 */
[----:B------:R-:W-:Y:S01]  /*0760*/  FMUL.FTZ R24, R13, R24 ;  /* 0x000000180d187220 */ /* 0x000fe20000410000 */
[----:B------:R-:W-:Y:S01]  /*0770*/  IMAD.U32 R13, R11, 0x10000, RZ ;  /* 0x000100000b0d7824 */ /* 0x000fe200078e00ff */
[----:B-1----:R-:W-:-:S04]  /*0780*/  SHF.L.U32 R14, R14, 0x10, RZ ;  /* 0x000000100e0e7819 */ /* 0x002fc800000006ff */
[----:B------:R-:W1:Y:S01]  /*0790*/  F2F.BF16.F32 R16, R16 ;  /* 0x0000001000107304 */ /* 0x000e620000202000 */
[----:B------:R-:W-:Y:S01]  /*07a0*/  FMUL.FTZ R13, R13, R14 ;  /* 0x0000000e0d0d7220 */ /* 0x000fe20000410000 */
[----:B0-----:R-:W-:-:S06]  /*07b0*/  IMAD.U32 R17, R17, 0x10000, RZ ;  /* 0x0001000011117824 */ /* 0x001fcc00078e00ff */
        /* <DEDUP_REMOVED lines=11> */
[----:B------:R-:W0:Y:S01]  /*0870*/  F2F.BF16.F32 R4, R23 ;  /* 0x0000001700047304 */ /* 0x000e220000202000 */
[----:B------:R-:W-:Y:S02]  /*0880*/  FMNMX.FTZ R0, R0, 1.0018652574217412621e-12, !PT ;  /* 0x2b8d000000007809 */ /* 0x000fe40007810000 */
[----:B-1----:R-:W-:-:S05]  /*0890*/  SHF.L.U32 R18, R18, 0x10, RZ ;  /* 0x0000001012127819 */ /* 0x002fca00000006ff */
[----:B------:R-:W1:Y:S01]  /*08a0*/  F2F.BF16.F32 R5, R25 ;  /* 0x0000001900057304 */ /* 0x000e620000202000 */
[----:B0-----:R-:W-:-:S07]  /*08b0*/  IMAD.U32 R4, R4, 0x10000, RZ ;  /* 0x0001000004047824 */ /* 0x001fce00078e00ff */
[----:B------:R0:W-:Y:S01]  /*08c0*/  F2F.BF16.F32 R6, R22 ;  /* 0x0000001600067304 */ /* 0x0001e20000202000 */
[----:B------:R-:W-:Y:S02]  /*08d0*/  FMNMX.FTZ R4, R4, 1.0018652574217412621e-12, !PT ;  /* 0x2b8d000004047809 */ /* 0x000fe40007810000 */
[----:B-1----:R-:W-:-:S05]  /*08e0*/  SHF.L.U32 R5, R5, 0x10, RZ ;  /* 0x0000001005057819 */ /* 0x002fca00000006ff */
[----:B------:R-:W1:Y:S01]  /*08f0*/  F2F.BF16.F32 R14, R14 ;  /* 0x0000000e000e7304 */ /* 0x000e620000202000 */
[----:B0-----:R-:W-:Y:S02]  /*0900*/  FMNMX.FTZ R22, R9, 1.0018652574217412621e-12, !PT ;  /* 0x2b8d000009167809 */ /* 0x001fe40007810000 */
[----:B------:R-:W-:Y:S02]  /*0910*/  FMNMX.FTZ R9, R18, 1.0018652574217412621e-12, !PT ;  /* 0x2b8d000012097809 */ /* 0x000fe40007810000 */
[----:B------:R-:W-:-:S03]  /*0920*/  FMNMX.FTZ R5, R5, 1.0018652574217412621e-12, !PT ;  /* 0x2b8d000005057809 */ /* 0x000fc60007810000 */
[----:B------:R-:W0:Y:S01]  /*0930*/  F2F.BF16.F32 R15, R15 ;  /* 0x0000000f000f7304 */ /* 0x000e220000202000 */
[----:B-1----:R-:W-:-:S07]  /*0940*/  IMAD.U32 R14, R14, 0x10000, RZ ;  /* 0x000100000e0e7824 */ /* 0x002fce00078e00ff */
[----:B------:R0:W1:Y:S08]  /*0950*/  F2F.BF16.F32 R8, R16 ;  /* 0x0000001000087304 */ /* 0x0000700000202000 */
[----:B------:R-:W2:Y:S01]  /*0960*/  F2F.BF16.F32 R0, R0 ;  /* 0x0000000000007304 */ /* 0x000ea20000202000 */
[----:B0-----:R-:W-:Y:S01]  /*0970*/  SHF.L.U32 R16, R15, 0x10, RZ ;  /* 0x000000100f107819 */ /* 0x001fe200000006ff */
[----:B-1----:R-:W-:-:S06]  /*0980*/  IMAD.U32 R15, R8, 0x10000, RZ ;  /* 0x00010000080f7824 */ /* 0x002fcc00078e00ff */
[----:B------:R-:W0:Y:S01]  /*0990*/  F2F.BF16.F32 R22, R22 ;  /* 0x0000001600167304 */ /* 0x000e220000202000 */
[----:B--2---:R-:W-:-:S07]  /*09a0*/  SHF.L.U32 R0, R0, 0x10, RZ ;  /* 0x0000001000007819 */ /* 0x004fce00000006ff */
[----:B------:R-:W1:Y:S01]  /*09b0*/  F2F.BF16.F32 R9, R9 ;  /* 0x0000000900097304 */ /* 0x000e620000202000 */
[----:B0-----:R-:W-:-:S07]  /*09c0*/  IMAD.U32 R8, R22, 0x10000, RZ ;  /* 0x0001000016087824 */ /* 0x001fce00078e00ff */
[----:B------:R-:W-:Y:S01]  /*09d0*/  F2F.BF16.F32 R21, R4 ;  /* 0x0000000400157304 */ /* 0x000fe20000202000 */
[----:B-1----:R-:W-:-:S07]  /*09e0*/  SHF.L.U32 R9, R9, 0x10, RZ ;  /* 0x0000001009097819 */ /* 0x002fce00000006ff */
[----:B------:R0:W1:Y:S08]  /*09f0*/  F2F.BF16.F32 R18, R5 ;  /* 0x0000000500127304 */ /* 0x0000700000202000 */
[----:B------:R-:W2:Y:S01]  /*0a00*/  F2F.BF16.F32 R19, R19 ;  /* 0x0000001300137304 */ /* 0x000ea20000202000 */
[----:B0-----:R-:W0:Y:S01]  /*0a10*/  LDC.64 R4, c[0x0][0x218] ;  /* 0x00008600ff047b82 */ /* 0x001e220000000a00 */
[----:B-1----:R-:W-:-:S06]  /*0a20*/  SHF.L.U32 R18, R18, 0x10, RZ ;  /* 0x0000001012127819 */ /* 0x002fcc00000006ff */
[----:B------:R-:W1:Y:S01]  /*0a30*/  F2F.BF16.F32 R20, R20 ;  /* 0x0000001400147304 */ /* 0x000e620000202000 */
[----:B--2---:R-:W-:-:S07]  /*0a40*/  IMAD.U32 R22, R19, 0x10000, RZ ;  /* 0x0001000013167824 */ /* 0x004fce00078e00ff */
[----:B------:R2:W3:Y:S01]  /*0a50*/  MUFU.RCP R17, R14 ;  /* 0x0000000e00117308 */ /* 0x0004e20000001000 */
[----:B-1----:R-:W-:-:S07]  /*0a60*/  SHF.L.U32 R19, R20, 0x10, RZ ;  /* 0x0000001014137819 */ /* 0x002fce00000006ff */
[----:B------:R-:W1:Y:S01]  /*0a70*/  MUFU.RCP R16, R16 ;  /* 0x0000001000107308 */ /* 0x000e620000001000 */
[----:B--2---:R-:W-:Y:S02]  /*0a80*/  IMAD.U32 R14, R21, 0x10000, RZ ;  /* 0x00010000150e7824 */ /* 0x004fe400078e00ff */
[----:B0-----:R-:W-:-:S05]  /*0a90*/  IMAD.WIDE.U32 R4, R2, 0x2, R4 ;  /* 0x0000000202047825 */ /* 0x001fca00078e0004 */
[----:B------:R-:W0:Y:S01]  /*0aa0*/  F2F.BF16.F32 R12, R12 ;  /* 0x0000000c000c7304 */ /* 0x000e220000202000 */
[----:B---3--:R-:W-:-:S07]  /*0ab0*/  FMUL.FTZ R17, R22, R17 ;  /* 0x0000001116117220 */ /* 0x008fce0000410000 */
[----:B------:R-:W2:Y:S01]  /*0ac0*/  F2F.BF16.F32 R7, R26 ;  /* 0x0000001a00077304 */ /* 0x000ea20000202000 */
[----:B-1----:R-:W-:Y:S01]  /*0ad0*/  FMUL.FTZ R16, R19, R16 ;  /* 0x0000001013107220 */ /* 0x002fe20000410000 */
[----:B------:R-:W-:Y:S01]  /*0ae0*/  IMAD.U32 R19, R6, 0x10000, RZ ;  /* 0x0001000006137824 */ /* 0x000fe200078e00ff */
[----:B0-----:R-:W-:-:S05]  /*0af0*/  SHF.L.U32 R21, R12, 0x10, RZ ;  /* 0x000000100c157819 */ /* 0x001fca00000006ff */
[----:B------:R-:W0:Y:S01]  /*0b00*/  F2F.BF16.F32 R13, R13 ;  /* 0x0000000d000d7304 */ /* 0x000e220000202000 */
[----:B--2---:R-:W-:-:S07]  /*0b10*/  SHF.L.U32 R2, R7, 0x10, RZ ;  /* 0x0000001007027819 */ /* 0x004fce00000006ff */
[----:B------:R-:W1:Y:S01]  /*0b20*/  F2F.BF16.F32 R10, R10 ;  /* 0x0000000a000a7304 */ /* 0x000e620000202000 */
[----:B0-----:R-:W-:-:S07]  /*0b30*/  SHF.L.U32 R13, R13, 0x10, RZ ;  /* 0x000000100d0d7819 */ /* 0x001fce00000006ff */
[----:B------:R-:W0:Y:S01]  /*0b40*/  F2F.BF16.F32 R11, R24 ;  /* 0x00000018000b7304 */ /* 0x000e220000202000 */
[----:B-1----:R-:W-:-:S07]  /*0b50*/  IMAD.U32 R10, R10, 0x10000, RZ ;  /* 0x000100000a0a7824 */ /* 0x002fce00078e00ff */
[----:B------:R-:W1:Y:S01]  /*0b60*/  MUFU.RCP R15, R15 ;  /* 0x0000000f000f7308 */ /* 0x000e620000001000 */
[----:B0-----:R-:W-:-:S07]  /*0b70*/  IMAD.U32 R11, R11, 0x10000, RZ ;  /* 0x000100000b0b7824 */ /* 0x001fce00078e00ff */
[----:B------:R-:W0:Y:S08]  /*0b80*/  MUFU.RCP R0, R0 ;  /* 0x0000000000007308 */ /* 0x000e300000001000 */
[----:B------:R-:W2:Y:S01]  /*0b90*/  MUFU.RCP R8, R8 ;  /* 0x0000000800087308 */ /* 0x000ea20000001000 */
[----:B-1----:R-:W-:-:S07]  /*0ba0*/  FMUL.FTZ R15, R10, R15 ;  /* 0x0000000f0a0f7220 */ /* 0x002fce0000410000 */
[----:B------:R-:W1:Y:S01]  /*0bb0*/  MUFU.RCP R9, R9 ;  /* 0x0000000900097308 */ /* 0x000e620000001000 */
[----:B0-----:R-:W-:-:S07]  /*0bc0*/  FMUL.FTZ R0, R21, R0 ;  /* 0x0000000015007220 */ /* 0x001fce0000410000 */
[----:B------:R-:W0:Y:S01]  /*0bd0*/  MUFU.RCP R14, R14 ;  /* 0x0000000e000e7308 */ /* 0x000e220000001000 */
[----:B--2---:R-:W-:-:S07]  /*0be0*/  FMUL.FTZ R8, R19, R8 ;  /* 0x0000000813087220 */ /* 0x004fce0000410000 */
[----:B------:R-:W2:Y:S01]  /*0bf0*/  MUFU.RCP R18, R18 ;  /* 0x0000001200127308 */ /* 0x000ea20000001000 */
[----:B-1----:R-:W-:Y:S01]  /*0c00*/  FMUL.FTZ R9, R2, R9 ;  /* 0x0000000902097220 */ /* 0x002fe20000410000 */
[----:B------:R-:W-:Y:S01]  /*0c10*/  IMAD.WIDE R2, R3, 0x10, R4 ;  /* 0x0000001003027825 */ /* 0x000fe200078e0204 */
[----:B------:R-:W-:-:S03]  /*0c20*/  F2FP.BF16.F32.PACK_AB R4, R8, R17 ;  /* 0x000000110804723e */ /* 0x000fc600000010ff */
[----:B------:R-:W-:Y:S01]  /*0c30*/  F2FP.BF16.F32.PACK_AB R5, R9, R16 ;  /* 0x000000100905723e */ /* 0x000fe200000010ff */
[----:B0-----:R-:W-:-:S05]  /*0c40*/  FMUL.FTZ R6, R11, R14 ;  /* 0x0000000e0b067220 */ /* 0x001fca0000410000 */
[----:B------:R-:W-:Y:S01]  /*0c50*/  F2FP.BF16.F32.PACK_AB R6, R6, R15 ;  /* 0x0000000f0606723e */ /* 0x000fe200000010ff */
[----:B--2---:R-:W-:-:S05]  /*0c60*/  FMUL.FTZ R7, R13, R18 ;  /* 0x000000120d077220 */ /* 0x004fca0000410000 */
[----:B------:R-:W-:-:S05]  /*0c70*/  F2FP.BF16.F32.PACK_AB R7, R7, R0 ;  /* 0x000000000707723e */ /* 0x000fca00000010ff */
[----:B------:R-:W-:Y:S01]  /*0c80*/  STG.E.128 desc[UR4][R2.64], R4 ;  /* 0x0000000402007986 */ /* 0x000fe2000c101d04 */
[----:B------:R-:W-:Y:S05]  /*0c90*/  EXIT ;  /* 0x000000000000794d */ /* 0x000fea0003800000 */
.L_x_7255:
        /* <DEDUP_REMOVED lines=144> */
.L_x_7257:
[----:B------:R-:W-:Y:S05]  /*15a0*/  BSYNC B0 ;  /* 0x0000000000007941 */ /* 0x000fea0003800000 */
.L_x_7256:
        /* <DEDUP_REMOVED lines=25> */
.L_x_7259:
[----:B------:R-:W-:Y:S05]  /*1740*/  BSYNC B0 ;  /* 0x0000000000007941 */ /* 0x000fea0003800000 */
.L_x_7258:
        /* <DEDUP_REMOVED lines=25> */
.L_x_7261:
[----:B------:R-:W-:Y:S05]  /*18e0*/  BSYNC B0 ;  /* 0x0000000000007941 */ /* 0x000fea0003800000 */
.L_x_7260:
        /* <DEDUP_REMOVED lines=25> */
.L_x_7263:
[----:B------:R-:W-:Y:S05]  /*1a80*/  BSYNC B0 ;  /* 0x0000000000007941 */ /* 0x000fea0003800000 */
.L_x_7262:
        /* <DEDUP_REMOVED lines=34> */
.L_x_7265:
[----:B------:R-:W-:Y:S05]  /*1cb0*/  BSYNC B0 ;  /* 0x0000000000007941 */ /* 0x000fea0003800000 */
.L_x_7264:
        /* <DEDUP_REMOVED lines=23> */
.L_x_7267:
[----:B------:R-:W-:Y:S05]  /*1e30*/  BSYNC B0 ;  /* 0x0000000000007941 */ /* 0x000fea0003800000 */
.L_x_7266:
        /* <DEDUP_REMOVED lines=23> */
.L_x_7269:
[----:B------:R-:W-:Y:S05]  /*1fb0*/  BSYNC B0 ;  /* 0x0000000000007941 */ /* 0x000fea0003800000 */
.L_x_7268:
        /* <DEDUP_REMOVED lines=23> */
.L_x_7271:
[----:B------:R-:W-:Y:S05]  /*2130*/  BSYNC B0 ;  /* 0x0000000000007941 */ /* 0x000fea0003800000 */
.L_x_7270:
        /* <DEDUP_REMOVED lines=18> */
.L_x_7274:
[----:B------:R-:W-:-:S13]  /*2260*/  ISETP.GE.AND P0, PT, R4, R3, PT ;  /* 0x000000030400720c */ /* 0x000fda0003f06270 */
[----:B------:R-:W-:Y:S05]  /*2270*/  @P0 BRA `(.L_x_7276) ;  /* 0x0000000000300947 */ /* 0x000fea0003800000 */
[----:B0-----:R-:W0:Y:S01]  /*2280*/  LDC.64 R6, c[0x0][0x218] ;  /* 0x00008600ff067b82 */ /* 0x001e220000000a00 */
[----:B------:R-:W-:Y:S01]  /*2290*/  IMAD.IADD R5, R2, 0x1, R4 ;  /* 0x0000000102057824 */ /* 0x000fe200078e0204 */
[----:B------:R-:W-:-:S03]  /*22a0*/  IADD3 R4, R4, 0x80, RZ ;  /* 0x0000008004047810 */ /* 0x000fc60007ffe0ff */
[----:B0-----:R-:W-:-:S05]  /*22b0*/  IMAD.WIDE.U32 R6, R5, 0x2, R6 ;  /* 0x0000000205067825 */ /* 0x001fca00078e0006 */
[----:B------:R1:W-:Y:S02]  /*22c0*/  STG.E.U16 desc[UR4][R6.64], R10 ;  /* 0x0000000a06007986 */ /* 0x0003e4000c101504 */
.L_x_7275:
[----:B------:R-:W-:-:S13]  /*22d0*/  ISETP.GE.AND P0, PT, R4, R3, PT ;  /* 0x000000030400720c */ /* 0x000fda0003f06270 */
[----:B------:R-:W-:Y:S05]  /*22e0*/  @P0 BRA `(.L_x_7277) ;  /* 0x0000000000340947 */ /* 0x000fea0003800000 */
[----:B01----:R-:W0:Y:S01]  /*22f0*/  LDC.64 R6, c[0x0][0x218] ;  /* 0x00008600ff067b82 */ /* 0x003e220000000a00 */
[----:B------:R-:W-:Y:S01]  /*2300*/  IADD3 R5, R2, R4, RZ ;  /* 0x0000000402057210 */ /* 0x000fe20007ffe0ff */
[----:B------:R-:W-:-:S04]  /*2310*/  VIADD R4, R4, 0x80 ;  /* 0x0000008004047836 */ /* 0x000fc80000000000 */
[----:B0-----:R-:W-:-:S05]  /*2320*/  IMAD.WIDE.U32 R6, R5, 0x2, R6 ;  /* 0x0000000205067825 */ /* 0x001fca00078e0006 */
[----:B------:R1:W-:Y:S02]  /*2330*/  STG.E.U16 desc[UR4][R6.64], R11 ;  /* 0x0000000b06007986 */ /* 0x0003e4000c101504 */
.L_x_7276:
        /* <DEDUP_REMOVED lines=8> */
.L_x_7277:
[----:B------:R-:W-:Y:S05]  /*23c0*/  BSYNC B1 ;  /* 0x0000000000017941 */ /* 0x000fea0003800000 */
.L_x_7273:
[----:B------:R-:W-:-:S13]  /*23d0*/  ISETP.GE.AND P0, PT, R4, R3, PT ;  /* 0x000000030400720c */ /* 0x000fda0003f06270 */
[----:B012---:R-:W0:Y:S01]  /*23e0*/  @!P0 LDC.64 R6, c[0x0][0x218] ;  /* 0x00008600ff068b82 */ /* 0x007e220000000a00 */
[----:B------:R-:W-:Y:S01]  /*23f0*/  @!P0 IMAD.IADD R5, R2, 0x1, R4 ;  /* 0x0000000102058824 */ /* 0x000fe200078e0204 */
[----:B------:R-:W-:-:S03]  /*2400*/  @!P0 IADD3 R4, R4, 0x80, RZ ;  /* 0x0000008004048810 */ /* 0x000fc60007ffe0ff */
[----:B0-----:R-:W-:-:S05]  /*2410*/  @!P0 IMAD.WIDE.U32 R6, R5, 0x2, R6 ;  /* 0x0000000205068825 */ /* 0x001fca00078e0006 */
[----:B------:R2:W-:Y:S02]  /*2420*/  @!P0 STG.E.U16 desc[UR4][R6.64], R13 ;  /* 0x0000000d06008986 */ /* 0x0005e4000c101504 */
.L_x_7278:
[----:B------:R-:W-:Y:S05]  /*2430*/  BSYNC B0 ;  /* 0x0000000000007941 */ /* 0x000fea0003800000 */
.L_x_7272:
        /* <DEDUP_REMOVED lines=8> */
.L_x_7279:
        /* <DEDUP_REMOVED lines=12> */
.L_x_10845:


//--------------------- .text._ZN2at6native18elementwise_kernelILi128ELi4EZNS0_15gpu_kernel_implIZZZN37_INTERNAL_cee6930f_7_Loss_cu_5b0651e139_GLOBAL__N__cee6930f_7_Loss_cu_5b0651e140binary_cross_entropy_backward_out_kernelERNS_6TensorERKS5_S8_S8_ENKUlvE_clEvENKUlvE1_clEvEUlN3c104HalfESC_SC_E_EEvRNS_18TensorIteratorBaseERKT_EUliE_EEviT1_ --------------------------
	.section	.text._ZN2at6native18elementwise_kernelILi128ELi4EZNS0_15gpu_kernel_implIZZZN37_INTERNAL_cee6930f_7_Loss_cu_5b0651e139_GLOBAL__N__cee6930f_7_Loss_cu_5b0651e140binary_cross_entropy_backward_out_kernelERNS_6TensorERKS5_S8_S8_ENKUlvE_clEvENKUlvE1_clEvEUlN3c104HalfESC_SC_E_EEvRNS_18TensorIteratorBaseERKT_EUliE_EEviT1_,"ax",@progbits
	.align	128
        .global         _ZN2at6native18elementwise_kernelILi128ELi4EZNS0_15gpu_kernel_implIZZZN37_INTERNAL_cee6930f_7_Loss_cu_5b0651e139_GLOBAL__N__cee6930f_7_Loss_cu_5b0651e140binary_cross_entropy_backward_out_kernelERNS_6TensorERKS5_S8_S8_ENKUlvE_clEvENKUlvE1_clEvEUlN3c104HalfESC_SC_E_EEvRNS_18TensorIteratorBaseERKT_EUliE_EEviT1_
        .type           _ZN2at6native18elementwise_kernelILi128ELi4EZNS0_15gpu_kernel_implIZZZN37_INTERNAL_cee6930f_7_Loss_cu_5b0651e139_GLOBAL__N__cee6930f_7_Loss_cu_5b0651e140binary_cross_entropy_backward_out_kernelERNS_6TensorERKS5_S8_S8_ENKUlvE_clEvENKUlvE1_clEvEUlN3c104HalfESC_SC_E_EEvRNS_18TensorIteratorBaseERKT_EUliE_EEviT1_,@function
        .size           _ZN2at6native18elementwise_kernelILi128ELi4EZNS0_15gpu_kernel_implIZZZN37_INTERNAL_cee6930f_7_Loss_cu_5b0651e139_GLOBAL__N__cee6930f_7_Loss_cu_5b0651e140binary_cross_entropy_backward_out_kernelERNS_6TensorERKS5_S8_S8_ENKUlvE_clEvENKUlvE1_clEvEUlN3c104HalfESC_SC_E_EEvRNS_18TensorIteratorBaseERKT_EUliE_EEviT1_,(.L_x_10846 - _ZN2at6native18elementwise_kernelILi128ELi4EZNS0_15gpu_kernel_implIZZZN37_INTERNAL_cee6930f_7_Loss_cu_5b0651e139_GLOBAL__N__cee6930f_7_Loss_cu_5b0651e140binary_cross_entropy_backward_out_kernelERNS_6TensorERKS5_S8_S8_ENKUlvE_clEvENKUlvE1_clEvEUlN3c104HalfESC_SC_E_EEvRNS_18TensorIteratorBaseERKT_EUliE_EEviT1_)
        .other          _ZN2at6native18elementwise_kernelILi128ELi4EZNS0_15gpu_kernel_implIZZZN37_INTERNAL_cee6930f_7_Loss_cu_5b0651e139_GLOBAL__N__cee6930f_7_Loss_cu_5b0651e140binary_cross_entropy_backward_out_kernelERNS_6TensorERKS5_S8_S8_ENKUlvE_clEvENKUlvE1_clEvEUlN3c104HalfESC_SC_E_EEvRNS_18TensorIteratorBaseERKT_EUliE_EEviT1_,@"STO_CUDA_ENTRY STV_DEFAULT"
_ZN2at6native18elementwise_kernelILi128ELi4EZNS0_15gpu_kernel_implIZZZN37_INTERNAL_cee6930f_7_Loss_cu_5b0651e139_GLOBAL__N__cee6930f_7_Loss_cu_5b0651e140binary_cross_entropy_backward_out_kernelERNS_6TensorERKS5_S8_S8_ENKUlvE_clEvENKUlvE1_clEvEUlN3c104HalfESC_SC_E_EEvRNS_18TensorIteratorBaseERKT_EUliE_EEviT1_:
.text._ZN2at6native18elementwise_kernelILi128ELi4EZNS0_15gpu_kernel_implIZZZN37_INTERNAL_cee6930f_7_Loss_cu_5b0651e139_GLOBAL__N__cee6930f_7_Loss_cu_5b0651e140binary_cross_entropy_backward_out_kernelERNS_6TensorERKS5_S8_S8_ENKUlvE_clEvENKUlvE1_clEvEUlN3c104HalfESC_SC_E_EEvRNS_18TensorIteratorBaseERKT_EUliE_EEviT1_:
        /* <DEDUP_REMOVED lines=391> */
.L_x_7282:
        /* <DEDUP_REMOVED lines=23> */
.L_x_7286:
[----:B------:R-:W2:Y:S02]  /*19e0*/  LDG.E.U8 R2, desc[UR36][R2.64] ;  /* 0x0000002402027981 */ /* 0x000ea4000c1e1100 */
[----:B--2---:R-:W-:-:S04]  /*19f0*/  I2FP.F32.U32 R0, R2 ;  /* 0x0000000200007245 */ /* 0x004fc80000201000 */
[----:B------:R-:W-:-:S04]  /*1a00*/  F2FP.F16.F32.PACK_AB R0, RZ, R0 ;  /* 0x00000000ff00723e */ /* 0x000fc800000000ff */
[----:B------:R-:W-:Y:S01]  /*1a10*/  PRMT R19, R0, 0x7610, R19 ;  /* 0x0000761000137816 */ /* 0x000fe20000000013 */
[----:B------:R-:W-:Y:S06]  /*1a20*/  BRA `(.L_x_7288) ;  /* 0x0000000c00bc7947 */ /* 0x000fec0003800000 */
.L_x_7285:
        /* <DEDUP_REMOVED lines=11> */
.L_x_7290:
[----:B------:R-:W2:Y:S02]  /*1ae0*/  LDG.E R2, desc[UR36][R2.64] ;  /* 0x0000002402027981 */ /* 0x000ea4000c1e1900 */
[----:B--2---:R-:W-:-:S04]  /*1af0*/  I2FP.F32.S32 R0, R2 ;  /* 0x0000000200007245 */ /* 0x004fc80000201400 */
[----:B------:R-:W-:-:S04]  /*1b00*/  F2FP.F16.F32.PACK_AB R0, RZ, R0 ;  /* 0x00000000ff00723e */ /* 0x000fc800000000ff */
[----:B------:R-:W-:Y:S01]  /*1b10*/  PRMT R19, R0, 0x7610, R19 ;  /* 0x0000761000137816 */ /* 0x000fe20000000013 */
[----:B------:R-:W-:Y:S06]  /*1b20*/  BRA `(.L_x_7288) ;  /* 0x0000000c007c7947 */ /* 0x000fec0003800000 */
.L_x_7289:
[----:B------:R-:W2:Y:S02]  /*1b30*/  LDG.E.U16 R2, desc[UR36][R2.64] ;  /* 0x0000002402027981 */ /* 0x000ea4000c1e1500 */
[----:B--2---:R-:W0:Y:S02]  /*1b40*/  I2F.S16 R0, R2 ;  /* 0x0000000200007306 */ /* 0x004e240000101400 */
[----:B0-----:R-:W-:-:S04]  /*1b50*/  F2FP.F16.F32.PACK_AB R0, RZ, R0 ;  /* 0x00000000ff00723e */ /* 0x001fc800000000ff */
[----:B------:R-:W-:Y:S01]  /*1b60*/  PRMT R19, R0, 0x7610, R19 ;  /* 0x0000761000137816 */ /* 0x000fe20000000013 */
[----:B------:R-:W-:Y:S06]  /*1b70*/  BRA `(.L_x_7288) ;  /* 0x0000000c00687947 */ /* 0x000fec0003800000 */
.L_x_7284:
        /* <DEDUP_REMOVED lines=9> */
.L_x_7292:
[----:B------:R0:W5:Y:S01]  /*1c10*/  LDG.E.U16 R19, desc[UR36][R2.64] ;  /* 0x0000002402137981 */ /* 0x000162000c1e1500 */
[----:B------:R-:W-:Y:S05]  /*1c20*/  BRA `(.L_x_7288) ;  /* 0x0000000c003c7947 */ /* 0x000fea0003800000 */
.L_x_7291:
        /* <DEDUP_REMOVED lines=9> */
.L_x_7294:
[----:B------:R1:W5:Y:S01]  /*1cc0*/  LDG.E.U16 R19, desc[UR36][R2.64] ;  /* 0x0000002402137981 */ /* 0x000362000c1e1500 */
[----:B------:R-:W-:Y:S05]  /*1cd0*/  BRA `(.L_x_7288) ;  /* 0x0000000c00107947 */ /* 0x000fea0003800000 */
.L_x_7293:
        /* <DEDUP_REMOVED lines=9> */
.L_x_7283:
        /* <DEDUP_REMOVED lines=14> */
.L_x_7297:
        /* <DEDUP_REMOVED lines=9> */
.L_x_7296:
        /* <DEDUP_REMOVED lines=28> */
.L_x_7299:
        /* <DEDUP_REMOVED lines=15> */
.L_x_7298:
[----:B------:R-:W2:Y:S02]  /*2190*/  LDG.E.U16 R0, desc[UR36][R2.64] ;  /* 0x0000002402007981 */ /* 0x000ea4000c1e1500 */
[----:B--2---:R-:W-:-:S05]  /*21a0*/  IMAD.U32 R0, R0, 0x10000, RZ ;  /* 0x0001000000007824 */ /* 0x004fca00078e00ff */
[----:B------:R-:W-:-:S04]  /*21b0*/  F2FP.F16.F32.PACK_AB R0, RZ, R0 ;  /* 0x00000000ff00723e */ /* 0x000fc800000000ff */
[----:B------:R-:W-:Y:S01]  /*21c0*/  PRMT R19, R0, 0x7610, R19 ;  /* 0x0000761000137816 */ /* 0x000fe20000000013 */
[----:B------:R-:W-:Y:S06]  /*21d0*/  BRA `(.L_x_7288) ;  /* 0x0000000400d07947 */ /* 0x000fec0003800000 */
.L_x_7295:
        /* <DEDUP_REMOVED lines=13> */
.L_x_7302:
        /* <DEDUP_REMOVED lines=21> */
.L_x_7306:
[----:B------:R-:W-:Y:S05]  /*2400*/  BSYNC B1 ;  /* 0x0000000000017941 */ /* 0x000fea0003800000 */
.L_x_7305:
[----:B------:R-:W-:Y:S01]  /*2410*/  LEA R3, R0, 0x3b800000, 0x17 ;  /* 0x3b80000000037811 */ /* 0x000fe200078eb8ff */
[----:B------:R-:W-:-:S05]  /*2420*/  IMAD.SHL.U32 R0, R2, 0x100000, RZ ;  /* 0x0010000002007824 */ /* 0x000fca00078e00ff */
[----:B------:R-:W-:-:S07]  /*2430*/  LOP3.LUT R0, R3, R0, R4, 0xfe, !PT ;  /* 0x0000000003007212 */ /* 0x000fce00078efe04 */
.L_x_7304:
[----:B------:R-:W-:Y:S05]  /*2440*/  BSYNC B0 ;  /* 0x0000000000007941 */ /* 0x000fea0003800000 */
.L_x_7303:
[----:B------:R-:W-:-:S04]  /*2450*/  F2FP.F16.F32.PACK_AB R0, RZ, R0 ;  /* 0x00000000ff00723e */ /* 0x000fc800000000ff */
[----:B------:R-:W-:Y:S01]  /*2460*/  PRMT R19, R0, 0x7610, R19 ;  /* 0x0000761000137816 */ /* 0x000fe20000000013 */
[----:B------:R-:W-:Y:S06]  /*2470*/  BRA `(.L_x_7288) ;  /* 0x0000000400287947 */ /* 0x000fec0003800000 */
.L_x_7301:
        /* <DEDUP_REMOVED lines=21> */
.L_x_7310:
[----:B------:R-:W-:Y:S05]  /*25d0*/  BSYNC B1 ;  /* 0x0000000000017941 */ /* 0x000fea0003800000 */
.L_x_7309:
[----:B------:R-:W-:Y:S01]  /*25e0*/  LEA R3, R0, 0x37800000, 0x17 ;  /* 0x3780000000037811 */ /* 0x000fe200078eb8ff */
[----:B------:R-:W-:-:S05]  /*25f0*/  IMAD.SHL.U32 R0, R2, 0x200000, RZ ;  /* 0x0020000002007824 */ /* 0x000fca00078e00ff */
[----:B------:R-:W-:-:S07]  /*2600*/  LOP3.LUT R0, R3, R0, R4, 0xfe, !PT ;  /* 0x0000000003007212 */ /* 0x000fce00078efe04 */
.L_x_7308:
[----:B------:R-:W-:Y:S05]  /*2610*/  BSYNC B0 ;  /* 0x0000000000007941 */ /* 0x000fea0003800000 */
.L_x_7307:
[----:B------:R-:W-:-:S04]  /*2620*/  F2FP.F16.F32.PACK_AB R0, RZ, R0 ;  /* 0x00000000ff00723e */ /* 0x000fc800000000ff */
[----:B------:R-:W-:Y:S01]  /*2630*/  PRMT R19, R0, 0x7610, R19 ;  /* 0x0000761000137816 */ /* 0x000fe20000000013 */
[----:B------:R-:W-:Y:S06]  /*2640*/  BRA `(.L_x_7288) ;  /* 0x0000000000b47947 */ /* 0x000fec0003800000 */
.L_x_7300:
        /* <DEDUP_REMOVED lines=14> */
.L_x_7314:
[----:B------:R-:W-:Y:S05]  /*2730*/  BSYNC B0 ;  /* 0x0000000000007941 */ /* 0x000fea0003800000 */
.L_x_7313:
[----:B------:R-:W-:-:S04]  /*2740*/  F2FP.F16.F32.PACK_AB R0, RZ, R0 ;  /* 0x00000000ff00723e */ /* 0x000fc800000000ff */
[----:B------:R-:W-:Y:S01]  /*2750*/  PRMT R19, R0, 0x7610, R19 ;  /* 0x0000761000137816 */ /* 0x000fe20000000013 */
[----:B------:R-:W-:Y:S06]  /*2760*/  BRA `(.L_x_7288) ;  /* 0x00000000006c7947 */ /* 0x000fec0003800000 */
.L_x_7287:
        /* <DEDUP_REMOVED lines=16> */
.L_x_7315:
[----:B------:R-:W-:Y:S01]  /*2870*/  PRMT R19, RZ, 0x7610, R19 ;  /* 0x00007610ff137816 */ /* 0x000fe20000000013 */
[----:B------:R-:W-:Y:S06]  /*2880*/  BRA `(.L_x_7288) ;  /* 0x0000000000247947 */ /* 0x000fec0003800000 */
.L_x_7312:
[----:B------:R-:W2:Y:S02]  /*2890*/  LDG.E.64 R2, desc[UR36][R2.64] ;  /* 0x0000002402027981 */ /* 0x000ea4000c1e1b00 */
[----:B--2---:R-:W0:Y:S02]  /*28a0*/  I2F.U64 R0, R2 ;  /* 0x0000000200007312 */ /* 0x004e240000301000 */
[----:B0-----:R-:W-:-:S04]  /*28b0*/  F2FP.F16.F32.PACK_AB R0, RZ, R0 ;  /* 0x00000000ff00723e */ /* 0x001fc800000000ff */
[----:B------:R-:W-:Y:S01]  /*28c0*/  PRMT R19, R0, 0x7610, R19 ;  /* 0x0000761000137816 */ /* 0x000fe20000000013 */
[----:B------:R-:W-:Y:S06]  /*28d0*/  BRA `(.L_x_7288) ;  /* 0x0000000000107947 */ /* 0x000fec0003800000 */
.L_x_7311:
[----:B------:R-:W2:Y:S02]  /*28e0*/  LDG.E R2, desc[UR36][R2.64] ;  /* 0x0000002402027981 */ /* 0x000ea4000c1e1900 */
[----:B--2---:R-:W-:-:S04]  /*28f0*/  I2FP.F32.U32 R0, R2 ;  /* 0x0000000200007245 */ /* 0x004fc80000201000 */
[----:B------:R-:W-:-:S04]  /*2900*/  F2FP.F16.F32.PACK_AB R0, RZ, R0 ;  /* 0x00000000ff00723e */ /* 0x000fc800000000ff */
[----:B------:R-:W-:-:S07]  /*2910*/  PRMT R19, R0, 0x7610, R19 ;  /* 0x0000761000137816 */ /* 0x000fce0000000013 */
.L_x_7288:
        /* <DEDUP_REMOVED lines=20> */
.L_x_7319:
[----:B------:R-:W2:Y:S02]  /*2a60*/  LDG.E.U8 R2, desc[UR36][R2.64] ;  /* 0x0000002402027981 */ /* 0x000ea4000c1e1100 */
[----:B--2---:R-:W-:-:S04]  /*2a70*/  I2FP.F32.U32 R0, R2 ;  /* 0x0000000200007245 */ /* 0x004fc80000201000 */
[----:B------:R-:W-:-:S04]  /*2a80*/  F2FP.F16.F32.PACK_AB R0, RZ, R0 ;  /* 0x00000000ff00723e */ /* 0x000fc800000000ff */
[----:B------:R-:W-:Y:S01]  /*2a90*/  PRMT R24, R0, 0x7610, R24 ;  /* 0x0000761000187816 */ /* 0x000fe20000000018 */
[----:B------:R-:W-:Y:S06]  /*2aa0*/  BRA `(.L_x_7321) ;  /* 0x0000000c00bc7947 */ /* 0x000fec0003800000 */
.L_x_7318:
        /* <DEDUP_REMOVED lines=11> */
.L_x_7323:
[----:B------:R-:W2:Y:S02]  /*2b60*/  LDG.E R2, desc[UR36][R2.64] ;  /* 0x0000002402027981 */ /* 0x000ea4000c1e1900 */
[----:B--2---:R-:W-:-:S04]  /*2b70*/  I2FP.F32.S32 R0, R2 ;  /* 0x0000000200007245 */ /* 0x004fc80000201400 */
[----:B------:R-:W-:-:S04]  /*2b80*/  F2FP.F16.F32.PACK_AB R0, RZ, R0 ;  /* 0x00000000ff00723e */ /* 0x000fc800000000ff */
[----:B------:R-:W-:Y:S01]  /*2b90*/  PRMT R24, R0, 0x7610, R24 ;  /* 0x0000761000187816 */ /* 0x000fe20000000018 */
[----:B------:R-:W-:Y:S06]  /*2ba0*/  BRA `(.L_x_7321) ;  /* 0x0000000c007c7947 */ /* 0x000fec0003800000 */
.L_x_7322:
[----:B------:R-:W2:Y:S02]  /*2bb0*/  LDG.E.U16 R2, desc[UR36][R2.64] ;  /* 0x0000002402027981 */ /* 0x000ea4000c1e1500 */
[----:B--2---:R-:W0:Y:S02]  /*2bc0*/  I2F.S16 R0, R2 ;  /* 0x0000000200007306 */ /* 0x004e240000101400 */
[----:B0-----:R-:W-:-:S04]  /*2bd0*/  F2FP.F16.F32.PACK_AB R0, RZ, R0 ;  /* 0x00000000ff00723e */ /* 0x001fc800000000ff */
[----:B------:R-:W-:Y:S01]  /*2be0*/  PRMT R24, R0, 0x7610, R24 ;  /* 0x0000761000187816 */ /* 0x000fe20000000018 */
[----:B------:R-:W-:Y:S06]  /*2bf0*/  BRA `(.L_x_7321) ;  /* 0x0000000c00687947 */ /* 0x000fec0003800000 */
.L_x_7317:
        /* <DEDUP_REMOVED lines=9> */
.L_x_7325:
[----:B------:R1:W5:Y:S01]  /*2c90*/  LDG.E.U16 R24, desc[UR36][R2.64] ;  /* 0x0000002402187981 */ /* 0x000362000c1e1500 */
[----:B------:R-:W-:Y:S05]  /*2ca0*/  BRA `(.L_x_7321) ;  /* 0x0000000c003c7947 */ /* 0x000fea0003800000 */
.L_x_7324:
        /* <DEDUP_REMOVED lines=9> */
.L_x_7327:
[----:B------:R0:W5:Y:S01]  /*2d40*/  LDG.E.U16 R24, desc[UR36][R2.64] ;  /* 0x0000002402187981 */ /* 0x000162000c1e1500 */
[----:B------:R-:W-:Y:S05]  /*2d50*/  BRA `(.L_x_7321) ;  /* 0x0000000c00107947 */ /* 0x000fea0003800000 */
.L_x_7326:
        /* <DEDUP_REMOVED lines=9> */
.L_x_7316:
        /* <DEDUP_REMOVED lines=14> */
.L_x_7330:
        /* <DEDUP_REMOVED lines=9> */
.L_x_7329:
        /* <DEDUP_REMOVED lines=28> */
.L_x_7332:
        /* <DEDUP_REMOVED lines=15> */
.L_x_7331:
[----:B------:R-:W2:Y:S02]  /*3210*/  LDG.E.U16 R0, desc[UR36][R2.64] ;  /* 0x0000002402007981 */ /* 0x000ea4000c1e1500 */
[----:B--2---:R-:W-:-:S05]  /*3220*/  IMAD.U32 R0, R0, 0x10000, RZ ;  /* 0x0001000000007824 */ /* 0x004fca00078e00ff */
[----:B------:R-:W-:-:S04]  /*3230*/  F2FP.F16.F32.PACK_AB R0, RZ, R0 ;  /* 0x00000000ff00723e */ /* 0x000fc800000000ff */
[----:B------:R-:W-:Y:S01]  /*3240*/  PRMT R24, R0, 0x7610, R24 ;  /* 0x0000761000187816 */ /* 0x000fe20000000018 */
[----:B------:R-:W-:Y:S06]  /*3250*/  BRA `(.L_x_7321) ;  /* 0x0000000400d07947 */ /* 0x000fec0003800000 */
.L_x_7328:
        /* <DEDUP_REMOVED lines=13> */
.L_x_7335:
        /* <DEDUP_REMOVED lines=21> */
.L_x_7339:
[----:B------:R-:W-:Y:S05]  /*3480*/  BSYNC B1 ;  /* 0x0000000000017941 */ /* 0x000fea0003800000 */
.L_x_7338:
[----:B------:R-:W-:Y:S01]  /*3490*/  LEA R3, R0, 0x3b800000, 0x17 ;  /* 0x3b80000000037811 */ /* 0x000fe200078eb8ff */
[----:B------:R-:W-:-:S05]  /*34a0*/  IMAD.SHL.U32 R0, R2, 0x100000, RZ ;  /* 0x0010000002007824 */ /* 0x000fca00078e00ff */
[----:B------:R-:W-:-:S07]  /*34b0*/  LOP3.LUT R0, R3, R0, R4, 0xfe, !PT ;  /* 0x0000000003007212 */ /* 0x000fce00078efe04 */
.L_x_7337:
[----:B------:R-:W-:Y:S05]  /*34c0*/  BSYNC B0 ;  /* 0x0000000000007941 */ /* 0x000fea0003800000 */
.L_x_7336:
[----:B------:R-:W-:-:S04]  /*34d0*/  F2FP.F16.F32.PACK_AB R0, RZ, R0 ;  /* 0x00000000ff00723e */ /* 0x000fc800000000ff */
[----:B------:R-:W-:Y:S01]  /*34e0*/  PRMT R24, R0, 0x7610, R24 ;  /* 0x0000761000187816 */ /* 0x000fe20000000018 */
[----:B------:R-:W-:Y:S06]  /*34f0*/  BRA `(.L_x_7321) ;  /* 0x0000000400287947 */ /* 0x000fec0003800000 */
.L_x_7334:
        /* <DEDUP_REMOVED lines=21> */
.L_x_7343:
[----:B------:R-:W-:Y:S05]  /*3650*/  BSYNC B1 ;  /* 0x0000000000017941 */ /* 0x000fea0003800000 */
.L_x_7342:
[----:B------:R-:W-:Y:S01]  /*3660*/  LEA R3, R0, 0x37800000, 0x17 ;  /* 0x3780000000037811 */ /* 0x000fe200078eb8ff */
[----:B------:R-:W-:-:S05]  /*3670*/  IMAD.SHL.U32 R0, R2, 0x200000, RZ ;  /* 0x0020000002007824 */ /* 0x000fca00078e00ff */
[----:B------:R-:W-:-:S07]  /*3680*/  LOP3.LUT R0, R3, R0, R4, 0xfe, !PT ;  /* 0x0000000003007212 */ /* 0x000fce00078efe04 */
.L_x_7341:
[----:B------:R-:W-:Y:S05]  /*3690*/  BSYNC B0 ;  /* 0x0000000000007941 */ /* 0x000fea0003800000 */
.L_x_7340:
[----:B------:R-:W-:-:S04]  /*36a0*/  F2FP.F16.F32.PACK_AB R0, RZ, R0 ;  /* 0x00000000ff00723e */ /* 0x000fc800000000ff */
[----:B------:R-:W-:Y:S01]  /*36b0*/  PRMT R24, R0, 0x7610, R24 ;  /* 0x0000761000187816 */ /* 0x000fe20000000018 */
[----:B------:R-:W-:Y:S06]  /*36c0*/  BRA `(.L_x_7321) ;  /* 0x0000000000b47947 */ /* 0x000fec0003800000 */
.L_x_7333:
        /* <DEDUP_REMOVED lines=14> */
.L_x_7347:
[----:B------:R-:W-:Y:S05]  /*37b0*/  BSYNC B0 ;  /* 0x0000000000007941 */ /* 0x000fea0003800000 */
.L_x_7346:
[----:B------:R-:W-:-:S04]  /*37c0*/  F2FP.F16.F32.PACK_AB R0, RZ, R0 ;  /* 0x00000000ff00723e */ /* 0x000fc800000000ff */
[----:B------:R-:W-:Y:S01]  /*37d0*/  PRMT R24, R0, 0x7610, R24 ;  /* 0x0000761000187816 */ /* 0x000fe20000000018 */
[----:B------:R-:W-:Y:S06]  /*37e0*/  BRA `(.L_x_7321) ;  /* 0x00000000006c7947 */ /* 0x000fec0003800000 */
.L_x_7320:
        /* <DEDUP_REMOVED lines=16> */
.L_x_7348:
[----:B------:R-:W-:Y:S01]  /*38f0*/  PRMT R24, RZ, 0x7610, R24 ;  /* 0x00007610ff187816 */ /* 0x000fe20000000018 */
[----:B------:R-:W-:Y:S06]  /*3900*/  BRA `(.L_x_7321) ;  /* 0x0000000000247947 */ /* 0x000fec0003800000 */
.L_x_7345:
[----:B------:R-:W2:Y:S02]  /*3910*/  LDG.E.64 R2, desc[UR36][R2.64] ;  /* 0x0000002402027981 */ /* 0x000ea4000c1e1b00 */
[----:B--2---:R-:W0:Y:S02]  /*3920*/  I2F.U64 R0, R2 ;  /* 0x0000000200007312 */ /* 0x004e240000301000 */
[----:B0-----:R-:W-:-:S04]  /*3930*/  F2FP.F16.F32.PACK_AB R0, RZ, R0 ;  /* 0x00000000ff00723e */ /* 0x001fc800000000ff */
[----:B------:R-:W-:Y:S01]  /*3940*/  PRMT R24, R0, 0x7610, R24 ;  /* 0x0000761000187816 */ /* 0x000fe20000000018 */
[----:B------:R-:W-:Y:S06]  /*3950*/  BRA `(.L_x_7321) ;  /* 0x0000000000107947 */ /* 0x000fec0003800000 */
.L_x_7344:
[----:B------:R-:W2:Y:S02]  /*3960*/  LDG.E R2, desc[UR36][R2.64] ;  /* 0x0000002402027981 */ /* 0x000ea4000c1e1900 */
[----:B--2---:R-:W-:-:S04]  /*3970*/  I2FP.F32.U32 R0, R2 ;  /* 0x0000000200007245 */ /* 0x004fc80000201000 */
[----:B------:R-:W-:-:S04]  /*3980*/  F2FP.F16.F32.PACK_AB R0, RZ, R0 ;  /* 0x00000000ff00723e */ /* 0x000fc800000000ff */
[----:B------:R-:W-:-:S07]  /*3990*/  PRMT R24, R0, 0x7610, R24 ;  /* 0x0000761000187816 */ /* 0x000fce0000000018 */
.L_x_7321:
        /* <DEDUP_REMOVED lines=17> */
[----:B0-----:R-:W-:Y:S01]  /*3ab0*/  F2FP.F16.F32.PACK_AB R0, RZ, R0 ;  /* 0x00000000ff00723e */ /* 0x001fe200000000ff */
[----:B------:R-:W-:Y:S06]  /*3ac0*/  BRA `(.L_x_7354) ;  /* 0x0000000c00987947 */ /* 0x000fec0003800000 */
.L_x_7352:
[----:B------:R-:W2:Y:S02]  /*3ad0*/  LDG.E.U8 R2, desc[UR36][R2.64] ;  /* 0x0000002402027981 */ /* 0x000ea4000c1e1100 */
[----:B--2---:R-:W-:-:S04]  /*3ae0*/  I2FP.F32.U32 R0, R2 ;  /* 0x0000000200007245 */ /* 0x004fc80000201000 */
[----:B------:R-:W-:Y:S01]  /*3af0*/  F2FP.F16.F32.PACK_AB R0, RZ, R0 ;  /* 0x00000000ff00723e */ /* 0x000fe200000000ff */
[----:B------:R-:W-:Y:S06]  /*3b00*/  BRA `(.L_x_7354) ;  /* 0x0000000c00887947 */ /* 0x000fec0003800000 */
.L_x_7351:
        /* <DEDUP_REMOVED lines=8> */
[----:B0-----:R-:W-:Y:S01]  /*3b90*/  F2FP.F16.F32.PACK_AB R0, RZ, R0 ;  /* 0x00000000ff00723e */ /* 0x001fe200000000ff */
[----:B------:R-:W-:Y:S06]  /*3ba0*/  BRA `(.L_x_7354) ;  /* 0x0000000c00607947 */ /* 0x000fec0003800000 */
.L_x_7356:
[----:B------:R-:W2:Y:S02]  /*3bb0*/  LDG.E R2, desc[UR36][R2.64] ;  /* 0x0000002402027981 */ /* 0x000ea4000c1e1900 */
[----:B--2---:R-:W-:-:S04]  /*3bc0*/  I2FP.F32.S32 R0, R2 ;  /* 0x0000000200007245 */ /* 0x004fc80000201400 */
[----:B------:R-:W-:Y:S01]  /*3bd0*/  F2FP.F16.F32.PACK_AB R0, RZ, R0 ;  /* 0x00000000ff00723e */ /* 0x000fe200000000ff */
[----:B------:R-:W-:Y:S06]  /*3be0*/  BRA `(.L_x_7354) ;  /* 0x0000000c00507947 */ /* 0x000fec0003800000 */
.L_x_7355:
[----:B------:R-:W2:Y:S02]  /*3bf0*/  LDG.E.U16 R2, desc[UR36][R2.64] ;  /* 0x0000002402027981 */ /* 0x000ea4000c1e1500 */
[----:B--2---:R-:W0:Y:S02]  /*3c00*/  I2F.S16 R0, R2 ;  /* 0x0000000200007306 */ /* 0x004e240000101400 */
[----:B0-----:R-:W-:Y:S01]  /*3c10*/  F2FP.F16.F32.PACK_AB R0, RZ, R0 ;  /* 0x00000000ff00723e */ /* 0x001fe200000000ff */
[----:B------:R-:W-:Y:S06]  /*3c20*/  BRA `(.L_x_7354) ;  /* 0x0000000c00407947 */ /* 0x000fec0003800000 */
.L_x_7350:
        /* <DEDUP_REMOVED lines=9> */
.L_x_7358:
[----:B------:R1:W5:Y:S01]  /*3cc0*/  LDG.E.U16 R0, desc[UR36][R2.64] ;  /* 0x0000002402007981 */ /* 0x000362000c1e1500 */
[----:B------:R-:W-:Y:S05]  /*3cd0*/  BRA `(.L_x_7354) ;  /* 0x0000000c00147947 */ /* 0x000fea0003800000 */
.L_x_7357:
        /* <DEDUP_REMOVED lines=9> */
.L_x_7360:
[----:B------:R0:W5:Y:S01]  /*3d70*/  LDG.E.U16 R0, desc[UR36][R2.64] ;  /* 0x0000002402007981 */ /* 0x000162000c1e1500 */
[----:B------:R-:W-:Y:S05]  /*3d80*/  BRA `(.L_x_7354) ;  /* 0x0000000800e87947 */ /* 0x000fea0003800000 */
.L_x_7359:
[----:B------:R-:W2:Y:S01]  /*3d90*/  LDG.E.64 R2, desc[UR36][R2.64] ;  /* 0x0000002402027981 */ /* 0x000ea2000c1e1b00 */
[----:B------:R-:W-:Y:S01]  /*3da0*/  UMOV UR4, 0xf0000000 ;  /* 0xf000000000047882 */ /* 0x000fe20000000000 */
[----:B------:R-:W-:Y:S01]  /*3db0*/  UMOV UR5, 0x380fffff ;  /* 0x380fffff00057882 */ /* 0x000fe20000000000 */
[----:B--2---:R-:W0:Y:S01]  /*3dc0*/  F2F.F32.F64 R0, R2 ;  /* 0x0000000200007310 */ /* 0x004e220000301000 */
[----:B------:R-:W-:-:S14]  /*3dd0*/  DSETP.GEU.AND P0, PT, |R2|, UR4, PT ;  /* 0x0000000402007e2a */ /* 0x000fdc000bf0e200 */
[----:B0-----:R-:W-:-:S05]  /*3de0*/  @!P0 FMUL R0, R0, 1.175494350822287508e-38 ;  /* 0x0080000000008820 */ /* 0x001fca0000400000 */
[----:B------:R-:W-:Y:S01]  /*3df0*/  F2FP.F16.F32.PACK_AB R0, RZ, R0 ;  /* 0x00000000ff00723e */ /* 0x000fe200000000ff */
[----:B------:R-:W-:Y:S06]  /*3e00*/  BRA `(.L_x_7354) ;  /* 0x0000000800c87947 */ /* 0x000fec0003800000 */
.L_x_7349:
        /* <DEDUP_REMOVED lines=11> */
[----:B------:R-:W-:Y:S01]  /*3ec0*/  F2FP.F16.F32.PACK_AB R0, RZ, R0 ;  /* 0x00000000ff00723e */ /* 0x000fe200000000ff */
[----:B------:R-:W-:Y:S06]  /*3ed0*/  BRA `(.L_x_7354) ;  /* 0x0000000800947947 */ /* 0x000fec0003800000 */
.L_x_7363:
        /* <DEDUP_REMOVED lines=8> */
.L_x_7362:
        /* <DEDUP_REMOVED lines=28> */
.L_x_7365:
        /* <DEDUP_REMOVED lines=15> */
.L_x_7364:
[----:B------:R-:W2:Y:S02]  /*4210*/  LDG.E.U16 R0, desc[UR36][R2.64] ;  /* 0x0000002402007981 */ /* 0x000ea4000c1e1500 */
[----:B--2---:R-:W-:-:S05]  /*4220*/  IMAD.U32 R0, R0, 0x10000, RZ ;  /* 0x0001000000007824 */ /* 0x004fca00078e00ff */
[----:B------:R-:W-:Y:S01]  /*4230*/  F2FP.F16.F32.PACK_AB R0, RZ, R0 ;  /* 0x00000000ff00723e */ /* 0x000fe200000000ff */
[----:B------:R-:W-:Y:S06]  /*4240*/  BRA `(.L_x_7354) ;  /* 0x0000000400b87947 */ /* 0x000fec0003800000 */
.L_x_7361:
        /* <DEDUP_REMOVED lines=10> */
[----:B------:R-:W-:Y:S01]  /*42f0*/  F2FP.F16.F32.PACK_AB R0, RZ, R0 ;  /* 0x00000000ff00723e */ /* 0x000fe200000000ff */
[----:B------:R-:W-:Y:S06]  /*4300*/  BRA `(.L_x_7354) ;  /* 0x0000000400887947 */ /* 0x000fec0003800000 */
.L_x_7368:
        /* <DEDUP_REMOVED lines=21> */
.L_x_7372:
[----:B------:R-:W-:Y:S05]  /*4460*/  BSYNC B1 ;  /* 0x0000000000017941 */ /* 0x000fea0003800000 */
.L_x_7371:
[----:B------:R-:W-:Y:S01]  /*4470*/  LEA R3, R0, 0x3b800000, 0x17 ;  /* 0x3b80000000037811 */ /* 0x000fe200078eb8ff */
[----:B------:R-:W-:-:S05]  /*4480*/  IMAD.SHL.U32 R0, R2, 0x100000, RZ ;  /* 0x0010000002007824 */ /* 0x000fca00078e00ff */
[----:B------:R-:W-:-:S07]  /*4490*/  LOP3.LUT R0, R3, R0, R4, 0xfe, !PT ;  /* 0x0000000003007212 */ /* 0x000fce00078efe04 */
.L_x_7370:
[----:B------:R-:W-:Y:S05]  /*44a0*/  BSYNC B0 ;  /* 0x0000000000007941 */ /* 0x000fea0003800000 */
.L_x_7369:
[----:B------:R-:W-:Y:S01]  /*44b0*/  F2FP.F16.F32.PACK_AB R0, RZ, R0 ;  /* 0x00000000ff00723e */ /* 0x000fe200000000ff */
[----:B------:R-:W-:Y:S06]  /*44c0*/  BRA `(.L_x_7354) ;  /* 0x0000000400187947 */ /* 0x000fec0003800000 */
.L_x_7367:
        /* <DEDUP_REMOVED lines=21> */
.L_x_7376:
[----:B------:R-:W-:Y:S05]  /*4620*/  BSYNC B1 ;  /* 0x0000000000017941 */ /* 0x000fea0003800000 */
.L_x_7375:
[----:B------:R-:W-:Y:S01]  /*4630*/  LEA R3, R0, 0x37800000, 0x17 ;  /* 0x3780000000037811 */ /* 0x000fe200078eb8ff */
[----:B------:R-:W-:-:S05]  /*4640*/  IMAD.SHL.U32 R0, R2, 0x200000, RZ ;  /* 0x0020000002007824 */ /* 0x000fca00078e00ff */
[----:B------:R-:W-:-:S07]  /*4650*/  LOP3.LUT R0, R3, R0, R4, 0xfe, !PT ;  /* 0x0000000003007212 */ /* 0x000fce00078efe04 */
.L_x_7374:
[----:B------:R-:W-:Y:S05]  /*4660*/  BSYNC B0 ;  /* 0x0000000000007941 */ /* 0x000fea0003800000 */
.L_x_7373:
[----:B------:R-:W-:Y:S01]  /*4670*/  F2FP.F16.F32.PACK_AB R0, RZ, R0 ;  /* 0x00000000ff00723e */ /* 0x000fe200000000ff */
[----:B------:R-:W-:Y:S06]  /*4680*/  BRA `(.L_x_7354) ;  /* 0x0000000000a87947 */ /* 0x000fec0003800000 */
.L_x_7366:
        /* <DEDUP_REMOVED lines=14> */
.L_x_7380:
[----:B------:R-:W-:Y:S05]  /*4770*/  BSYNC B0 ;  /* 0x0000000000007941 */ /* 0x000fea0003800000 */
.L_x_7379:
[----:B------:R-:W-:Y:S01]  /*4780*/  F2FP.F16.F32.PACK_AB R0, RZ, R0 ;  /* 0x00000000ff00723e */ /* 0x000fe200000000ff */
[----:B------:R-:W-:Y:S06]  /*4790*/  BRA `(.L_x_7354) ;  /* 0x0000000000647947 */ /* 0x000fec0003800000 */
.L_x_7353:
        /* <DEDUP_REMOVED lines=16> */
.L_x_7381:
[----:B------:R-:W-:Y:S01]  /*48a0*/  PRMT R0, RZ, 0x7610, R0 ;  /* 0x00007610ff007816 */ /* 0x000fe20000000000 */
[----:B------:R-:W-:Y:S06]  /*48b0*/  BRA `(.L_x_7354) ;  /* 0x00000000001c7947 */ /* 0x000fec0003800000 */
.L_x_7378:
[----:B------:R-:W2:Y:S02]  /*48c0*/  LDG.E.64 R2, desc[UR36][R2.64] ;  /* 0x0000002402027981 */ /* 0x000ea4000c1e1b00 */
[----:B--2---:R-:W0:Y:S02]  /*48d0*/  I2F.U64 R0, R2 ;  /* 0x0000000200007312 */ /* 0x004e240000301000 */
[----:B0-----:R-:W-:Y:S01]  /*48e0*/  F2FP.F16.F32.PACK_AB R0, RZ, R0 ;  /* 0x00000000ff00723e */ /* 0x001fe200000000ff */
[----:B------:R-:W-:Y:S06]  /*48f0*/  BRA `(.L_x_7354) ;  /* 0x00000000000c7947 */ /* 0x000fec0003800000 */
.L_x_7377:
[----:B------:R-:W2:Y:S02]  /*4900*/  LDG.E R2, desc[UR36][R2.64] ;  /* 0x0000002402027981 */ /* 0x000ea4000c1e1900 */
[----:B--2---:R-:W-:-:S04]  /*4910*/  I2FP.F32.U32 R0, R2 ;  /* 0x0000000200007245 */ /* 0x004fc80000201000 */
[----:B------:R-:W-:-:S07]  /*4920*/  F2FP.F16.F32.PACK_AB R0, RZ, R0 ;  /* 0x00000000ff00723e */ /* 0x000fce00000000ff */
.L_x_7354:
[----:B-----5:R-:W-:Y:S01]  /*4930*/  HADD2.F32 R24, -RZ, R24.H0_H0 ;  /* 0x20000018ff187230 */ /* 0x020fe20000004100 */
[----:B------:R-:W2:Y:S01]  /*4940*/  LDC.U8 R4, c[0x0][0x4f9] ;  /* 0x00013e40ff047b82 */ /* 0x000ea20000000000 */
[----:B------:R-:W-:Y:S02]  /*4950*/  HADD2.F32 R5, -RZ, R0.H0_H0 ;  /* 0x20000000ff057230 */ /* 0x000fe40000004100 */
[----:B------:R-:W-:Y:S02]  /*4960*/  HADD2.F32 R19, -RZ, R19.H0_H0 ;  /* 0x20000013ff137230 */ /* 0x000fe40000004100 */
[----:B01----:R-:W-:-:S05]  /*4970*/  FADD.FTZ R2, -R24, 1 ;  /* 0x3f80000018027421 */ /* 0x003fca0000010100 */
[----:B------:R-:W-:-:S05]  /*4980*/  F2FP.F16.F32.PACK_AB R2, RZ, R2 ;  /* 0x00000002ff02723e */ /* 0x000fca00000000ff */
[----:B------:R-:W-:-:S05]  /*4990*/  HADD2.F32 R3, -RZ, R2.H0_H0 ;  /* 0x20000002ff037230 */ /* 0x000fca0000004100 */
[C---:B------:R-:W-:Y:S01]  /*49a0*/  FMUL.FTZ R3, R24.reuse, R3 ;  /* 0x0000000318037220 */ /* 0x040fe20000410000 */
[----:B------:R-:W-:-:S04]  /*49b0*/  FADD.FTZ R24, R24, -R5 ;  /* 0x8000000518187221 */ /* 0x000fc80000010000 */
[----:B------:R-:W-:Y:S02]  /*49c0*/  F2FP.F16.F32.PACK_AB R3, RZ, R3 ;  /* 0x00000003ff03723e */ /* 0x000fe400000000ff */
[----:B--2---:R-:W-:-:S03]  /*49d0*/  PRMT R2, R4, 0x9910, RZ ;  /* 0x0000991004027816 */ /* 0x004fc600000000ff */
[----:B------:R-:W-:Y:S01]  /*49e0*/  HADD2.F32 R3, -RZ, R3.H0_H0 ;  /* 0x20000003ff037230 */ /* 0x000fe20000004100 */
[----:B------:R-:W-:-:S04]  /*49f0*/  ISETP.GT.AND P0, PT, R2, 0x9, PT ;  /* 0x000000090200780c */ /* 0x000fc80003f04270 */
[----:B------:R-:W-:-:S04]  /*4a00*/  FMNMX.FTZ R3, RZ, R3, !PT ;  /* 0x00000003ff037209 */ /* 0x000fc80007810000 */
[----:B------:R-:W-:-:S05]  /*4a10*/  F2FP.F16.F32.PACK_AB R3, R24, R3 ;  /* 0x000000031803723e */ /* 0x000fca00000000ff */
[--C-:B------:R-:W-:Y:S02]  /*4a20*/  HADD2.F32 R0, -RZ, R3.reuse.H1_H1 ;  /* 0x30000003ff007230 */ /* 0x100fe40000004100 */
[----:B------:R-:W-:-:S03]  /*4a30*/  HADD2.F32 R3, -RZ, R3.H0_H0 ;  /* 0x20000003ff037230 */ /* 0x000fc60000004100 */
[----:B------:R-:W-:-:S03]  /*4a40*/  FMUL.FTZ R0, R19, R0 ;  /* 0x0000000013007220 */ /* 0x000fc60000410000 */
[----:B------:R-:W0:Y:S02]  /*4a50*/  MUFU.RCP R3, R3 ;  /* 0x0000000300037308 */ /* 0x000e240000001000 */
[----:B------:R-:W-:-:S05]  /*4a60*/  F2FP.F16.F32.PACK_AB R0, RZ, R0 ;  /* 0x00000000ff00723e */ /* 0x000fca00000000ff */
[----:B------:R-:W-:-:S05]  /*4a70*/  HADD2.F32 R0, -RZ, R0.H0_H0 ;  /* 0x20000000ff007230 */ /* 0x000fca0000004100 */
[----:B0-----:R-:W-:-:S05]  /*4a80*/  FMUL.FTZ R0, R0, R3 ;  /* 0x0000000300007220 */ /* 0x001fca0000410000 */
        /* <DEDUP_REMOVED lines=14> */
.L_x_7385:
[----:B------:R-:W-:-:S06]  /*4b70*/  HADD2.F32 R3, -RZ, R0.H0_H0 ;  /* 0x20000000ff037230 */ /* 0x000fcc0000004100 */
[----:B------:R-:W0:Y:S02]  /*4b80*/  F2I.S64.TRUNC R2, R3 ;  /* 0x0000000300027311 */ /* 0x000e24000020d900 */
[----:B0-----:R0:W-:Y:S01]  /*4b90*/  STG.E.U8 desc[UR36][R16.64], R2 ;  /* 0x0000000210007986 */ /* 0x0011e2000c101124 */
[----:B------:R-:W-:Y:S05]  /*4ba0*/  BRA `(.L_x_7387) ;  /* 0x0000000c00847947 */ /* 0x000fea0003800000 */
.L_x_7384:
        /* <DEDUP_REMOVED lines=10> */
.L_x_7389:
[----:B------:R-:W-:-:S04]  /*4c50*/  HADD2.F32 R0, -RZ, R0.H0_H0 ;  /* 0x20000000ff007230 */ /* 0x000fc80000004100 */
[----:B------:R-:W0:Y:S02]  /*4c60*/  F2I.FTZ.TRUNC.NTZ R3, R0 ;  /* 0x0000000000037305 */ /* 0x000e24000021f100 */
[----:B0-----:R0:W-:Y:S01]  /*4c70*/  STG.E desc[UR36][R16.64], R3 ;  /* 0x0000000310007986 */ /* 0x0011e2000c101924 */
[----:B------:R-:W-:Y:S05]  /*4c80*/  BRA `(.L_x_7387) ;  /* 0x0000000c004c7947 */ /* 0x000fea0003800000 */
.L_x_7388:
[----:B------:R-:W-:-:S04]  /*4c90*/  HADD2.F32 R0, -RZ, R0.H0_H0 ;  /* 0x20000000ff007230 */ /* 0x000fc80000004100 */
[----:B------:R-:W0:Y:S02]  /*4ca0*/  F2I.FTZ.TRUNC.NTZ R3, R0 ;  /* 0x0000000000037305 */ /* 0x000e24000021f100 */
[----:B0-----:R0:W-:Y:S01]  /*4cb0*/  STG.E.U16 desc[UR36][R16.64], R3 ;  /* 0x0000000310007986 */ /* 0x0011e2000c101524 */
[----:B------:R-:W-:Y:S05]  /*4cc0*/  BRA `(.L_x_7387) ;  /* 0x0000000c003c7947 */ /* 0x000fea0003800000 */
.L_x_7383:
        /* <DEDUP_REMOVED lines=9> */
.L_x_7391:
[----:B------:R0:W-:Y:S01]  /*4d60*/  STG.E.U16 desc[UR36][R16.64], R0 ;  /* 0x0000000010007986 */ /* 0x0001e2000c101524 */
[----:B------:R-:W-:Y:S05]  /*4d70*/  BRA `(.L_x_7387) ;  /* 0x0000000c00107947 */ /* 0x000fea0003800000 */
.L_x_7390:
        /* <DEDUP_REMOVED lines=10> */
.L_x_7393:
[----:B------:R-:W-:-:S05]  /*4e20*/  HADD2.F32 R0, -RZ, R0.H0_H0 ;  /* 0x20000000ff007230 */ /* 0x000fca0000004100 */
[----:B------:R-:W-:-:S04]  /*4e30*/  F2FP.F16.F32.PACK_AB R0, RZ, R0 ;  /* 0x00000000ff00723e */ /* 0x000fc800000000ff */
[----:B------:R-:W-:-:S05]  /*4e40*/  PRMT R0, R0, 0x5410, RZ ;  /* 0x0000541000007816 */ /* 0x000fca00000000ff */
[----:B------:R0:W-:Y:S01]  /*4e50*/  STG.E desc[UR36][R16.64], R0 ;  /* 0x0000000010007986 */ /* 0x0001e2000c101924 */
[----:B------:R-:W-:Y:S05]  /*4e60*/  BRA `(.L_x_7387) ;  /* 0x0000000800d47947 */ /* 0x000fea0003800000 */
.L_x_7392:
[----:B------:R-:W-:-:S05]  /*4e70*/  HADD2.F32 R2, -RZ, R0.H0_H0 ;  /* 0x20000000ff027230 */ /* 0x000fca0000004100 */
[----:B------:R-:W-:-:S06]  /*4e80*/  FMUL.FTZ R2, R2, 1 ;  /* 0x3f80000002027820 */ /* 0x000fcc0000410000 */
[----:B------:R-:W0:Y:S02]  /*4e90*/  F2F.F64.F32 R2, R2 ;  /* 0x0000000200027310 */ /* 0x000e240000201800 */
[----:B0-----:R0:W-:Y:S01]  /*4ea0*/  STG.E.64 desc[UR36][R16.64], R2 ;  /* 0x0000000210007986 */ /* 0x0011e2000c101b24 */
[----:B------:R-:W-:Y:S05]  /*4eb0*/  BRA `(.L_x_7387) ;  /* 0x0000000800c07947 */ /* 0x000fea0003800000 */
.L_x_7382:
        /* <DEDUP_REMOVED lines=13> */
.L_x_7396:
[----:B------:R-:W-:Y:S01]  /*4f90*/  HADD2.F32 R0, -RZ, R0.H0_H0 ;  /* 0x20000000ff007230 */ /* 0x000fe20000004100 */
[----:B------:R-:W-:-:S04]  /*4fa0*/  CS2R R6, SRZ ;  /* 0x0000000000067805 */ /* 0x000fc8000001ff00 */
[----:B------:R-:W-:-:S04]  /*4fb0*/  FMUL.FTZ R0, R0, 1 ;  /* 0x3f80000000007820 */ /* 0x000fc80000410000 */
[----:B------:R-:W0:Y:S02]  /*4fc0*/  F2F.F64.F32 R4, R0 ;  /* 0x0000000000047310 */ /* 0x000e240000201800 */
[----:B0-----:R0:W-:Y:S01]  /*4fd0*/  STG.E.128 desc[UR36][R16.64], R4 ;  /* 0x0000000410007986 */ /* 0x0011e2000c101d24 */
[----:B------:R-:W-:Y:S05]  /*4fe0*/  BRA `(.L_x_7387) ;  /* 0x0000000800747947 */ /* 0x000fea0003800000 */
.L_x_7395:
        /* <DEDUP_REMOVED lines=21> */
.L_x_7400:
[----:B------:R-:W-:Y:S05]  /*5140*/  BSYNC B0 ;  /* 0x0000000000007941 */ /* 0x000fea0003800000 */
.L_x_7399:
[----:B------:R-:W-:-:S05]  /*5150*/  LOP3.LUT R3, R0, R3, RZ, 0xfc, !PT ;  /* 0x0000000300037212 */ /* 0x000fca00078efcff */
[----:B------:R0:W-:Y:S01]  /*5160*/  STG.E.U8 desc[UR36][R16.64], R3 ;  /* 0x0000000310007986 */ /* 0x0001e2000c101124 */
[----:B------:R-:W-:Y:S05]  /*5170*/  BRA `(.L_x_7387) ;  /* 0x0000000800107947 */ /* 0x000fea0003800000 */
.L_x_7398:
        /* <DEDUP_REMOVED lines=13> */
.L_x_7402:
[----:B------:R-:W-:Y:S01]  /*5250*/  IMAD.MOV.U32 R0, RZ, RZ, 0x7f ;  /* 0x0000007fff007424 */ /* 0x000fe200078e00ff */
[----:B------:R-:W-:-:S04]  /*5260*/  ISETP.GT.U32.AND P0, PT, R2, 0x7f800000, PT ;  /* 0x7f8000000200780c */ /* 0x000fc80003f04070 */
[----:B------:R-:W-:-:S09]  /*5270*/  SEL R0, R0, 0x7c, P0 ;  /* 0x0000007c00007807 */ /* 0x000fd20000000000 */
.L_x_7403:
[----:B------:R-:W-:Y:S05]  /*5280*/  BSYNC B0 ;  /* 0x0000000000007941 */ /* 0x000fea0003800000 */
.L_x_7401:
[----:B------:R-:W-:-:S04]  /*5290*/  LOP3.LUT R2, R3, 0x80000000, RZ, 0xc0, !PT ;  /* 0x8000000003027812 */ /* 0x000fc800078ec0ff */
[----:B------:R-:W-:-:S04]  /*52a0*/  SHF.R.U32.HI R3, RZ, 0x18, R2 ;  /* 0x00000018ff037819 */ /* 0x000fc80000011602 */
[----:B------:R-:W-:-:S05]  /*52b0*/  LOP3.LUT R3, R0, R3, RZ, 0xfc, !PT ;  /* 0x0000000300037212 */ /* 0x000fca00078efcff */
[----:B------:R0:W-:Y:S01]  /*52c0*/  STG.E.U8 desc[UR36][R16.64], R3 ;  /* 0x0000000310007986 */ /* 0x0001e2000c101124 */
[----:B------:R-:W-:Y:S05]  /*52d0*/  BRA `(.L_x_7387) ;  /* 0x0000000400b87947 */ /* 0x000fea0003800000 */
.L_x_7397:
[----:B------:R-:W-:-:S05]  /*52e0*/  HADD2.F32 R0, -RZ, R0.H0_H0 ;  /* 0x20000000ff007230 */ /* 0x000fca0000004100 */
[----:B------:R-:W-:-:S05]  /*52f0*/  F2FP.BF16.F32.PACK_AB R0, RZ, R0 ;  /* 0x00000000ff00723e */ /* 0x000fca00000010ff */
[----:B------:R0:W-:Y:S01]  /*5300*/  STG.E.U16 desc[UR36][R16.64], R0 ;  /* 0x0000000010007986 */ /* 0x0001e2000c101524 */
[----:B------:R-:W-:Y:S05]  /*5310*/  BRA `(.L_x_7387) ;  /* 0x0000000400a87947 */ /* 0x000fea0003800000 */
.L_x_7394:
        /* <DEDUP_REMOVED lines=12> */
.L_x_7406:
        /* <DEDUP_REMOVED lines=17> */
.L_x_7409:
[----:B------:R-:W-:-:S04]  /*54f0*/  LOP3.LUT R2, R3, 0x80000000, RZ, 0xc0, !PT ;  /* 0x8000000003027812 */ /* 0x000fc800078ec0ff */
[----:B------:R-:W-:-:S04]  /*5500*/  SHF.R.U32.HI R3, RZ, 0x18, R2 ;  /* 0x00000018ff037819 */ /* 0x000fc80000011602 */
[----:B------:R-:W-:-:S04]  /*5510*/  LOP3.LUT R0, R0, R3, RZ, 0xfc, !PT ;  /* 0x0000000300007212 */ /* 0x000fc800078efcff */
[----:B------:R-:W-:-:S07]  /*5520*/  PRMT R8, R0, 0x7610, R8 ;  /* 0x0000761000087816 */ /* 0x000fce0000000008 */
.L_x_7408:
[----:B------:R-:W-:Y:S05]  /*5530*/  BSYNC B0 ;  /* 0x0000000000007941 */ /* 0x000fea0003800000 */
.L_x_7407:
[----:B------:R3:W-:Y:S01]  /*5540*/  STG.E.U8 desc[UR36][R16.64], R8 ;  /* 0x0000000810007986 */ /* 0x0007e2000c101124 */
[----:B------:R-:W-:Y:S05]  /*5550*/  BRA `(.L_x_7387) ;  /* 0x0000000400187947 */ /* 0x000fea0003800000 */
.L_x_7405:
        /* <DEDUP_REMOVED lines=17> */
.L_x_7412:
[----:B------:R-:W-:-:S04]  /*5670*/  LOP3.LUT R2, R3, 0x80000000, RZ, 0xc0, !PT ;  /* 0x8000000003027812 */ /* 0x000fc800078ec0ff */
[----:B------:R-:W-:-:S04]  /*5680*/  SHF.R.U32.HI R3, RZ, 0x18, R2 ;  /* 0x00000018ff037819 */ /* 0x000fc80000011602 */
[----:B------:R-:W-:-:S04]  /*5690*/  LOP3.LUT R0, R0, R3, RZ, 0xfc, !PT ;  /* 0x0000000300007212 */ /* 0x000fc800078efcff */
[----:B------:R-:W-:-:S07]  /*56a0*/  PRMT R8, R0, 0x7610, R8 ;  /* 0x0000761000087816 */ /* 0x000fce0000000008 */
.L_x_7411:
[----:B------:R-:W-:Y:S05]  /*56b0*/  BSYNC B0 ;  /* 0x0000000000007941 */ /* 0x000fea0003800000 */
.L_x_7410:
[----:B------:R0:W-:Y:S01]  /*56c0*/  STG.E.U8 desc[UR36][R16.64], R8 ;  /* 0x0000000810007986 */ /* 0x0001e2000c101124 */
[----:B------:R-:W-:Y:S05]  /*56d0*/  BRA `(.L_x_7387) ;  /* 0x0000000000b87947 */ /* 0x000fea0003800000 */
.L_x_7404:
        /* <DEDUP_REMOVED lines=22> */
.L_x_7386:
        /* <DEDUP_REMOVED lines=16> */
.L_x_7415:
[----:B------:R-:W-:Y:S05]  /*5940*/  BRA `(.L_x_7387) ;  /* 0x00000000001c7947 */ /* 0x000fea0003800000 */
.L_x_7414:
[----:B------:R-:W-:-:S06]  /*5950*/  HADD2.F32 R2, -RZ, R0.H0_H0 ;  /* 0x20000000ff027230 */ /* 0x000fcc0000004100 */
[----:B------:R-:W0:Y:S02]  /*5960*/  F2I.U64.TRUNC R2, R2 ;  /* 0x0000000200027311 */ /* 0x000e24000020d800 */
[----:B0-----:R1:W-:Y:S01]  /*5970*/  STG.E.64 desc[UR36][R16.64], R2 ;  /* 0x0000000210007986 */ /* 0x0013e2000c101b24 */
[----:B------:R-:W-:Y:S05]  /*5980*/  BRA `(.L_x_7387) ;  /* 0x00000000000c7947 */ /* 0x000fea0003800000 */
.L_x_7413:
[----:B------:R-:W-:-:S04]  /*5990*/  HADD2.F32 R0, -RZ, R0.H0_H0 ;  /* 0x20000000ff007230 */ /* 0x000fc80000004100 */
[----:B------:R-:W0:Y:S02]  /*59a0*/  F2I.FTZ.U32.TRUNC.NTZ R3, R0 ;  /* 0x0000000000037305 */ /* 0x000e24000021f000 */
[----:B0-----:R0:W-:Y:S02]  /*59b0*/  STG.E desc[UR36][R16.64], R3 ;  /* 0x0000000310007986 */ /* 0x0011e4000c101924 */
.L_x_7387:
[----:B------:R-:W-:-:S04]  /*59c0*/  IMAD R18, R23, 0x200, R18 ;  /* 0x0000020017127824 */ /* 0x000fc800078e0212 */
[----:B------:R-:W-:-:S07]  /*59d0*/  VIADD R19, R18, 0x80 ;  /* 0x0000008012137836 */ /* 0x000fce0000000000 */
.L_x_7281:
[----:B------:R-:W-:Y:S05]  /*59e0*/  BSYNC B6 ;  /* 0x0000000000067941 */ /* 0x000fea0003800000 */
.L_x_7280:
        /* <DEDUP_REMOVED lines=384> */
.L_x_7418:
        /* <DEDUP_REMOVED lines=23> */
.L_x_7422:
[----:B------:R-:W2:Y:S02]  /*7360*/  LDG.E.U8 R2, desc[UR36][R2.64] ;  /* 0x0000002402027981 */ /* 0x000ea4000c1e1100 */
[----:B--2---:R-:W-:-:S04]  /*7370*/  I2FP.F32.U32 R0, R2 ;  /* 0x0000000200007245 */ /* 0x004fc80000201000 */
[----:B------:R-:W-:-:S04]  /*7380*/  F2FP.F16.F32.PACK_AB R0, RZ, R0 ;  /* 0x00000000ff00723e */ /* 0x000fc800000000ff */
[----:B------:R-:W-:Y:S01]  /*7390*/  PRMT R22, R0, 0x7610, R22 ;  /* 0x0000761000167816 */ /* 0x000fe20000000016 */
[----:B------:R-:W-:Y:S06]  /*73a0*/  BRA `(.L_x_7424) ;  /* 0x0000000c00bc7947 */ /* 0x000fec0003800000 */
.L_x_7421:
        /* <DEDUP_REMOVED lines=11> */
.L_x_7426:
[----:B------:R-:W2:Y:S02]  /*7460*/  LDG.E R2, desc[UR36][R2.64] ;  /* 0x0000002402027981 */ /* 0x000ea4000c1e1900 */
[----:B--2---:R-:W-:-:S04]  /*7470*/  I2FP.F32.S32 R0, R2 ;  /* 0x0000000200007245 */ /* 0x004fc80000201400 */
[----:B------:R-:W-:-:S04]  /*7480*/  F2FP.F16.F32.PACK_AB R0, RZ, R0 ;  /* 0x00000000ff00723e */ /* 0x000fc800000000ff */
[----:B------:R-:W-:Y:S01]  /*7490*/  PRMT R22, R0, 0x7610, R22 ;  /* 0x0000761000167816 */ /* 0x000fe20000000016 */
[----:B------:R-:W-:Y:S06]  /*74a0*/  BRA `(.L_x_7424) ;  /* 0x0000000c007c7947 */ /* 0x000fec0003800000 */
.L_x_7425:
[----:B------:R-:W2:Y:S02]  /*74b0*/  LDG.E.U16 R2, desc[UR36][R2.64] ;  /* 0x0000002402027981 */ /* 0x000ea4000c1e1500 */
[----:B--2---:R-:W0:Y:S02]  /*74c0*/  I2F.S16 R0, R2 ;  /* 0x0000000200007306 */ /* 0x004e240000101400 */
[----:B0-----:R-:W-:-:S04]  /*74d0*/  F2FP.F16.F32.PACK_AB R0, RZ, R0 ;  /* 0x00000000ff00723e */ /* 0x001fc800000000ff */
[----:B------:R-:W-:Y:S01]  /*74e0*/  PRMT R22, R0, 0x7610, R22 ;  /* 0x0000761000167816 */ /* 0x000fe20000000016 */
[----:B------:R-:W-:Y:S06]  /*74f0*/  BRA `(.L_x_7424) ;  /* 0x0000000c00687947 */ /* 0x000fec0003800000 */
.L_x_7420:
        /* <DEDUP_REMOVED lines=9> */
.L_x_7428:
[----:B------:R1:W5:Y:S01]  /*7590*/  LDG.E.U16 R22, desc[UR36][R2.64] ;  /* 0x0000002402167981 */ /* 0x000362000c1e1500 */
[----:B------:R-:W-:Y:S05]  /*75a0*/  BRA `(.L_x_7424) ;  /* 0x0000000c003c7947 */ /* 0x000fea0003800000 */
.L_x_7427:
        /* <DEDUP_REMOVED lines=9> */
.L_x_7430:
[----:B------:R0:W5:Y:S01]  /*7640*/  LDG.E.U16 R22, desc[UR36][R2.64] ;  /* 0x0000002402167981 */ /* 0x000162000c1e1500 */
[----:B------:R-:W-:Y:S05]  /*7650*/  BRA `(.L_x_7424) ;  /* 0x0000000c00107947 */ /* 0x000fea0003800000 */
.L_x_7429:
        /* <DEDUP_REMOVED lines=9> */
.L_x_7419:
        /* <DEDUP_REMOVED lines=14> */
.L_x_7433:
        /* <DEDUP_REMOVED lines=9> */
.L_x_7432:
        /* <DEDUP_REMOVED lines=28> */
.L_x_7435:
        /* <DEDUP_REMOVED lines=15> */
.L_x_7434:
[----:B------:R-:W2:Y:S02]  /*7b10*/  LDG.E.U16 R0, desc[UR36][R2.64] ;  /* 0x0000002402007981 */ /* 0x000ea4000c1e1500 */
[----:B--2---:R-:W-:-:S05]  /*7b20*/  IMAD.U32 R0, R0, 0x10000, RZ ;  /* 0x0001000000007824 */ /* 0x004fca00078e00ff */
[----:B------:R-:W-:-:S04]  /*7b30*/  F2FP.F16.F32.PACK_AB R0, RZ, R0 ;  /* 0x00000000ff00723e */ /* 0x000fc800000000ff */
[----:B------:R-:W-:Y:S01]  /*7b40*/  PRMT R22, R0, 0x7610, R22 ;  /* 0x0000761000167816 */ /* 0x000fe20000000016 */
[----:B------:R-:W-:Y:S06]  /*7b50*/  BRA `(.L_x_7424) ;  /* 0x0000000400d07947 */ /* 0x000fec0003800000 */
.L_x_7431:
        /* <DEDUP_REMOVED lines=13> */
.L_x_7438:
        /* <DEDUP_REMOVED lines=21> */
.L_x_7442:
[----:B------:R-:W-:Y:S05]  /*7d80*/  BSYNC B1 ;  /* 0x0000000000017941 */ /* 0x000fea0003800000 */
.L_x_7441:
[----:B------:R-:W-:Y:S01]  /*7d90*/  LEA R3, R0, 0x3b800000, 0x17 ;  /* 0x3b80000000037811 */ /* 0x000fe200078eb8ff */
[----:B------:R-:W-:-:S05]  /*7da0*/  IMAD.SHL.U32 R0, R2, 0x100000, RZ ;  /* 0x0010000002007824 */ /* 0x000fca00078e00ff */
[----:B------:R-:W-:-:S07]  /*7db0*/  LOP3.LUT R0, R3, R0, R4, 0xfe, !PT ;  /* 0x0000000003007212 */ /* 0x000fce00078efe04 */
.L_x_7440:
[----:B------:R-:W-:Y:S05]  /*7dc0*/  BSYNC B0 ;  /* 0x0000000000007941 */ /* 0x000fea0003800000 */
.L_x_7439:
[----:B------:R-:W-:-:S04]  /*7dd0*/  F2FP.F16.F32.PACK_AB R0, RZ, R0 ;  /* 0x00000000ff00723e */ /* 0x000fc800000000ff */
[----:B------:R-:W-:Y:S01]  /*7de0*/  PRMT R22, R0, 0x7610, R22 ;  /* 0x0000761000167816 */ /* 0x000fe20000000016 */
[----:B------:R-:W-:Y:S06]  /*7df0*/  BRA `(.L_x_7424) ;  /* 0x0000000400287947 */ /* 0x000fec0003800000 */
.L_x_7437:
        /* <DEDUP_REMOVED lines=21> */
.L_x_7446:
[----:B------:R-:W-:Y:S05]  /*7f50*/  BSYNC B1 ;  /* 0x0000000000017941 */ /* 0x000fea0003800000 */
.L_x_7445:
[----:B------:R-:W-:Y:S01]  /*7f60*/  LEA R3, R0, 0x37800000, 0x17 ;  /* 0x3780000000037811 */ /* 0x000fe200078eb8ff */
[----:B------:R-:W-:-:S05]  /*7f70*/  IMAD.SHL.U32 R0, R2, 0x200000, RZ ;  /* 0x0020000002007824 */ /* 0x000fca00078e00ff */
[----:B------:R-:W-:-:S07]  /*7f80*/  LOP3.LUT R0, R3, R0, R4, 0xfe, !PT ;  /* 0x0000000003007212 */ /* 0x000fce00078efe04 */
.L_x_7444:
[----:B------:R-:W-:Y:S05]  /*7f90*/  BSYNC B0 ;  /* 0x0000000000007941 */ /* 0x000fea0003800000 */
.L_x_7443:
[----:B------:R-:W-:-:S04]  /*7fa0*/  F2FP.F16.F32.PACK_AB R0, RZ, R0 ;  /* 0x00000000ff00723e */ /* 0x000fc800000000ff */
[----:B------:R-:W-:Y:S01]  /*7fb0*/  PRMT R22, R0, 0x7610, R22 ;  /* 0x0000761000167816 */ /* 0x000fe20000000016 */
[----:B------:R-:W-:Y:S06]  /*7fc0*/  BRA `(.L_x_7424) ;  /* 0x0000000000b47947 */ /* 0x000fec0003800000 */
.L_x_7436:
        /* <DEDUP_REMOVED lines=14> */
.L_x_7450:
[----:B------:R-:W-:Y:S05]  /*80b0*/  BSYNC B0 ;  /* 0x0000000000007941 */ /* 0x000fea0003800000 */
.L_x_7449:
[----:B------:R-:W-:-:S04]  /*80c0*/  F2FP.F16.F32.PACK_AB R0, RZ, R0 ;  /* 0x00000000ff00723e */ /* 0x000fc800000000ff */
[----:B------:R-:W-:Y:S01]  /*80d0*/  PRMT R22, R0, 0x7610, R22 ;  /* 0x0000761000167816 */ /* 0x000fe20000000016 */
[----:B------:R-:W-:Y:S06]  /*80e0*/  BRA `(.L_x_7424) ;  /* 0x00000000006c7947 */ /* 0x000fec0003800000 */
.L_x_7423:
        /* <DEDUP_REMOVED lines=16> */
.L_x_7451:
[----:B------:R-:W-:Y:S01]  /*81f0*/  PRMT R22, RZ, 0x7610, R22 ;  /* 0x00007610ff167816 */ /* 0x000fe20000000016 */
[----:B------:R-:W-:Y:S06]  /*8200*/  BRA `(.L_x_7424) ;  /* 0x0000000000247947 */ /* 0x000fec0003800000 */
.L_x_7448:
[----:B------:R-:W2:Y:S02]  /*8210*/  LDG.E.64 R2, desc[UR36][R2.64] ;  /* 0x0000002402027981 */ /* 0x000ea4000c1e1b00 */
[----:B--2---:R-:W0:Y:S02]  /*8220*/  I2F.U64 R0, R2 ;  /* 0x0000000200007312 */ /* 0x004e240000301000 */
[----:B0-----:R-:W-:-:S04]  /*8230*/  F2FP.F16.F32.PACK_AB R0, RZ, R0 ;  /* 0x00000000ff00723e */ /* 0x001fc800000000ff */
[----:B------:R-:W-:Y:S01]  /*8240*/  PRMT R22, R0, 0x7610, R22 ;  /* 0x0000761000167816 */ /* 0x000fe20000000016 */
[----:B------:R-:W-:Y:S06]  /*8250*/  BRA `(.L_x_7424) ;  /* 0x0000000000107947 */ /* 0x000fec0003800000 */
.L_x_7447:
[----:B------:R-:W2:Y:S02]  /*8260*/  LDG.E R2, desc[UR36][R2.64] ;  /* 0x0000002402027981 */ /* 0x000ea4000c1e1900 */
[----:B--2---:R-:W-:-:S04]  /*8270*/  I2FP.F32.U32 R0, R2 ;  /* 0x0000000200007245 */ /* 0x004fc80000201000 */
[----:B------:R-:W-:-:S04]  /*8280*/  F2FP.F16.F32.PACK_AB R0, RZ, R0 ;  /* 0x00000000ff00723e */ /* 0x000fc800000000ff */
[----:B------:R-:W-:-:S07]  /*8290*/  PRMT R22, R0, 0x7610, R22 ;  /* 0x0000761000167816 */ /* 0x000fce0000000016 */
.L_x_7424:
        /* <DEDUP_REMOVED lines=20> */
.L_x_7455:
[----:B------:R-:W2:Y:S02]  /*83e0*/  LDG.E.U8 R2, desc[UR36][R2.64] ;  /* 0x0000002402027981 */ /* 0x000ea4000c1e1100 */
[----:B--2---:R-:W-:-:S04]  /*83f0*/  I2FP.F32.U32 R0, R2 ;  /* 0x0000000200007245 */ /* 0x004fc80000201000 */
[----:B------:R-:W-:-:S04]  /*8400*/  F2FP.F16.F32.PACK_AB R0, RZ, R0 ;  /* 0x00000000ff00723e */ /* 0x000fc800000000ff */
[----:B------:R-:W-:Y:S01]  /*8410*/  PRMT R23, R0, 0x7610, R23 ;  /* 0x0000761000177816 */ /* 0x000fe20000000017 */
[----:B------:R-:W-:Y:S06]  /*8420*/  BRA `(.L_x_7457) ;  /* 0x0000000c00bc7947 */ /* 0x000fec0003800000 */
.L_x_7454:
        /* <DEDUP_REMOVED lines=11> */
.L_x_7459:
[----:B------:R-:W2:Y:S02]  /*84e0*/  LDG.E R2, desc[UR36][R2.64] ;  /* 0x0000002402027981 */ /* 0x000ea4000c1e1900 */
[----:B--2---:R-:W-:-:S04]  /*84f0*/  I2FP.F32.S32 R0, R2 ;  /* 0x0000000200007245 */ /* 0x004fc80000201400 */
[----:B------:R-:W-:-:S04]  /*8500*/  F2FP.F16.F32.PACK_AB R0, RZ, R0 ;  /* 0x00000000ff00723e */ /* 0x000fc800000000ff */
[----:B------:R-:W-:Y:S01]  /*8510*/  PRMT R23, R0, 0x7610, R23 ;  /* 0x0000761000177816 */ /* 0x000fe20000000017 */
[----:B------:R-:W-:Y:S06]  /*8520*/  BRA `(.L_x_7457) ;  /* 0x0000000c007c7947 */ /* 0x000fec0003800000 */
.L_x_7458:
[----:B------:R-:W2:Y:S02]  /*8530*/  LDG.E.U16 R2, desc[UR36][R2.64] ;  /* 0x0000002402027981 */ /* 0x000ea4000c1e1500 */
[----:B--2---:R-:W0:Y:S02]  /*8540*/  I2F.S16 R0, R2 ;  /* 0x0000000200007306 */ /* 0x004e240000101400 */
[----:B0-----:R-:W-:-:S04]  /*8550*/  F2FP.F16.F32.PACK_AB R0, RZ, R0 ;  /* 0x00000000ff00723e */ /* 0x001fc800000000ff */
[----:B------:R-:W-:Y:S01]  /*8560*/  PRMT R23, R0, 0x7610, R23 ;  /* 0x0000761000177816 */ /* 0x000fe20000000017 */
[----:B------:R-:W-:Y:S06]  /*8570*/  BRA `(.L_x_7457) ;  /* 0x0000000c00687947 */ /* 0x000fec0003800000 */
.L_x_7453:
        /* <DEDUP_REMOVED lines=9> */
.L_x_7461:
[----:B------:R0:W5:Y:S01]  /*8610*/  LDG.E.U16 R23, desc[UR36][R2.64] ;  /* 0x0000002402177981 */ /* 0x000162000c1e1500 */
[----:B------:R-:W-:Y:S05]  /*8620*/  BRA `(.L_x_7457) ;  /* 0x0000000c003c7947 */ /* 0x000fea0003800000 */
.L_x_7460:
        /* <DEDUP_REMOVED lines=9> */
.L_x_7463:
[----:B------:R1:W5:Y:S01]  /*86c0*/  LDG.E.U16 R23, desc[UR36][R2.64] ;  /* 0x0000002402177981 */ /* 0x000362000c1e1500 */
[----:B------:R-:W-:Y:S05]  /*86d0*/  BRA `(.L_x_7457) ;  /* 0x0000000c00107947 */ /* 0x000fea0003800000 */
.L_x_7462:
        /* <DEDUP_REMOVED lines=9> */
.L_x_7452:
        /* <DEDUP_REMOVED lines=14> */
.L_x_7466:
        /* <DEDUP_REMOVED lines=9> */
.L_x_7465:
        /* <DEDUP_REMOVED lines=28> */
.L_x_7468:
        /* <DEDUP_REMOVED lines=15> */
.L_x_7467:
[----:B------:R-:W2:Y:S02]  /*8b90*/  LDG.E.U16 R0, desc[UR36][R2.64] ;  /* 0x0000002402007981 */ /* 0x000ea4000c1e1500 */
[----:B--2---:R-:W-:-:S05]  /*8ba0*/  IMAD.U32 R0, R0, 0x10000, RZ ;  /* 0x0001000000007824 */ /* 0x004fca00078e00ff */
[----:B------:R-:W-:-:S04]  /*8bb0*/  F2FP.F16.F32.PACK_AB R0, RZ, R0 ;  /* 0x00000000ff00723e */ /* 0x000fc800000000ff */
[----:B------:R-:W-:Y:S01]  /*8bc0*/  PRMT R23, R0, 0x7610, R23 ;  /* 0x0000761000177816 */ /* 0x000fe20000000017 */
[----:B------:R-:W-:Y:S06]  /*8bd0*/  BRA `(.L_x_7457) ;  /* 0x0000000400d07947 */ /* 0x000fec0003800000 */
.L_x_7464:
        /* <DEDUP_REMOVED lines=13> */
.L_x_7471:
        /* <DEDUP_REMOVED lines=21> */
.L_x_7475:
[----:B------:R-:W-:Y:S05]  /*8e00*/  BSYNC B1 ;  /* 0x0000000000017941 */ /* 0x000fea0003800000 */
.L_x_7474:
[----:B------:R-:W-:Y:S01]  /*8e10*/  LEA R3, R0, 0x3b800000, 0x17 ;  /* 0x3b80000000037811 */ /* 0x000fe200078eb8ff */
[----:B------:R-:W-:-:S05]  /*8e20*/  IMAD.SHL.U32 R0, R2, 0x100000, RZ ;  /* 0x0010000002007824 */ /* 0x000fca00078e00ff */
[----:B------:R-:W-:-:S07]  /*8e30*/  LOP3.LUT R0, R3, R0, R4, 0xfe, !PT ;  /* 0x0000000003007212 */ /* 0x000fce00078efe04 */
.L_x_7473:
[----:B------:R-:W-:Y:S05]  /*8e40*/  BSYNC B0 ;  /* 0x0000000000007941 */ /* 0x000fea0003800000 */
.L_x_7472:
[----:B------:R-:W-:-:S04]  /*8e50*/  F2FP.F16.F32.PACK_AB R0, RZ, R0 ;  /* 0x00000000ff00723e */ /* 0x000fc800000000ff */
[----:B------:R-:W-:Y:S01]  /*8e60*/  PRMT R23, R0, 0x7610, R23 ;  /* 0x0000761000177816 */ /* 0x000fe20000000017 */
[----:B------:R-:W-:Y:S06]  /*8e70*/  BRA `(.L_x_7457) ;  /* 0x0000000400287947 */ /* 0x000fec0003800000 */
.L_x_7470:
        /* <DEDUP_REMOVED lines=21> */
.L_x_7479:
[----:B------:R-:W-:Y:S05]  /*8fd0*/  BSYNC B1 ;  /* 0x0000000000017941 */ /* 0x000fea0003800000 */
.L_x_7478:
[----:B------:R-:W-:Y:S01]  /*8fe0*/  LEA R3, R0, 0x37800000, 0x17 ;  /* 0x3780000000037811 */ /* 0x000fe200078eb8ff */
[----:B------:R-:W-:-:S05]  /*8ff0*/  IMAD.SHL.U32 R0, R2, 0x200000, RZ ;  /* 0x0020000002007824 */ /* 0x000fca00078e00ff */
[----:B------:R-:W-:-:S07]  /*9000*/  LOP3.LUT R0, R3, R0, R4, 0xfe, !PT ;  /* 0x0000000003007212 */ /* 0x000fce00078efe04 */
.L_x_7477:
[----:B------:R-:W-:Y:S05]  /*9010*/  BSYNC B0 ;  /* 0x0000000000007941 */ /* 0x000fea0003800000 */
.L_x_7476:
[----:B------:R-:W-:-:S04]  /*9020*/  F2FP.F16.F32.PACK_AB R0, RZ, R0 ;  /* 0x00000000ff00723e */ /* 0x000fc800000000ff */
[----:B------:R-:W-:Y:S01]  /*9030*/  PRMT R23, R0, 0x7610, R23 ;  /* 0x0000761000177816 */ /* 0x000fe20000000017 */
[----:B------:R-:W-:Y:S06]  /*9040*/  BRA `(.L_x_7457) ;  /* 0x0000000000b47947 */ /* 0x000fec0003800000 */
.L_x_7469:
        /* <DEDUP_REMOVED lines=14> */
.L_x_7483:
[----:B------:R-:W-:Y:S05]  /*9130*/  BSYNC B0 ;  /* 0x0000000000007941 */ /* 0x000fea0003800000 */
.L_x_7482:
[----:B------:R-:W-:-:S04]  /*9140*/  F2FP.F16.F32.PACK_AB R0, RZ, R0 ;  /* 0x00000000ff00723e */ /* 0x000fc800000000ff */
[----:B------:R-:W-:Y:S01]  /*9150*/  PRMT R23, R0, 0x7610, R23 ;  /* 0x0000761000177816 */ /* 0x000fe20000000017 */
[----:B------:R-:W-:Y:S06]  /*9160*/  BRA `(.L_x_7457) ;  /* 0x00000000006c7947 */ /* 0x000fec0003800000 */
.L_x_7456:
        /* <DEDUP_REMOVED lines=16> */
.L_x_7484:
[----:B------:R-:W-:Y:S01]  /*9270*/  PRMT R23, RZ, 0x7610, R23 ;  /* 0x00007610ff177816 */ /* 0x000fe20000000017 */
[----:B------:R-:W-:Y:S06]  /*9280*/  BRA `(.L_x_7457) ;  /* 0x0000000000247947 */ /* 0x000fec0003800000 */
.L_x_7481:
[----:B------:R-:W2:Y:S02]  /*9290*/  LDG.E.64 R2, desc[UR36][R2.64] ;  /* 0x0000002402027981 */ /* 0x000ea4000c1e1b00 */
[----:B--2---:R-:W0:Y:S02]  /*92a0*/  I2F.U64 R0, R2 ;  /* 0x0000000200007312 */ /* 0x004e240000301000 */
[----:B0-----:R-:W-:-:S04]  /*92b0*/  F2FP.F16.F32.PACK_AB R0, RZ, R0 ;  /* 0x00000000ff00723e */ /* 0x001fc800000000ff */
[----:B------:R-:W-:Y:S01]  /*92c0*/  PRMT R23, R0, 0x7610, R23 ;  /* 0x0000761000177816 */ /* 0x000fe20000000017 */
[----:B------:R-:W-:Y:S06]  /*92d0*/  BRA `(.L_x_7457) ;  /* 0x0000000000107947 */ /* 0x000fec0003800000 */
.L_x_7480:
[----:B------:R-:W2:Y:S02]  /*92e0*/  LDG.E R2, desc[UR36][R2.64] ;  /* 0x0000002402027981 */ /* 0x000ea4000c1e1900 */
[----:B--2---:R-:W-:-:S04]  /*92f0*/  I2FP.F32.U32 R0, R2 ;  /* 0x0000000200007245 */ /* 0x004fc80000201000 */
[----:B------:R-:W-:-:S04]  /*9300*/  F2FP.F16.F32.PACK_AB R0, RZ, R0 ;  /* 0x00000000ff00723e */ /* 0x000fc800000000ff */
[----:B------:R-:W-:-:S07]  /*9310*/  PRMT R23, R0, 0x7610, R23 ;  /* 0x0000761000177816 */ /* 0x000fce0000000017 */
.L_x_7457:
        /* <DEDUP_REMOVED lines=19> */
.L_x_7488:
[----:B------:R-:W2:Y:S02]  /*9450*/  LDG.E.U8 R2, desc[UR36][R2.64] ;  /* 0x0000002402027981 */ /* 0x000ea4000c1e1100 */
[----:B--2---:R-:W-:-:S04]  /*9460*/  I2FP.F32.U32 R0, R2 ;  /* 0x0000000200007245 */ /* 0x004fc80000201000 */
[----:B------:R-:W-:Y:S01]  /*9470*/  F2FP.F16.F32.PACK_AB R0, RZ, R0 ;  /* 0x00000000ff00723e */ /* 0x000fe200000000ff */
[----:B------:R-:W-:Y:S06]  /*9480*/  BRA `(.L_x_7490) ;  /* 0x0000000c00887947 */ /* 0x000fec0003800000 */
.L_x_7487:
        /* <DEDUP_REMOVED lines=10> */
.L_x_7492:
[----:B------:R-:W2:Y:S02]  /*9530*/  LDG.E R2, desc[UR36][R2.64] ;  /* 0x0000002402027981 */ /* 0x000ea4000c1e1900 */
[----:B--2---:R-:W-:-:S04]  /*9540*/  I2FP.F32.S32 R0, R2 ;  /* 0x0000000200007245 */ /* 0x004fc80000201400 */
[----:B------:R-:W-:Y:S01]  /*9550*/  F2FP.F16.F32.PACK_AB R0, RZ, R0 ;  /* 0x00000000ff00723e */ /* 0x000fe200000000ff */
[----:B------:R-:W-:Y:S06]  /*9560*/  BRA `(.L_x_7490) ;  /* 0x0000000c00507947 */ /* 0x000fec0003800000 */
.L_x_7491:
[----:B------:R-:W2:Y:S02]  /*9570*/  LDG.E.U16 R2, desc[UR36][R2.64] ;  /* 0x0000002402027981 */ /* 0x000ea4000c1e1500 */
[----:B--2---:R-:W0:Y:S02]  /*9580*/  I2F.S16 R0, R2 ;  /* 0x0000000200007306 */ /* 0x004e240000101400 */
[----:B0-----:R-:W-:Y:S01]  /*9590*/  F2FP.F16.F32.PACK_AB R0, RZ, R0 ;  /* 0x00000000ff00723e */ /* 0x001fe200000000ff */
[----:B------:R-:W-:Y:S06]  /*95a0*/  BRA `(.L_x_7490) ;  /* 0x0000000c00407947 */ /* 0x000fec0003800000 */
.L_x_7486:
        /* <DEDUP_REMOVED lines=9> */
.L_x_7494:
[----:B------:R0:W5:Y:S01]  /*9640*/  LDG.E.U16 R0, desc[UR36][R2.64] ;  /* 0x0000002402007981 */ /* 0x000162000c1e1500 */
[----:B------:R-:W-:Y:S05]  /*9650*/  BRA `(.L_x_7490) ;  /* 0x0000000c00147947 */ /* 0x000fea0003800000 */
.L_x_7493:
        /* <DEDUP_REMOVED lines=9> */
.L_x_7496:
[----:B------:R1:W5:Y:S01]  /*96f0*/  LDG.E.U16 R0, desc[UR36][R2.64] ;  /* 0x0000002402007981 */ /* 0x000362000c1e1500 */
[----:B------:R-:W-:Y:S05]  /*9700*/  BRA `(.L_x_7490) ;  /* 0x0000000800e87947 */ /* 0x000fea0003800000 */
.L_x_7495:
        /* <DEDUP_REMOVED lines=8> */
.L_x_7485:
        /* <DEDUP_REMOVED lines=13> */
.L_x_7499:
        /* <DEDUP_REMOVED lines=8> */
.L_x_7498:
        /* <DEDUP_REMOVED lines=28> */
.L_x_7501:
        /* <DEDUP_REMOVED lines=15> */
.L_x_7500:
[----:B------:R-:W2:Y:S02]  /*9b90*/  LDG.E.U16 R0, desc[UR36][R2.64] ;  /* 0x0000002402007981 */ /* 0x000ea4000c1e1500 */
[----:B--2---:R-:W-:-:S05]  /*9ba0*/  IMAD.U32 R0, R0, 0x10000, RZ ;  /* 0x0001000000007824 */ /* 0x004fca00078e00ff */
[----:B------:R-:W-:Y:S01]  /*9bb0*/  F2FP.F16.F32.PACK_AB R0, RZ, R0 ;  /* 0x00000000ff00723e */ /* 0x000fe200000000ff */
[----:B------:R-:W-:Y:S06]  /*9bc0*/  BRA `(.L_x_7490) ;  /* 0x0000000400b87947 */ /* 0x000fec0003800000 */
.L_x_7497:
        /* <DEDUP_REMOVED lines=12> */
.L_x_7504:
        /* <DEDUP_REMOVED lines=21> */
.L_x_7508:
[----:B------:R-:W-:Y:S05]  /*9de0*/  BSYNC B1 ;  /* 0x0000000000017941 */ /* 0x000fea0003800000 */
.L_x_7507:
[----:B------:R-:W-:Y:S01]  /*9df0*/  LEA R3, R0, 0x3b800000, 0x17 ;  /* 0x3b80000000037811 */ /* 0x000fe200078eb8ff */
[----:B------:R-:W-:-:S05]  /*9e00*/  IMAD.SHL.U32 R0, R2, 0x100000, RZ ;  /* 0x0010000002007824 */ /* 0x000fca00078e00ff */
[----:B------:R-:W-:-:S07]  /*9e10*/  LOP3.LUT R0, R3, R0, R4, 0xfe, !PT ;  /* 0x0000000003007212 */ /* 0x000fce00078efe04 */
.L_x_7506:
[----:B------:R-:W-:Y:S05]  /*9e20*/  BSYNC B0 ;  /* 0x0000000000007941 */ /* 0x000fea0003800000 */
.L_x_7505:
[----:B------:R-:W-:Y:S01]  /*9e30*/  F2FP.F16.F32.PACK_AB R0, RZ, R0 ;  /* 0x00000000ff00723e */ /* 0x000fe200000000ff */
[----:B------:R-:W-:Y:S06]  /*9e40*/  BRA `(.L_x_7490) ;  /* 0x0000000400187947 */ /* 0x000fec0003800000 */
.L_x_7503:
        /* <DEDUP_REMOVED lines=21> */
.L_x_7512:
[----:B------:R-:W-:Y:S05]  /*9fa0*/  BSYNC B1 ;  /* 0x0000000000017941 */ /* 0x000fea0003800000 */
.L_x_7511:
[----:B------:R-:W-:Y:S01]  /*9fb0*/  LEA R3, R0, 0x37800000, 0x17 ;  /* 0x3780000000037811 */ /* 0x000fe200078eb8ff */
[----:B------:R-:W-:-:S05]  /*9fc0*/  IMAD.SHL.U32 R0, R2, 0x200000, RZ ;  /* 0x0020000002007824 */ /* 0x000fca00078e00ff */
[----:B------:R-:W-:-:S07]  /*9fd0*/  LOP3.LUT R0, R3, R0, R4, 0xfe, !PT ;  /* 0x0000000003007212 */ /* 0x000fce00078efe04 */
.L_x_7510:
[----:B------:R-:W-:Y:S05]  /*9fe0*/  BSYNC B0 ;  /* 0x0000000000007941 */ /* 0x000fea0003800000 */
.L_x_7509:
[----:B------:R-:W-:Y:S01]  /*9ff0*/  F2FP.F16.F32.PACK_AB R0, RZ, R0 ;  /* 0x00000000ff00723e */ /* 0x000fe200000000ff */
[----:B------:R-:W-:Y:S06]  /*a000*/  BRA `(.L_x_7490) ;  /* 0x0000000000a87947 */ /* 0x000fec0003800000 */
.L_x_7502:
        /* <DEDUP_REMOVED lines=14> */
.L_x_7516:
[----:B------:R-:W-:Y:S05]  /*a0f0*/  BSYNC B0 ;  /* 0x0000000000007941 */ /* 0x000fea0003800000 */
.L_x_7515:
[----:B------:R-:W-:Y:S01]  /*a100*/  F2FP.F16.F32.PACK_AB R0, RZ, R0 ;  /* 0x00000000ff00723e */ /* 0x000fe200000000ff */
[----:B------:R-:W-:Y:S06]  /*a110*/  BRA `(.L_x_7490) ;  /* 0x0000000000647947 */ /* 0x000fec0003800000 */
.L_x_7489:
        /* <DEDUP_REMOVED lines=16> */
.L_x_7517:
[----:B------:R-:W-:Y:S01]  /*a220*/  PRMT R0, RZ, 0x7610, R0 ;  /* 0x00007610ff007816 */ /* 0x000fe20000000000 */
[----:B------:R-:W-:Y:S06]  /*a230*/  BRA `(.L_x_7490) ;  /* 0x00000000001c7947 */ /* 0x000fec0003800000 */
.L_x_7514:
[----:B------:R-:W2:Y:S02]  /*a240*/  LDG.E.64 R2, desc[UR36][R2.64] ;  /* 0x0000002402027981 */ /* 0x000ea4000c1e1b00 */
[----:B--2---:R-:W0:Y:S02]  /*a250*/  I2F.U64 R0, R2 ;  /* 0x0000000200007312 */ /* 0x004e240000301000 */
[----:B0-----:R-:W-:Y:S01]  /*a260*/  F2FP.F16.F32.PACK_AB R0, RZ, R0 ;  /* 0x00000000ff00723e */ /* 0x001fe200000000ff */
[----:B------:R-:W-:Y:S06]  /*a270*/  BRA `(.L_x_7490) ;  /* 0x00000000000c7947 */ /* 0x000fec0003800000 */
.L_x_7513:
[----:B------:R-:W2:Y:S02]  /*a280*/  LDG.E R2, desc[UR36][R2.64] ;  /* 0x0000002402027981 */ /* 0x000ea4000c1e1900 */
[----:B--2---:R-:W-:-:S04]  /*a290*/  I2FP.F32.U32 R0, R2 ;  /* 0x0000000200007245 */ /* 0x004fc80000201000 */
[----:B------:R-:W-:-:S07]  /*a2a0*/  F2FP.F16.F32.PACK_AB R0, RZ, R0 ;  /* 0x00000000ff00723e */ /* 0x000fce00000000ff */
.L_x_7490:
        /* <DEDUP_REMOVED lines=36> */
.L_x_7521:
[----:B------:R-:W-:-:S06]  /*a4f0*/  HADD2.F32 R3, -RZ, R3.H0_H0 ;  /* 0x20000003ff037230 */ /* 0x000fcc0000004100 */
[----:B------:R-:W0:Y:S02]  /*a500*/  F2I.S64.TRUNC R2, R3 ;  /* 0x0000000300027311 */ /* 0x000e24000020d900 */
[----:B0-----:R0:W-:Y:S01]  /*a510*/  STG.E.U8 desc[UR36][R16.64], R2 ;  /* 0x0000000210007986 */ /* 0x0011e2000c101124 */
[----:B------:R-:W-:Y:S05]  /*a520*/  BRA `(.L_x_7523) ;  /* 0x0000000c00847947 */ /* 0x000fea0003800000 */
.L_x_7520:
        /* <DEDUP_REMOVED lines=10> */
.L_x_7525:
[----:B------:R-:W-:-:S06]  /*a5d0*/  HADD2.F32 R3, -RZ, R3.H0_H0 ;  /* 0x20000003ff037230 */ /* 0x000fcc0000004100 */
[----:B------:R-:W0:Y:S02]  /*a5e0*/  F2I.FTZ.TRUNC.NTZ R3, R3 ;  /* 0x0000000300037305 */ /* 0x000e24000021f100 */
[----:B0-----:R0:W-:Y:S01]  /*a5f0*/  STG.E desc[UR36][R16.64], R3 ;  /* 0x0000000310007986 */ /* 0x0011e2000c101924 */
[----:B------:R-:W-:Y:S05]  /*a600*/  BRA `(.L_x_7523) ;  /* 0x0000000c004c7947 */ /* 0x000fea0003800000 */
.L_x_7524:
[----:B------:R-:W-:-:S06]  /*a610*/  HADD2.F32 R3, -RZ, R3.H0_H0 ;  /* 0x20000003ff037230 */ /* 0x000fcc0000004100 */
[----:B------:R-:W0:Y:S02]  /*a620*/  F2I.FTZ.TRUNC.NTZ R3, R3 ;  /* 0x0000000300037305 */ /* 0x000e24000021f100 */
[----:B0-----:R0:W-:Y:S01]  /*a630*/  STG.E.U16 desc[UR36][R16.64], R3 ;  /* 0x0000000310007986 */ /* 0x0011e2000c101524 */
[----:B------:R-:W-:Y:S05]  /*a640*/  BRA `(.L_x_7523) ;  /* 0x0000000c003c7947 */ /* 0x000fea0003800000 */
.L_x_7519:
        /* <DEDUP_REMOVED lines=9> */
.L_x_7527:
[----:B------:R0:W-:Y:S01]  /*a6e0*/  STG.E.U16 desc[UR36][R16.64], R3 ;  /* 0x0000000310007986 */ /* 0x0001e2000c101524 */
[----:B------:R-:W-:Y:S05]  /*a6f0*/  BRA `(.L_x_7523) ;  /* 0x0000000c00107947 */ /* 0x000fea0003800000 */
.L_x_7526:
        /* <DEDUP_REMOVED lines=10> */
.L_x_7529:
[----:B------:R-:W-:-:S05]  /*a7a0*/  HADD2.F32 R0, -RZ, R3.H0_H0 ;  /* 0x20000003ff007230 */ /* 0x000fca0000004100 */
[----:B------:R-:W-:-:S04]  /*a7b0*/  F2FP.F16.F32.PACK_AB R0, RZ, R0 ;  /* 0x00000000ff00723e */ /* 0x000fc800000000ff */
[----:B------:R-:W-:-:S05]  /*a7c0*/  PRMT R0, R0, 0x5410, RZ ;  /* 0x0000541000007816 */ /* 0x000fca00000000ff */
[----:B------:R0:W-:Y:S01]  /*a7d0*/  STG.E desc[UR36][R16.64], R0 ;  /* 0x0000000010007986 */ /* 0x0001e2000c101924 */
[----:B------:R-:W-:Y:S05]  /*a7e0*/  BRA `(.L_x_7523) ;  /* 0x0000000800d47947 */ /* 0x000fea0003800000 */
.L_x_7528:
[----:B------:R-:W-:-:S05]  /*a7f0*/  HADD2.F32 R2, -RZ, R3.H0_H0 ;  /* 0x20000003ff027230 */ /* 0x000fca0000004100 */
[----:B------:R-:W-:-:S06]  /*a800*/  FMUL.FTZ R2, R2, 1 ;  /* 0x3f80000002027820 */ /* 0x000fcc0000410000 */
[----:B------:R-:W0:Y:S02]  /*a810*/  F2F.F64.F32 R2, R2 ;  /* 0x0000000200027310 */ /* 0x000e240000201800 */
[----:B0-----:R0:W-:Y:S01]  /*a820*/  STG.E.64 desc[UR36][R16.64], R2 ;  /* 0x0000000210007986 */ /* 0x0011e2000c101b24 */
[----:B------:R-:W-:Y:S05]  /*a830*/  BRA `(.L_x_7523) ;  /* 0x0000000800c07947 */ /* 0x000fea0003800000 */
.L_x_7518:
        /* <DEDUP_REMOVED lines=13> */
.L_x_7532:
[----:B------:R-:W-:Y:S01]  /*a910*/  HADD2.F32 R3, -RZ, R3.H0_H0 ;  /* 0x20000003ff037230 */ /* 0x000fe20000004100 */
[----:B------:R-:W-:-:S04]  /*a920*/  CS2R R6, SRZ ;  /* 0x0000000000067805 */ /* 0x000fc8000001ff00 */
[----:B------:R-:W-:-:S04]  /*a930*/  FMUL.FTZ R3, R3, 1 ;  /* 0x3f80000003037820 */ /* 0x000fc80000410000 */
[----:B------:R-:W0:Y:S02]  /*a940*/  F2F.F64.F32 R4, R3 ;  /* 0x0000000300047310 */ /* 0x000e240000201800 */
[----:B0-----:R0:W-:Y:S01]  /*a950*/  STG.E.128 desc[UR36][R16.64], R4 ;  /* 0x0000000410007986 */ /* 0x0011e2000c101d24 */
[----:B------:R-:W-:Y:S05]  /*a960*/  BRA `(.L_x_7523) ;  /* 0x0000000800747947 */ /* 0x000fea0003800000 */
.L_x_7531:
        /* <DEDUP_REMOVED lines=21> */
.L_x_7536:
[----:B------:R-:W-:Y:S05]  /*aac0*/  BSYNC B0 ;  /* 0x0000000000007941 */ /* 0x000fea0003800000 */
.L_x_7535:
[----:B------:R-:W-:-:S05]  /*aad0*/  LOP3.LUT R3, R0, R3, RZ, 0xfc, !PT ;  /* 0x0000000300037212 */ /* 0x000fca00078efcff */
[----:B------:R0:W-:Y:S01]  /*aae0*/  STG.E.U8 desc[UR36][R16.64], R3 ;  /* 0x0000000310007986 */ /* 0x0001e2000c101124 */
[----:B------:R-:W-:Y:S05]  /*aaf0*/  BRA `(.L_x_7523) ;  /* 0x0000000800107947 */ /* 0x000fea0003800000 */
.L_x_7534:
        /* <DEDUP_REMOVED lines=13> */
.L_x_7538:
[----:B------:R-:W-:Y:S01]  /*abd0*/  IMAD.MOV.U32 R0, RZ, RZ, 0x7f ;  /* 0x0000007fff007424 */ /* 0x000fe200078e00ff */
[----:B------:R-:W-:-:S04]  /*abe0*/  ISETP.GT.U32.AND P0, PT, R2, 0x7f800000, PT ;  /* 0x7f8000000200780c */ /* 0x000fc80003f04070 */
[----:B------:R-:W-:-:S09]  /*abf0*/  SEL R0, R0, 0x7c, P0 ;  /* 0x0000007c00007807 */ /* 0x000fd20000000000 */
.L_x_7539:
[----:B------:R-:W-:Y:S05]  /*ac00*/  BSYNC B0 ;  /* 0x0000000000007941 */ /* 0x000fea0003800000 */
.L_x_7537:
[----:B------:R-:W-:-:S04]  /*ac10*/  LOP3.LUT R2, R3, 0x80000000, RZ, 0xc0, !PT ;  /* 0x8000000003027812 */ /* 0x000fc800078ec0ff */
[----:B------:R-:W-:-:S04]  /*ac20*/  SHF.R.U32.HI R3, RZ, 0x18, R2 ;  /* 0x00000018ff037819 */ /* 0x000fc80000011602 */
[----:B------:R-:W-:-:S05]  /*ac30*/  LOP3.LUT R3, R0, R3, RZ, 0xfc, !PT ;  /* 0x0000000300037212 */ /* 0x000fca00078efcff */
[----:B------:R0:W-:Y:S01]  /*ac40*/  STG.E.U8 desc[UR36][R16.64], R3 ;  /* 0x0000000310007986 */ /* 0x0001e2000c101124 */
[----:B------:R-:W-:Y:S05]  /*ac50*/  BRA `(.L_x_7523) ;  /* 0x0000000400b87947 */ /* 0x000fea0003800000 */
.L_x_7533:
[----:B------:R-:W-:-:S05]  /*ac60*/  HADD2.F32 R0, -RZ, R3.H0_H0 ;  /* 0x20000003ff007230 */ /* 0x000fca0000004100 */
[----:B------:R-:W-:-:S05]  /*ac70*/  F2FP.BF16.F32.PACK_AB R0, RZ, R0 ;  /* 0x00000000ff00723e */ /* 0x000fca00000010ff */
[----:B------:R0:W-:Y:S01]  /*ac80*/  STG.E.U16 desc[UR36][R16.64], R0 ;  /* 0x0000000010007986 */ /* 0x0001e2000c101524 */
[----:B------:R-:W-:Y:S05]  /*ac90*/  BRA `(.L_x_7523) ;  /* 0x0000000400a87947 */ /* 0x000fea0003800000 */
.L_x_7530:
        /* <DEDUP_REMOVED lines=12> */
.L_x_7542:
        /* <DEDUP_REMOVED lines=17> */
.L_x_7545:
[----:B------:R-:W-:-:S04]  /*ae70*/  LOP3.LUT R2, R3, 0x80000000, RZ, 0xc0, !PT ;  /* 0x8000000003027812 */ /* 0x000fc800078ec0ff */
[----:B------:R-:W-:-:S04]  /*ae80*/  SHF.R.U32.HI R3, RZ, 0x18, R2 ;  /* 0x00000018ff037819 */ /* 0x000fc80000011602 */
[----:B------:R-:W-:-:S04]  /*ae90*/  LOP3.LUT R0, R0, R3, RZ, 0xfc, !PT ;  /* 0x0000000300007212 */ /* 0x000fc800078efcff */
[----:B------:R-:W-:-:S07]  /*aea0*/  PRMT R8, R0, 0x7610, R8 ;  /* 0x0000761000087816 */ /* 0x000fce0000000008 */
.L_x_7544:
[----:B------:R-:W-:Y:S05]  /*aeb0*/  BSYNC B0 ;  /* 0x0000000000007941 */ /* 0x000fea0003800000 */
.L_x_7543:
[----:B------:R0:W-:Y:S01]  /*aec0*/  STG.E.U8 desc[UR36][R16.64], R8 ;  /* 0x0000000810007986 */ /* 0x0001e2000c101124 */
[----:B------:R-:W-:Y:S05]  /*aed0*/  BRA `(.L_x_7523) ;  /* 0x0000000400187947 */ /* 0x000fea0003800000 */
.L_x_7541:
        /* <DEDUP_REMOVED lines=17> */
.L_x_7548:
[----:B------:R-:W-:-:S04]  /*aff0*/  LOP3.LUT R2, R3, 0x80000000, RZ, 0xc0, !PT ;  /* 0x8000000003027812 */ /* 0x000fc800078ec0ff */
[----:B------:R-:W-:-:S04]  /*b000*/  SHF.R.U32.HI R3, RZ, 0x18, R2 ;  /* 0x00000018ff037819 */ /* 0x000fc80000011602 */
[----:B------:R-:W-:-:S04]  /*b010*/  LOP3.LUT R0, R0, R3, RZ, 0xfc, !PT ;  /* 0x0000000300007212 */ /* 0x000fc800078efcff */
[----:B------:R-:W-:-:S07]  /*b020*/  PRMT R8, R0, 0x7610, R8 ;  /* 0x0000761000087816 */ /* 0x000fce0000000008 */
.L_x_7547:
[----:B------:R-:W-:Y:S05]  /*b030*/  BSYNC B0 ;  /* 0x0000000000007941 */ /* 0x000fea0003800000 */
.L_x_7546:
[----:B------:R3:W-:Y:S01]  /*b040*/  STG.E.U8 desc[UR36][R16.64], R8 ;  /* 0x0000000810007986 */ /* 0x0007e2000c101124 */
[----:B------:R-:W-:Y:S05]  /*b050*/  BRA `(.L_x_7523) ;  /* 0x0000000000b87947 */ /* 0x000fea0003800000 */
.L_x_7540:
        /* <DEDUP_REMOVED lines=22> */
.L_x_7522:
        /* <DEDUP_REMOVED lines=16> */
.L_x_7551:
[----:B------:R-:W-:Y:S05]  /*b2c0*/  BRA `(.L_x_7523) ;  /* 0x00000000001c7947 */ /* 0x000fea0003800000 */
.L_x_7550:
[----:B------:R-:W-:-:S06]  /*b2d0*/  HADD2.F32 R3, -RZ, R3.H0_H0 ;  /* 0x20000003ff037230 */ /* 0x000fcc0000004100 */
[----:B------:R-:W0:Y:S02]  /*b2e0*/  F2I.U64.TRUNC R2, R3 ;  /* 0x0000000300027311 */ /* 0x000e24000020d800 */
[----:B0-----:R2:W-:Y:S01]  /*b2f0*/  STG.E.64 desc[UR36][R16.64], R2 ;  /* 0x0000000210007986 */ /* 0x0015e2000c101b24 */
[----:B------:R-:W-:Y:S05]  /*b300*/  BRA `(.L_x_7523) ;  /* 0x00000000000c7947 */ /* 0x000fea0003800000 */
.L_x_7549:
[----:B------:R-:W-:-:S06]  /*b310*/  HADD2.F32 R3, -RZ, R3.H0_H0 ;  /* 0x20000003ff037230 */ /* 0x000fcc0000004100 */
[----:B------:R-:W0:Y:S02]  /*b320*/  F2I.FTZ.U32.TRUNC.NTZ R3, R3 ;  /* 0x0000000300037305 */ /* 0x000e24000021f000 */
[----:B0-----:R0:W-:Y:S02]  /*b330*/  STG.E desc[UR36][R16.64], R3 ;  /* 0x0000000310007986 */ /* 0x0011e4000c101924 */
.L_x_7523:
[----:B------:R-:W-:-:S07]  /*b340*/  VIADD R19, R19, 0x80 ;  /* 0x0000008013137836 */ /* 0x000fce0000000000 */
.L_x_7417:
[----:B------:R-:W-:Y:S05]  /*b350*/  BSYNC B6 ;  /* 0x0000000000067941 */ /* 0x000fea0003800000 */
.L_x_7416:
        /* <DEDUP_REMOVED lines=384> */
.L_x_7554:
        /* <DEDUP_REMOVED lines=23> */
.L_x_7558:
[----:B------:R-:W2:Y:S02]  /*ccd0*/  LDG.E.U8 R2, desc[UR36][R2.64] ;  /* 0x0000002402027981 */ /* 0x000ea4000c1e1100 */
[----:B--2---:R-:W-:-:S04]  /*cce0*/  I2FP.F32.U32 R0, R2 ;  /* 0x0000000200007245 */ /* 0x004fc80000201000 */
[----:B------:R-:W-:-:S04]  /*ccf0*/  F2FP.F16.F32.PACK_AB R0, RZ, R0 ;  /* 0x00000000ff00723e */ /* 0x000fc800000000ff */
[----:B------:R-:W-:Y:S01]  /*cd00*/  PRMT R22, R0, 0x7610, R22 ;  /* 0x0000761000167816 */ /* 0x000fe20000000016 */
[----:B------:R-:W-:Y:S06]  /*cd10*/  BRA `(.L_x_7560) ;  /* 0x0000000c00bc7947 */ /* 0x000fec0003800000 */
.L_x_7557:
        /* <DEDUP_REMOVED lines=11> */
.L_x_7562:
[----:B------:R-:W2:Y:S02]  /*cdd0*/  LDG.E R2, desc[UR36][R2.64] ;  /* 0x0000002402027981 */ /* 0x000ea4000c1e1900 */
[----:B--2---:R-:W-:-:S04]  /*cde0*/  I2FP.F32.S32 R0, R2 ;  /* 0x0000000200007245 */ /* 0x004fc80000201400 */
[----:B------:R-:W-:-:S04]  /*cdf0*/  F2FP.F16.F32.PACK_AB R0, RZ, R0 ;  /* 0x00000000ff00723e */ /* 0x000fc800000000ff */
[----:B------:R-:W-:Y:S01]  /*ce00*/  PRMT R22, R0, 0x7610, R22 ;  /* 0x0000761000167816 */ /* 0x000fe20000000016 */
[----:B------:R-:W-:Y:S06]  /*ce10*/  BRA `(.L_x_7560) ;  /* 0x0000000c007c7947 */ /* 0x000fec0003800000 */
.L_x_7561:
[----:B------:R-:W2:Y:S02]  /*ce20*/  LDG.E.U16 R2, desc[UR36][R2.64] ;  /* 0x0000002402027981 */ /* 0x000ea4000c1e1500 */
[----:B--2---:R-:W0:Y:S02]  /*ce30*/  I2F.S16 R0, R2 ;  /* 0x0000000200007306 */ /* 0x004e240000101400 */
[----:B0-----:R-:W-:-:S04]  /*ce40*/  F2FP.F16.F32.PACK_AB R0, RZ, R0 ;  /* 0x00000000ff00723e */ /* 0x001fc800000000ff */
[----:B------:R-:W-:Y:S01]  /*ce50*/  PRMT R22, R0, 0x7610, R22 ;  /* 0x0000761000167816 */ /* 0x000fe20000000016 */
[----:B------:R-:W-:Y:S06]  /*ce60*/  BRA `(.L_x_7560) ;  /* 0x0000000c00687947 */ /* 0x000fec0003800000 */
.L_x_7556:
        /* <DEDUP_REMOVED lines=9> */
.L_x_7564:
[----:B------:R1:W5:Y:S01]  /*cf00*/  LDG.E.U16 R22, desc[UR36][R2.64] ;  /* 0x0000002402167981 */ /* 0x000362000c1e1500 */
[----:B------:R-:W-:Y:S05]  /*cf10*/  BRA `(.L_x_7560) ;  /* 0x0000000c003c7947 */ /* 0x000fea0003800000 */
.L_x_7563:
        /* <DEDUP_REMOVED lines=9> */
.L_x_7566:
[----:B------:R0:W5:Y:S01]  /*cfb0*/  LDG.E.U16 R22, desc[UR36][R2.64] ;  /* 0x0000002402167981 */ /* 0x000162000c1e1500 */
[----:B------:R-:W-:Y:S05]  /*cfc0*/  BRA `(.L_x_7560) ;  /* 0x0000000c00107947 */ /* 0x000fea0003800000 */
.L_x_7565:
        /* <DEDUP_REMOVED lines=9> */
.L_x_7555:
        /* <DEDUP_REMOVED lines=14> */
.L_x_7569:
        /* <DEDUP_REMOVED lines=9> */
.L_x_7568:
        /* <DEDUP_REMOVED lines=28> */
.L_x_7571:
        /* <DEDUP_REMOVED lines=15> */
.L_x_7570:
[----:B------:R-:W2:Y:S02]  /*d480*/  LDG.E.U16 R0, desc[UR36][R2.64] ;  /* 0x0000002402007981 */ /* 0x000ea4000c1e1500 */
[----:B--2---:R-:W-:-:S05]  /*d490*/  IMAD.U32 R0, R0, 0x10000, RZ ;  /* 0x0001000000007824 */ /* 0x004fca00078e00ff */
[----:B------:R-:W-:-:S04]  /*d4a0*/  F2FP.F16.F32.PACK_AB R0, RZ, R0 ;  /* 0x00000000ff00723e */ /* 0x000fc800000000ff */
[----:B------:R-:W-:Y:S01]  /*d4b0*/  PRMT R22, R0, 0x7610, R22 ;  /* 0x0000761000167816 */ /* 0x000fe20000000016 */
[----:B------:R-:W-:Y:S06]  /*d4c0*/  BRA `(.L_x_7560) ;  /* 0x0000000400d07947 */ /* 0x000fec0003800000 */
.L_x_7567:
        /* <DEDUP_REMOVED lines=13> */
.L_x_7574:
        /* <DEDUP_REMOVED lines=21> */
.L_x_7578:
[----:B------:R-:W-:Y:S05]  /*d6f0*/  BSYNC B1 ;  /* 0x0000000000017941 */ /* 0x000fea0003800000 */
.L_x_7577:
[----:B------:R-:W-:Y:S01]  /*d700*/  LEA R3, R0, 0x3b800000, 0x17 ;  /* 0x3b80000000037811 */ /* 0x000fe200078eb8ff */
[----:B------:R-:W-:-:S05]  /*d710*/  IMAD.SHL.U32 R0, R2, 0x100000, RZ ;  /* 0x0010000002007824 */ /* 0x000fca00078e00ff */
[----:B------:R-:W-:-:S07]  /*d720*/  LOP3.LUT R0, R3, R0, R4, 0xfe, !PT ;  /* 0x0000000003007212 */ /* 0x000fce00078efe04 */
.L_x_7576:
[----:B------:R-:W-:Y:S05]  /*d730*/  BSYNC B0 ;  /* 0x0000000000007941 */ /* 0x000fea0003800000 */
.L_x_7575:
[----:B------:R-:W-:-:S04]  /*d740*/  F2FP.F16.F32.PACK_AB R0, RZ, R0 ;  /* 0x00000000ff00723e */ /* 0x000fc800000000ff */
[----:B------:R-:W-:Y:S01]  /*d750*/  PRMT R22, R0, 0x7610, R22 ;  /* 0x0000761000167816 */ /* 0x000fe20000000016 */
[----:B------:R-:W-:Y:S06]  /*d760*/  BRA `(.L_x_7560) ;  /* 0x0000000400287947 */ /* 0x000fec0003800000 */
.L_x_7573:
        /* <DEDUP_REMOVED lines=21> */
.L_x_7582:
[----:B------:R-:W-:Y:S05]  /*d8c0*/  BSYNC B1 ;  /* 0x0000000000017941 */ /* 0x000fea0003800000 */
.L_x_7581:
[----:B------:R-:W-:Y:S01]  /*d8d0*/  LEA R3, R0, 0x37800000, 0x17 ;  /* 0x3780000000037811 */ /* 0x000fe200078eb8ff */
[----:B------:R-:W-:-:S05]  /*d8e0*/  IMAD.SHL.U32 R0, R2, 0x200000, RZ ;  /* 0x0020000002007824 */ /* 0x000fca00078e00ff */
[----:B------:R-:W-:-:S07]  /*d8f0*/  LOP3.LUT R0, R3, R0, R4, 0xfe, !PT ;  /* 0x0000000003007212 */ /* 0x000fce00078efe04 */
.L_x_7580:
[----:B------:R-:W-:Y:S05]  /*d900*/  BSYNC B0 ;  /* 0x0000000000007941 */ /* 0x000fea0003800000 */
.L_x_7579:
[----:B------:R-:W-:-:S04]  /*d910*/  F2FP.F16.F32.PACK_AB R0, RZ, R0 ;  /* 0x00000000ff00723e */ /* 0x000fc800000000ff */
[----:B------:R-:W-:Y:S01]  /*d920*/  PRMT R22, R0, 0x7610, R22 ;  /* 0x0000761000167816 */ /* 0x000fe20000000016 */
[----:B------:R-:W-:Y:S06]  /*d930*/  BRA `(.L_x_7560) ;  /* 0x0000000000b47947 */ /* 0x000fec0003800000 */
.L_x_7572:
        /* <DEDUP_REMOVED lines=14> */
.L_x_7586:
[----:B------:R-:W-:Y:S05]  /*da20*/  BSYNC B0 ;  /* 0x0000000000007941 */ /* 0x000fea0003800000 */
.L_x_7585:
[----:B------:R-:W-:-:S04]  /*da30*/  F2FP.F16.F32.PACK_AB R0, RZ, R0 ;  /* 0x00000000ff00723e */ /* 0x000fc800000000ff */
[----:B------:R-:W-:Y:S01]  /*da40*/  PRMT R22, R0, 0x7610, R22 ;  /* 0x0000761000167816 */ /* 0x000fe20000000016 */
[----:B------:R-:W-:Y:S06]  /*da50*/  BRA `(.L_x_7560) ;  /* 0x00000000006c7947 */ /* 0x000fec0003800000 */
.L_x_7559:
        /* <DEDUP_REMOVED lines=16> */
.L_x_7587:
[----:B------:R-:W-:Y:S01]  /*db60*/  PRMT R22, RZ, 0x7610, R22 ;  /* 0x00007610ff167816 */ /* 0x000fe20000000016 */
[----:B------:R-:W-:Y:S06]  /*db70*/  BRA `(.L_x_7560) ;  /* 0x0000000000247947 */ /* 0x000fec0003800000 */
.L_x_7584:
[----:B------:R-:W2:Y:S02]  /*db80*/  LDG.E.64 R2, desc[UR36][R2.64] ;  /* 0x0000002402027981 */ /* 0x000ea4000c1e1b00 */
[----:B--2---:R-:W0:Y:S02]  /*db90*/  I2F.U64 R0, R2 ;  /* 0x0000000200007312 */ /* 0x004e240000301000 */
[----:B0-----:R-:W-:-:S04]  /*dba0*/  F2FP.F16.F32.PACK_AB R0, RZ, R0 ;  /* 0x00000000ff00723e */ /* 0x001fc800000000ff */
[----:B------:R-:W-:Y:S01]  /*dbb0*/  PRMT R22, R0, 0x7610, R22 ;  /* 0x0000761000167816 */ /* 0x000fe20000000016 */
[----:B------:R-:W-:Y:S06]  /*dbc0*/  BRA `(.L_x_7560) ;  /* 0x0000000000107947 */ /* 0x000fec0003800000 */
.L_x_7583:
[----:B------:R-:W2:Y:S02]  /*dbd0*/  LDG.E R2, desc[UR36][R2.64] ;  /* 0x0000002402027981 */ /* 0x000ea4000c1e1900 */
[----:B--2---:R-:W-:-:S04]  /*dbe0*/  I2FP.F32.U32 R0, R2 ;  /* 0x0000000200007245 */ /* 0x004fc80000201000 */
[----:B------:R-:W-:-:S04]  /*dbf0*/  F2FP.F16.F32.PACK_AB R0, RZ, R0 ;  /* 0x00000000ff00723e */ /* 0x000fc800000000ff */
[----:B------:R-:W-:-:S07]  /*dc00*/  PRMT R22, R0, 0x7610, R22 ;  /* 0x0000761000167816 */ /* 0x000fce0000000016 */
.L_x_7560:
        /* <DEDUP_REMOVED lines=20> */
.L_x_7591:
[----:B------:R-:W2:Y:S02]  /*dd50*/  LDG.E.U8 R2, desc[UR36][R2.64] ;  /* 0x0000002402027981 */ /* 0x000ea4000c1e1100 */
[----:B--2---:R-:W-:-:S04]  /*dd60*/  I2FP.F32.U32 R0, R2 ;  /* 0x0000000200007245 */ /* 0x004fc80000201000 */
[----:B------:R-:W-:-:S04]  /*dd70*/  F2FP.F16.F32.PACK_AB R0, RZ, R0 ;  /* 0x00000000ff00723e */ /* 0x000fc800000000ff */
[----:B------:R-:W-:Y:S01]  /*dd80*/  PRMT R23, R0, 0x7610, R23 ;  /* 0x0000761000177816 */ /* 0x000fe20000000017 */
[----:B------:R-:W-:Y:S06]  /*dd90*/  BRA `(.L_x_7593) ;  /* 0x0000000c00bc7947 */ /* 0x000fec0003800000 */
.L_x_7590:
        /* <DEDUP_REMOVED lines=11> */
.L_x_7595:
[----:B------:R-:W2:Y:S02]  /*de50*/  LDG.E R2, desc[UR36][R2.64] ;  /* 0x0000002402027981 */ /* 0x000ea4000c1e1900 */
[----:B--2---:R-:W-:-:S04]  /*de60*/  I2FP.F32.S32 R0, R2 ;  /* 0x0000000200007245 */ /* 0x004fc80000201400 */
[----:B------:R-:W-:-:S04]  /*de70*/  F2FP.F16.F32.PACK_AB R0, RZ, R0 ;  /* 0x00000000ff00723e */ /* 0x000fc800000000ff */
[----:B------:R-:W-:Y:S01]  /*de80*/  PRMT R23, R0, 0x7610, R23 ;  /* 0x0000761000177816 */ /* 0x000fe20000000017 */
[----:B------:R-:W-:Y:S06]  /*de90*/  BRA `(.L_x_7593) ;  /* 0x0000000c007c7947 */ /* 0x000fec0003800000 */
.L_x_7594:
[----:B------:R-:W2:Y:S02]  /*dea0*/  LDG.E.U16 R2, desc[UR36][R2.64] ;  /* 0x0000002402027981 */ /* 0x000ea4000c1e1500 */
[----:B--2---:R-:W0:Y:S02]  /*deb0*/  I2F.S16 R0, R2 ;  /* 0x0000000200007306 */ /* 0x004e240000101400 */
[----:B0-----:R-:W-:-:S04]  /*dec0*/  F2FP.F16.F32.PACK_AB R0, RZ, R0 ;  /* 0x00000000ff00723e */ /* 0x001fc800000000ff */
[----:B------:R-:W-:Y:S01]  /*ded0*/  PRMT R23, R0, 0x7610, R23 ;  /* 0x0000761000177816 */ /* 0x000fe20000000017 */
[----:B------:R-:W-:Y:S06]  /*dee0*/  BRA `(.L_x_7593) ;  /* 0x0000000c00687947 */ /* 0x000fec0003800000 */
.L_x_7589:
        /* <DEDUP_REMOVED lines=9> */
.L_x_7597:
[----:B------:R1:W5:Y:S01]  /*df80*/  LDG.E.U16 R23, desc[UR36][R2.64] ;  /* 0x0000002402177981 */ /* 0x000362000c1e1500 */
[----:B------:R-:W-:Y:S05]  /*df90*/  BRA `(.L_x_7593) ;  /* 0x0000000c003c7947 */ /* 0x000fea0003800000 */
.L_x_7596:
        /* <DEDUP_REMOVED lines=9> */
.L_x_7599:
[----:B------:R0:W5:Y:S01]  /*e030*/  LDG.E.U16 R23, desc[UR36][R2.64] ;  /* 0x0000002402177981 */ /* 0x000162000c1e1500 */
[----:B------:R-:W-:Y:S05]  /*e040*/  BRA `(.L_x_7593) ;  /* 0x0000000c00107947 */ /* 0x000fea0003800000 */
.L_x_7598:
        /* <DEDUP_REMOVED lines=9> */
.L_x_7588:
        /* <DEDUP_REMOVED lines=14> */
.L_x_7602:
        /* <DEDUP_REMOVED lines=9> */
.L_x_7601:
        /* <DEDUP_REMOVED lines=28> */
.L_x_7604:
        /* <DEDUP_REMOVED lines=15> */
.L_x_7603:
[----:B------:R-:W2:Y:S02]  /*e500*/  LDG.E.U16 R0, desc[UR36][R2.64] ;  /* 0x0000002402007981 */ /* 0x000ea4000c1e1500 */
[----:B--2---:R-:W-:-:S05]  /*e510*/  IMAD.U32 R0, R0, 0x10000, RZ ;  /* 0x0001000000007824 */ /* 0x004fca00078e00ff */
[----:B------:R-:W-:-:S04]  /*e520*/  F2FP.F16.F32.PACK_AB R0, RZ, R0 ;  /* 0x00000000ff00723e */ /* 0x000fc800000000ff */
[----:B------:R-:W-:Y:S01]  /*e530*/  PRMT R23, R0, 0x7610, R23 ;  /* 0x0000761000177816 */ /* 0x000fe20000000017 */
[----:B------:R-:W-:Y:S06]  /*e540*/  BRA `(.L_x_7593) ;  /* 0x0000000400d07947 */ /* 0x000fec0003800000 */
.L_x_7600:
        /* <DEDUP_REMOVED lines=13> */
.L_x_7607:
        /* <DEDUP_REMOVED lines=21> */
.L_x_7611:
[----:B------:R-:W-:Y:S05]  /*e770*/  BSYNC B1 ;  /* 0x0000000000017941 */ /* 0x000fea0003800000 */
.L_x_7610:
[----:B------:R-:W-:Y:S01]  /*e780*/  LEA R3, R0, 0x3b800000, 0x17 ;  /* 0x3b80000000037811 */ /* 0x000fe200078eb8ff */
[----:B------:R-:W-:-:S05]  /*e790*/  IMAD.SHL.U32 R0, R2, 0x100000, RZ ;  /* 0x0010000002007824 */ /* 0x000fca00078e00ff */
[----:B------:R-:W-:-:S07]  /*e7a0*/  LOP3.LUT R0, R3, R0, R4, 0xfe, !PT ;  /* 0x0000000003007212 */ /* 0x000fce00078efe04 */
.L_x_7609:
[----:B------:R-:W-:Y:S05]  /*e7b0*/  BSYNC B0 ;  /* 0x0000000000007941 */ /* 0x000fea0003800000 */
.L_x_7608:
[----:B------:R-:W-:-:S04]  /*e7c0*/  F2FP.F16.F32.PACK_AB R0, RZ, R0 ;  /* 0x00000000ff00723e */ /* 0x000fc800000000ff */
[----:B------:R-:W-:Y:S01]  /*e7d0*/  PRMT R23, R0, 0x7610, R23 ;  /* 0x0000761000177816 */ /* 0x000fe20000000017 */
[----:B------:R-:W-:Y:S06]  /*e7e0*/  BRA `(.L_x_7593) ;  /* 0x0000000400287947 */ /* 0x000fec0003800000 */
.L_x_7606:
        /* <DEDUP_REMOVED lines=21> */
.L_x_7615:
[----:B------:R-:W-:Y:S05]  /*e940*/  BSYNC B1 ;  /* 0x0000000000017941 */ /* 0x000fea0003800000 */
.L_x_7614:
[----:B------:R-:W-:Y:S01]  /*e950*/  LEA R3, R0, 0x37800000, 0x17 ;  /* 0x3780000000037811 */ /* 0x000fe200078eb8ff */
[----:B------:R-:W-:-:S05]  /*e960*/  IMAD.SHL.U32 R0, R2, 0x200000, RZ ;  /* 0x0020000002007824 */ /* 0x000fca00078e00ff */
[----:B------:R-:W-:-:S07]  /*e970*/  LOP3.LUT R0, R3, R0, R4, 0xfe, !PT ;  /* 0x0000000003007212 */ /* 0x000fce00078efe04 */
.L_x_7613:
[----:B------:R-:W-:Y:S05]  /*e980*/  BSYNC B0 ;  /* 0x0000000000007941 */ /* 0x000fea0003800000 */
.L_x_7612:
[----:B------:R-:W-:-:S04]  /*e990*/  F2FP.F16.F32.PACK_AB R0, RZ, R0 ;  /* 0x00000000ff00723e */ /* 0x000fc800000000ff */
[----:B------:R-:W-:Y:S01]  /*e9a0*/  PRMT R23, R0, 0x7610, R23 ;  /* 0x0000761000177816 */ /* 0x000fe20000000017 */
[----:B------:R-:W-:Y:S06]  /*e9b0*/  BRA `(.L_x_7593) ;  /* 0x0000000000b47947 */ /* 0x000fec0003800000 */
.L_x_7605:
        /* <DEDUP_REMOVED lines=14> */
.L_x_7619:
[----:B------:R-:W-:Y:S05]  /*eaa0*/  BSYNC B0 ;  /* 0x0000000000007941 */ /* 0x000fea0003800000 */
.L_x_7618:
[----:B------:R-:W-:-:S04]  /*eab0*/  F2FP.F16.F32.PACK_AB R0, RZ, R0 ;  /* 0x00000000ff00723e */ /* 0x000fc800000000ff */
[----:B------:R-:W-:Y:S01]  /*eac0*/  PRMT R23, R0, 0x7610, R23 ;  /* 0x0000761000177816 */ /* 0x000fe20000000017 */
[----:B------:R-:W-:Y:S06]  /*ead0*/  BRA `(.L_x_7593) ;  /* 0x00000000006c7947 */ /* 0x000fec0003800000 */
.L_x_7592:
        /* <DEDUP_REMOVED lines=16> */
.L_x_7620:
[----:B------:R-:W-:Y:S01]  /*ebe0*/  PRMT R23, RZ, 0x7610, R23 ;  /* 0x00007610ff177816 */ /* 0x000fe20000000017 */
[----:B------:R-:W-:Y:S06]  /*ebf0*/  BRA `(.L_x_7593) ;  /* 0x0000000000247947 */ /* 0x000fec0003800000 */
.L_x_7617:
[----:B------:R-:W2:Y:S02]  /*ec00*/  LDG.E.64 R2, desc[UR36][R2.64] ;  /* 0x0000002402027981 */ /* 0x000ea4000c1e1b00 */
[----:B--2---:R-:W0:Y:S02]  /*ec10*/  I2F.U64 R0, R2 ;  /* 0x0000000200007312 */ /* 0x004e240000301000 */
[----:B0-----:R-:W-:-:S04]  /*ec20*/  F2FP.F16.F32.PACK_AB R0, RZ, R0 ;  /* 0x00000000ff00723e */ /* 0x001fc800000000ff */
[----:B------:R-:W-:Y:S01]  /*ec30*/  PRMT R23, R0, 0x7610, R23 ;  /* 0x0000761000177816 */ /* 0x000fe20000000017 */
[----:B------:R-:W-:Y:S06]  /*ec40*/  BRA `(.L_x_7593) ;  /* 0x0000000000107947 */ /* 0x000fec0003800000 */
.L_x_7616:
[----:B------:R-:W2:Y:S02]  /*ec50*/  LDG.E R2, desc[UR36][R2.64] ;  /* 0x0000002402027981 */ /* 0x000ea4000c1e1900 */
[----:B--2---:R-:W-:-:S04]  /*ec60*/  I2FP.F32.U32 R0, R2 ;  /* 0x0000000200007245 */ /* 0x004fc80000201000 */
[----:B------:R-:W-:-:S04]  /*ec70*/  F2FP.F16.F32.PACK_AB R0, RZ, R0 ;  /* 0x00000000ff00723e */ /* 0x000fc800000000ff */
[----:B------:R-:W-:-:S07]  /*ec80*/  PRMT R23, R0, 0x7610, R23 ;  /* 0x0000761000177816 */ /* 0x000fce0000000017 */
.L_x_7593:
        /* <DEDUP_REMOVED lines=19> */
.L_x_7624:
[----:B------:R-:W2:Y:S02]  /*edc0*/  LDG.E.U8 R2, desc[UR36][R2.64] ;  /* 0x0000002402027981 */ /* 0x000ea4000c1e1100 */
[----:B--2---:R-:W-:-:S04]  /*edd0*/  I2FP.F32.U32 R0, R2 ;  /* 0x0000000200007245 */ /* 0x004fc80000201000 */
[----:B------:R-:W-:Y:S01]  /*ede0*/  F2FP.F16.F32.PACK_AB R0, RZ, R0 ;  /* 0x00000000ff00723e */ /* 0x000fe200000000ff */
[----:B------:R-:W-:Y:S06]  /*edf0*/  BRA `(.L_x_7626) ;  /* 0x0000000c00887947 */ /* 0x000fec0003800000 */
.L_x_7623:
        /* <DEDUP_REMOVED lines=10> */
.L_x_7628:
[----:B------:R-:W2:Y:S02]  /*eea0*/  LDG.E R2, desc[UR36][R2.64] ;  /* 0x0000002402027981 */ /* 0x000ea4000c1e1900 */
[----:B--2---:R-:W-:-:S04]  /*eeb0*/  I2FP.F32.S32 R0, R2 ;  /* 0x0000000200007245 */ /* 0x004fc80000201400 */
[----:B------:R-:W-:Y:S01]  /*eec0*/  F2FP.F16.F32.PACK_AB R0, RZ, R0 ;  /* 0x00000000ff00723e */ /* 0x000fe200000000ff */
[----:B------:R-:W-:Y:S06]  /*eed0*/  BRA `(.L_x_7626) ;  /* 0x0000000c00507947 */ /* 0x000fec0003800000 */
.L_x_7627:
[----:B------:R-:W2:Y:S02]  /*eee0*/  LDG.E.U16 R2, desc[UR36][R2.64] ;  /* 0x0000002402027981 */ /* 0x000ea4000c1e1500 */
[----:B--2---:R-:W0:Y:S02]  /*eef0*/  I2F.S16 R0, R2 ;  /* 0x0000000200007306 */ /* 0x004e240000101400 */
[----:B0-----:R-:W-:Y:S01]  /*ef00*/  F2FP.F16.F32.PACK_AB R0, RZ, R0 ;  /* 0x00000000ff00723e */ /* 0x001fe200000000ff */
[----:B------:R-:W-:Y:S06]  /*ef10*/  BRA `(.L_x_7626) ;  /* 0x0000000c00407947 */ /* 0x000fec0003800000 */
.L_x_7622:
        /* <DEDUP_REMOVED lines=9> */
.L_x_7630:
[----:B------:R0:W5:Y:S01]  /*efb0*/  LDG.E.U16 R0, desc[UR36][R2.64] ;  /* 0x0000002402007981 */ /* 0x000162000c1e1500 */
[----:B------:R-:W-:Y:S05]  /*efc0*/  BRA `(.L_x_7626) ;  /* 0x0000000c00147947 */ /* 0x000fea0003800000 */
.L_x_7629:
        /* <DEDUP_REMOVED lines=9> */
.L_x_7632:
[----:B------:R1:W5:Y:S01]  /*f060*/  LDG.E.U16 R0, desc[UR36][R2.64] ;  /* 0x0000002402007981 */ /* 0x000362000c1e1500 */
[----:B------:R-:W-:Y:S05]  /*f070*/  BRA `(.L_x_7626) ;  /* 0x0000000800e87947 */ /* 0x000fea0003800000 */
.L_x_7631:
        /* <DEDUP_REMOVED lines=8> */
.L_x_7621:
        /* <DEDUP_REMOVED lines=13> */
.L_x_7635:
        /* <DEDUP_REMOVED lines=8> */
.L_x_7634:
        /* <DEDUP_REMOVED lines=28> */
.L_x_7637:
        /* <DEDUP_REMOVED lines=15> */
.L_x_7636:
[----:B------:R-:W2:Y:S02]  /*f500*/  LDG.E.U16 R0, desc[UR36][R2.64] ;  /* 0x0000002402007981 */ /* 0x000ea4000c1e1500 */
[----:B--2---:R-:W-:-:S05]  /*f510*/  IMAD.U32 R0, R0, 0x10000, RZ ;  /* 0x0001000000007824 */ /* 0x004fca00078e00ff */
[----:B------:R-:W-:Y:S01]  /*f520*/  F2FP.F16.F32.PACK_AB R0, RZ, R0 ;  /* 0x00000000ff00723e */ /* 0x000fe200000000ff */
[----:B------:R-:W-:Y:S06]  /*f530*/  BRA `(.L_x_7626) ;  /* 0x0000000400b87947 */ /* 0x000fec0003800000 */
.L_x_7633:
        /* <DEDUP_REMOVED lines=12> */
.L_x_7640:
        /* <DEDUP_REMOVED lines=21> */
.L_x_7644:
[----:B------:R-:W-:Y:S05]  /*f750*/  BSYNC B1 ;  /* 0x0000000000017941 */ /* 0x000fea0003800000 */
.L_x_7643:
[----:B------:R-:W-:Y:S01]  /*f760*/  LEA R3, R0, 0x3b800000, 0x17 ;  /* 0x3b80000000037811 */ /* 0x000fe200078eb8ff */
[----:B------:R-:W-:-:S05]  /*f770*/  IMAD.SHL.U32 R0, R2, 0x100000, RZ ;  /* 0x0010000002007824 */ /* 0x000fca00078e00ff */
[----:B------:R-:W-:-:S07]  /*f780*/  LOP3.LUT R0, R3, R0, R4, 0xfe, !PT ;  /* 0x0000000003007212 */ /* 0x000fce00078efe04 */
.L_x_7642:
[----:B------:R-:W-:Y:S05]  /*f790*/  BSYNC B0 ;  /* 0x0000000000007941 */ /* 0x000fea0003800000 */
.L_x_7641:
[----:B------:R-:W-:Y:S01]  /*f7a0*/  F2FP.F16.F32.PACK_AB R0, RZ, R0 ;  /* 0x00000000ff00723e */ /* 0x000fe200000000ff */
[----:B------:R-:W-:Y:S06]  /*f7b0*/  BRA `(.L_x_7626) ;  /* 0x0000000400187947 */ /* 0x000fec0003800000 */
.L_x_7639:
        /* <DEDUP_REMOVED lines=21> */
.L_x_7648:
[----:B------:R-:W-:Y:S05]  /*f910*/  BSYNC B1 ;  /* 0x0000000000017941 */ /* 0x000fea0003800000 */
.L_x_7647:
[----:B------:R-:W-:Y:S01]  /*f920*/  LEA R3, R0, 0x37800000, 0x17 ;  /* 0x3780000000037811 */ /* 0x000fe200078eb8ff */
[----:B------:R-:W-:-:S05]  /*f930*/  IMAD.SHL.U32 R0, R2, 0x200000, RZ ;  /* 0x0020000002007824 */ /* 0x000fca00078e00ff */
[----:B------:R-:W-:-:S07]  /*f940*/  LOP3.LUT R0, R3, R0, R4, 0xfe, !PT ;  /* 0x0000000003007212 */ /* 0x000fce00078efe04 */
.L_x_7646:
[----:B------:R-:W-:Y:S05]  /*f950*/  BSYNC B0 ;  /* 0x0000000000007941 */ /* 0x000fea0003800000 */
.L_x_7645:
[----:B------:R-:W-:Y:S01]  /*f960*/  F2FP.F16.F32.PACK_AB R0, RZ, R0 ;  /* 0x00000000ff00723e */ /* 0x000fe200000000ff */
[----:B------:R-:W-:Y:S06]  /*f970*/  BRA `(.L_x_7626) ;  /* 0x0000000000a87947 */ /* 0x000fec0003800000 */
.L_x_7638:
        /* <DEDUP_REMOVED lines=14> */
.L_x_7652:
[----:B------:R-:W-:Y:S05]  /*fa60*/  BSYNC B0 ;  /* 0x0000000000007941 */ /* 0x000fea0003800000 */
.L_x_7651:
[----:B------:R-:W-:Y:S01]  /*fa70*/  F2FP.F16.F32.PACK_AB R0, RZ, R0 ;  /* 0x00000000ff00723e */ /* 0x000fe200000000ff */
[----:B------:R-:W-:Y:S06]  /*fa80*/  BRA `(.L_x_7626) ;  /* 0x0000000000647947 */ /* 0x000fec0003800000 */
.L_x_7625:
        /* <DEDUP_REMOVED lines=16> */
.L_x_7653:
[----:B------:R-:W-:Y:S01]  /*fb90*/  PRMT R0, RZ, 0x7610, R0 ;  /* 0x00007610ff007816 */ /* 0x000fe20000000000 */
[----:B------:R-:W-:Y:S06]  /*fba0*/  BRA `(.L_x_7626) ;  /* 0x00000000001c7947 */ /* 0x000fec0003800000 */
.L_x_7650:
[----:B------:R-:W2:Y:S02]  /*fbb0*/  LDG.E.64 R2, desc[UR36][R2.64] ;  /* 0x0000002402027981 */ /* 0x000ea4000c1e1b00 */
[----:B--2---:R-:W0:Y:S02]  /*fbc0*/  I2F.U64 R0, R2 ;  /* 0x0000000200007312 */ /* 0x004e240000301000 */
[----:B0-----:R-:W-:Y:S01]  /*fbd0*/  F2FP.F16.F32.PACK_AB R0, RZ, R0 ;  /* 0x00000000ff00723e */ /* 0x001fe200000000ff */
[----:B------:R-:W-:Y:S06]  /*fbe0*/  BRA `(.L_x_7626) ;  /* 0x00000000000c7947 */ /* 0x000fec0003800000 */
.L_x_7649:
[----:B------:R-:W2:Y:S02]  /*fbf0*/  LDG.E R2, desc[UR36][R2.64] ;  /* 0x0000002402027981 */ /* 0x000ea4000c1e1900 */
[----:B--2---:R-:W-:-:S04]  /*fc00*/  I2FP.F32.U32 R0, R2 ;  /* 0x0000000200007245 */ /* 0x004fc80000201000 */
[----:B------:R-:W-:-:S07]  /*fc10*/  F2FP.F16.F32.PACK_AB R0, RZ, R0 ;  /* 0x00000000ff00723e */ /* 0x000fce00000000ff */
.L_x_7626:
        /* <DEDUP_REMOVED lines=36> */
.L_x_7657:
[----:B------:R-:W-:-:S06]  /*fe60*/  HADD2.F32 R3, -RZ, R3.H0_H0 ;  /* 0x20000003ff037230 */ /* 0x000fcc0000004100 */
[----:B------:R-:W0:Y:S02]  /*fe70*/  F2I.S64.TRUNC R2, R3 ;  /* 0x0000000300027311 */ /* 0x000e24000020d900 */
[----:B0-----:R0:W-:Y:S01]  /*fe80*/  STG.E.U8 desc[UR36][R16.64], R2 ;  /* 0x0000000210007986 */ /* 0x0011e2000c101124 */
[----:B------:R-:W-:Y:S05]  /*fe90*/  BRA `(.L_x_7659) ;  /* 0x0000000c00847947 */ /* 0x000fea0003800000 */
.L_x_7656:
        /* <DEDUP_REMOVED lines=10> */
.L_x_7661:
[----:B------:R-:W-:-:S06]  /*ff40*/  HADD2.F32 R3, -RZ, R3.H0_H0 ;  /* 0x20000003ff037230 */ /* 0x000fcc0000004100 */
[----:B------:R-:W0:Y:S02]  /*ff50*/  F2I.FTZ.TRUNC.NTZ R3, R3 ;  /* 0x0000000300037305 */ /* 0x000e24000021f100 */
[----:B0-----:R0:W-:Y:S01]  /*ff60*/  STG.E desc[UR36][R16.64], R3 ;  /* 0x0000000310007986 */ /* 0x0011e2000c101924 */
[----:B------:R-:W-:Y:S05]  /*ff70*/  BRA `(.L_x_7659) ;  /* 0x0000000c004c7947 */ /* 0x000fea0003800000 */
.L_x_7660:
[----:B------:R-:W-:-:S06]  /*ff80*/  HADD2.F32 R3, -RZ, R3.H0_H0 ;  /* 0x20000003ff037230 */ /* 0x000fcc0000004100 */
[----:B------:R-:W0:Y:S02]  /*ff90*/  F2I.FTZ.TRUNC.NTZ R3, R3 ;  /* 0x0000000300037305 */ /* 0x000e24000021f100 */
[----:B0-----:R0:W-:Y:S01]  /*ffa0*/  STG.E.U16 desc[UR36][R16.64], R3 ;  /* 0x0000000310007986 */ /* 0x0011e2000c101524 */
[----:B------:R-:W-:Y:S05]  /*ffb0*/  BRA `(.L_x_7659) ;  /* 0x0000000c003c7947 */ /* 0x000fea0003800000 */
.L_x_7655:
        /* <DEDUP_REMOVED lines=9> */
.L_x_7663:
[----:B------:R0:W-:Y:S01]  /*10050*/  STG.E.U16 desc[UR36][R16.64], R3 ;  /* 0x0000000310007986 */ /* 0x0001e2000c101524 */
[----:B------:R-:W-:Y:S05]  /*10060*/  BRA `(.L_x_7659) ;  /* 0x0000000c00107947 */ /* 0x000fea0003800000 */
.L_x_7662:
        /* <DEDUP_REMOVED lines=10> */
.L_x_7665:
[----:B------:R-:W-:-:S05]  /*10110*/  HADD2.F32 R0, -RZ, R3.H0_H0 ;  /* 0x20000003ff007230 */ /* 0x000fca0000004100 */
[----:B------:R-:W-:-:S04]  /*10120*/  F2FP.F16.F32.PACK_AB R0, RZ, R0 ;  /* 0x00000000ff00723e */ /* 0x000fc800000000ff */
[----:B------:R-:W-:-:S05]  /*10130*/  PRMT R0, R0, 0x5410, RZ ;  /* 0x0000541000007816 */ /* 0x000fca00000000ff */
[----:B------:R0:W-:Y:S01]  /*10140*/  STG.E desc[UR36][R16.64], R0 ;  /* 0x0000000010007986 */ /* 0x0001e2000c101924 */
[----:B------:R-:W-:Y:S05]  /*10150*/  BRA `(.L_x_7659) ;  /* 0x0000000800d47947 */ /* 0x000fea0003800000 */
.L_x_7664:
[----:B------:R-:W-:-:S05]  /*10160*/  HADD2.F32 R2, -RZ, R3.H0_H0 ;  /* 0x20000003ff027230 */ /* 0x000fca0000004100 */
[----:B------:R-:W-:-:S06]  /*10170*/  FMUL.FTZ R2, R2, 1 ;  /* 0x3f80000002027820 */ /* 0x000fcc0000410000 */
[----:B------:R-:W0:Y:S02]  /*10180*/  F2F.F64.F32 R2, R2 ;  /* 0x0000000200027310 */ /* 0x000e240000201800 */
[----:B0-----:R0:W-:Y:S01]  /*10190*/  STG.E.64 desc[UR36][R16.64], R2 ;  /* 0x0000000210007986 */ /* 0x0011e2000c101b24 */
[----:B------:R-:W-:Y:S05]  /*101a0*/  BRA `(.L_x_7659) ;  /* 0x0000000800c07947 */ /* 0x000fea0003800000 */
.L_x_7654:
        /* <DEDUP_REMOVED lines=13> */
.L_x_7668:
[----:B------:R-:W-:Y:S01]  /*10280*/  HADD2.F32 R3, -RZ, R3.H0_H0 ;  /* 0x20000003ff037230 */ /* 0x000fe20000004100 */
[----:B------:R-:W-:-:S04]  /*10290*/  CS2R R6, SRZ ;  /* 0x0000000000067805 */ /* 0x000fc8000001ff00 */
[----:B------:R-:W-:-:S04]  /*102a0*/  FMUL.FTZ R3, R3, 1 ;  /* 0x3f80000003037820 */ /* 0x000fc80000410000 */
[----:B------:R-:W0:Y:S02]  /*102b0*/  F2F.F64.F32 R4, R3 ;  /* 0x0000000300047310 */ /* 0x000e240000201800 */
[----:B0-----:R1:W-:Y:S01]  /*102c0*/  STG.E.128 desc[UR36][R16.64], R4 ;  /* 0x0000000410007986 */ /* 0x0013e2000c101d24 */
[----:B------:R-:W-:Y:S05]  /*102d0*/  BRA `(.L_x_7659) ;  /* 0x0000000800747947 */ /* 0x000fea0003800000 */
.L_x_7667:
        /* <DEDUP_REMOVED lines=21> */
.L_x_7672:
[----:B------:R-:W-:Y:S05]  /*10430*/  BSYNC B0 ;  /* 0x0000000000007941 */ /* 0x000fea0003800000 */
.L_x_7671:
[----:B------:R-:W-:-:S05]  /*10440*/  LOP3.LUT R3, R0, R3, RZ, 0xfc, !PT ;  /* 0x0000000300037212 */ /* 0x000fca00078efcff */
[----:B------:R2:W-:Y:S01]  /*10450*/  STG.E.U8 desc[UR36][R16.64], R3 ;  /* 0x0000000310007986 */ /* 0x0005e2000c101124 */
[----:B------:R-:W-:Y:S05]  /*10460*/  BRA `(.L_x_7659) ;  /* 0x0000000800107947 */ /* 0x000fea0003800000 */
.L_x_7670:
        /* <DEDUP_REMOVED lines=13> */
.L_x_7674:
[----:B------:R-:W-:Y:S01]  /*10540*/  IMAD.MOV.U32 R0, RZ, RZ, 0x7f ;  /* 0x0000007fff007424 */ /* 0x000fe200078e00ff */
[----:B------:R-:W-:-:S04]  /*10550*/  ISETP.GT.U32.AND P0, PT, R2, 0x7f800000, PT ;  /* 0x7f8000000200780c */ /* 0x000fc80003f04070 */
[----:B------:R-:W-:-:S09]  /*10560*/  SEL R0, R0, 0x7c, P0 ;  /* 0x0000007c00007807 */ /* 0x000fd20000000000 */
.L_x_7675:
[----:B------:R-:W-:Y:S05]  /*10570*/  BSYNC B0 ;  /* 0x0000000000007941 */ /* 0x000fea0003800000 */
.L_x_7673:
[----:B------:R-:W-:-:S04]  /*10580*/  LOP3.LUT R2, R3, 0x80000000, RZ, 0xc0, !PT ;  /* 0x8000000003027812 */ /* 0x000fc800078ec0ff */
[----:B------:R-:W-:-:S04]  /*10590*/  SHF.R.U32.HI R3, RZ, 0x18, R2 ;  /* 0x00000018ff037819 */ /* 0x000fc80000011602 */
[----:B------:R-:W-:-:S05]  /*105a0*/  LOP3.LUT R3, R0, R3, RZ, 0xfc, !PT ;  /* 0x0000000300037212 */ /* 0x000fca00078efcff */
[----:B------:R3:W-:Y:S01]  /*105b0*/  STG.E.U8 desc[UR36][R16.64], R3 ;  /* 0x0000000310007986 */ /* 0x0007e2000c101124 */
[----:B------:R-:W-:Y:S05]  /*105c0*/  BRA `(.L_x_7659) ;  /* 0x0000000400b87947 */ /* 0x000fea0003800000 */
.L_x_7669:
[----:B------:R-:W-:-:S05]  /*105d0*/  HADD2.F32 R0, -RZ, R3.H0_H0 ;  /* 0x20000003ff007230 */ /* 0x000fca0000004100 */
[----:B------:R-:W-:-:S05]  /*105e0*/  F2FP.BF16.F32.PACK_AB R0, RZ, R0 ;  /* 0x00000000ff00723e */ /* 0x000fca00000010ff */
[----:B------:R4:W-:Y:S01]  /*105f0*/  STG.E.U16 desc[UR36][R16.64], R0 ;  /* 0x0000000010007986 */ /* 0x0009e2000c101524 */
[----:B------:R-:W-:Y:S05]  /*10600*/  BRA `(.L_x_7659) ;  /* 0x0000000400a87947 */ /* 0x000fea0003800000 */
.L_x_7666:
        /* <DEDUP_REMOVED lines=12> */
.L_x_7678:
        /* <DEDUP_REMOVED lines=17> */
.L_x_7681:
[----:B------:R-:W-:-:S04]  /*107e0*/  LOP3.LUT R2, R3, 0x80000000, RZ, 0xc0, !PT ;  /* 0x8000000003027812 */ /* 0x000fc800078ec0ff */
[----:B------:R-:W-:-:S04]  /*107f0*/  SHF.R.U32.HI R3, RZ, 0x18, R2 ;  /* 0x00000018ff037819 */ /* 0x000fc80000011602 */
[----:B------:R-:W-:-:S04]  /*10800*/  LOP3.LUT R0, R0, R3, RZ, 0xfc, !PT ;  /* 0x0000000300007212 */ /* 0x000fc800078efcff */
[----:B------:R-:W-:-:S07]  /*10810*/  PRMT R8, R0, 0x7610, R8 ;  /* 0x0000761000087816 */ /* 0x000fce0000000008 */
.L_x_7680:
[----:B------:R-:W-:Y:S05]  /*10820*/  BSYNC B0 ;  /* 0x0000000000007941 */ /* 0x000fea0003800000 */
.L_x_7679:
[----:B------:R0:W-:Y:S01]  /*10830*/  STG.E.U8 desc[UR36][R16.64], R8 ;  /* 0x0000000810007986 */ /* 0x0001e2000c101124 */
[----:B------:R-:W-:Y:S05]  /*10840*/  BRA `(.L_x_7659) ;  /* 0x0000000400187947 */ /* 0x000fea0003800000 */
.L_x_7677:
        /* <DEDUP_REMOVED lines=17> */
.L_x_7684:
[----:B------:R-:W-:-:S04]  /*10960*/  LOP3.LUT R2, R3, 0x80000000, RZ, 0xc0, !PT ;  /* 0x8000000003027812 */ /* 0x000fc800078ec0ff */
[----:B------:R-:W-:-:S04]  /*10970*/  SHF.R.U32.HI R3, RZ, 0x18, R2 ;  /* 0x00000018ff037819 */ /* 0x000fc80000011602 */
[----:B------:R-:W-:-:S04]  /*10980*/  LOP3.LUT R0, R0, R3, RZ, 0xfc, !PT ;  /* 0x0000000300007212 */ /* 0x000fc800078efcff */
[----:B------:R-:W-:-:S07]  /*10990*/  PRMT R8, R0, 0x7610, R8 ;  /* 0x0000761000087816 */ /* 0x000fce0000000008 */
.L_x_7683:
[----:B------:R-:W-:Y:S05]  /*109a0*/  BSYNC B0 ;  /* 0x0000000000007941 */ /* 0x000fea0003800000 */
.L_x_7682:
[----:B------:R0:W-:Y:S01]  /*109b0*/  STG.E.U8 desc[UR36][R16.64], R8 ;  /* 0x0000000810007986 */ /* 0x0001e2000c101124 */
[----:B------:R-:W-:Y:S05]  /*109c0*/  BRA `(.L_x_7659) ;  /* 0x0000000000b87947 */ /* 0x000fea0003800000 */
.L_x_7676:
        /* <DEDUP_REMOVED lines=22> */
.L_x_7658:
        /* <DEDUP_REMOVED lines=16> */
.L_x_7687:
[----:B------:R-:W-:Y:S05]  /*10c30*/  BRA `(.L_x_7659) ;  /* 0x00000000001c7947 */ /* 0x000fea0003800000 */
.L_x_7686:
[----:B------:R-:W-:-:S06]  /*10c40*/  HADD2.F32 R3, -RZ, R3.H0_H0 ;  /* 0x20000003ff037230 */ /* 0x000fcc0000004100 */
[----:B------:R-:W0:Y:S02]  /*10c50*/  F2I.U64.TRUNC R2, R3 ;  /* 0x0000000300027311 */ /* 0x000e24000020d800 */
[----:B0-----:R0:W-:Y:S01]  /*10c60*/  STG.E.64 desc[UR36][R16.64], R2 ;  /* 0x0000000210007986 */ /* 0x0011e2000c101b24 */
[----:B------:R-:W-:Y:S05]  /*10c70*/  BRA `(.L_x_7659) ;  /* 0x00000000000c7947 */ /* 0x000fea0003800000 */
.L_x_7685:
[----:B------:R-:W-:-:S06]  /*10c80*/  HADD2.F32 R3, -RZ, R3.H0_H0 ;  /* 0x20000003ff037230 */ /* 0x000fcc0000004100 */
[----:B------:R-:W0:Y:S02]  /*10c90*/  F2I.FTZ.U32.TRUNC.NTZ R3, R3 ;  /* 0x0000000300037305 */ /* 0x000e24000021f000 */
[----:B0-----:R0:W-:Y:S02]  /*10ca0*/  STG.E desc[UR36][R16.64], R3 ;  /* 0x0000000310007986 */ /* 0x0011e4000c101924 */
.L_x_7659:
[----:B------:R-:W-:-:S07]  /*10cb0*/  VIADD R19, R19, 0x80 ;  /* 0x0000008013137836 */ /* 0x000fce0000000000 */
.L_x_7553:
[----:B------:R-:W-:Y:S05]  /*10cc0*/  BSYNC B6 ;  /* 0x0000000000067941 */ /* 0x000fea0003800000 */
.L_x_7552:
[----:B------:R-:W-:Y:S02]  /*10cd0*/  ULDC UR4, c[0x0][0x210] ;  /* 0x0000840000047ab9 */ /* 0x000fe40000000800 */
[----:B------:R-:W-:-:S13]  /*10ce0*/  ISETP.GE.AND P0, PT, R19, UR4, PT ;  /* 0x0000000413007c0c */ /* 0x000fda000bf06270 */
[----:B------:R-:W-:Y:S05]  /*10cf0*/  @P0 EXIT ;  /* 0x000000000000094d */ /* 0x000fea0003800000 */
[----:B01----:R-:W0:Y:S01]  /*10d00*/  LDC R6, c[0x0][0x218] ;  /* 0x00008600ff067b82 */ /* 0x003e220000000800 */
[----:B------:R-:W-:Y:S02]  /*10d10*/  IMAD.MOV.U32 R18, RZ, RZ, RZ ;  /* 0x000000ffff127224 */ /* 0x000fe400078e00ff */
[----:B------:R-:W-:Y:S02]  /*10d20*/  IMAD.MOV.U32 R22, RZ, RZ, RZ ;  /* 0x000000ffff167224 */ /* 0x000fe400078e00ff */
[----:B----4-:R-:W-:Y:S02]  /*10d30*/  IMAD.MOV.U32 R0, RZ, RZ, RZ ;  /* 0x000000ffff007224 */ /* 0x010fe400078e00ff */
[----:B--23--:R-:W-:Y:S01]  /*10d40*/  IMAD.MOV.U32 R16, RZ, RZ, RZ ;  /* 0x000000ffff107224 */ /* 0x00cfe200078e00ff */
        /* <DEDUP_REMOVED lines=375> */
.L_x_7688:
        /* <DEDUP_REMOVED lines=23> */
.L_x_7692:
[----:B------:R-:W2:Y:S02]  /*12630*/  LDG.E.U8 R2, desc[UR36][R2.64] ;  /* 0x0000002402027981 */ /* 0x000ea4000c1e1100 */
[----:B--2---:R-:W-:-:S04]  /*12640*/  I2FP.F32.U32 R0, R2 ;  /* 0x0000000200007245 */ /* 0x004fc80000201000 */
[----:B------:R-:W-:-:S04]  /*12650*/  F2FP.F16.F32.PACK_AB R0, RZ, R0 ;  /* 0x00000000ff00723e */ /* 0x000fc800000000ff */
[----:B------:R-:W-:Y:S01]  /*12660*/  PRMT R19, R0, 0x7610, R19 ;  /* 0x0000761000137816 */ /* 0x000fe20000000013 */
[----:B------:R-:W-:Y:S06]  /*12670*/  BRA `(.L_x_7694) ;  /* 0x0000000c00bc7947 */ /* 0x000fec0003800000 */
.L_x_7691:
        /* <DEDUP_REMOVED lines=11> */
.L_x_7696:
[----:B------:R-:W2:Y:S02]  /*12730*/  LDG.E R2, desc[UR36][R2.64] ;  /* 0x0000002402027981 */ /* 0x000ea4000c1e1900 */
[----:B--2---:R-:W-:-:S04]  /*12740*/  I2FP.F32.S32 R0, R2 ;  /* 0x0000000200007245 */ /* 0x004fc80000201400 */
[----:B------:R-:W-:-:S04]  /*12750*/  F2FP.F16.F32.PACK_AB R0, RZ, R0 ;  /* 0x00000000ff00723e */ /* 0x000fc800000000ff */
[----:B------:R-:W-:Y:S01]  /*12760*/  PRMT R19, R0, 0x7610, R19 ;  /* 0x0000761000137816 */ /* 0x000fe20000000013 */
[----:B------:R-:W-:Y:S06]  /*12770*/  BRA `(.L_x_7694) ;  /* 0x0000000c007c7947 */ /* 0x000fec0003800000 */
.L_x_7695:
[----:B------:R-:W2:Y:S02]  /*12780*/  LDG.E.U16 R2, desc[UR36][R2.64] ;  /* 0x0000002402027981 */ /* 0x000ea4000c1e1500 */
[----:B--2---:R-:W0:Y:S02]  /*12790*/  I2F.S16 R0, R2 ;  /* 0x0000000200007306 */ /* 0x004e240000101400 */
[----:B0-----:R-:W-:-:S04]  /*127a0*/  F2FP.F16.F32.PACK_AB R0, RZ, R0 ;  /* 0x00000000ff00723e */ /* 0x001fc800000000ff */
[----:B------:R-:W-:Y:S01]  /*127b0*/  PRMT R19, R0, 0x7610, R19 ;  /* 0x0000761000137816 */ /* 0x000fe20000000013 */
[----:B------:R-:W-:Y:S06]  /*127c0*/  BRA `(.L_x_7694) ;  /* 0x0000000c00687947 */ /* 0x000fec0003800000 */
.L_x_7690:
        /* <DEDUP_REMOVED lines=9> */
.L_x_7698:
[----:B------:R0:W5:Y:S01]  /*12860*/  LDG.E.U16 R19, desc[UR36][R2.64] ;  /* 0x0000002402137981 */ /* 0x000162000c1e1500 */
[----:B------:R-:W-:Y:S05]  /*12870*/  BRA `(.L_x_7694) ;  /* 0x0000000c003c7947 */ /* 0x000fea0003800000 */
.L_x_7697:
        /* <DEDUP_REMOVED lines=9> */
.L_x_7700:
[----:B------:R1:W5:Y:S01]  /*12910*/  LDG.E.U16 R19, desc[UR36][R2.64] ;  /* 0x0000002402137981 */ /* 0x000362000c1e1500 */
[----:B------:R-:W-:Y:S05]  /*12920*/  BRA `(.L_x_7694) ;  /* 0x0000000c00107947 */ /* 0x000fea0003800000 */
.L_x_7699:
        /* <DEDUP_REMOVED lines=9> */
.L_x_7689:
        /* <DEDUP_REMOVED lines=14> */
.L_x_7703:
        /* <DEDUP_REMOVED lines=9> */
.L_x_7702:
        /* <DEDUP_REMOVED lines=28> */
.L_x_7705:
        /* <DEDUP_REMOVED lines=15> */
.L_x_7704:
[----:B------:R-:W2:Y:S02]  /*12de0*/  LDG.E.U16 R0, desc[UR36][R2.64] ;  /* 0x0000002402007981 */ /* 0x000ea4000c1e1500 */
[----:B--2---:R-:W-:-:S05]  /*12df0*/  IMAD.U32 R0, R0, 0x10000, RZ ;  /* 0x0001000000007824 */ /* 0x004fca00078e00ff */
[----:B------:R-:W-:-:S04]  /*12e00*/  F2FP.F16.F32.PACK_AB R0, RZ, R0 ;  /* 0x00000000ff00723e */ /* 0x000fc800000000ff */
[----:B------:R-:W-:Y:S01]  /*12e10*/  PRMT R19, R0, 0x7610, R19 ;  /* 0x0000761000137816 */ /* 0x000fe20000000013 */
[----:B------:R-:W-:Y:S06]  /*12e20*/  BRA `(.L_x_7694) ;  /* 0x0000000400d07947 */ /* 0x000fec0003800000 */
.L_x_7701:
        /* <DEDUP_REMOVED lines=13> */
.L_x_7708:
        /* <DEDUP_REMOVED lines=21> */
.L_x_7712:
[----:B------:R-:W-:Y:S05]  /*13050*/  BSYNC B1 ;  /* 0x0000000000017941 */ /* 0x000fea0003800000 */
.L_x_7711:
[----:B------:R-:W-:Y:S01]  /*13060*/  LEA R3, R0, 0x3b800000, 0x17 ;  /* 0x3b80000000037811 */ /* 0x000fe200078eb8ff */
[----:B------:R-:W-:-:S05]  /*13070*/  IMAD.SHL.U32 R0, R2, 0x100000, RZ ;  /* 0x0010000002007824 */ /* 0x000fca00078e00ff */
[----:B------:R-:W-:-:S07]  /*13080*/  LOP3.LUT R0, R3, R0, R4, 0xfe, !PT ;  /* 0x0000000003007212 */ /* 0x000fce00078efe04 */
.L_x_7710:
[----:B------:R-:W-:Y:S05]  /*13090*/  BSYNC B0 ;  /* 0x0000000000007941 */ /* 0x000fea0003800000 */
.L_x_7709:
[----:B------:R-:W-:-:S04]  /*130a0*/  F2FP.F16.F32.PACK_AB R0, RZ, R0 ;  /* 0x00000000ff00723e */ /* 0x000fc800000000ff */
[----:B------:R-:W-:Y:S01]  /*130b0*/  PRMT R19, R0, 0x7610, R19 ;  /* 0x0000761000137816 */ /* 0x000fe20000000013 */
[----:B------:R-:W-:Y:S06]  /*130c0*/  BRA `(.L_x_7694) ;  /* 0x0000000400287947 */ /* 0x000fec0003800000 */
.L_x_7707:
        /* <DEDUP_REMOVED lines=21> */
.L_x_7716:
[----:B------:R-:W-:Y:S05]  /*13220*/  BSYNC B1 ;  /* 0x0000000000017941 */ /* 0x000fea0003800000 */
.L_x_7715:
[----:B------:R-:W-:Y:S01]  /*13230*/  LEA R3, R0, 0x37800000, 0x17 ;  /* 0x3780000000037811 */ /* 0x000fe200078eb8ff */
[----:B------:R-:W-:-:S05]  /*13240*/  IMAD.SHL.U32 R0, R2, 0x200000, RZ ;  /* 0x0020000002007824 */ /* 0x000fca00078e00ff */
[----:B------:R-:W-:-:S07]  /*13250*/  LOP3.LUT R0, R3, R0, R4, 0xfe, !PT ;  /* 0x0000000003007212 */ /* 0x000fce00078efe04 */
.L_x_7714:
[----:B------:R-:W-:Y:S05]  /*13260*/  BSYNC B0 ;  /* 0x0000000000007941 */ /* 0x000fea0003800000 */
.L_x_7713:
[----:B------:R-:W-:-:S04]  /*13270*/  F2FP.F16.F32.PACK_AB R0, RZ, R0 ;  /* 0x00000000ff00723e */ /* 0x000fc800000000ff */
[----:B------:R-:W-:Y:S01]  /*13280*/  PRMT R19, R0, 0x7610, R19 ;  /* 0x0000761000137816 */ /* 0x000fe20000000013 */
[----:B------:R-:W-:Y:S06]  /*13290*/  BRA `(.L_x_7694) ;  /* 0x0000000000b47947 */ /* 0x000fec0003800000 */
.L_x_7706:
        /* <DEDUP_REMOVED lines=14> */
.L_x_7720:
[----:B------:R-:W-:Y:S05]  /*13380*/  BSYNC B0 ;  /* 0x0000000000007941 */ /* 0x000fea0003800000 */
.L_x_7719:
[----:B------:R-:W-:-:S04]  /*13390*/  F2FP.F16.F32.PACK_AB R0, RZ, R0 ;  /* 0x00000000ff00723e */ /* 0x000fc800000000ff */
[----:B------:R-:W-:Y:S01]  /*133a0*/  PRMT R19, R0, 0x7610, R19 ;  /* 0x0000761000137816 */ /* 0x000fe20000000013 */
[----:B------:R-:W-:Y:S06]  /*133b0*/  BRA `(.L_x_7694) ;  /* 0x00000000006c7947 */ /* 0x000fec0003800000 */
.L_x_7693:
        /* <DEDUP_REMOVED lines=16> */
.L_x_7721:
[----:B------:R-:W-:Y:S01]  /*134c0*/  PRMT R19, RZ, 0x7610, R19 ;  /* 0x00007610ff137816 */ /* 0x000fe20000000013 */
[----:B------:R-:W-:Y:S06]  /*134d0*/  BRA `(.L_x_7694) ;  /* 0x0000000000247947 */ /* 0x000fec0003800000 */
.L_x_7718:
[----:B------:R-:W2:Y:S02]  /*134e0*/  LDG.E.64 R2, desc[UR36][R2.64] ;  /* 0x0000002402027981 */ /* 0x000ea4000c1e1b00 */
[----:B--2---:R-:W0:Y:S02]  /*134f0*/  I2F.U64 R0, R2 ;  /* 0x0000000200007312 */ /* 0x004e240000301000 */
[----:B0-----:R-:W-:-:S04]  /*13500*/  F2FP.F16.F32.PACK_AB R0, RZ, R0 ;  /* 0x00000000ff00723e */ /* 0x001fc800000000ff */
[----:B------:R-:W-:Y:S01]  /*13510*/  PRMT R19, R0, 0x7610, R19 ;  /* 0x0000761000137816 */ /* 0x000fe20000000013 */
[----:B------:R-:W-:Y:S06]  /*13520*/  BRA `(.L_x_7694) ;  /* 0x0000000000107947 */ /* 0x000fec0003800000 */
.L_x_7717:
[----:B------:R-:W2:Y:S02]  /*13530*/  LDG.E R2, desc[UR36][R2.64] ;  /* 0x0000002402027981 */ /* 0x000ea4000c1e1900 */
[----:B--2---:R-:W-:-:S04]  /*13540*/  I2FP.F32.U32 R0, R2 ;  /* 0x0000000200007245 */ /* 0x004fc80000201000 */
[----:B------:R-:W-:-:S04]  /*13550*/  F2FP.F16.F32.PACK_AB R0, RZ, R0 ;  /* 0x00000000ff00723e */ /* 0x000fc800000000ff */
[----:B------:R-:W-:-:S07]  /*13560*/  PRMT R19, R0, 0x7610, R19 ;  /* 0x0000761000137816 */ /* 0x000fce0000000013 */
.L_x_7694:
        /* <DEDUP_REMOVED lines=20> */
.L_x_7725:
[----:B------:R-:W2:Y:S02]  /*136b0*/  LDG.E.U8 R2, desc[UR36][R2.64] ;  /* 0x0000002402027981 */ /* 0x000ea4000c1e1100 */
[----:B--2---:R-:W-:-:S04]  /*136c0*/  I2FP.F32.U32 R0, R2 ;  /* 0x0000000200007245 */ /* 0x004fc80000201000 */
[----:B------:R-:W-:-:S04]  /*136d0*/  F2FP.F16.F32.PACK_AB R0, RZ, R0 ;  /* 0x00000000ff00723e */ /* 0x000fc800000000ff */
[----:B------:R-:W-:Y:S01]  /*136e0*/  PRMT R22, R0, 0x7610, R22 ;  /* 0x0000761000167816 */ /* 0x000fe20000000016 */
[----:B------:R-:W-:Y:S06]  /*136f0*/  BRA `(.L_x_7727) ;  /* 0x0000000c00bc7947 */ /* 0x000fec0003800000 */
.L_x_7724:
        /* <DEDUP_REMOVED lines=11> */
.L_x_7729:
[----:B------:R-:W2:Y:S02]  /*137b0*/  LDG.E R2, desc[UR36][R2.64] ;  /* 0x0000002402027981 */ /* 0x000ea4000c1e1900 */
[----:B--2---:R-:W-:-:S04]  /*137c0*/  I2FP.F32.S32 R0, R2 ;  /* 0x0000000200007245 */ /* 0x004fc80000201400 */
[----:B------:R-:W-:-:S04]  /*137d0*/  F2FP.F16.F32.PACK_AB R0, RZ, R0 ;  /* 0x00000000ff00723e */ /* 0x000fc800000000ff */
[----:B------:R-:W-:Y:S01]  /*137e0*/  PRMT R22, R0, 0x7610, R22 ;  /* 0x0000761000167816 */ /* 0x000fe20000000016 */
[----:B------:R-:W-:Y:S06]  /*137f0*/  BRA `(.L_x_7727) ;  /* 0x0000000c007c7947 */ /* 0x000fec0003800000 */
.L_x_7728:
[----:B------:R-:W2:Y:S02]  /*13800*/  LDG.E.U16 R2, desc[UR36][R2.64] ;  /* 0x0000002402027981 */ /* 0x000ea4000c1e1500 */
[----:B--2---:R-:W0:Y:S02]  /*13810*/  I2F.S16 R0, R2 ;  /* 0x0000000200007306 */ /* 0x004e240000101400 */
[----:B0-----:R-:W-:-:S04]  /*13820*/  F2FP.F16.F32.PACK_AB R0, RZ, R0 ;  /* 0x00000000ff00723e */ /* 0x001fc800000000ff */
[----:B------:R-:W-:Y:S01]  /*13830*/  PRMT R22, R0, 0x7610, R22 ;  /* 0x0000761000167816 */ /* 0x000fe20000000016 */
[----:B------:R-:W-:Y:S06]  /*13840*/  BRA `(.L_x_7727) ;  /* 0x0000000c00687947 */ /* 0x000fec0003800000 */
.L_x_7723:
        /* <DEDUP_REMOVED lines=9> */
.L_x_7731:
[----:B------:R0:W5:Y:S01]  /*138e0*/  LDG.E.U16 R22, desc[UR36][R2.64] ;  /* 0x0000002402167981 */ /* 0x000162000c1e1500 */
[----:B------:R-:W-:Y:S05]  /*138f0*/  BRA `(.L_x_7727) ;  /* 0x0000000c003c7947 */ /* 0x000fea0003800000 */
.L_x_7730:
        /* <DEDUP_REMOVED lines=9> */
.L_x_7733:
[----:B------:R1:W5:Y:S01]  /*13990*/  LDG.E.U16 R22, desc[UR36][R2.64] ;  /* 0x0000002402167981 */ /* 0x000362000c1e1500 */
[----:B------:R-:W-:Y:S05]  /*139a0*/  BRA `(.L_x_7727) ;  /* 0x0000000c00107947 */ /* 0x000fea0003800000 */
.L_x_7732:
        /* <DEDUP_REMOVED lines=9> */
.L_x_7722:
        /* <DEDUP_REMOVED lines=14> */
.L_x_7736:
        /* <DEDUP_REMOVED lines=9> */
.L_x_7735:
        /* <DEDUP_REMOVED lines=28> */
.L_x_7738:
        /* <DEDUP_REMOVED lines=15> */
.L_x_7737:
[----:B------:R-:W2:Y:S02]  /*13e60*/  LDG.E.U16 R0, desc[UR36][R2.64] ;  /* 0x0000002402007981 */ /* 0x000ea4000c1e1500 */
[----:B--2---:R-:W-:-:S05]  /*13e70*/  IMAD.U32 R0, R0, 0x10000, RZ ;  /* 0x0001000000007824 */ /* 0x004fca00078e00ff */
[----:B------:R-:W-:-:S04]  /*13e80*/  F2FP.F16.F32.PACK_AB R0, RZ, R0 ;  /* 0x00000000ff00723e */ /* 0x000fc800000000ff */
[----:B------:R-:W-:Y:S01]  /*13e90*/  PRMT R22, R0, 0x7610, R22 ;  /* 0x0000761000167816 */ /* 0x000fe20000000016 */
[----:B------:R-:W-:Y:S06]  /*13ea0*/  BRA `(.L_x_7727) ;  /* 0x0000000400d07947 */ /* 0x000fec0003800000 */
.L_x_7734:
        /* <DEDUP_REMOVED lines=13> */
.L_x_7741:
        /* <DEDUP_REMOVED lines=21> */
.L_x_7745:
[----:B------:R-:W-:Y:S05]  /*140d0*/  BSYNC B1 ;  /* 0x0000000000017941 */ /* 0x000fea0003800000 */
.L_x_7744:
[----:B------:R-:W-:Y:S01]  /*140e0*/  LEA R3, R0, 0x3b800000, 0x17 ;  /* 0x3b80000000037811 */ /* 0x000fe200078eb8ff */
[----:B------:R-:W-:-:S05]  /*140f0*/  IMAD.SHL.U32 R0, R2, 0x100000, RZ ;  /* 0x0010000002007824 */ /* 0x000fca00078e00ff */
[----:B------:R-:W-:-:S07]  /*14100*/  LOP3.LUT R0, R3, R0, R4, 0xfe, !PT ;  /* 0x0000000003007212 */ /* 0x000fce00078efe04 */
.L_x_7743:
[----:B------:R-:W-:Y:S05]  /*14110*/  BSYNC B0 ;  /* 0x0000000000007941 */ /* 0x000fea0003800000 */
.L_x_7742:
[----:B------:R-:W-:-:S04]  /*14120*/  F2FP.F16.F32.PACK_AB R0, RZ, R0 ;  /* 0x00000000ff00723e */ /* 0x000fc800000000ff */
[----:B------:R-:W-:Y:S01]  /*14130*/  PRMT R22, R0, 0x7610, R22 ;  /* 0x0000761000167816 */ /* 0x000fe20000000016 */
[----:B------:R-:W-:Y:S06]  /*14140*/  BRA `(.L_x_7727) ;  /* 0x0000000400287947 */ /* 0x000fec0003800000 */
.L_x_7740:
        /* <DEDUP_REMOVED lines=21> */
.L_x_7749:
[----:B------:R-:W-:Y:S05]  /*142a0*/  BSYNC B1 ;  /* 0x0000000000017941 */ /* 0x000fea0003800000 */
.L_x_7748:
[----:B------:R-:W-:Y:S01]  /*142b0*/  LEA R3, R0, 0x37800000, 0x17 ;  /* 0x3780000000037811 */ /* 0x000fe200078eb8ff */
[----:B------:R-:W-:-:S05]  /*142c0*/  IMAD.SHL.U32 R0, R2, 0x200000, RZ ;  /* 0x0020000002007824 */ /* 0x000fca00078e00ff */
[----:B------:R-:W-:-:S07]  /*142d0*/  LOP3.LUT R0, R3, R0, R4, 0xfe, !PT ;  /* 0x0000000003007212 */ /* 0x000fce00078efe04 */
.L_x_7747:
[----:B------:R-:W-:Y:S05]  /*142e0*/  BSYNC B0 ;  /* 0x0000000000007941 */ /* 0x000fea0003800000 */
.L_x_7746:
[----:B------:R-:W-:-:S04]  /*142f0*/  F2FP.F16.F32.PACK_AB R0, RZ, R0 ;  /* 0x00000000ff00723e */ /* 0x000fc800000000ff */
[----:B------:R-:W-:Y:S01]  /*14300*/  PRMT R22, R0, 0x7610, R22 ;  /* 0x0000761000167816 */ /* 0x000fe20000000016 */
[----:B------:R-:W-:Y:S06]  /*14310*/  BRA `(.L_x_7727) ;  /* 0x0000000000b47947 */ /* 0x000fec0003800000 */
.L_x_7739:
        /* <DEDUP_REMOVED lines=14> */
.L_x_7753:
[----:B------:R-:W-:Y:S05]  /*14400*/  BSYNC B0 ;  /* 0x0000000000007941 */ /* 0x000fea0003800000 */
.L_x_7752:
[----:B------:R-:W-:-:S04]  /*14410*/  F2FP.F16.F32.PACK_AB R0, RZ, R0 ;  /* 0x00000000ff00723e */ /* 0x000fc800000000ff */
[----:B------:R-:W-:Y:S01]  /*14420*/  PRMT R22, R0, 0x7610, R22 ;  /* 0x0000761000167816 */ /* 0x000fe20000000016 */
[----:B------:R-:W-:Y:S06]  /*14430*/  BRA `(.L_x_7727) ;  /* 0x00000000006c7947 */ /* 0x000fec0003800000 */
.L_x_7726:
        /* <DEDUP_REMOVED lines=16> */
.L_x_7754:
[----:B------:R-:W-:Y:S01]  /*14540*/  PRMT R22, RZ, 0x7610, R22 ;  /* 0x00007610ff167816 */ /* 0x000fe20000000016 */
[----:B------:R-:W-:Y:S06]  /*14550*/  BRA `(.L_x_7727) ;  /* 0x0000000000247947 */ /* 0x000fec0003800000 */
.L_x_7751:
[----:B------:R-:W2:Y:S02]  /*14560*/  LDG.E.64 R2, desc[UR36][R2.64] ;  /* 0x0000002402027981 */ /* 0x000ea4000c1e1b00 */
[----:B--2---:R-:W0:Y:S02]  /*14570*/  I2F.U64 R0, R2 ;  /* 0x0000000200007312 */ /* 0x004e240000301000 */
[----:B0-----:R-:W-:-:S04]  /*14580*/  F2FP.F16.F32.PACK_AB R0, RZ, R0 ;  /* 0x00000000ff00723e */ /* 0x001fc800000000ff */
[----:B------:R-:W-:Y:S01]  /*14590*/  PRMT R22, R0, 0x7610, R22 ;  /* 0x0000761000167816 */ /* 0x000fe20000000016 */
[----:B------:R-:W-:Y:S06]  /*145a0*/  BRA `(.L_x_7727) ;  /* 0x0000000000107947 */ /* 0x000fec0003800000 */
.L_x_7750:
[----:B------:R-:W2:Y:S02]  /*145b0*/  LDG.E R2, desc[UR36][R2.64] ;  /* 0x0000002402027981 */ /* 0x000ea4000c1e1900 */
[----:B--2---:R-:W-:-:S04]  /*145c0*/  I2FP.F32.U32 R0, R2 ;  /* 0x0000000200007245 */ /* 0x004fc80000201000 */
[----:B------:R-:W-:-:S04]  /*145d0*/  F2FP.F16.F32.PACK_AB R0, RZ, R0 ;  /* 0x00000000ff00723e */ /* 0x000fc800000000ff */
[----:B------:R-:W-:-:S07]  /*145e0*/  PRMT R22, R0, 0x7610, R22 ;  /* 0x0000761000167816 */ /* 0x000fce0000000016 */
.L_x_7727:
        /* <DEDUP_REMOVED lines=19> */
.L_x_7758:
[----:B------:R-:W2:Y:S02]  /*14720*/  LDG.E.U8 R2, desc[UR36][R2.64] ;  /* 0x0000002402027981 */ /* 0x000ea4000c1e1100 */
[----:B--2---:R-:W-:-:S04]  /*14730*/  I2FP.F32.U32 R0, R2 ;  /* 0x0000000200007245 */ /* 0x004fc80000201000 */
[----:B------:R-:W-:Y:S01]  /*14740*/  F2FP.F16.F32.PACK_AB R0, RZ, R0 ;  /* 0x00000000ff00723e */ /* 0x000fe200000000ff */
[----:B------:R-:W-:Y:S06]  /*14750*/  BRA `(.L_x_7760) ;  /* 0x0000000c00887947 */ /* 0x000fec0003800000 */
.L_x_7757:
        /* <DEDUP_REMOVED lines=10> */
.L_x_7762:
[----:B------:R-:W2:Y:S02]  /*14800*/  LDG.E R2, desc[UR36][R2.64] ;  /* 0x0000002402027981 */ /* 0x000ea4000c1e1900 */
[----:B--2---:R-:W-:-:S04]  /*14810*/  I2FP.F32.S32 R0, R2 ;  /* 0x0000000200007245 */ /* 0x004fc80000201400 */
[----:B------:R-:W-:Y:S01]  /*14820*/  F2FP.F16.F32.PACK_AB R0, RZ, R0 ;  /* 0x00000000ff00723e */ /* 0x000fe200000000ff */
[----:B------:R-:W-:Y:S06]  /*14830*/  BRA `(.L_x_7760) ;  /* 0x0000000c00507947 */ /* 0x000fec0003800000 */
.L_x_7761:
[----:B------:R-:W2:Y:S02]  /*14840*/  LDG.E.U16 R2, desc[UR36][R2.64] ;  /* 0x0000002402027981 */ /* 0x000ea4000c1e1500 */
[----:B--2---:R-:W0:Y:S02]  /*14850*/  I2F.S16 R0, R2 ;  /* 0x0000000200007306 */ /* 0x004e240000101400 */
[----:B0-----:R-:W-:Y:S01]  /*14860*/  F2FP.F16.F32.PACK_AB R0, RZ, R0 ;  /* 0x00000000ff00723e */ /* 0x001fe200000000ff */
[----:B------:R-:W-:Y:S06]  /*14870*/  BRA `(.L_x_7760) ;  /* 0x0000000c00407947 */ /* 0x000fec0003800000 */
.L_x_7756:
        /* <DEDUP_REMOVED lines=9> */
.L_x_7764:
[----:B------:R0:W5:Y:S01]  /*14910*/  LDG.E.U16 R0, desc[UR36][R2.64] ;  /* 0x0000002402007981 */ /* 0x000162000c1e1500 */
[----:B------:R-:W-:Y:S05]  /*14920*/  BRA `(.L_x_7760) ;  /* 0x0000000c00147947 */ /* 0x000fea0003800000 */
.L_x_7763:
        /* <DEDUP_REMOVED lines=9> */
.L_x_7766:
[----:B------:R1:W5:Y:S01]  /*149c0*/  LDG.E.U16 R0, desc[UR36][R2.64] ;  /* 0x0000002402007981 */ /* 0x000362000c1e1500 */
[----:B------:R-:W-:Y:S05]  /*149d0*/  BRA `(.L_x_7760) ;  /* 0x0000000800e87947 */ /* 0x000fea0003800000 */
.L_x_7765:
        /* <DEDUP_REMOVED lines=8> */
.L_x_7755:
        /* <DEDUP_REMOVED lines=13> */
.L_x_7769:
        /* <DEDUP_REMOVED lines=8> */
.L_x_7768:
        /* <DEDUP_REMOVED lines=28> */
.L_x_7771:
        /* <DEDUP_REMOVED lines=15> */
.L_x_7770:
[----:B------:R-:W2:Y:S02]  /*14e60*/  LDG.E.U16 R0, desc[UR36][R2.64] ;  /* 0x0000002402007981 */ /* 0x000ea4000c1e1500 */
[----:B--2---:R-:W-:-:S05]  /*14e70*/  IMAD.U32 R0, R0, 0x10000, RZ ;  /* 0x0001000000007824 */ /* 0x004fca00078e00ff */
[----:B------:R-:W-:Y:S01]  /*14e80*/  F2FP.F16.F32.PACK_AB R0, RZ, R0 ;  /* 0x00000000ff00723e */ /* 0x000fe200000000ff */
[----:B------:R-:W-:Y:S06]  /*14e90*/  BRA `(.L_x_7760) ;  /* 0x0000000400b87947 */ /* 0x000fec0003800000 */
.L_x_7767:
        /* <DEDUP_REMOVED lines=12> */
.L_x_7774:
        /* <DEDUP_REMOVED lines=21> */
.L_x_7778:
[----:B------:R-:W-:Y:S05]  /*150b0*/  BSYNC B1 ;  /* 0x0000000000017941 */ /* 0x000fea0003800000 */
.L_x_7777:
[----:B------:R-:W-:Y:S01]  /*150c0*/  LEA R3, R0, 0x3b800000, 0x17 ;  /* 0x3b80000000037811 */ /* 0x000fe200078eb8ff */
[----:B------:R-:W-:-:S05]  /*150d0*/  IMAD.SHL.U32 R0, R2, 0x100000, RZ ;  /* 0x0010000002007824 */ /* 0x000fca00078e00ff */
[----:B------:R-:W-:-:S07]  /*150e0*/  LOP3.LUT R0, R3, R0, R4, 0xfe, !PT ;  /* 0x0000000003007212 */ /* 0x000fce00078efe04 */
.L_x_7776:
[----:B------:R-:W-:Y:S05]  /*150f0*/  BSYNC B0 ;  /* 0x0000000000007941 */ /* 0x000fea0003800000 */
.L_x_7775:
[----:B------:R-:W-:Y:S01]  /*15100*/  F2FP.F16.F32.PACK_AB R0, RZ, R0 ;  /* 0x00000000ff00723e */ /* 0x000fe200000000ff */
[----:B------:R-:W-:Y:S06]  /*15110*/  BRA `(.L_x_7760) ;  /* 0x0000000400187947 */ /* 0x000fec0003800000 */
.L_x_7773:
        /* <DEDUP_REMOVED lines=21> */
.L_x_7782:
[----:B------:R-:W-:Y:S05]  /*15270*/  BSYNC B1 ;  /* 0x0000000000017941 */ /* 0x000fea0003800000 */
.L_x_7781:
[----:B------:R-:W-:Y:S01]  /*15280*/  LEA R3, R0, 0x37800000, 0x17 ;  /* 0x3780000000037811 */ /* 0x000fe200078eb8ff */
[----:B------:R-:W-:-:S05]  /*15290*/  IMAD.SHL.U32 R0, R2, 0x200000, RZ ;  /* 0x0020000002007824 */ /* 0x000fca00078e00ff */
[----:B------:R-:W-:-:S07]  /*152a0*/  LOP3.LUT R0, R3, R0, R4, 0xfe, !PT ;  /* 0x0000000003007212 */ /* 0x000fce00078efe04 */
.L_x_7780:
[----:B------:R-:W-:Y:S05]  /*152b0*/  BSYNC B0 ;  /* 0x0000000000007941 */ /* 0x000fea0003800000 */
.L_x_7779:
[----:B------:R-:W-:Y:S01]  /*152c0*/  F2FP.F16.F32.PACK_AB R0, RZ, R0 ;  /* 0x00000000ff00723e */ /* 0x000fe200000000ff */
[----:B------:R-:W-:Y:S06]  /*152d0*/  BRA `(.L_x_7760) ;  /* 0x0000000000a87947 */ /* 0x000fec0003800000 */
.L_x_7772:
        /* <DEDUP_REMOVED lines=14> */
.L_x_7786:
[----:B------:R-:W-:Y:S05]  /*153c0*/  BSYNC B0 ;  /* 0x0000000000007941 */ /* 0x000fea0003800000 */
.L_x_7785:
[----:B------:R-:W-:Y:S01]  /*153d0*/  F2FP.F16.F32.PACK_AB R0, RZ, R0 ;  /* 0x00000000ff00723e */ /* 0x000fe200000000ff */
[----:B------:R-:W-:Y:S06]  /*153e0*/  BRA `(.L_x_7760) ;  /* 0x0000000000647947 */ /* 0x000fec0003800000 */
.L_x_7759:
        /* <DEDUP_REMOVED lines=16> */
.L_x_7787:
[----:B------:R-:W-:Y:S01]  /*154f0*/  PRMT R0, RZ, 0x7610, R0 ;  /* 0x00007610ff007816 */ /* 0x000fe20000000000 */
[----:B------:R-:W-:Y:S06]  /*15500*/  BRA `(.L_x_7760) ;  /* 0x00000000001c7947 */ /* 0x000fec0003800000 */
.L_x_7784:
[----:B------:R-:W2:Y:S02]  /*15510*/  LDG.E.64 R2, desc[UR36][R2.64] ;  /* 0x0000002402027981 */ /* 0x000ea4000c1e1b00 */
[----:B--2---:R-:W0:Y:S02]  /*15520*/  I2F.U64 R0, R2 ;  /* 0x0000000200007312 */ /* 0x004e240000301000 */
[----:B0-----:R-:W-:Y:S01]  /*15530*/  F2FP.F16.F32.PACK_AB R0, RZ, R0 ;  /* 0x00000000ff00723e */ /* 0x001fe200000000ff */
[----:B------:R-:W-:Y:S06]  /*15540*/  BRA `(.L_x_7760) ;  /* 0x00000000000c7947 */ /* 0x000fec0003800000 */
.L_x_7783:
[----:B------:R-:W2:Y:S02]  /*15550*/  LDG.E R2, desc[UR36][R2.64] ;  /* 0x0000002402027981 */ /* 0x000ea4000c1e1900 */
[----:B--2---:R-:W-:-:S04]  /*15560*/  I2FP.F32.U32 R0, R2 ;  /* 0x0000000200007245 */ /* 0x004fc80000201000 */
[----:B------:R-:W-:-:S07]  /*15570*/  F2FP.F16.F32.PACK_AB R0, RZ, R0 ;  /* 0x00000000ff00723e */ /* 0x000fce00000000ff */
.L_x_7760:
        /* <DEDUP_REMOVED lines=36> */
.L_x_7791:
[----:B------:R-:W-:-:S06]  /*157c0*/  HADD2.F32 R3, -RZ, R0.H0_H0 ;  /* 0x20000000ff037230 */ /* 0x000fcc0000004100 */
[----:B------:R-:W0:Y:S02]  /*157d0*/  F2I.S64.TRUNC R2, R3 ;  /* 0x0000000300027311 */ /* 0x000e24000020d900 */
[----:B0-----:R-:W-:Y:S01]  /*157e0*/  STG.E.U8 desc[UR36][R16.64], R2 ;  /* 0x0000000210007986 */ /* 0x001fe2000c101124 */
[----:B------:R-:W-:Y:S05]  /*157f0*/  EXIT ;  /* 0x000000000000794d */ /* 0x000fea0003800000 */
.L_x_7790:
        /* <DEDUP_REMOVED lines=10> */
.L_x_7794:
[----:B------:R-:W-:-:S04]  /*158a0*/  HADD2.F32 R0, -RZ, R0.H0_H0 ;  /* 0x20000000ff007230 */ /* 0x000fc80000004100 */
[----:B------:R-:W0:Y:S02]  /*158b0*/  F2I.FTZ.TRUNC.NTZ R3, R0 ;  /* 0x0000000000037305 */ /* 0x000e24000021f100 */
[----:B0-----:R-:W-:Y:S01]  /*158c0*/  STG.E desc[UR36][R16.64], R3 ;  /* 0x0000000310007986 */ /* 0x001fe2000c101924 */
[----:B------:R-:W-:Y:S05]  /*158d0*/  EXIT ;  /* 0x000000000000794d */ /* 0x000fea0003800000 */
.L_x_7793:
[----:B------:R-:W-:-:S04]  /*158e0*/  HADD2.F32 R0, -RZ, R0.H0_H0 ;  /* 0x20000000ff007230 */ /* 0x000fc80000004100 */
[----:B------:R-:W0:Y:S02]  /*158f0*/  F2I.FTZ.TRUNC.NTZ R3, R0 ;  /* 0x0000000000037305 */ /* 0x000e24000021f100 */
[----:B0-----:R-:W-:Y:S01]  /*15900*/  STG.E.U16 desc[UR36][R16.64], R3 ;  /* 0x0000000310007986 */ /* 0x001fe2000c101524 */
[----:B------:R-:W-:Y:S05]  /*15910*/  EXIT ;  /* 0x000000000000794d */ /* 0x000fea0003800000 */
.L_x_7789:
        /* <DEDUP_REMOVED lines=9> */
.L_x_7796:
[----:B------:R-:W-:Y:S01]  /*159b0*/  STG.E.U16 desc[UR36][R16.64], R0 ;  /* 0x0000000010007986 */ /* 0x000fe2000c101524 */
[----:B------:R-:W-:Y:S05]  /*159c0*/  EXIT ;  /* 0x000000000000794d */ /* 0x000fea0003800000 */
.L_x_7795:
        /* <DEDUP_REMOVED lines=10> */
.L_x_7798:
[----:B------:R-:W-:-:S05]  /*15a70*/  HADD2.F32 R0, -RZ, R0.H0_H0 ;  /* 0x20000000ff007230 */ /* 0x000fca0000004100 */
[----:B------:R-:W-:-:S04]  /*15a80*/  F2FP.F16.F32.PACK_AB R0, RZ, R0 ;  /* 0x00000000ff00723e */ /* 0x000fc800000000ff */
[----:B------:R-:W-:-:S05]  /*15a90*/  PRMT R0, R0, 0x5410, RZ ;  /* 0x0000541000007816 */ /* 0x000fca00000000ff */
[----:B------:R-:W-:Y:S01]  /*15aa0*/  STG.E desc[UR36][R16.64], R0 ;  /* 0x0000000010007986 */ /* 0x000fe2000c101924 */
[----:B------:R-:W-:Y:S05]  /*15ab0*/  EXIT ;  /* 0x000000000000794d */ /* 0x000fea0003800000 */
.L_x_7797:
[----:B------:R-:W-:-:S05]  /*15ac0*/  HADD2.F32 R2, -RZ, R0.H0_H0 ;  /* 0x20000000ff027230 */ /* 0x000fca0000004100 */
[----:B------:R-:W-:-:S06]  /*15ad0*/  FMUL.FTZ R2, R2, 1 ;  /* 0x3f80000002027820 */ /* 0x000fcc0000410000 */
[----:B------:R-:W0:Y:S02]  /*15ae0*/  F2F.F64.F32 R2, R2 ;  /* 0x0000000200027310 */ /* 0x000e240000201800 */
[----:B0-----:R-:W-:Y:S01]  /*15af0*/  STG.E.64 desc[UR36][R16.64], R2 ;  /* 0x0000000210007986 */ /* 0x001fe2000c101b24 */
[----:B------:R-:W-:Y:S05]  /*15b00*/  EXIT ;  /* 0x000000000000794d */ /* 0x000fea0003800000 */
.L_x_7788:
        /* <DEDUP_REMOVED lines=13> */
.L_x_7801:
[----:B------:R-:W-:Y:S01]  /*15be0*/  HADD2.F32 R0, -RZ, R0.H0_H0 ;  /* 0x20000000ff007230 */ /* 0x000fe20000004100 */
[----:B------:R-:W-:-:S04]  /*15bf0*/  CS2R R6, SRZ ;  /* 0x0000000000067805 */ /* 0x000fc8000001ff00 */
[----:B------:R-:W-:-:S04]  /*15c00*/  FMUL.FTZ R0, R0, 1 ;  /* 0x3f80000000007820 */ /* 0x000fc80000410000 */
[----:B------:R-:W0:Y:S02]  /*15c10*/  F2F.F64.F32 R4, R0 ;  /* 0x0000000000047310 */ /* 0x000e240000201800 */
[----:B0-----:R-:W-:Y:S01]  /*15c20*/  STG.E.128 desc[UR36][R16.64], R4 ;  /* 0x0000000410007986 */ /* 0x001fe2000c101d24 */
[----:B------:R-:W-:Y:S05]  /*15c30*/  EXIT ;  /* 0x000000000000794d */ /* 0x000fea0003800000 */
.L_x_7800:
        /* <DEDUP_REMOVED lines=21> */
.L_x_7805:
[----:B------:R-:W-:Y:S05]  /*15d90*/  BSYNC B0 ;  /* 0x0000000000007941 */ /* 0x000fea0003800000 */
.L_x_7804:
[----:B------:R-:W-:-:S05]  /*15da0*/  LOP3.LUT R3, R0, R3, RZ, 0xfc, !PT ;  /* 0x0000000300037212 */ /* 0x000fca00078efcff */
[----:B------:R-:W-:Y:S01]  /*15db0*/  STG.E.U8 desc[UR36][R16.64], R3 ;  /* 0x0000000310007986 */ /* 0x000fe2000c101124 */
[----:B------:R-:W-:Y:S05]  /*15dc0*/  EXIT ;  /* 0x000000000000794d */ /* 0x000fea0003800000 */
.L_x_7803:
        /* <DEDUP_REMOVED lines=13> */
.L_x_7807:
[----:B------:R-:W-:Y:S01]  /*15ea0*/  IMAD.MOV.U32 R0, RZ, RZ, 0x7f ;  /* 0x0000007fff007424 */ /* 0x000fe200078e00ff */
[----:B------:R-:W-:-:S04]  /*15eb0*/  ISETP.GT.U32.AND P0, PT, R2, 0x7f800000, PT ;  /* 0x7f8000000200780c */ /* 0x000fc80003f04070 */
[----:B------:R-:W-:-:S09]  /*15ec0*/  SEL R0, R0, 0x7c, P0 ;  /* 0x0000007c00007807 */ /* 0x000fd20000000000 */
.L_x_7808:
[----:B------:R-:W-:Y:S05]  /*15ed0*/  BSYNC B0 ;  /* 0x0000000000007941 */ /* 0x000fea0003800000 */
.L_x_7806:
[----:B------:R-:W-:-:S04]  /*15ee0*/  LOP3.LUT R2, R3, 0x80000000, RZ, 0xc0, !PT ;  /* 0x8000000003027812 */ /* 0x000fc800078ec0ff */
[----:B------:R-:W-:-:S04]  /*15ef0*/  SHF.R.U32.HI R3, RZ, 0x18, R2 ;  /* 0x00000018ff037819 */ /* 0x000fc80000011602 */
[----:B------:R-:W-:-:S05]  /*15f00*/  LOP3.LUT R3, R0, R3, RZ, 0xfc, !PT ;  /* 0x0000000300037212 */ /* 0x000fca00078efcff */
[----:B------:R-:W-:Y:S01]  /*15f10*/  STG.E.U8 desc[UR36][R16.64], R3 ;  /* 0x0000000310007986 */ /* 0x000fe2000c101124 */
[----:B------:R-:W-:Y:S05]  /*15f20*/  EXIT ;  /* 0x000000000000794d */ /* 0x000fea0003800000 */
.L_x_7802:
[----:B------:R-:W-:-:S05]  /*15f30*/  HADD2.F32 R0, -RZ, R0.H0_H0 ;  /* 0x20000000ff007230 */ /* 0x000fca0000004100 */
[----:B------:R-:W-:-:S05]  /*15f40*/  F2FP.BF16.F32.PACK_AB R0, RZ, R0 ;  /* 0x00000000ff00723e */ /* 0x000fca00000010ff */
[----:B------:R-:W-:Y:S01]  /*15f50*/  STG.E.U16 desc[UR36][R16.64], R0 ;  /* 0x0000000010007986 */ /* 0x000fe2000c101524 */
[----:B------:R-:W-:Y:S05]  /*15f60*/  EXIT ;  /* 0x000000000000794d */ /* 0x000fea0003800000 */
.L_x_7799:
        /* <DEDUP_REMOVED lines=12> */
.L_x_7811:
        /* <DEDUP_REMOVED lines=17> */
.L_x_7814:
[----:B------:R-:W-:-:S04]  /*16140*/  LOP3.LUT R2, R3, 0x80000000, RZ, 0xc0, !PT ;  /* 0x8000000003027812 */ /* 0x000fc800078ec0ff */
[----:B------:R-:W-:-:S04]  /*16150*/  SHF.R.U32.HI R3, RZ, 0x18, R2 ;  /* 0x00000018ff037819 */ /* 0x000fc80000011602 */
[----:B------:R-:W-:-:S04]  /*16160*/  LOP3.LUT R0, R0, R3, RZ, 0xfc, !PT ;  /* 0x0000000300007212 */ /* 0x000fc800078efcff */
[----:B------:R-:W-:-:S07]  /*16170*/  PRMT R8, R0, 0x7610, R8 ;  /* 0x0000761000087816 */ /* 0x000fce0000000008 */
.L_x_7813:
[----:B------:R-:W-:Y:S05]  /*16180*/  BSYNC B0 ;  /* 0x0000000000007941 */ /* 0x000fea0003800000 */
.L_x_7812:
[----:B------:R-:W-:Y:S01]  /*16190*/  STG.E.U8 desc[UR36][R16.64], R8 ;  /* 0x0000000810007986 */ /* 0x000fe2000c101124 */
[----:B------:R-:W-:Y:S05]  /*161a0*/  EXIT ;  /* 0x000000000000794d */ /* 0x000fea0003800000 */
.L_x_7810:
        /* <DEDUP_REMOVED lines=17> */
.L_x_7817:
[----:B------:R-:W-:-:S04]  /*162c0*/  LOP3.LUT R2, R3, 0x80000000, RZ, 0xc0, !PT ;  /* 0x8000000003027812 */ /* 0x000fc800078ec0ff */
[----:B------:R-:W-:-:S04]  /*162d0*/  SHF.R.U32.HI R3, RZ, 0x18, R2 ;  /* 0x00000018ff037819 */ /* 0x000fc80000011602 */
[----:B------:R-:W-:-:S04]  /*162e0*/  LOP3.LUT R0, R0, R3, RZ, 0xfc, !PT ;  /* 0x0000000300007212 */ /* 0x000fc800078efcff */
[----:B------:R-:W-:-:S07]  /*162f0*/  PRMT R8, R0, 0x7610, R8 ;  /* 0x0000761000087816 */ /* 0x000fce0000000008 */
.L_x_7816:
[----:B------:R-:W-:Y:S05]  /*16300*/  BSYNC B0 ;  /* 0x0000000000007941 */ /* 0x000fea0003800000 */
.L_x_7815:
[----:B------:R-:W-:Y:S01]  /*16310*/  STG.E.U8 desc[UR36][R16.64], R8 ;  /* 0x0000000810007986 */ /* 0x000fe2000c101124 */
[----:B------:R-:W-:Y:S05]  /*16320*/  EXIT ;  /* 0x000000000000794d */ /* 0x000fea0003800000 */
.L_x_7809:
        /* <DEDUP_REMOVED lines=22> */
.L_x_7792:
        /* <DEDUP_REMOVED lines=16> */
.L_x_7820:
[----:B------:R-:W-:Y:S05]  /*16590*/  EXIT ;  /* 0x000000000000794d */ /* 0x000fea0003800000 */
.L_x_7819:
[----:B------:R-:W-:-:S06]  /*165a0*/  HADD2.F32 R2, -RZ, R0.H0_H0 ;  /* 0x20000000ff027230 */ /* 0x000fcc0000004100 */
[----:B------:R-:W0:Y:S02]  /*165b0*/  F2I.U64.TRUNC R2, R2 ;  /* 0x0000000200027311 */ /* 0x000e24000020d800 */
[----:B0-----:R-:W-:Y:S01]  /*165c0*/  STG.E.64 desc[UR36][R16.64], R2 ;  /* 0x0000000210007986 */ /* 0x001fe2000c101b24 */
[----:B------:R-:W-:Y:S05]  /*165d0*/  EXIT ;  /* 0x000000000000794d */ /* 0x000fea0003800000 */
.L_x_7818:
[----:B------:R-:W-:-:S04]  /*165e0*/  HADD2.F32 R0, -RZ, R0.H0_H0 ;  /* 0x20000000ff007230 */ /* 0x000fc80000004100 */
[----:B------:R-:W0:Y:S02]  /*165f0*/  F2I.FTZ.U32.TRUNC.NTZ R3, R0 ;  /* 0x0000000000037305 */ /* 0x000e24000021f000 */
[----:B0-----:R-:W-:Y:S01]  /*16600*/  STG.E desc[UR36][R16.64], R3 ;  /* 0x0000000310007986 */ /* 0x001fe2000c101924 */
[----:B------:R-:W-:Y:S05]  /*16610*/  EXIT ;  /* 0x000000000000794d */ /* 0x000fea0003800000 */
.L_x_7821:
        /* <DEDUP_REMOVED lines=14> */
.L_x_10846:


//--------------------- .text._ZN2at6native27unrolled_elementwise_kernelIZZZN37_INTERNAL_cee6930f_7_Loss_cu_5b0651e139_GLOBAL__N__cee6930f_7_Loss_cu_5b0651e140binary_cross_entropy_backward_out_kernelERNS_6TensorERKS4_S7_S7_ENKUlvE_clEvENKUlvE1_clEvEUlN3c104HalfESB_SB_E_St5arrayIPcLm4EELi4E23TrivialOffsetCalculatorILi3EjESG_ILi1EjENS0_6memory12LoadWithCastILi3EEENSJ_13StoreWithCastILi1EEEEEviT_T0_T2_T3_T4_T5_ --------------------------
	.section	.text._ZN2at6native27unrolled_elementwise_kernelIZZZN37_INTERNAL_cee6930f_7_Loss_cu_5b0651e139_GLOBAL__N__cee6930f_7_Loss_cu_5b0651e140binary_cross_entropy_backward_out_kernelERNS_6TensorERKS4_S7_S7_ENKUlvE_clEvENKUlvE1_clEvEUlN3c104HalfESB_SB_E_St5arrayIPcLm4EELi4E23TrivialOffsetCalculatorILi3EjESG_ILi1EjENS0_6memory12LoadWithCastILi3EEENSJ_13StoreWithCastILi1EEEEEviT_T0_T2_T3_T4_T5_,"ax",@progbits
	.align	128
        .global         _ZN2at6native27unrolled_elementwise_kernelIZZZN37_INTERNAL_cee6930f_7_Loss_cu_5b0651e139_GLOBAL__N__cee6930f_7_Loss_cu_5b0651e140binary_cross_entropy_backward_out_kernelERNS_6TensorERKS4_S7_S7_ENKUlvE_clEvENKUlvE1_clEvEUlN3c104HalfESB_SB_E_St5arrayIPcLm4EELi4E23TrivialOffsetCalculatorILi3EjESG_ILi1EjENS0_6memory12LoadWithCastILi3EEENSJ_13StoreWithCastILi1EEEEEviT_T0_T2_T3_T4_T5_
        .type           _ZN2at6native27unrolled_elementwise_kernelIZZZN37_INTERNAL_cee6930f_7_Loss_cu_5b0651e139_GLOBAL__N__cee6930f_7_Loss_cu_5b0651e140binary_cross_entropy_backward_out_kernelERNS_6TensorERKS4_S7_S7_ENKUlvE_clEvENKUlvE1_clEvEUlN3c104HalfESB_SB_E_St5arrayIPcLm4EELi4E23TrivialOffsetCalculatorILi3EjESG_ILi1EjENS0_6memory12LoadWithCastILi3EEENSJ_13StoreWithCastILi1EEEEEviT_T0_T2_T3_T4_T5_,@function
        .size           _ZN2at6native27unrolled_elementwise_kernelIZZZN37_INTERNAL_cee6930f_7_Loss_cu_5b0651e139_GLOBAL__N__cee6930f_7_Loss_cu_5b0651e140binary_cross_entropy_backward_out_kernelERNS_6TensorERKS4_S7_S7_ENKUlvE_clEvENKUlvE1_clEvEUlN3c104HalfESB_SB_E_St5arrayIPcLm4EELi4E23TrivialOffsetCalculatorILi3EjESG_ILi1EjENS0_6memory12LoadWithCastILi3EEENSJ_13StoreWithCastILi1EEEEEviT_T0_T2_T3_T4_T5_,(.L_x_10847 - _ZN2at6native27unrolled_elementwise_kernelIZZZN37_INTERNAL_cee6930f_7_Loss_cu_5b0651e139_GLOBAL__N__cee6930f_7_Loss_cu_5b0651e140binary_cross_entropy_backward_out_kernelERNS_6TensorERKS4_S7_S7_ENKUlvE_clEvENKUlvE1_clEvEUlN3c104HalfESB_SB_E_St5arrayIPcLm4EELi4E23TrivialOffsetCalculatorILi3EjESG_ILi1EjENS0_6memory12LoadWithCastILi3EEENSJ_13StoreWithCastILi1EEEEEviT_T0_T2_T3_T4_T5_)
        .other          _ZN2at6native27unrolled_elementwise_kernelIZZZN37_INTERNAL_cee6930f_7_Loss_cu_5b0651e139_GLOBAL__N__cee6930f_7_Loss_cu_5b0651e140binary_cross_entropy_backward_out_kernelERNS_6TensorERKS4_S7_S7_ENKUlvE_clEvENKUlvE1_clEvEUlN3c104HalfESB_SB_E_St5arrayIPcLm4EELi4E23TrivialOffsetCalculatorILi3EjESG_ILi1EjENS0_6memory12LoadWithCastILi3EEENSJ_13StoreWithCastILi1EEEEEviT_T0_T2_T3_T4_T5_,@"STO_CUDA_ENTRY STV_DEFAULT"
_ZN2at6native27unrolled_elementwise_kernelIZZZN37_INTERNAL_cee6930f_7_Loss_cu_5b0651e139_GLOBAL__N__cee6930f_7_Loss_cu_5b0651e140binary_cross_entropy_backward_out_kernelERNS_6TensorERKS4_S7_S7_ENKUlvE_clEvENKUlvE1_clEvEUlN3c104HalfESB_SB_E_St5arrayIPcLm4EELi4E23TrivialOffsetCalculatorILi3EjESG_ILi1EjENS0_6memory12LoadWithCastILi3EEENSJ_13StoreWithCastILi1EEEEEviT_T0_T2_T3_T4_T5_:
.text._ZN2at6native27unrolled_elementwise_kernelIZZZN37_INTERNAL_cee6930f_7_Loss_cu_5b0651e139_GLOBAL__N__cee6930f_7_Loss_cu_5b0651e140binary_cross_entropy_backward_out_kernelERNS_6TensorERKS4_S7_S7_ENKUlvE_clEvENKUlvE1_clEvEUlN3c104HalfESB_SB_E_St5arrayIPcLm4EELi4E23TrivialOffsetCalculatorILi3EjESG_ILi1EjENS0_6memory12LoadWithCastILi3EEENSJ_13StoreWithCastILi1EEEEEviT_T0_T2_T3_T4_T5_:
        /* <DEDUP_REMOVED lines=35> */
[----:B-1----:R-:W-:-:S04]  /*0230*/  F2FP.F16.F32.PACK_AB R0, RZ, R0 ;  /* 0x00000000ff00723e */ /* 0x002fc800000000ff */
[----:B------:R-:W-:Y:S01]  /*0240*/  PRMT R29, R0, 0x7610, R29 ;  /* 0x00007610001d7816 */ /* 0x000fe2000000001d */
[----:B------:R-:W-:Y:S06]  /*0250*/  BRA `(.L_x_7829) ;  /* 0x0000000c00d07947 */ /* 0x000fec0003800000 */
.L_x_7827:
[----:B------:R-:W2:Y:S02]  /*0260*/  LDG.E.U8 R2, desc[UR36][R2.64] ;  /* 0x0000002402027981 */ /* 0x000ea4000c1e1100 */
[----:B--2---:R-:W-:-:S04]  /*0270*/  I2FP.F32.U32 R0, R2 ;  /* 0x0000000200007245 */ /* 0x004fc80000201000 */
[----:B------:R-:W-:-:S04]  /*0280*/  F2FP.F16.F32.PACK_AB R0, RZ, R0 ;  /* 0x00000000ff00723e */ /* 0x000fc800000000ff */
[----:B------:R-:W-:Y:S01]  /*0290*/  PRMT R29, R0, 0x7610, R29 ;  /* 0x00007610001d7816 */ /* 0x000fe2000000001d */
[----:B------:R-:W-:Y:S06]  /*02a0*/  BRA `(.L_x_7829) ;  /* 0x0000000c00bc7947 */ /* 0x000fec0003800000 */
.L_x_7826:
        /* <DEDUP_REMOVED lines=8> */
[----:B-1----:R-:W-:-:S04]  /*0330*/  F2FP.F16.F32.PACK_AB R0, RZ, R0 ;  /* 0x00000000ff00723e */ /* 0x002fc800000000ff */
[----:B------:R-:W-:Y:S01]  /*0340*/  PRMT R29, R0, 0x7610, R29 ;  /* 0x00007610001d7816 */ /* 0x000fe2000000001d */
[----:B------:R-:W-:Y:S06]  /*0350*/  BRA `(.L_x_7829) ;  /* 0x0000000c00907947 */ /* 0x000fec0003800000 */
.L_x_7831:
[----:B------:R-:W2:Y:S02]  /*0360*/  LDG.E R2, desc[UR36][R2.64] ;  /* 0x0000002402027981 */ /* 0x000ea4000c1e1900 */
[----:B--2---:R-:W-:-:S04]  /*0370*/  I2FP.F32.S32 R0, R2 ;  /* 0x0000000200007245 */ /* 0x004fc80000201400 */
[----:B------:R-:W-:-:S04]  /*0380*/  F2FP.F16.F32.PACK_AB R0, RZ, R0 ;  /* 0x00000000ff00723e */ /* 0x000fc800000000ff */
[----:B------:R-:W-:Y:S01]  /*0390*/  PRMT R29, R0, 0x7610, R29 ;  /* 0x00007610001d7816 */ /* 0x000fe2000000001d */
[----:B------:R-:W-:Y:S06]  /*03a0*/  BRA `(.L_x_7829) ;  /* 0x0000000c007c7947 */ /* 0x000fec0003800000 */
.L_x_7830:
[----:B------:R-:W2:Y:S02]  /*03b0*/  LDG.E.U16 R2, desc[UR36][R2.64] ;  /* 0x0000002402027981 */ /* 0x000ea4000c1e1500 */
[----:B--2---:R-:W1:Y:S02]  /*03c0*/  I2F.S16 R0, R2 ;  /* 0x0000000200007306 */ /* 0x004e640000101400 */
[----:B-1----:R-:W-:-:S04]  /*03d0*/  F2FP.F16.F32.PACK_AB R0, RZ, R0 ;  /* 0x00000000ff00723e */ /* 0x002fc800000000ff */
[----:B------:R-:W-:Y:S01]  /*03e0*/  PRMT R29, R0, 0x7610, R29 ;  /* 0x00007610001d7816 */ /* 0x000fe2000000001d */
[----:B------:R-:W-:Y:S06]  /*03f0*/  BRA `(.L_x_7829) ;  /* 0x0000000c00687947 */ /* 0x000fec0003800000 */
.L_x_7825:
        /* <DEDUP_REMOVED lines=9> */
.L_x_7833:
[----:B------:R2:W5:Y:S01]  /*0490*/  LDG.E.U16 R29, desc[UR36][R2.64] ;  /* 0x00000024021d7981 */ /* 0x000562000c1e1500 */
[----:B------:R-:W-:Y:S05]  /*04a0*/  BRA `(.L_x_7829) ;  /* 0x0000000c003c7947 */ /* 0x000fea0003800000 */
.L_x_7832:
        /* <DEDUP_REMOVED lines=9> */
.L_x_7835:
[----:B------:R1:W5:Y:S01]  /*0540*/  LDG.E.U16 R29, desc[UR36][R2.64] ;  /* 0x00000024021d7981 */ /* 0x000362000c1e1500 */
[----:B------:R-:W-:Y:S05]  /*0550*/  BRA `(.L_x_7829) ;  /* 0x0000000c00107947 */ /* 0x000fea0003800000 */
.L_x_7834:
[----:B------:R-:W2:Y:S01]  /*0560*/  LDG.E.64 R2, desc[UR36][R2.64] ;  /* 0x0000002402027981 */ /* 0x000ea2000c1e1b00 */
[----:B------:R-:W-:Y:S01]  /*0570*/  UMOV UR4, 0xf0000000 ;  /* 0xf000000000047882 */ /* 0x000fe20000000000 */
[----:B------:R-:W-:Y:S01]  /*0580*/  UMOV UR5, 0x380fffff ;  /* 0x380fffff00057882 */ /* 0x000fe20000000000 */
[----:B--2---:R-:W1:Y:S01]  /*0590*/  F2F.F32.F64 R0, R2 ;  /* 0x0000000200007310 */ /* 0x004e620000301000 */
[----:B------:R-:W-:-:S14]  /*05a0*/  DSETP.GEU.AND P0, PT, |R2|, UR4, PT ;  /* 0x0000000402007e2a */ /* 0x000fdc000bf0e200 */
[----:B-1----:R-:W-:-:S05]  /*05b0*/  @!P0 FMUL R0, R0, 1.175494350822287508e-38 ;  /* 0x0080000000008820 */ /* 0x002fca0000400000 */
[----:B------:R-:W-:-:S04]  /*05c0*/  F2FP.F16.F32.PACK_AB R0, RZ, R0 ;  /* 0x00000000ff00723e */ /* 0x000fc800000000ff */
[----:B------:R-:W-:Y:S01]  /*05d0*/  PRMT R29, R0, 0x7610, R29 ;  /* 0x00007610001d7816 */ /* 0x000fe2000000001d */
[----:B------:R-:W-:Y:S06]  /*05e0*/  BRA `(.L_x_7829) ;  /* 0x0000000800ec7947 */ /* 0x000fec0003800000 */
.L_x_7824:
        /* <DEDUP_REMOVED lines=14> */
.L_x_7838:
        /* <DEDUP_REMOVED lines=9> */
.L_x_7837:
        /* <DEDUP_REMOVED lines=28> */
.L_x_7840:
        /* <DEDUP_REMOVED lines=15> */
.L_x_7839:
[----:B------:R-:W2:Y:S02]  /*0a10*/  LDG.E.U16 R0, desc[UR36][R2.64] ;  /* 0x0000002402007981 */ /* 0x000ea4000c1e1500 */
[----:B--2---:R-:W-:-:S05]  /*0a20*/  IMAD.U32 R0, R0, 0x10000, RZ ;  /* 0x0001000000007824 */ /* 0x004fca00078e00ff */
[----:B------:R-:W-:-:S04]  /*0a30*/  F2FP.F16.F32.PACK_AB R0, RZ, R0 ;  /* 0x00000000ff00723e */ /* 0x000fc800000000ff */
[----:B------:R-:W-:Y:S01]  /*0a40*/  PRMT R29, R0, 0x7610, R29 ;  /* 0x00007610001d7816 */ /* 0x000fe2000000001d */
[----:B------:R-:W-:Y:S06]  /*0a50*/  BRA `(.L_x_7829) ;  /* 0x0000000400d07947 */ /* 0x000fec0003800000 */
.L_x_7836:
        /* <DEDUP_REMOVED lines=13> */
.L_x_7843:
        /* <DEDUP_REMOVED lines=21> */
.L_x_7847:
[----:B------:R-:W-:Y:S05]  /*0c80*/  BSYNC B1 ;  /* 0x0000000000017941 */ /* 0x000fea0003800000 */
.L_x_7846:
[----:B------:R-:W-:Y:S01]  /*0c90*/  LEA R3, R0, 0x3b800000, 0x17 ;  /* 0x3b80000000037811 */ /* 0x000fe200078eb8ff */
[----:B------:R-:W-:-:S05]  /*0ca0*/  IMAD.SHL.U32 R0, R2, 0x100000, RZ ;  /* 0x0010000002007824 */ /* 0x000fca00078e00ff */
[----:B------:R-:W-:-:S07]  /*0cb0*/  LOP3.LUT R0, R3, R0, R4, 0xfe, !PT ;  /* 0x0000000003007212 */ /* 0x000fce00078efe04 */
.L_x_7845:
[----:B------:R-:W-:Y:S05]  /*0cc0*/  BSYNC B0 ;  /* 0x0000000000007941 */ /* 0x000fea0003800000 */
.L_x_7844:
[----:B------:R-:W-:-:S04]  /*0cd0*/  F2FP.F16.F32.PACK_AB R0, RZ, R0 ;  /* 0x00000000ff00723e */ /* 0x000fc800000000ff */
[----:B------:R-:W-:Y:S01]  /*0ce0*/  PRMT R29, R0, 0x7610, R29 ;  /* 0x00007610001d7816 */ /* 0x000fe2000000001d */
[----:B------:R-:W-:Y:S06]  /*0cf0*/  BRA `(.L_x_7829) ;  /* 0x0000000400287947 */ /* 0x000fec0003800000 */
.L_x_7842:
        /* <DEDUP_REMOVED lines=21> */
.L_x_7851:
[----:B------:R-:W-:Y:S05]  /*0e50*/  BSYNC B1 ;  /* 0x0000000000017941 */ /* 0x000fea0003800000 */
.L_x_7850:
[----:B------:R-:W-:Y:S01]  /*0e60*/  LEA R3, R0, 0x37800000, 0x17 ;  /* 0x3780000000037811 */ /* 0x000fe200078eb8ff */
[----:B------:R-:W-:-:S05]  /*0e70*/  IMAD.SHL.U32 R0, R2, 0x200000, RZ ;  /* 0x0020000002007824 */ /* 0x000fca00078e00ff */
[----:B------:R-:W-:-:S07]  /*0e80*/  LOP3.LUT R0, R3, R0, R4, 0xfe, !PT ;  /* 0x0000000003007212 */ /* 0x000fce00078efe04 */
.L_x_7849:
[----:B------:R-:W-:Y:S05]  /*0e90*/  BSYNC B0 ;  /* 0x0000000000007941 */ /* 0x000fea0003800000 */
.L_x_7848:
[----:B------:R-:W-:-:S04]  /*0ea0*/  F2FP.F16.F32.PACK_AB R0, RZ, R0 ;  /* 0x00000000ff00723e */ /* 0x000fc800000000ff */
[----:B------:R-:W-:Y:S01]  /*0eb0*/  PRMT R29, R0, 0x7610, R29 ;  /* 0x00007610001d7816 */ /* 0x000fe2000000001d */
[----:B------:R-:W-:Y:S06]  /*0ec0*/  BRA `(.L_x_7829) ;  /* 0x0000000000b47947 */ /* 0x000fec0003800000 */
.L_x_7841:
        /* <DEDUP_REMOVED lines=14> */
.L_x_7855:
[----:B------:R-:W-:Y:S05]  /*0fb0*/  BSYNC B0 ;  /* 0x0000000000007941 */ /* 0x000fea0003800000 */
.L_x_7854:
[----:B------:R-:W-:-:S04]  /*0fc0*/  F2FP.F16.F32.PACK_AB R0, RZ, R0 ;  /* 0x00000000ff00723e */ /* 0x000fc800000000ff */
[----:B------:R-:W-:Y:S01]  /*0fd0*/  PRMT R29, R0, 0x7610, R29 ;  /* 0x00007610001d7816 */ /* 0x000fe2000000001d */
[----:B------:R-:W-:Y:S06]  /*0fe0*/  BRA `(.L_x_7829) ;  /* 0x00000000006c7947 */ /* 0x000fec0003800000 */
.L_x_7828:
        /* <DEDUP_REMOVED lines=16> */
.L_x_7856:
[----:B------:R-:W-:Y:S01]  /*10f0*/  PRMT R29, RZ, 0x7610, R29 ;  /* 0x00007610ff1d7816 */ /* 0x000fe2000000001d */
[----:B------:R-:W-:Y:S06]  /*1100*/  BRA `(.L_x_7829) ;  /* 0x0000000000247947 */ /* 0x000fec0003800000 */
.L_x_7853:
[----:B------:R-:W2:Y:S02]  /*1110*/  LDG.E.64 R2, desc[UR36][R2.64] ;  /* 0x0000002402027981 */ /* 0x000ea4000c1e1b00 */
[----:B--2---:R-:W1:Y:S02]  /*1120*/  I2F.U64 R0, R2 ;  /* 0x0000000200007312 */ /* 0x004e640000301000 */
[----:B-1----:R-:W-:-:S04]  /*1130*/  F2FP.F16.F32.PACK_AB R0, RZ, R0 ;  /* 0x00000000ff00723e */ /* 0x002fc800000000ff */
[----:B------:R-:W-:Y:S01]  /*1140*/  PRMT R29, R0, 0x7610, R29 ;  /* 0x00007610001d7816 */ /* 0x000fe2000000001d */
[----:B------:R-:W-:Y:S06]  /*1150*/  BRA `(.L_x_7829) ;  /* 0x0000000000107947 */ /* 0x000fec0003800000 */
.L_x_7852:
[----:B------:R-:W2:Y:S02]  /*1160*/  LDG.E R2, desc[UR36][R2.64] ;  /* 0x0000002402027981 */ /* 0x000ea4000c1e1900 */
[----:B--2---:R-:W-:-:S04]  /*1170*/  I2FP.F32.U32 R0, R2 ;  /* 0x0000000200007245 */ /* 0x004fc80000201000 */
[----:B------:R-:W-:-:S04]  /*1180*/  F2FP.F16.F32.PACK_AB R0, RZ, R0 ;  /* 0x00000000ff00723e */ /* 0x000fc800000000ff */
[----:B------:R-:W-:-:S07]  /*1190*/  PRMT R29, R0, 0x7610, R29 ;  /* 0x00007610001d7816 */ /* 0x000fce000000001d */
.L_x_7829:
[----:B-12---:R-:W1:Y:S01]  /*11a0*/  LDC.64 R2, c[0x0][0x228] ;  /* 0x00008a00ff027b82 */ /* 0x006e620000000a00 */
        /* <DEDUP_REMOVED lines=20> */
.L_x_7860:
[----:B------:R-:W2:Y:S02]  /*12f0*/  LDG.E.U8 R2, desc[UR36][R2.64] ;  /* 0x0000002402027981 */ /* 0x000ea4000c1e1100 */
[----:B--2---:R-:W-:-:S04]  /*1300*/  I2FP.F32.U32 R0, R2 ;  /* 0x0000000200007245 */ /* 0x004fc80000201000 */
[----:B------:R-:W-:-:S04]  /*1310*/  F2FP.F16.F32.PACK_AB R0, RZ, R0 ;  /* 0x00000000ff00723e */ /* 0x000fc800000000ff */
[----:B------:R-:W-:Y:S01]  /*1320*/  PRMT R24, R0, 0x7610, R24 ;  /* 0x0000761000187816 */ /* 0x000fe20000000018 */
[----:B------:R-:W-:Y:S06]  /*1330*/  BRA `(.L_x_7862) ;  /* 0x0000000c00bc7947 */ /* 0x000fec0003800000 */
.L_x_7859:
        /* <DEDUP_REMOVED lines=11> */
.L_x_7864:
[----:B------:R-:W2:Y:S02]  /*13f0*/  LDG.E R2, desc[UR36][R2.64] ;  /* 0x0000002402027981 */ /* 0x000ea4000c1e1900 */
[----:B--2---:R-:W-:-:S04]  /*1400*/  I2FP.F32.S32 R0, R2 ;  /* 0x0000000200007245 */ /* 0x004fc80000201400 */
[----:B------:R-:W-:-:S04]  /*1410*/  F2FP.F16.F32.PACK_AB R0, RZ, R0 ;  /* 0x00000000ff00723e */ /* 0x000fc800000000ff */
[----:B------:R-:W-:Y:S01]  /*1420*/  PRMT R24, R0, 0x7610, R24 ;  /* 0x0000761000187816 */ /* 0x000fe20000000018 */
[----:B------:R-:W-:Y:S06]  /*1430*/  BRA `(.L_x_7862) ;  /* 0x0000000c007c7947 */ /* 0x000fec0003800000 */
.L_x_7863:
[----:B------:R-:W2:Y:S02]  /*1440*/  LDG.E.U16 R2, desc[UR36][R2.64] ;  /* 0x0000002402027981 */ /* 0x000ea4000c1e1500 */
[----:B--2---:R-:W1:Y:S02]  /*1450*/  I2F.S16 R0, R2 ;  /* 0x0000000200007306 */ /* 0x004e640000101400 */
[----:B-1----:R-:W-:-:S04]  /*1460*/  F2FP.F16.F32.PACK_AB R0, RZ, R0 ;  /* 0x00000000ff00723e */ /* 0x002fc800000000ff */
[----:B------:R-:W-:Y:S01]  /*1470*/  PRMT R24, R0, 0x7610, R24 ;  /* 0x0000761000187816 */ /* 0x000fe20000000018 */
[----:B------:R-:W-:Y:S06]  /*1480*/  BRA `(.L_x_7862) ;  /* 0x0000000c00687947 */ /* 0x000fec0003800000 */
.L_x_7858:
        /* <DEDUP_REMOVED lines=9> */
.L_x_7866:
[----:B------:R2:W5:Y:S01]  /*1520*/  LDG.E.U16 R24, desc[UR36][R2.64] ;  /* 0x0000002402187981 */ /* 0x000562000c1e1500 */
[----:B------:R-:W-:Y:S05]  /*1530*/  BRA `(.L_x_7862) ;  /* 0x0000000c003c7947 */ /* 0x000fea0003800000 */
.L_x_7865:
        /* <DEDUP_REMOVED lines=9> */
.L_x_7868:
[----:B------:R1:W5:Y:S01]  /*15d0*/  LDG.E.U16 R24, desc[UR36][R2.64] ;  /* 0x0000002402187981 */ /* 0x000362000c1e1500 */
[----:B------:R-:W-:Y:S05]  /*15e0*/  BRA `(.L_x_7862) ;  /* 0x0000000c00107947 */ /* 0x000fea0003800000 */
.L_x_7867:
        /* <DEDUP_REMOVED lines=9> */
.L_x_7857:
        /* <DEDUP_REMOVED lines=14> */
.L_x_7871:
        /* <DEDUP_REMOVED lines=9> */
.L_x_7870:
        /* <DEDUP_REMOVED lines=28> */
.L_x_7873:
        /* <DEDUP_REMOVED lines=15> */
.L_x_7872:
[----:B------:R-:W2:Y:S02]  /*1aa0*/  LDG.E.U16 R0, desc[UR36][R2.64] ;  /* 0x0000002402007981 */ /* 0x000ea4000c1e1500 */
[----:B--2---:R-:W-:-:S05]  /*1ab0*/  IMAD.U32 R0, R0, 0x10000, RZ ;  /* 0x0001000000007824 */ /* 0x004fca00078e00ff */
[----:B------:R-:W-:-:S04]  /*1ac0*/  F2FP.F16.F32.PACK_AB R0, RZ, R0 ;  /* 0x00000000ff00723e */ /* 0x000fc800000000ff */
[----:B------:R-:W-:Y:S01]  /*1ad0*/  PRMT R24, R0, 0x7610, R24 ;  /* 0x0000761000187816 */ /* 0x000fe20000000018 */
[----:B------:R-:W-:Y:S06]  /*1ae0*/  BRA `(.L_x_7862) ;  /* 0x0000000400d07947 */ /* 0x000fec0003800000 */
.L_x_7869:
        /* <DEDUP_REMOVED lines=13> */
.L_x_7876:
        /* <DEDUP_REMOVED lines=21> */
.L_x_7880:
[----:B------:R-:W-:Y:S05]  /*1d10*/  BSYNC B1 ;  /* 0x0000000000017941 */ /* 0x000fea0003800000 */
.L_x_7879:
[----:B------:R-:W-:Y:S01]  /*1d20*/  LEA R3, R0, 0x3b800000, 0x17 ;  /* 0x3b80000000037811 */ /* 0x000fe200078eb8ff */
[----:B------:R-:W-:-:S05]  /*1d30*/  IMAD.SHL.U32 R0, R2, 0x100000, RZ ;  /* 0x0010000002007824 */ /* 0x000fca00078e00ff */
[----:B------:R-:W-:-:S07]  /*1d40*/  LOP3.LUT R0, R3, R0, R4, 0xfe, !PT ;  /* 0x0000000003007212 */ /* 0x000fce00078efe04 */
.L_x_7878:
[----:B------:R-:W-:Y:S05]  /*1d50*/  BSYNC B0 ;  /* 0x0000000000007941 */ /* 0x000fea0003800000 */
.L_x_7877:
[----:B------:R-:W-:-:S04]  /*1d60*/  F2FP.F16.F32.PACK_AB R0, RZ, R0 ;  /* 0x00000000ff00723e */ /* 0x000fc800000000ff */
[----:B------:R-:W-:Y:S01]  /*1d70*/  PRMT R24, R0, 0x7610, R24 ;  /* 0x0000761000187816 */ /* 0x000fe20000000018 */
[----:B------:R-:W-:Y:S06]  /*1d80*/  BRA `(.L_x_7862) ;  /* 0x0000000400287947 */ /* 0x000fec0003800000 */
.L_x_7875:
        /* <DEDUP_REMOVED lines=21> */
.L_x_7884:
[----:B------:R-:W-:Y:S05]  /*1ee0*/  BSYNC B1 ;  /* 0x0000000000017941 */ /* 0x000fea0003800000 */
.L_x_7883:
[----:B------:R-:W-:Y:S01]  /*1ef0*/  LEA R3, R0, 0x37800000, 0x17 ;  /* 0x3780000000037811 */ /* 0x000fe200078eb8ff */
[----:B------:R-:W-:-:S05]  /*1f00*/  IMAD.SHL.U32 R0, R2, 0x200000, RZ ;  /* 0x0020000002007824 */ /* 0x000fca00078e00ff */
[----:B------:R-:W-:-:S07]  /*1f10*/  LOP3.LUT R0, R3, R0, R4, 0xfe, !PT ;  /* 0x0000000003007212 */ /* 0x000fce00078efe04 */
.L_x_7882:
[----:B------:R-:W-:Y:S05]  /*1f20*/  BSYNC B0 ;  /* 0x0000000000007941 */ /* 0x000fea0003800000 */
.L_x_7881:
[----:B------:R-:W-:-:S04]  /*1f30*/  F2FP.F16.F32.PACK_AB R0, RZ, R0 ;  /* 0x00000000ff00723e */ /* 0x000fc800000000ff */
[----:B------:R-:W-:Y:S01]  /*1f40*/  PRMT R24, R0, 0x7610, R24 ;  /* 0x0000761000187816 */ /* 0x000fe20000000018 */
[----:B------:R-:W-:Y:S06]  /*1f50*/  BRA `(.L_x_7862) ;  /* 0x0000000000b47947 */ /* 0x000fec0003800000 */
.L_x_7874:
        /* <DEDUP_REMOVED lines=14> */
.L_x_7888:
[----:B------:R-:W-:Y:S05]  /*2040*/  BSYNC B0 ;  /* 0x0000000000007941 */ /* 0x000fea0003800000 */
.L_x_7887:
[----:B------:R-:W-:-:S04]  /*2050*/  F2FP.F16.F32.PACK_AB R0, RZ, R0 ;  /* 0x00000000ff00723e */ /* 0x000fc800000000ff */
[----:B------:R-:W-:Y:S01]  /*2060*/  PRMT R24, R0, 0x7610, R24 ;  /* 0x0000761000187816 */ /* 0x000fe20000000018 */
[----:B------:R-:W-:Y:S06]  /*2070*/  BRA `(.L_x_7862) ;  /* 0x00000000006c7947 */ /* 0x000fec0003800000 */
.L_x_7861:
        /* <DEDUP_REMOVED lines=16> */
.L_x_7889:
[----:B------:R-:W-:Y:S01]  /*2180*/  PRMT R24, RZ, 0x7610, R24 ;  /* 0x00007610ff187816 */ /* 0x000fe20000000018 */
[----:B------:R-:W-:Y:S06]  /*2190*/  BRA `(.L_x_7862) ;  /* 0x0000000000247947 */ /* 0x000fec0003800000 */
.L_x_7886:
[----:B------:R-:W2:Y:S02]  /*21a0*/  LDG.E.64 R2, desc[UR36][R2.64] ;  /* 0x0000002402027981 */ /* 0x000ea4000c1e1b00 */
[----:B--2---:R-:W1:Y:S02]  /*21b0*/  I2F.U64 R0, R2 ;  /* 0x0000000200007312 */ /* 0x004e640000301000 */
[----:B-1----:R-:W-:-:S04]  /*21c0*/  F2FP.F16.F32.PACK_AB R0, RZ, R0 ;  /* 0x00000000ff00723e */ /* 0x002fc800000000ff */
[----:B------:R-:W-:Y:S01]  /*21d0*/  PRMT R24, R0, 0x7610, R24 ;  /* 0x0000761000187816 */ /* 0x000fe20000000018 */
[----:B------:R-:W-:Y:S06]  /*21e0*/  BRA `(.L_x_7862) ;  /* 0x0000000000107947 */ /* 0x000fec0003800000 */
.L_x_7885:
[----:B------:R-:W2:Y:S02]  /*21f0*/  LDG.E R2, desc[UR36][R2.64] ;  /* 0x0000002402027981 */ /* 0x000ea4000c1e1900 */
[----:B--2---:R-:W-:-:S04]  /*2200*/  I2FP.F32.U32 R0, R2 ;  /* 0x0000000200007245 */ /* 0x004fc80000201000 */
[----:B------:R-:W-:-:S04]  /*2210*/  F2FP.F16.F32.PACK_AB R0, RZ, R0 ;  /* 0x00000000ff00723e */ /* 0x000fc800000000ff */
[----:B------:R-:W-:-:S07]  /*2220*/  PRMT R24, R0, 0x7610, R24 ;  /* 0x0000761000187816 */ /* 0x000fce0000000018 */
.L_x_7862:
[----:B-12---:R-:W1:Y:S01]  /*2230*/  LDC.64 R2, c[0x0][0x230] ;  /* 0x00008c00ff027b82 */ /* 0x006e620000000a00 */
        /* <DEDUP_REMOVED lines=20> */
.L_x_7893:
[----:B------:R-:W2:Y:S02]  /*2380*/  LDG.E.U8 R2, desc[UR36][R2.64] ;  /* 0x0000002402027981 */ /* 0x000ea4000c1e1100 */
[----:B--2---:R-:W-:-:S04]  /*2390*/  I2FP.F32.U32 R0, R2 ;  /* 0x0000000200007245 */ /* 0x004fc80000201000 */
[----:B------:R-:W-:-:S04]  /*23a0*/  F2FP.F16.F32.PACK_AB R0, RZ, R0 ;  /* 0x00000000ff00723e */ /* 0x000fc800000000ff */
[----:B------:R-:W-:Y:S01]  /*23b0*/  PRMT R23, R0, 0x7610, R23 ;  /* 0x0000761000177816 */ /* 0x000fe20000000017 */
[----:B------:R-:W-:Y:S06]  /*23c0*/  BRA `(.L_x_7895) ;  /* 0x0000000c00bc7947 */ /* 0x000fec0003800000 */
.L_x_7892:
        /* <DEDUP_REMOVED lines=11> */
.L_x_7897:
[----:B------:R-:W2:Y:S02]  /*2480*/  LDG.E R2, desc[UR36][R2.64] ;  /* 0x0000002402027981 */ /* 0x000ea4000c1e1900 */
[----:B--2---:R-:W-:-:S04]  /*2490*/  I2FP.F32.S32 R0, R2 ;  /* 0x0000000200007245 */ /* 0x004fc80000201400 */
[----:B------:R-:W-:-:S04]  /*24a0*/  F2FP.F16.F32.PACK_AB R0, RZ, R0 ;  /* 0x00000000ff00723e */ /* 0x000fc800000000ff */
[----:B------:R-:W-:Y:S01]  /*24b0*/  PRMT R23, R0, 0x7610, R23 ;  /* 0x0000761000177816 */ /* 0x000fe20000000017 */
[----:B------:R-:W-:Y:S06]  /*24c0*/  BRA `(.L_x_7895) ;  /* 0x0000000c007c7947 */ /* 0x000fec0003800000 */
.L_x_7896:
[----:B------:R-:W2:Y:S02]  /*24d0*/  LDG.E.U16 R2, desc[UR36][R2.64] ;  /* 0x0000002402027981 */ /* 0x000ea4000c1e1500 */
[----:B--2---:R-:W0:Y:S02]  /*24e0*/  I2F.S16 R0, R2 ;  /* 0x0000000200007306 */ /* 0x004e240000101400 */
[----:B0-----:R-:W-:-:S04]  /*24f0*/  F2FP.F16.F32.PACK_AB R0, RZ, R0 ;  /* 0x00000000ff00723e */ /* 0x001fc800000000ff */
[----:B------:R-:W-:Y:S01]  /*2500*/  PRMT R23, R0, 0x7610, R23 ;  /* 0x0000761000177816 */ /* 0x000fe20000000017 */
[----:B------:R-:W-:Y:S06]  /*2510*/  BRA `(.L_x_7895) ;  /* 0x0000000c00687947 */ /* 0x000fec0003800000 */
.L_x_7891:
        /* <DEDUP_REMOVED lines=9> */
.L_x_7899:
[----:B------:R0:W5:Y:S01]  /*25b0*/  LDG.E.U16 R23, desc[UR36][R2.64] ;  /* 0x0000002402177981 */ /* 0x000162000c1e1500 */
[----:B------:R-:W-:Y:S05]  /*25c0*/  BRA `(.L_x_7895) ;  /* 0x0000000c003c7947 */ /* 0x000fea0003800000 */
.L_x_7898:
        /* <DEDUP_REMOVED lines=9> */
.L_x_7901:
[----:B------:R1:W5:Y:S01]  /*2660*/  LDG.E.U16 R23, desc[UR36][R2.64] ;  /* 0x0000002402177981 */ /* 0x000362000c1e1500 */
[----:B------:R-:W-:Y:S05]  /*2670*/  BRA `(.L_x_7895) ;  /* 0x0000000c00107947 */ /* 0x000fea0003800000 */
.L_x_7900:
        /* <DEDUP_REMOVED lines=9> */
.L_x_7890:
        /* <DEDUP_REMOVED lines=14> */
.L_x_7904:
        /* <DEDUP_REMOVED lines=9> */
.L_x_7903:
        /* <DEDUP_REMOVED lines=28> */
.L_x_7906:
        /* <DEDUP_REMOVED lines=15> */
.L_x_7905:
[----:B------:R-:W2:Y:S02]  /*2b30*/  LDG.E.U16 R0, desc[UR36][R2.64] ;  /* 0x0000002402007981 */ /* 0x000ea4000c1e1500 */
[----:B--2---:R-:W-:-:S05]  /*2b40*/  IMAD.U32 R0, R0, 0x10000, RZ ;  /* 0x0001000000007824 */ /* 0x004fca00078e00ff */
[----:B------:R-:W-:-:S04]  /*2b50*/  F2FP.F16.F32.PACK_AB R0, RZ, R0 ;  /* 0x00000000ff00723e */ /* 0x000fc800000000ff */
[----:B------:R-:W-:Y:S01]  /*2b60*/  PRMT R23, R0, 0x7610, R23 ;  /* 0x0000761000177816 */ /* 0x000fe20000000017 */
[----:B------:R-:W-:Y:S06]  /*2b70*/  BRA `(.L_x_7895) ;  /* 0x0000000400d07947 */ /* 0x000fec0003800000 */
.L_x_7902:
        /* <DEDUP_REMOVED lines=13> */
.L_x_7909:
        /* <DEDUP_REMOVED lines=21> */
.L_x_7913:
[----:B------:R-:W-:Y:S05]  /*2da0*/  BSYNC B1 ;  /* 0x0000000000017941 */ /* 0x000fea0003800000 */
.L_x_7912:
[----:B------:R-:W-:Y:S01]  /*2db0*/  LEA R3, R0, 0x3b800000, 0x17 ;  /* 0x3b80000000037811 */ /* 0x000fe200078eb8ff */
[----:B------:R-:W-:-:S05]  /*2dc0*/  IMAD.SHL.U32 R0, R2, 0x100000, RZ ;  /* 0x0010000002007824 */ /* 0x000fca00078e00ff */
[----:B------:R-:W-:-:S07]  /*2dd0*/  LOP3.LUT R0, R3, R0, R4, 0xfe, !PT ;  /* 0x0000000003007212 */ /* 0x000fce00078efe04 */
.L_x_7911:
[----:B------:R-:W-:Y:S05]  /*2de0*/  BSYNC B0 ;  /* 0x0000000000007941 */ /* 0x000fea0003800000 */
.L_x_7910:
[----:B------:R-:W-:-:S04]  /*2df0*/  F2FP.F16.F32.PACK_AB R0, RZ, R0 ;  /* 0x00000000ff00723e */ /* 0x000fc800000000ff */
[----:B------:R-:W-:Y:S01]  /*2e00*/  PRMT R23, R0, 0x7610, R23 ;  /* 0x0000761000177816 */ /* 0x000fe20000000017 */
[----:B------:R-:W-:Y:S06]  /*2e10*/  BRA `(.L_x_7895) ;  /* 0x0000000400287947 */ /* 0x000fec0003800000 */
.L_x_7908:
        /* <DEDUP_REMOVED lines=21> */
.L_x_7917:
[----:B------:R-:W-:Y:S05]  /*2f70*/  BSYNC B1 ;  /* 0x0000000000017941 */ /* 0x000fea0003800000 */
.L_x_7916:
[----:B------:R-:W-:Y:S01]  /*2f80*/  LEA R3, R0, 0x37800000, 0x17 ;  /* 0x3780000000037811 */ /* 0x000fe200078eb8ff */
[----:B------:R-:W-:-:S05]  /*2f90*/  IMAD.SHL.U32 R0, R2, 0x200000, RZ ;  /* 0x0020000002007824 */ /* 0x000fca00078e00ff */
[----:B------:R-:W-:-:S07]  /*2fa0*/  LOP3.LUT R0, R3, R0, R4, 0xfe, !PT ;  /* 0x0000000003007212 */ /* 0x000fce00078efe04 */
.L_x_7915:
[----:B------:R-:W-:Y:S05]  /*2fb0*/  BSYNC B0 ;  /* 0x0000000000007941 */ /* 0x000fea0003800000 */
.L_x_7914:
[----:B------:R-:W-:-:S04]  /*2fc0*/  F2FP.F16.F32.PACK_AB R0, RZ, R0 ;  /* 0x00000000ff00723e */ /* 0x000fc800000000ff */
[----:B------:R-:W-:Y:S01]  /*2fd0*/  PRMT R23, R0, 0x7610, R23 ;  /* 0x0000761000177816 */ /* 0x000fe20000000017 */
[----:B------:R-:W-:Y:S06]  /*2fe0*/  BRA `(.L_x_7895) ;  /* 0x0000000000b47947 */ /* 0x000fec0003800000 */
.L_x_7907:
        /* <DEDUP_REMOVED lines=14> */
.L_x_7921:
[----:B------:R-:W-:Y:S05]  /*30d0*/  BSYNC B0 ;  /* 0x0000000000007941 */ /* 0x000fea0003800000 */
.L_x_7920:
[----:B------:R-:W-:-:S04]  /*30e0*/  F2FP.F16.F32.PACK_AB R0, RZ, R0 ;  /* 0x00000000ff00723e */ /* 0x000fc800000000ff */
[----:B------:R-:W-:Y:S01]  /*30f0*/  PRMT R23, R0, 0x7610, R23 ;  /* 0x0000761000177816 */ /* 0x000fe20000000017 */
[----:B------:R-:W-:Y:S06]  /*3100*/  BRA `(.L_x_7895) ;  /* 0x00000000006c7947 */ /* 0x000fec0003800000 */
.L_x_7894:
        /* <DEDUP_REMOVED lines=16> */
.L_x_7922:
[----:B------:R-:W-:Y:S01]  /*3210*/  PRMT R23, RZ, 0x7610, R23 ;  /* 0x00007610ff177816 */ /* 0x000fe20000000017 */
[----:B------:R-:W-:Y:S06]  /*3220*/  BRA `(.L_x_7895) ;  /* 0x0000000000247947 */ /* 0x000fec0003800000 */
.L_x_7919:
[----:B------:R-:W2:Y:S02]  /*3230*/  LDG.E.64 R2, desc[UR36][R2.64] ;  /* 0x0000002402027981 */ /* 0x000ea4000c1e1b00 */
[----:B--2---:R-:W0:Y:S02]  /*3240*/  I2F.U64 R0, R2 ;  /* 0x0000000200007312 */ /* 0x004e240000301000 */
[----:B0-----:R-:W-:-:S04]  /*3250*/  F2FP.F16.F32.PACK_AB R0, RZ, R0 ;  /* 0x00000000ff00723e */ /* 0x001fc800000000ff */
[----:B------:R-:W-:Y:S01]  /*3260*/  PRMT R23, R0, 0x7610, R23 ;  /* 0x0000761000177816 */ /* 0x000fe20000000017 */
[----:B------:R-:W-:Y:S06]  /*3270*/  BRA `(.L_x_7895) ;  /* 0x0000000000107947 */ /* 0x000fec0003800000 */
.L_x_7918:
[----:B------:R-:W2:Y:S02]  /*3280*/  LDG.E R2, desc[UR36][R2.64] ;  /* 0x0000002402027981 */ /* 0x000ea4000c1e1900 */
[----:B--2---:R-:W-:-:S04]  /*3290*/  I2FP.F32.U32 R0, R2 ;  /* 0x0000000200007245 */ /* 0x004fc80000201000 */
[----:B------:R-:W-:-:S04]  /*32a0*/  F2FP.F16.F32.PACK_AB R0, RZ, R0 ;  /* 0x00000000ff00723e */ /* 0x000fc800000000ff */
[----:B------:R-:W-:-:S07]  /*32b0*/  PRMT R23, R0, 0x7610, R23 ;  /* 0x0000761000177816 */ /* 0x000fce0000000017 */
.L_x_7895:
[----:B------:R-:W-:-:S07]  /*32c0*/  VIADD R26, R26, 0x80 ;  /* 0x000000801a1a7836 */ /* 0x000fce0000000000 */
.L_x_7823:
[----:B------:R-:W-:Y:S05]  /*32d0*/  BSYNC B6 ;  /* 0x0000000000067941 */ /* 0x000fea0003800000 */
.L_x_7822:
[----:B------:R-:W2:Y:S01]  /*32e0*/  LDC R0, c[0x0][0x210] ;  /* 0x00008400ff007b82 */ /* 0x000ea20000000800 */
[----:B------:R-:W-:Y:S01]  /*32f0*/  BSSY B6, `(.L_x_7923) ;  /* 0x0000323000067945 */ /* 0x000fe20003800000 */
[----:B------:R-:W-:Y:S02]  /*3300*/  PRMT R22, RZ, 0x7610, R22 ;  /* 0x00007610ff167816 */ /* 0x000fe40000000016 */
[----:B------:R-:W-:Y:S01]  /*3310*/  PRMT R18, RZ, 0x7610, R18 ;  /* 0x00007610ff127816 */ /* 0x000fe20000000012 */
[----:B--2---:R-:W-:-:S05]  /*3320*/  IMAD R0, R25, -0x200, R0 ;  /* 0xfffffe0019007824 */ /* 0x004fca00078e0200 */
[----:B------:R-:W-:-:S13]  /*3330*/  ISETP.GE.AND P0, PT, R26, R0, PT ;  /* 0x000000001a00720c */ /* 0x000fda0003f06270 */
        /* <DEDUP_REMOVED lines=23> */
.L_x_7928:
[----:B------:R-:W2:Y:S02]  /*34b0*/  LDG.E.U8 R2, desc[UR36][R2.64] ;  /* 0x0000002402027981 */ /* 0x000ea4000c1e1100 */
[----:B--2---:R-:W-:-:S04]  /*34c0*/  I2FP.F32.U32 R0, R2 ;  /* 0x0000000200007245 */ /* 0x004fc80000201000 */
[----:B------:R-:W-:-:S04]  /*34d0*/  F2FP.F16.F32.PACK_AB R0, RZ, R0 ;  /* 0x00000000ff00723e */ /* 0x000fc800000000ff */
[----:B------:R-:W-:Y:S01]  /*34e0*/  PRMT R28, R0, 0x7610, R28 ;  /* 0x00007610001c7816 */ /* 0x000fe2000000001c */
[----:B------:R-:W-:Y:S06]  /*34f0*/  BRA `(.L_x_7930) ;  /* 0x0000000c00bc7947 */ /* 0x000fec0003800000 */
.L_x_7927:
        /* <DEDUP_REMOVED lines=11> */
.L_x_7932:
[----:B------:R-:W2:Y:S02]  /*35b0*/  LDG.E R2, desc[UR36][R2.64] ;  /* 0x0000002402027981 */ /* 0x000ea4000c1e1900 */
[----:B--2---:R-:W-:-:S04]  /*35c0*/  I2FP.F32.S32 R0, R2 ;  /* 0x0000000200007245 */ /* 0x004fc80000201400 */
[----:B------:R-:W-:-:S04]  /*35d0*/  F2FP.F16.F32.PACK_AB R0, RZ, R0 ;  /* 0x00000000ff00723e */ /* 0x000fc800000000ff */
[----:B------:R-:W-:Y:S01]  /*35e0*/  PRMT R28, R0, 0x7610, R28 ;  /* 0x00007610001c7816 */ /* 0x000fe2000000001c */
[----:B------:R-:W-:Y:S06]  /*35f0*/  BRA `(.L_x_7930) ;  /* 0x0000000c007c7947 */ /* 0x000fec0003800000 */
.L_x_7931:
[----:B------:R-:W2:Y:S02]  /*3600*/  LDG.E.U16 R2, desc[UR36][R2.64] ;  /* 0x0000002402027981 */ /* 0x000ea4000c1e1500 */
[----:B--2---:R-:W0:Y:S02]  /*3610*/  I2F.S16 R0, R2 ;  /* 0x0000000200007306 */ /* 0x004e240000101400 */
[----:B0-----:R-:W-:-:S04]  /*3620*/  F2FP.F16.F32.PACK_AB R0, RZ, R0 ;  /* 0x00000000ff00723e */ /* 0x001fc800000000ff */
[----:B------:R-:W-:Y:S01]  /*3630*/  PRMT R28, R0, 0x7610, R28 ;  /* 0x00007610001c7816 */ /* 0x000fe2000000001c */
[----:B------:R-:W-:Y:S06]  /*3640*/  BRA `(.L_x_7930) ;  /* 0x0000000c00687947 */ /* 0x000fec0003800000 */
.L_x_7926:
        /* <DEDUP_REMOVED lines=9> */
.L_x_7934:
[----:B------:R1:W5:Y:S01]  /*36e0*/  LDG.E.U16 R28, desc[UR36][R2.64] ;  /* 0x00000024021c7981 */ /* 0x000362000c1e1500 */
[----:B------:R-:W-:Y:S05]  /*36f0*/  BRA `(.L_x_7930) ;  /* 0x0000000c003c7947 */ /* 0x000fea0003800000 */
.L_x_7933:
        /* <DEDUP_REMOVED lines=9> */
.L_x_7936:
[----:B------:R0:W5:Y:S01]  /*3790*/  LDG.E.U16 R28, desc[UR36][R2.64] ;  /* 0x00000024021c7981 */ /* 0x000162000c1e1500 */
[----:B------:R-:W-:Y:S05]  /*37a0*/  BRA `(.L_x_7930) ;  /* 0x0000000c00107947 */ /* 0x000fea0003800000 */
.L_x_7935:
        /* <DEDUP_REMOVED lines=9> */
.L_x_7925:
        /* <DEDUP_REMOVED lines=14> */
.L_x_7939:
        /* <DEDUP_REMOVED lines=9> */
.L_x_7938:
        /* <DEDUP_REMOVED lines=28> */
.L_x_7941:
        /* <DEDUP_REMOVED lines=15> */
.L_x_7940:
[----:B------:R-:W2:Y:S02]  /*3c60*/  LDG.E.U16 R0, desc[UR36][R2.64] ;  /* 0x0000002402007981 */ /* 0x000ea4000c1e1500 */
[----:B--2---:R-:W-:-:S05]  /*3c70*/  IMAD.U32 R0, R0, 0x10000, RZ ;  /* 0x0001000000007824 */ /* 0x004fca00078e00ff */
[----:B------:R-:W-:-:S04]  /*3c80*/  F2FP.F16.F32.PACK_AB R0, RZ, R0 ;  /* 0x00000000ff00723e */ /* 0x000fc800000000ff */
[----:B------:R-:W-:Y:S01]  /*3c90*/  PRMT R28, R0, 0x7610, R28 ;  /* 0x00007610001c7816 */ /* 0x000fe2000000001c */
[----:B------:R-:W-:Y:S06]  /*3ca0*/  BRA `(.L_x_7930) ;  /* 0x0000000400d07947 */ /* 0x000fec0003800000 */
.L_x_7937:
        /* <DEDUP_REMOVED lines=13> */
.L_x_7944:
        /* <DEDUP_REMOVED lines=21> */
.L_x_7948:
[----:B------:R-:W-:Y:S05]  /*3ed0*/  BSYNC B1 ;  /* 0x0000000000017941 */ /* 0x000fea0003800000 */
.L_x_7947:
[----:B------:R-:W-:Y:S01]  /*3ee0*/  LEA R3, R0, 0x3b800000, 0x17 ;  /* 0x3b80000000037811 */ /* 0x000fe200078eb8ff */
[----:B------:R-:W-:-:S05]  /*3ef0*/  IMAD.SHL.U32 R0, R2, 0x100000, RZ ;  /* 0x0010000002007824 */ /* 0x000fca00078e00ff */
[----:B------:R-:W-:-:S07]  /*3f00*/  LOP3.LUT R0, R3, R0, R4, 0xfe, !PT ;  /* 0x0000000003007212 */ /* 0x000fce00078efe04 */
.L_x_7946:
[----:B------:R-:W-:Y:S05]  /*3f10*/  BSYNC B0 ;  /* 0x0000000000007941 */ /* 0x000fea0003800000 */
.L_x_7945:
[----:B------:R-:W-:-:S04]  /*3f20*/  F2FP.F16.F32.PACK_AB R0, RZ, R0 ;  /* 0x00000000ff00723e */ /* 0x000fc800000000ff */
[----:B------:R-:W-:Y:S01]  /*3f30*/  PRMT R28, R0, 0x7610, R28 ;  /* 0x00007610001c7816 */ /* 0x000fe2000000001c */
[----:B------:R-:W-:Y:S06]  /*3f40*/  BRA `(.L_x_7930) ;  /* 0x0000000400287947 */ /* 0x000fec0003800000 */
.L_x_7943:
        /* <DEDUP_REMOVED lines=21> */
.L_x_7952:
[----:B------:R-:W-:Y:S05]  /*40a0*/  BSYNC B1 ;  /* 0x0000000000017941 */ /* 0x000fea0003800000 */
.L_x_7951:
[----:B------:R-:W-:Y:S01]  /*40b0*/  LEA R3, R0, 0x37800000, 0x17 ;  /* 0x3780000000037811 */ /* 0x000fe200078eb8ff */
[----:B------:R-:W-:-:S05]  /*40c0*/  IMAD.SHL.U32 R0, R2, 0x200000, RZ ;  /* 0x0020000002007824 */ /* 0x000fca00078e00ff */
[----:B------:R-:W-:-:S07]  /*40d0*/  LOP3.LUT R0, R3, R0, R4, 0xfe, !PT ;  /* 0x0000000003007212 */ /* 0x000fce00078efe04 */
.L_x_7950:
[----:B------:R-:W-:Y:S05]  /*40e0*/  BSYNC B0 ;  /* 0x0000000000007941 */ /* 0x000fea0003800000 */
.L_x_7949:
[----:B------:R-:W-:-:S04]  /*40f0*/  F2FP.F16.F32.PACK_AB R0, RZ, R0 ;  /* 0x00000000ff00723e */ /* 0x000fc800000000ff */
[----:B------:R-:W-:Y:S01]  /*4100*/  PRMT R28, R0, 0x7610, R28 ;  /* 0x00007610001c7816 */ /* 0x000fe2000000001c */
[----:B------:R-:W-:Y:S06]  /*4110*/  BRA `(.L_x_7930) ;  /* 0x0000000000b47947 */ /* 0x000fec0003800000 */
.L_x_7942:
        /* <DEDUP_REMOVED lines=14> */
.L_x_7956:
[----:B------:R-:W-:Y:S05]  /*4200*/  BSYNC B0 ;  /* 0x0000000000007941 */ /* 0x000fea0003800000 */
.L_x_7955:
[----:B------:R-:W-:-:S04]  /*4210*/  F2FP.F16.F32.PACK_AB R0, RZ, R0 ;  /* 0x00000000ff00723e */ /* 0x000fc800000000ff */
[----:B------:R-:W-:Y:S01]  /*4220*/  PRMT R28, R0, 0x7610, R28 ;  /* 0x00007610001c7816 */ /* 0x000fe2000000001c */
[----:B------:R-:W-:Y:S06]  /*4230*/  BRA `(.L_x_7930) ;  /* 0x00000000006c7947 */ /* 0x000fec0003800000 */
.L_x_7929:
        /* <DEDUP_REMOVED lines=16> */
.L_x_7957:
[----:B------:R-:W-:Y:S01]  /*4340*/  PRMT R28, RZ, 0x7610, R28 ;  /* 0x00007610ff1c7816 */ /* 0x000fe2000000001c */
[----:B------:R-:W-:Y:S06]  /*4350*/  BRA `(.L_x_7930) ;  /* 0x0000000000247947 */ /* 0x000fec0003800000 */
.L_x_7954:
[----:B------:R-:W2:Y:S02]  /*4360*/  LDG.E.64 R2, desc[UR36][R2.64] ;  /* 0x0000002402027981 */ /* 0x000ea4000c1e1b00 */
[----:B--2---:R-:W0:Y:S02]  /*4370*/  I2F.U64 R0, R2 ;  /* 0x0000000200007312 */ /* 0x004e240000301000 */
[----:B0-----:R-:W-:-:S04]  /*4380*/  F2FP.F16.F32.PACK_AB R0, RZ, R0 ;  /* 0x00000000ff00723e */ /* 0x001fc800000000ff */
[----:B------:R-:W-:Y:S01]  /*4390*/  PRMT R28, R0, 0x7610, R28 ;  /* 0x00007610001c7816 */ /* 0x000fe2000000001c */
[----:B------:R-:W-:Y:S06]  /*43a0*/  BRA `(.L_x_7930) ;  /* 0x0000000000107947 */ /* 0x000fec0003800000 */
.L_x_7953:
[----:B------:R-:W2:Y:S02]  /*43b0*/  LDG.E R2, desc[UR36][R2.64] ;  /* 0x0000002402027981 */ /* 0x000ea4000c1e1900 */
[----:B--2---:R-:W-:-:S04]  /*43c0*/  I2FP.F32.U32 R0, R2 ;  /* 0x0000000200007245 */ /* 0x004fc80000201000 */
[----:B------:R-:W-:-:S04]  /*43d0*/  F2FP.F16.F32.PACK_AB R0, RZ, R0 ;  /* 0x00000000ff00723e */ /* 0x000fc800000000ff */
[----:B------:R-:W-:-:S07]  /*43e0*/  PRMT R28, R0, 0x7610, R28 ;  /* 0x00007610001c7816 */ /* 0x000fce000000001c */
.L_x_7930:
        /* <DEDUP_REMOVED lines=21> */
.L_x_7961:
[----:B------:R-:W2:Y:S02]  /*4540*/  LDG.E.U8 R2, desc[UR36][R2.64] ;  /* 0x0000002402027981 */ /* 0x000ea4000c1e1100 */
[----:B--2---:R-:W-:-:S04]  /*4550*/  I2FP.F32.U32 R0, R2 ;  /* 0x0000000200007245 */ /* 0x004fc80000201000 */
[----:B------:R-:W-:-:S04]  /*4560*/  F2FP.F16.F32.PACK_AB R0, RZ, R0 ;  /* 0x00000000ff00723e */ /* 0x000fc800000000ff */
[----:B------:R-:W-:Y:S01]  /*4570*/  PRMT R22, R0, 0x7610, R22 ;  /* 0x0000761000167816 */ /* 0x000fe20000000016 */
[----:B------:R-:W-:Y:S06]  /*4580*/  BRA `(.L_x_7963) ;  /* 0x0000000c00bc7947 */ /* 0x000fec0003800000 */
.L_x_7960:
        /* <DEDUP_REMOVED lines=11> */
.L_x_7965:
[----:B------:R-:W2:Y:S02]  /*4640*/  LDG.E R2, desc[UR36][R2.64] ;  /* 0x0000002402027981 */ /* 0x000ea4000c1e1900 */
[----:B--2---:R-:W-:-:S04]  /*4650*/  I2FP.F32.S32 R0, R2 ;  /* 0x0000000200007245 */ /* 0x004fc80000201400 */
[----:B------:R-:W-:-:S04]  /*4660*/  F2FP.F16.F32.PACK_AB R0, RZ, R0 ;  /* 0x00000000ff00723e */ /* 0x000fc800000000ff */
[----:B------:R-:W-:Y:S01]  /*4670*/  PRMT R22, R0, 0x7610, R22 ;  /* 0x0000761000167816 */ /* 0x000fe20000000016 */
[----:B------:R-:W-:Y:S06]  /*4680*/  BRA `(.L_x_7963) ;  /* 0x0000000c007c7947 */ /* 0x000fec0003800000 */
.L_x_7964:
[----:B------:R-:W2:Y:S02]  /*4690*/  LDG.E.U16 R2, desc[UR36][R2.64] ;  /* 0x0000002402027981 */ /* 0x000ea4000c1e1500 */
[----:B--2---:R-:W0:Y:S02]  /*46a0*/  I2F.S16 R0, R2 ;  /* 0x0000000200007306 */ /* 0x004e240000101400 */
[----:B0-----:R-:W-:-:S04]  /*46b0*/  F2FP.F16.F32.PACK_AB R0, RZ, R0 ;  /* 0x00000000ff00723e */ /* 0x001fc800000000ff */
[----:B------:R-:W-:Y:S01]  /*46c0*/  PRMT R22, R0, 0x7610, R22 ;  /* 0x0000761000167816 */ /* 0x000fe20000000016 */
[----:B------:R-:W-:Y:S06]  /*46d0*/  BRA `(.L_x_7963) ;  /* 0x0000000c00687947 */ /* 0x000fec0003800000 */
.L_x_7959:
        /* <DEDUP_REMOVED lines=9> */
.L_x_7967:
[----:B------:R0:W5:Y:S01]  /*4770*/  LDG.E.U16 R22, desc[UR36][R2.64] ;  /* 0x0000002402167981 */ /* 0x000162000c1e1500 */
[----:B------:R-:W-:Y:S05]  /*4780*/  BRA `(.L_x_7963) ;  /* 0x0000000c003c7947 */ /* 0x000fea0003800000 */
.L_x_7966:
        /* <DEDUP_REMOVED lines=9> */
.L_x_7969:
[----:B------:R1:W5:Y:S01]  /*4820*/  LDG.E.U16 R22, desc[UR36][R2.64] ;  /* 0x0000002402167981 */ /* 0x000362000c1e1500 */
[----:B------:R-:W-:Y:S05]  /*4830*/  BRA `(.L_x_7963) ;  /* 0x0000000c00107947 */ /* 0x000fea0003800000 */
.L_x_7968:
        /* <DEDUP_REMOVED lines=9> */
.L_x_7958:
        /* <DEDUP_REMOVED lines=14> */
.L_x_7972:
        /* <DEDUP_REMOVED lines=9> */
.L_x_7971:
        /* <DEDUP_REMOVED lines=28> */
.L_x_7974:
        /* <DEDUP_REMOVED lines=15> */
.L_x_7973:
[----:B------:R-:W2:Y:S02]  /*4cf0*/  LDG.E.U16 R0, desc[UR36][R2.64] ;  /* 0x0000002402007981 */ /* 0x000ea4000c1e1500 */
[----:B--2---:R-:W-:-:S05]  /*4d00*/  IMAD.U32 R0, R0, 0x10000, RZ ;  /* 0x0001000000007824 */ /* 0x004fca00078e00ff */
[----:B------:R-:W-:-:S04]  /*4d10*/  F2FP.F16.F32.PACK_AB R0, RZ, R0 ;  /* 0x00000000ff00723e */ /* 0x000fc800000000ff */
[----:B------:R-:W-:Y:S01]  /*4d20*/  PRMT R22, R0, 0x7610, R22 ;  /* 0x0000761000167816 */ /* 0x000fe20000000016 */
[----:B------:R-:W-:Y:S06]  /*4d30*/  BRA `(.L_x_7963) ;  /* 0x0000000400d07947 */ /* 0x000fec0003800000 */
.L_x_7970:
        /* <DEDUP_REMOVED lines=13> */
.L_x_7977:
        /* <DEDUP_REMOVED lines=21> */
.L_x_7981:
[----:B------:R-:W-:Y:S05]  /*4f60*/  BSYNC B1 ;  /* 0x0000000000017941 */ /* 0x000fea0003800000 */
.L_x_7980:
[----:B------:R-:W-:Y:S01]  /*4f70*/  LEA R3, R0, 0x3b800000, 0x17 ;  /* 0x3b80000000037811 */ /* 0x000fe200078eb8ff */
[----:B------:R-:W-:-:S05]  /*4f80*/  IMAD.SHL.U32 R0, R2, 0x100000, RZ ;  /* 0x0010000002007824 */ /* 0x000fca00078e00ff */
[----:B------:R-:W-:-:S07]  /*4f90*/  LOP3.LUT R0, R3, R0, R4, 0xfe, !PT ;  /* 0x0000000003007212 */ /* 0x000fce00078efe04 */
.L_x_7979:
[----:B------:R-:W-:Y:S05]  /*4fa0*/  BSYNC B0 ;  /* 0x0000000000007941 */ /* 0x000fea0003800000 */
.L_x_7978:
[----:B------:R-:W-:-:S04]  /*4fb0*/  F2FP.F16.F32.PACK_AB R0, RZ, R0 ;  /* 0x00000000ff00723e */ /* 0x000fc800000000ff */
[----:B------:R-:W-:Y:S01]  /*4fc0*/  PRMT R22, R0, 0x7610, R22 ;  /* 0x0000761000167816 */ /* 0x000fe20000000016 */
[----:B------:R-:W-:Y:S06]  /*4fd0*/  BRA `(.L_x_7963) ;  /* 0x0000000400287947 */ /* 0x000fec0003800000 */
.L_x_7976:
        /* <DEDUP_REMOVED lines=21> */
.L_x_7985:
[----:B------:R-:W-:Y:S05]  /*5130*/  BSYNC B1 ;  /* 0x0000000000017941 */ /* 0x000fea0003800000 */
.L_x_7984:
[----:B------:R-:W-:Y:S01]  /*5140*/  LEA R3, R0, 0x37800000, 0x17 ;  /* 0x3780000000037811 */ /* 0x000fe200078eb8ff */
[----:B------:R-:W-:-:S05]  /*5150*/  IMAD.SHL.U32 R0, R2, 0x200000, RZ ;  /* 0x0020000002007824 */ /* 0x000fca00078e00ff */
[----:B------:R-:W-:-:S07]  /*5160*/  LOP3.LUT R0, R3, R0, R4, 0xfe, !PT ;  /* 0x0000000003007212 */ /* 0x000fce00078efe04 */
.L_x_7983:
[----:B------:R-:W-:Y:S05]  /*5170*/  BSYNC B0 ;  /* 0x0000000000007941 */ /* 0x000fea0003800000 */
.L_x_7982:
[----:B------:R-:W-:-:S04]  /*5180*/  F2FP.F16.F32.PACK_AB R0, RZ, R0 ;  /* 0x00000000ff00723e */ /* 0x000fc800000000ff */
[----:B------:R-:W-:Y:S01]  /*5190*/  PRMT R22, R0, 0x7610, R22 ;  /* 0x0000761000167816 */ /* 0x000fe20000000016 */
[----:B------:R-:W-:Y:S06]  /*51a0*/  BRA `(.L_x_7963) ;  /* 0x0000000000b47947 */ /* 0x000fec0003800000 */
.L_x_7975:
        /* <DEDUP_REMOVED lines=14> */
.L_x_7989:
[----:B------:R-:W-:Y:S05]  /*5290*/  BSYNC B0 ;  /* 0x0000000000007941 */ /* 0x000fea0003800000 */
.L_x_7988:
[----:B------:R-:W-:-:S04]  /*52a0*/  F2FP.F16.F32.PACK_AB R0, RZ, R0 ;  /* 0x00000000ff00723e */ /* 0x000fc800000000ff */
[----:B------:R-:W-:Y:S01]  /*52b0*/  PRMT R22, R0, 0x7610, R22 ;  /* 0x0000761000167816 */ /* 0x000fe20000000016 */
[----:B------:R-:W-:Y:S06]  /*52c0*/  BRA `(.L_x_7963) ;  /* 0x00000000006c7947 */ /* 0x000fec0003800000 */
.L_x_7962:
        /* <DEDUP_REMOVED lines=16> */
.L_x_7990:
[----:B------:R-:W-:Y:S01]  /*53d0*/  PRMT R22, RZ, 0x7610, R22 ;  /* 0x00007610ff167816 */ /* 0x000fe20000000016 */
[----:B------:R-:W-:Y:S06]  /*53e0*/  BRA `(.L_x_7963) ;  /* 0x0000000000247947 */ /* 0x000fec0003800000 */
.L_x_7987:
[----:B------:R-:W2:Y:S02]  /*53f0*/  LDG.E.64 R2, desc[UR36][R2.64] ;  /* 0x0000002402027981 */ /* 0x000ea4000c1e1b00 */
[----:B--2---:R-:W0:Y:S02]  /*5400*/  I2F.U64 R0, R2 ;  /* 0x0000000200007312 */ /* 0x004e240000301000 */
[----:B0-----:R-:W-:-:S04]  /*5410*/  F2FP.F16.F32.PACK_AB R0, RZ, R0 ;  /* 0x00000000ff00723e */ /* 0x001fc800000000ff */
[----:B------:R-:W-:Y:S01]  /*5420*/  PRMT R22, R0, 0x7610, R22 ;  /* 0x0000761000167816 */ /* 0x000fe20000000016 */
[----:B------:R-:W-:Y:S06]  /*5430*/  BRA `(.L_x_7963) ;  /* 0x0000000000107947 */ /* 0x000fec0003800000 */
.L_x_7986:
[----:B------:R-:W2:Y:S02]  /*5440*/  LDG.E R2, desc[UR36][R2.64] ;  /* 0x0000002402027981 */ /* 0x000ea4000c1e1900 */
[----:B--2---:R-:W-:-:S04]  /*5450*/  I2FP.F32.U32 R0, R2 ;  /* 0x0000000200007245 */ /* 0x004fc80000201000 */
[----:B------:R-:W-:-:S04]  /*5460*/  F2FP.F16.F32.PACK_AB R0, RZ, R0 ;  /* 0x00000000ff00723e */ /* 0x000fc800000000ff */
[----:B------:R-:W-:-:S07]  /*5470*/  PRMT R22, R0, 0x7610, R22 ;  /* 0x0000761000167816 */ /* 0x000fce0000000016 */
.L_x_7963:
        /* <DEDUP_REMOVED lines=21> */
.L_x_7994:
[----:B------:R-:W2:Y:S02]  /*55d0*/  LDG.E.U8 R2, desc[UR36][R2.64] ;  /* 0x0000002402027981 */ /* 0x000ea4000c1e1100 */
[----:B--2---:R-:W-:-:S04]  /*55e0*/  I2FP.F32.U32 R0, R2 ;  /* 0x0000000200007245 */ /* 0x004fc80000201000 */
[----:B------:R-:W-:-:S04]  /*55f0*/  F2FP.F16.F32.PACK_AB R0, RZ, R0 ;  /* 0x00000000ff00723e */ /* 0x000fc800000000ff */
[----:B------:R-:W-:Y:S01]  /*5600*/  PRMT R18, R0, 0x7610, R18 ;  /* 0x0000761000127816 */ /* 0x000fe20000000012 */
[----:B------:R-:W-:Y:S06]  /*5610*/  BRA `(.L_x_7996) ;  /* 0x0000000c00bc7947 */ /* 0x000fec0003800000 */
.L_x_7993:
        /* <DEDUP_REMOVED lines=11> */
.L_x_7998:
[----:B------:R-:W2:Y:S02]  /*56d0*/  LDG.E R2, desc[UR36][R2.64] ;  /* 0x0000002402027981 */ /* 0x000ea4000c1e1900 */
[----:B--2---:R-:W-:-:S04]  /*56e0*/  I2FP.F32.S32 R0, R2 ;  /* 0x0000000200007245 */ /* 0x004fc80000201400 */
[----:B------:R-:W-:-:S04]  /*56f0*/  F2FP.F16.F32.PACK_AB R0, RZ, R0 ;  /* 0x00000000ff00723e */ /* 0x000fc800000000ff */
[----:B------:R-:W-:Y:S01]  /*5700*/  PRMT R18, R0, 0x7610, R18 ;  /* 0x0000761000127816 */ /* 0x000fe20000000012 */
[----:B------:R-:W-:Y:S06]  /*5710*/  BRA `(.L_x_7996) ;  /* 0x0000000c007c7947 */ /* 0x000fec0003800000 */
.L_x_7997:
[----:B------:R-:W2:Y:S02]  /*5720*/  LDG.E.U16 R2, desc[UR36][R2.64] ;  /* 0x0000002402027981 */ /* 0x000ea4000c1e1500 */
[----:B--2---:R-:W0:Y:S02]  /*5730*/  I2F.S16 R0, R2 ;  /* 0x0000000200007306 */ /* 0x004e240000101400 */
[----:B0-----:R-:W-:-:S04]  /*5740*/  F2FP.F16.F32.PACK_AB R0, RZ, R0 ;  /* 0x00000000ff00723e */ /* 0x001fc800000000ff */
[----:B------:R-:W-:Y:S01]  /*5750*/  PRMT R18, R0, 0x7610, R18 ;  /* 0x0000761000127816 */ /* 0x000fe20000000012 */
[----:B------:R-:W-:Y:S06]  /*5760*/  BRA `(.L_x_7996) ;  /* 0x0000000c00687947 */ /* 0x000fec0003800000 */
.L_x_7992:
        /* <DEDUP_REMOVED lines=9> */
.L_x_8000:
[----:B------:R1:W5:Y:S01]  /*5800*/  LDG.E.U16 R18, desc[UR36][R2.64] ;  /* 0x0000002402127981 */ /* 0x000362000c1e1500 */
[----:B------:R-:W-:Y:S05]  /*5810*/  BRA `(.L_x_7996) ;  /* 0x0000000c003c7947 */ /* 0x000fea0003800000 */
.L_x_7999:
        /* <DEDUP_REMOVED lines=9> */
.L_x_8002:
[----:B------:R0:W5:Y:S01]  /*58b0*/  LDG.E.U16 R18, desc[UR36][R2.64] ;  /* 0x0000002402127981 */ /* 0x000162000c1e1500 */
[----:B------:R-:W-:Y:S05]  /*58c0*/  BRA `(.L_x_7996) ;  /* 0x0000000c00107947 */ /* 0x000fea0003800000 */
.L_x_8001:
        /* <DEDUP_REMOVED lines=9> */
.L_x_7991:
        /* <DEDUP_REMOVED lines=14> */
.L_x_8005:
        /* <DEDUP_REMOVED lines=9> */
.L_x_8004:
        /* <DEDUP_REMOVED lines=28> */
.L_x_8007:
        /* <DEDUP_REMOVED lines=15> */
.L_x_8006:
[----:B------:R-:W2:Y:S02]  /*5d80*/  LDG.E.U16 R0, desc[UR36][R2.64] ;  /* 0x0000002402007981 */ /* 0x000ea4000c1e1500 */
[----:B--2---:R-:W-:-:S05]  /*5d90*/  IMAD.U32 R0, R0, 0x10000, RZ ;  /* 0x0001000000007824 */ /* 0x004fca00078e00ff */
[----:B------:R-:W-:-:S04]  /*5da0*/  F2FP.F16.F32.PACK_AB R0, RZ, R0 ;  /* 0x00000000ff00723e */ /* 0x000fc800000000ff */
[----:B------:R-:W-:Y:S01]  /*5db0*/  PRMT R18, R0, 0x7610, R18 ;  /* 0x0000761000127816 */ /* 0x000fe20000000012 */
[----:B------:R-:W-:Y:S06]  /*5dc0*/  BRA `(.L_x_7996) ;  /* 0x0000000400d07947 */ /* 0x000fec0003800000 */
.L_x_8003:
        /* <DEDUP_REMOVED lines=13> */
.L_x_8010:
        /* <DEDUP_REMOVED lines=21> */
.L_x_8014:
[----:B------:R-:W-:Y:S05]  /*5ff0*/  BSYNC B1 ;  /* 0x0000000000017941 */ /* 0x000fea0003800000 */
.L_x_8013:
[----:B------:R-:W-:Y:S01]  /*6000*/  LEA R3, R0, 0x3b800000, 0x17 ;  /* 0x3b80000000037811 */ /* 0x000fe200078eb8ff */
[----:B------:R-:W-:-:S05]  /*6010*/  IMAD.SHL.U32 R0, R2, 0x100000, RZ ;  /* 0x0010000002007824 */ /* 0x000fca00078e00ff */
[----:B------:R-:W-:-:S07]  /*6020*/  LOP3.LUT R0, R3, R0, R4, 0xfe, !PT ;  /* 0x0000000003007212 */ /* 0x000fce00078efe04 */
.L_x_8012:
[----:B------:R-:W-:Y:S05]  /*6030*/  BSYNC B0 ;  /* 0x0000000000007941 */ /* 0x000fea0003800000 */
.L_x_8011:
[----:B------:R-:W-:-:S04]  /*6040*/  F2FP.F16.F32.PACK_AB R0, RZ, R0 ;  /* 0x00000000ff00723e */ /* 0x000fc800000000ff */
[----:B------:R-:W-:Y:S01]  /*6050*/  PRMT R18, R0, 0x7610, R18 ;  /* 0x0000761000127816 */ /* 0x000fe20000000012 */
[----:B------:R-:W-:Y:S06]  /*6060*/  BRA `(.L_x_7996) ;  /* 0x0000000400287947 */ /* 0x000fec0003800000 */
.L_x_8009:
        /* <DEDUP_REMOVED lines=21> */
.L_x_8018:
[----:B------:R-:W-:Y:S05]  /*61c0*/  BSYNC B1 ;  /* 0x0000000000017941 */ /* 0x000fea0003800000 */
.L_x_8017:
[----:B------:R-:W-:Y:S01]  /*61d0*/  LEA R3, R0, 0x37800000, 0x17 ;  /* 0x3780000000037811 */ /* 0x000fe200078eb8ff */
[----:B------:R-:W-:-:S05]  /*61e0*/  IMAD.SHL.U32 R0, R2, 0x200000, RZ ;  /* 0x0020000002007824 */ /* 0x000fca00078e00ff */
[----:B------:R-:W-:-:S07]  /*61f0*/  LOP3.LUT R0, R3, R0, R4, 0xfe, !PT ;  /* 0x0000000003007212 */ /* 0x000fce00078efe04 */
.L_x_8016:
[----:B------:R-:W-:Y:S05]  /*6200*/  BSYNC B0 ;  /* 0x0000000000007941 */ /* 0x000fea0003800000 */
.L_x_8015:
[----:B------:R-:W-:-:S04]  /*6210*/  F2FP.F16.F32.PACK_AB R0, RZ, R0 ;  /* 0x00000000ff00723e */ /* 0x000fc800000000ff */
[----:B------:R-:W-:Y:S01]  /*6220*/  PRMT R18, R0, 0x7610, R18 ;  /* 0x0000761000127816 */ /* 0x000fe20000000012 */
[----:B------:R-:W-:Y:S06]  /*6230*/  BRA `(.L_x_7996) ;  /* 0x0000000000b47947 */ /* 0x000fec0003800000 */
.L_x_8008:
        /* <DEDUP_REMOVED lines=14> */
.L_x_8022:
[----:B------:R-:W-:Y:S05]  /*6320*/  BSYNC B0 ;  /* 0x0000000000007941 */ /* 0x000fea0003800000 */
.L_x_8021:
[----:B------:R-:W-:-:S04]  /*6330*/  F2FP.F16.F32.PACK_AB R0, RZ, R0 ;  /* 0x00000000ff00723e */ /* 0x000fc800000000ff */
[----:B------:R-:W-:Y:S01]  /*6340*/  PRMT R18, R0, 0x7610, R18 ;  /* 0x0000761000127816 */ /* 0x000fe20000000012 */
[----:B------:R-:W-:Y:S06]  /*6350*/  BRA `(.L_x_7996) ;  /* 0x00000000006c7947 */ /* 0x000fec0003800000 */
.L_x_7995:
        /* <DEDUP_REMOVED lines=16> */
.L_x_8023:
[----:B------:R-:W-:Y:S01]  /*6460*/  PRMT R18, RZ, 0x7610, R18 ;  /* 0x00007610ff127816 */ /* 0x000fe20000000012 */
[----:B------:R-:W-:Y:S06]  /*6470*/  BRA `(.L_x_7996) ;  /* 0x0000000000247947 */ /* 0x000fec0003800000 */
.L_x_8020:
[----:B------:R-:W2:Y:S02]  /*6480*/  LDG.E.64 R2, desc[UR36][R2.64] ;  /* 0x0000002402027981 */ /* 0x000ea4000c1e1b00 */
[----:B--2---:R-:W0:Y:S02]  /*6490*/  I2F.U64 R0, R2 ;  /* 0x0000000200007312 */ /* 0x004e240000301000 */
[----:B0-----:R-:W-:-:S04]  /*64a0*/  F2FP.F16.F32.PACK_AB R0, RZ, R0 ;  /* 0x00000000ff00723e */ /* 0x001fc800000000ff */
[----:B------:R-:W-:Y:S01]  /*64b0*/  PRMT R18, R0, 0x7610, R18 ;  /* 0x0000761000127816 */ /* 0x000fe20000000012 */
[----:B------:R-:W-:Y:S06]  /*64c0*/  BRA `(.L_x_7996) ;  /* 0x0000000000107947 */ /* 0x000fec0003800000 */
.L_x_8019:
[----:B------:R-:W2:Y:S02]  /*64d0*/  LDG.E R2, desc[UR36][R2.64] ;  /* 0x0000002402027981 */ /* 0x000ea4000c1e1900 */
[----:B--2---:R-:W-:-:S04]  /*64e0*/  I2FP.F32.U32 R0, R2 ;  /* 0x0000000200007245 */ /* 0x004fc80000201000 */
[----:B------:R-:W-:-:S04]  /*64f0*/  F2FP.F16.F32.PACK_AB R0, RZ, R0 ;  /* 0x00000000ff00723e */ /* 0x000fc800000000ff */
[----:B------:R-:W-:-:S07]  /*6500*/  PRMT R18, R0, 0x7610, R18 ;  /* 0x0000761000127816 */ /* 0x000fce0000000012 */
.L_x_7996:
[----:B------:R-:W-:-:S07]  /*6510*/  VIADD R26, R26, 0x80 ;  /* 0x000000801a1a7836 */ /* 0x000fce0000000000 */
.L_x_7924:
[----:B------:R-:W-:Y:S05]  /*6520*/  BSYNC B6 ;  /* 0x0000000000067941 */ /* 0x000fea0003800000 */
.L_x_7923:
[----:B------:R-:W2:Y:S01]  /*6530*/  LDC R0, c[0x0][0x210] ;  /* 0x00008400ff007b82 */ /* 0x000ea20000000800 */
[----:B------:R-:W-:Y:S01]  /*6540*/  BSSY B6, `(.L_x_8024) ;  /* 0x0000326000067945 */ /* 0x000fe20003800000 */
[----:B------:R-:W-:Y:S02]  /*6550*/  PRMT R16, RZ, 0x7610, R16 ;  /* 0x00007610ff107816 */ /* 0x000fe40000000010 */
[----:B01----:R-:W-:Y:S02]  /*6560*/  PRMT R2, RZ, 0x7610, R2 ;  /* 0x00007610ff027816 */ /* 0x003fe40000000002 */
[----:B------:R-:W-:Y:S02]  /*6570*/  PRMT R17, RZ, 0x7610, R17 ;  /* 0x00007610ff117816 */ /* 0x000fe40000000011 */
[----:B------:R-:W-:Y:S01]  /*6580*/  PRMT R19, RZ, 0x7610, R19 ;  /* 0x00007610ff137816 */ /* 0x000fe20000000013 */
[----:B--2---:R-:W-:-:S05]  /*6590*/  IMAD R0, R25, -0x200, R0 ;  /* 0xfffffe0019007824 */ /* 0x004fca00078e0200 */
        /* <DEDUP_REMOVED lines=24> */
.L_x_8029:
[----:B------:R-:W2:Y:S02]  /*6720*/  LDG.E.U8 R4, desc[UR36][R4.64] ;  /* 0x0000002404047981 */ /* 0x000ea4000c1e1100 */
[----:B--2---:R-:W-:-:S04]  /*6730*/  I2FP.F32.U32 R0, R4 ;  /* 0x0000000400007245 */ /* 0x004fc80000201000 */
[----:B------:R-:W-:-:S04]  /*6740*/  F2FP.F16.F32.PACK_AB R0, RZ, R0 ;  /* 0x00000000ff00723e */ /* 0x000fc800000000ff */
[----:B------:R-:W-:Y:S01]  /*6750*/  PRMT R2, R0, 0x7610, R2 ;  /* 0x0000761000027816 */ /* 0x000fe20000000002 */
[----:B------:R-:W-:Y:S06]  /*6760*/  BRA `(.L_x_8031) ;  /* 0x0000000c00b87947 */ /* 0x000fec0003800000 */
.L_x_8028:
        /* <DEDUP_REMOVED lines=11> */
.L_x_8033:
[----:B------:R-:W2:Y:S02]  /*6820*/  LDG.E R4, desc[UR36][R4.64] ;  /* 0x0000002404047981 */ /* 0x000ea4000c1e1900 */
[----:B--2---:R-:W-:-:S04]  /*6830*/  I2FP.F32.S32 R0, R4 ;  /* 0x0000000400007245 */ /* 0x004fc80000201400 */
[----:B------:R-:W-:-:S04]  /*6840*/  F2FP.F16.F32.PACK_AB R0, RZ, R0 ;  /* 0x00000000ff00723e */ /* 0x000fc800000000ff */
[----:B------:R-:W-:Y:S01]  /*6850*/  PRMT R2, R0, 0x7610, R2 ;  /* 0x0000761000027816 */ /* 0x000fe20000000002 */
[----:B------:R-:W-:Y:S06]  /*6860*/  BRA `(.L_x_8031) ;  /* 0x0000000c00787947 */ /* 0x000fec0003800000 */
.L_x_8032:
[----:B------:R-:W2:Y:S02]  /*6870*/  LDG.E.U16 R4, desc[UR36][R4.64] ;  /* 0x0000002404047981 */ /* 0x000ea4000c1e1500 */
[----:B--2---:R-:W0:Y:S02]  /*6880*/  I2F.S16 R0, R4 ;  /* 0x0000000400007306 */ /* 0x004e240000101400 */
[----:B0-----:R-:W-:-:S04]  /*6890*/  F2FP.F16.F32.PACK_AB R0, RZ, R0 ;  /* 0x00000000ff00723e */ /* 0x001fc800000000ff */
[----:B------:R-:W-:Y:S01]  /*68a0*/  PRMT R2, R0, 0x7610, R2 ;  /* 0x0000761000027816 */ /* 0x000fe20000000002 */
[----:B------:R-:W-:Y:S06]  /*68b0*/  BRA `(.L_x_8031) ;  /* 0x0000000c00647947 */ /* 0x000fec0003800000 */
.L_x_8027:
        /* <DEDUP_REMOVED lines=9> */
.L_x_8035:
[----:B------:R0:W5:Y:S01]  /*6950*/  LDG.E.U16 R2, desc[UR36][R4.64] ;  /* 0x0000002404027981 */ /* 0x000162000c1e1500 */
[----:B------:R-:W-:Y:S05]  /*6960*/  BRA `(.L_x_8031) ;  /* 0x0000000c00387947 */ /* 0x000fea0003800000 */
.L_x_8034:
        /* <DEDUP_REMOVED lines=9> */
.L_x_8037:
[----:B------:R1:W5:Y:S01]  /*6a00*/  LDG.E.U16 R2, desc[UR36][R4.64] ;  /* 0x0000002404027981 */ /* 0x000362000c1e1500 */
[----:B------:R-:W-:Y:S05]  /*6a10*/  BRA `(.L_x_8031) ;  /* 0x0000000c000c7947 */ /* 0x000fea0003800000 */
.L_x_8036:
        /* <DEDUP_REMOVED lines=9> */
.L_x_8026:
        /* <DEDUP_REMOVED lines=14> */
.L_x_8040:
        /* <DEDUP_REMOVED lines=9> */
.L_x_8039:
        /* <DEDUP_REMOVED lines=25> */
[----:B------:R-:W-:-:S04]  /*6db0*/  F2FP.F16.F32.PACK_AB R3, RZ, R3 ;  /* 0x00000003ff03723e */ /* 0x000fc800000000ff */
[----:B------:R-:W-:Y:S01]  /*6dc0*/  PRMT R2, R3, 0x7610, R2 ;  /* 0x0000761003027816 */ /* 0x000fe20000000002 */
[----:B------:R-:W-:Y:S06]  /*6dd0*/  BRA `(.L_x_8031) ;  /* 0x00000008001c7947 */ /* 0x000fec0003800000 */
.L_x_8042:
        /* <DEDUP_REMOVED lines=12> */
[----:B------:R-:W-:Y:S01]  /*6ea0*/  F2FP.F16.F32.PACK_AB R2, RZ, R2 ;  /* 0x00000002ff02723e */ /* 0x000fe200000000ff */
[----:B------:R-:W-:Y:S06]  /*6eb0*/  BRA `(.L_x_8031) ;  /* 0x0000000400e47947 */ /* 0x000fec0003800000 */
.L_x_8041:
[----:B------:R-:W2:Y:S02]  /*6ec0*/  LDG.E.U16 R0, desc[UR36][R4.64] ;  /* 0x0000002404007981 */ /* 0x000ea4000c1e1500 */
[----:B--2---:R-:W-:-:S05]  /*6ed0*/  IMAD.U32 R0, R0, 0x10000, RZ ;  /* 0x0001000000007824 */ /* 0x004fca00078e00ff */
[----:B------:R-:W-:-:S04]  /*6ee0*/  F2FP.F16.F32.PACK_AB R0, RZ, R0 ;  /* 0x00000000ff00723e */ /* 0x000fc800000000ff */
[----:B------:R-:W-:Y:S01]  /*6ef0*/  PRMT R2, R0, 0x7610, R2 ;  /* 0x0000761000027816 */ /* 0x000fe20000000002 */
[----:B------:R-:W-:Y:S06]  /*6f00*/  BRA `(.L_x_8031) ;  /* 0x0000000400d07947 */ /* 0x000fec0003800000 */
.L_x_8038:
        /* <DEDUP_REMOVED lines=13> */
.L_x_8045:
        /* <DEDUP_REMOVED lines=21> */
.L_x_8049:
[----:B------:R-:W-:Y:S05]  /*7130*/  BSYNC B1 ;  /* 0x0000000000017941 */ /* 0x000fea0003800000 */
.L_x_8048:
[----:B------:R-:W-:Y:S01]  /*7140*/  LEA R3, R0, 0x3b800000, 0x17 ;  /* 0x3b80000000037811 */ /* 0x000fe200078eb8ff */
[----:B------:R-:W-:-:S05]  /*7150*/  IMAD.SHL.U32 R0, R2, 0x100000, RZ ;  /* 0x0010000002007824 */ /* 0x000fca00078e00ff */
[----:B------:R-:W-:-:S07]  /*7160*/  LOP3.LUT R0, R3, R0, R4, 0xfe, !PT ;  /* 0x0000000003007212 */ /* 0x000fce00078efe04 */
.L_x_8047:
[----:B------:R-:W-:Y:S05]  /*7170*/  BSYNC B0 ;  /* 0x0000000000007941 */ /* 0x000fea0003800000 */
.L_x_8046:
[----:B------:R-:W-:-:S04]  /*7180*/  F2FP.F16.F32.PACK_AB R0, RZ, R0 ;  /* 0x00000000ff00723e */ /* 0x000fc800000000ff */
[----:B------:R-:W-:Y:S01]  /*7190*/  PRMT R2, R0, 0x7610, R2 ;  /* 0x0000761000027816 */ /* 0x000fe20000000002 */
[----:B------:R-:W-:Y:S06]  /*71a0*/  BRA `(.L_x_8031) ;  /* 0x0000000400287947 */ /* 0x000fec0003800000 */
.L_x_8044:
        /* <DEDUP_REMOVED lines=21> */
.L_x_8053:
[----:B------:R-:W-:Y:S05]  /*7300*/  BSYNC B1 ;  /* 0x0000000000017941 */ /* 0x000fea0003800000 */
.L_x_8052:
[----:B------:R-:W-:Y:S01]  /*7310*/  LEA R3, R0, 0x37800000, 0x17 ;  /* 0x3780000000037811 */ /* 0x000fe200078eb8ff */
[----:B------:R-:W-:-:S05]  /*7320*/  IMAD.SHL.U32 R0, R2, 0x200000, RZ ;  /* 0x0020000002007824 */ /* 0x000fca00078e00ff */
[----:B------:R-:W-:-:S07]  /*7330*/  LOP3.LUT R0, R3, R0, R4, 0xfe, !PT ;  /* 0x0000000003007212 */ /* 0x000fce00078efe04 */
.L_x_8051:
[----:B------:R-:W-:Y:S05]  /*7340*/  BSYNC B0 ;  /* 0x0000000000007941 */ /* 0x000fea0003800000 */
.L_x_8050:
[----:B------:R-:W-:-:S04]  /*7350*/  F2FP.F16.F32.PACK_AB R0, RZ, R0 ;  /* 0x00000000ff00723e */ /* 0x000fc800000000ff */
[----:B------:R-:W-:Y:S01]  /*7360*/  PRMT R2, R0, 0x7610, R2 ;  /* 0x0000761000027816 */ /* 0x000fe20000000002 */
[----:B------:R-:W-:Y:S06]  /*7370*/  BRA `(.L_x_8031) ;  /* 0x0000000000b47947 */ /* 0x000fec0003800000 */
.L_x_8043:
        /* <DEDUP_REMOVED lines=14> */
.L_x_8057:
[----:B------:R-:W-:Y:S05]  /*7460*/  BSYNC B0 ;  /* 0x0000000000007941 */ /* 0x000fea0003800000 */
.L_x_8056:
[----:B------:R-:W-:-:S04]  /*7470*/  F2FP.F16.F32.PACK_AB R0, RZ, R0 ;  /* 0x00000000ff00723e */ /* 0x000fc800000000ff */
[----:B------:R-:W-:Y:S01]  /*7480*/  PRMT R2, R0, 0x7610, R2 ;  /* 0x0000761000027816 */ /* 0x000fe20000000002 */
[----:B------:R-:W-:Y:S06]  /*7490*/  BRA `(.L_x_8031) ;  /* 0x00000000006c7947 */ /* 0x000fec0003800000 */
.L_x_8030:
        /* <DEDUP_REMOVED lines=16> */
.L_x_8058:
[----:B------:R-:W-:Y:S01]  /*75a0*/  PRMT R2, RZ, 0x7610, R2 ;  /* 0x00007610ff027816 */ /* 0x000fe20000000002 */
[----:B------:R-:W-:Y:S06]  /*75b0*/  BRA `(.L_x_8031) ;  /* 0x0000000000247947 */ /* 0x000fec0003800000 */
.L_x_8055:
[----:B------:R-:W2:Y:S02]  /*75c0*/  LDG.E.64 R4, desc[UR36][R4.64] ;  /* 0x0000002404047981 */ /* 0x000ea4000c1e1b00 */
[----:B--2---:R-:W0:Y:S02]  /*75d0*/  I2F.U64 R0, R4 ;  /* 0x0000000400007312 */ /* 0x004e240000301000 */
[----:B0-----:R-:W-:-:S04]  /*75e0*/  F2FP.F16.F32.PACK_AB R0, RZ, R0 ;  /* 0x00000000ff00723e */ /* 0x001fc800000000ff */
[----:B------:R-:W-:Y:S01]  /*75f0*/  PRMT R2, R0, 0x7610, R2 ;  /* 0x0000761000027816 */ /* 0x000fe20000000002 */
[----:B------:R-:W-:Y:S06]  /*7600*/  BRA `(.L_x_8031) ;  /* 0x0000000000107947 */ /* 0x000fec0003800000 */
.L_x_8054:
[----:B------:R-:W2:Y:S02]  /*7610*/  LDG.E R4, desc[UR36][R4.64] ;  /* 0x0000002404047981 */ /* 0x000ea4000c1e1900 */
[----:B--2---:R-:W-:-:S04]  /*7620*/  I2FP.F32.U32 R0, R4 ;  /* 0x0000000400007245 */ /* 0x004fc80000201000 */
[----:B------:R-:W-:-:S04]  /*7630*/  F2FP.F16.F32.PACK_AB R0, RZ, R0 ;  /* 0x00000000ff00723e */ /* 0x000fc800000000ff */
[----:B------:R-:W-:-:S07]  /*7640*/  PRMT R2, R0, 0x7610, R2 ;  /* 0x0000761000027816 */ /* 0x000fce0000000002 */
.L_x_8031:
[----:B------:R-:W2:Y:S01]  /*7650*/  LDC.U8 R6, c[0x0][0x23d] ;  /* 0x00008f40ff067b82 */ /* 0x000ea20000000000 */
[----:B------:R-:W-:Y:S02]  /*7660*/  ULDC UR4, c[0x0][0x244] ;  /* 0x0000910000047ab9 */ /* 0x000fe40000000800 */
[----:B------:R-:W-:-:S05]  /*7670*/  IMAD R3, R19, UR4, RZ ;  /* 0x0000000413037c24 */ /* 0x000fca000f8e02ff */
[----:B01----:R-:W0:Y:S01]  /*7680*/  LDC.64 R4, c[0x0][0x228] ;  /* 0x00008a00ff047b82 */ /* 0x003e220000000a00 */
[----:B--2---:R-:W-:-:S04]  /*7690*/  PRMT R0, R6, 0x9910, RZ ;  /* 0x0000991006007816 */ /* 0x004fc800000000ff */
        /* <DEDUP_REMOVED lines=17> */
.L_x_8062:
[----:B------:R-:W2:Y:S02]  /*77b0*/  LDG.E.U8 R4, desc[UR36][R4.64] ;  /* 0x0000002404047981 */ /* 0x000ea4000c1e1100 */
[----:B--2---:R-:W-:-:S04]  /*77c0*/  I2FP.F32.U32 R0, R4 ;  /* 0x0000000400007245 */ /* 0x004fc80000201000 */
[----:B------:R-:W-:-:S04]  /*77d0*/  F2FP.F16.F32.PACK_AB R0, RZ, R0 ;  /* 0x00000000ff00723e */ /* 0x000fc800000000ff */
[----:B------:R-:W-:Y:S01]  /*77e0*/  PRMT R17, R0, 0x7610, R17 ;  /* 0x0000761000117816 */ /* 0x000fe20000000011 */
[----:B------:R-:W-:Y:S06]  /*77f0*/  BRA `(.L_x_8064) ;  /* 0x0000000c00bc7947 */ /* 0x000fec0003800000 */
.L_x_8061:
        /* <DEDUP_REMOVED lines=11> */
.L_x_8066:
[----:B------:R-:W2:Y:S02]  /*78b0*/  LDG.E R4, desc[UR36][R4.64] ;  /* 0x0000002404047981 */ /* 0x000ea4000c1e1900 */
[----:B--2---:R-:W-:-:S04]  /*78c0*/  I2FP.F32.S32 R0, R4 ;  /* 0x0000000400007245 */ /* 0x004fc80000201400 */
[----:B------:R-:W-:-:S04]  /*78d0*/  F2FP.F16.F32.PACK_AB R0, RZ, R0 ;  /* 0x00000000ff00723e */ /* 0x000fc800000000ff */
[----:B------:R-:W-:Y:S01]  /*78e0*/  PRMT R17, R0, 0x7610, R17 ;  /* 0x0000761000117816 */ /* 0x000fe20000000011 */
[----:B------:R-:W-:Y:S06]  /*78f0*/  BRA `(.L_x_8064) ;  /* 0x0000000c007c7947 */ /* 0x000fec0003800000 */
.L_x_8065:
[----:B------:R-:W2:Y:S02]  /*7900*/  LDG.E.U16 R4, desc[UR36][R4.64] ;  /* 0x0000002404047981 */ /* 0x000ea4000c1e1500 */
[----:B--2---:R-:W0:Y:S02]  /*7910*/  I2F.S16 R0, R4 ;  /* 0x0000000400007306 */ /* 0x004e240000101400 */
[----:B0-----:R-:W-:-:S04]  /*7920*/  F2FP.F16.F32.PACK_AB R0, RZ, R0 ;  /* 0x00000000ff00723e */ /* 0x001fc800000000ff */
[----:B------:R-:W-:Y:S01]  /*7930*/  PRMT R17, R0, 0x7610, R17 ;  /* 0x0000761000117816 */ /* 0x000fe20000000011 */
[----:B------:R-:W-:Y:S06]  /*7940*/  BRA `(.L_x_8064) ;  /* 0x0000000c00687947 */ /* 0x000fec0003800000 */
.L_x_8060:
        /* <DEDUP_REMOVED lines=9> */
.L_x_8068:
[----:B------:R0:W5:Y:S01]  /*79e0*/  LDG.E.U16 R17, desc[UR36][R4.64] ;  /* 0x0000002404117981 */ /* 0x000162000c1e1500 */
[----:B------:R-:W-:Y:S05]  /*79f0*/  BRA `(.L_x_8064) ;  /* 0x0000000c003c7947 */ /* 0x000fea0003800000 */
.L_x_8067:
        /* <DEDUP_REMOVED lines=9> */
.L_x_8070:
[----:B------:R1:W5:Y:S01]  /*7a90*/  LDG.E.U16 R17, desc[UR36][R4.64] ;  /* 0x0000002404117981 */ /* 0x000362000c1e1500 */
[----:B------:R-:W-:Y:S05]  /*7aa0*/  BRA `(.L_x_8064) ;  /* 0x0000000c00107947 */ /* 0x000fea0003800000 */
.L_x_8069:
        /* <DEDUP_REMOVED lines=9> */
.L_x_8059:
        /* <DEDUP_REMOVED lines=14> */
.L_x_8073:
        /* <DEDUP_REMOVED lines=9> */
.L_x_8072:
        /* <DEDUP_REMOVED lines=28> */
.L_x_8075:
        /* <DEDUP_REMOVED lines=15> */
.L_x_8074:
[----:B------:R-:W2:Y:S02]  /*7f60*/  LDG.E.U16 R0, desc[UR36][R4.64] ;  /* 0x0000002404007981 */ /* 0x000ea4000c1e1500 */
[----:B--2---:R-:W-:-:S05]  /*7f70*/  IMAD.U32 R0, R0, 0x10000, RZ ;  /* 0x0001000000007824 */ /* 0x004fca00078e00ff */
[----:B------:R-:W-:-:S04]  /*7f80*/  F2FP.F16.F32.PACK_AB R0, RZ, R0 ;  /* 0x00000000ff00723e */ /* 0x000fc800000000ff */
[----:B------:R-:W-:Y:S01]  /*7f90*/  PRMT R17, R0, 0x7610, R17 ;  /* 0x0000761000117816 */ /* 0x000fe20000000011 */
[----:B------:R-:W-:Y:S06]  /*7fa0*/  BRA `(.L_x_8064) ;  /* 0x0000000400d07947 */ /* 0x000fec0003800000 */
.L_x_8071:
        /* <DEDUP_REMOVED lines=13> */
.L_x_8078:
        /* <DEDUP_REMOVED lines=21> */
.L_x_8082:
[----:B------:R-:W-:Y:S05]  /*81d0*/  BSYNC B1 ;  /* 0x0000000000017941 */ /* 0x000fea0003800000 */
.L_x_8081:
[----:B------:R-:W-:Y:S01]  /*81e0*/  LEA R5, R0, 0x3b800000, 0x17 ;  /* 0x3b80000000057811 */ /* 0x000fe200078eb8ff */
[----:B------:R-:W-:-:S05]  /*81f0*/  IMAD.SHL.U32 R0, R3, 0x100000, RZ ;  /* 0x0010000003007824 */ /* 0x000fca00078e00ff */
[----:B------:R-:W-:-:S07]  /*8200*/  LOP3.LUT R0, R5, R0, R6, 0xfe, !PT ;  /* 0x0000000005007212 */ /* 0x000fce00078efe06 */
.L_x_8080:
[----:B------:R-:W-:Y:S05]  /*8210*/  BSYNC B0 ;  /* 0x0000000000007941 */ /* 0x000fea0003800000 */
.L_x_8079:
[----:B------:R-:W-:-:S04]  /*8220*/  F2FP.F16.F32.PACK_AB R0, RZ, R0 ;  /* 0x00000000ff00723e */ /* 0x000fc800000000ff */
[----:B------:R-:W-:Y:S01]  /*8230*/  PRMT R17, R0, 0x7610, R17 ;  /* 0x0000761000117816 */ /* 0x000fe20000000011 */
[----:B------:R-:W-:Y:S06]  /*8240*/  BRA `(.L_x_8064) ;  /* 0x0000000400287947 */ /* 0x000fec0003800000 */
.L_x_8077:
        /* <DEDUP_REMOVED lines=21> */
.L_x_8086:
[----:B------:R-:W-:Y:S05]  /*83a0*/  BSYNC B1 ;  /* 0x0000000000017941 */ /* 0x000fea0003800000 */
.L_x_8085:
[----:B------:R-:W-:Y:S01]  /*83b0*/  LEA R5, R0, 0x37800000, 0x17 ;  /* 0x3780000000057811 */ /* 0x000fe200078eb8ff */
[----:B------:R-:W-:-:S05]  /*83c0*/  IMAD.SHL.U32 R0, R3, 0x200000, RZ ;  /* 0x0020000003007824 */ /* 0x000fca00078e00ff */
[----:B------:R-:W-:-:S07]  /*83d0*/  LOP3.LUT R0, R5, R0, R6, 0xfe, !PT ;  /* 0x0000000005007212 */ /* 0x000fce00078efe06 */
.L_x_8084:
[----:B------:R-:W-:Y:S05]  /*83e0*/  BSYNC B0 ;  /* 0x0000000000007941 */ /* 0x000fea0003800000 */
.L_x_8083:
[----:B------:R-:W-:-:S04]  /*83f0*/  F2FP.F16.F32.PACK_AB R0, RZ, R0 ;  /* 0x00000000ff00723e */ /* 0x000fc800000000ff */
[----:B------:R-:W-:Y:S01]  /*8400*/  PRMT R17, R0, 0x7610, R17 ;  /* 0x0000761000117816 */ /* 0x000fe20000000011 */
[----:B------:R-:W-:Y:S06]  /*8410*/  BRA `(.L_x_8064) ;  /* 0x0000000000b47947 */ /* 0x000fec0003800000 */
.L_x_8076:
        /* <DEDUP_REMOVED lines=14> */
.L_x_8090:
[----:B------:R-:W-:Y:S05]  /*8500*/  BSYNC B0 ;  /* 0x0000000000007941 */ /* 0x000fea0003800000 */
.L_x_8089:
[----:B------:R-:W-:-:S04]  /*8510*/  F2FP.F16.F32.PACK_AB R0, RZ, R0 ;  /* 0x00000000ff00723e */ /* 0x000fc800000000ff */
[----:B------:R-:W-:Y:S01]  /*8520*/  PRMT R17, R0, 0x7610, R17 ;  /* 0x0000761000117816 */ /* 0x000fe20000000011 */
[----:B------:R-:W-:Y:S06]  /*8530*/  BRA `(.L_x_8064) ;  /* 0x00000000006c7947 */ /* 0x000fec0003800000 */
.L_x_8063:
        /* <DEDUP_REMOVED lines=16> */
.L_x_8091:
[----:B------:R-:W-:Y:S01]  /*8640*/  PRMT R17, RZ, 0x7610, R17 ;  /* 0x00007610ff117816 */ /* 0x000fe20000000011 */
[----:B------:R-:W-:Y:S06]  /*8650*/  BRA `(.L_x_8064) ;  /* 0x0000000000247947 */ /* 0x000fec0003800000 */
.L_x_8088:
[----:B------:R-:W2:Y:S02]  /*8660*/  LDG.E.64 R4, desc[UR36][R4.64] ;  /* 0x0000002404047981 */ /* 0x000ea4000c1e1b00 */
[----:B--2---:R-:W0:Y:S02]  /*8670*/  I2F.U64 R0, R4 ;  /* 0x0000000400007312 */ /* 0x004e240000301000 */
[----:B0-----:R-:W-:-:S04]  /*8680*/  F2FP.F16.F32.PACK_AB R0, RZ, R0 ;  /* 0x00000000ff00723e */ /* 0x001fc800000000ff */
[----:B------:R-:W-:Y:S01]  /*8690*/  PRMT R17, R0, 0x7610, R17 ;  /* 0x0000761000117816 */ /* 0x000fe20000000011 */
[----:B------:R-:W-:Y:S06]  /*86a0*/  BRA `(.L_x_8064) ;  /* 0x0000000000107947 */ /* 0x000fec0003800000 */
.L_x_8087:
[----:B------:R-:W2:Y:S02]  /*86b0*/  LDG.E R4, desc[UR36][R4.64] ;  /* 0x0000002404047981 */ /* 0x000ea4000c1e1900 */
[----:B--2---:R-:W-:-:S04]  /*86c0*/  I2FP.F32.U32 R0, R4 ;  /* 0x0000000400007245 */ /* 0x004fc80000201000 */
[----:B------:R-:W-:-:S04]  /*86d0*/  F2FP.F16.F32.PACK_AB R0, RZ, R0 ;  /* 0x00000000ff00723e */ /* 0x000fc800000000ff */
[----:B------:R-:W-:-:S07]  /*86e0*/  PRMT R17, R0, 0x7610, R17 ;  /* 0x0000761000117816 */ /* 0x000fce0000000011 */
.L_x_8064:
        /* <DEDUP_REMOVED lines=22> */
.L_x_8095:
[----:B------:R-:W2:Y:S02]  /*8850*/  LDG.E.U8 R4, desc[UR36][R4.64] ;  /* 0x0000002404047981 */ /* 0x000ea4000c1e1100 */
[----:B--2---:R-:W-:-:S04]  /*8860*/  I2FP.F32.U32 R0, R4 ;  /* 0x0000000400007245 */ /* 0x004fc80000201000 */
[----:B------:R-:W-:-:S04]  /*8870*/  F2FP.F16.F32.PACK_AB R0, RZ, R0 ;  /* 0x00000000ff00723e */ /* 0x000fc800000000ff */
[----:B------:R-:W-:Y:S01]  /*8880*/  PRMT R19, R0, 0x7610, R19 ;  /* 0x0000761000137816 */ /* 0x000fe20000000013 */
[----:B------:R-:W-:Y:S06]  /*8890*/  BRA `(.L_x_8097) ;  /* 0x0000000c00bc7947 */ /* 0x000fec0003800000 */
.L_x_8094:
        /* <DEDUP_REMOVED lines=11> */
.L_x_8099:
[----:B------:R-:W2:Y:S02]  /*8950*/  LDG.E R4, desc[UR36][R4.64] ;  /* 0x0000002404047981 */ /* 0x000ea4000c1e1900 */
[----:B--2---:R-:W-:-:S04]  /*8960*/  I2FP.F32.S32 R0, R4 ;  /* 0x0000000400007245 */ /* 0x004fc80000201400 */
[----:B------:R-:W-:-:S04]  /*8970*/  F2FP.F16.F32.PACK_AB R0, RZ, R0 ;  /* 0x00000000ff00723e */ /* 0x000fc800000000ff */
[----:B------:R-:W-:Y:S01]  /*8980*/  PRMT R19, R0, 0x7610, R19 ;  /* 0x0000761000137816 */ /* 0x000fe20000000013 */
[----:B------:R-:W-:Y:S06]  /*8990*/  BRA `(.L_x_8097) ;  /* 0x0000000c007c7947 */ /* 0x000fec0003800000 */
.L_x_8098:
[----:B------:R-:W2:Y:S02]  /*89a0*/  LDG.E.U16 R4, desc[UR36][R4.64] ;  /* 0x0000002404047981 */ /* 0x000ea4000c1e1500 */
[----:B--2---:R-:W0:Y:S02]  /*89b0*/  I2F.S16 R0, R4 ;  /* 0x0000000400007306 */ /* 0x004e240000101400 */
[----:B0-----:R-:W-:-:S04]  /*89c0*/  F2FP.F16.F32.PACK_AB R0, RZ, R0 ;  /* 0x00000000ff00723e */ /* 0x001fc800000000ff */
[----:B------:R-:W-:Y:S01]  /*89d0*/  PRMT R19, R0, 0x7610, R19 ;  /* 0x0000761000137816 */ /* 0x000fe20000000013 */
[----:B------:R-:W-:Y:S06]  /*89e0*/  BRA `(.L_x_8097) ;  /* 0x0000000c00687947 */ /* 0x000fec0003800000 */
.L_x_8093:
        /* <DEDUP_REMOVED lines=9> */
.L_x_8101:
[----:B------:R0:W5:Y:S01]  /*8a80*/  LDG.E.U16 R19, desc[UR36][R4.64] ;  /* 0x0000002404137981 */ /* 0x000162000c1e1500 */
[----:B------:R-:W-:Y:S05]  /*8a90*/  BRA `(.L_x_8097) ;  /* 0x0000000c003c7947 */ /* 0x000fea0003800000 */
.L_x_8100:
        /* <DEDUP_REMOVED lines=9> */
.L_x_8103:
[----:B------:R1:W5:Y:S01]  /*8b30*/  LDG.E.U16 R19, desc[UR36][R4.64] ;  /* 0x0000002404137981 */ /* 0x000362000c1e1500 */
[----:B------:R-:W-:Y:S05]  /*8b40*/  BRA `(.L_x_8097) ;  /* 0x0000000c00107947 */ /* 0x000fea0003800000 */
.L_x_8102:
        /* <DEDUP_REMOVED lines=9> */
.L_x_8092:
        /* <DEDUP_REMOVED lines=14> */
.L_x_8106:
        /* <DEDUP_REMOVED lines=9> */
.L_x_8105:
        /* <DEDUP_REMOVED lines=28> */
.L_x_8108:
        /* <DEDUP_REMOVED lines=15> */
.L_x_8107:
[----:B------:R-:W2:Y:S02]  /*9000*/  LDG.E.U16 R0, desc[UR36][R4.64] ;  /* 0x0000002404007981 */ /* 0x000ea4000c1e1500 */
[----:B--2---:R-:W-:-:S05]  /*9010*/  IMAD.U32 R0, R0, 0x10000, RZ ;  /* 0x0001000000007824 */ /* 0x004fca00078e00ff */
[----:B------:R-:W-:-:S04]  /*9020*/  F2FP.F16.F32.PACK_AB R0, RZ, R0 ;  /* 0x00000000ff00723e */ /* 0x000fc800000000ff */
[----:B------:R-:W-:Y:S01]  /*9030*/  PRMT R19, R0, 0x7610, R19 ;  /* 0x0000761000137816 */ /* 0x000fe20000000013 */
[----:B------:R-:W-:Y:S06]  /*9040*/  BRA `(.L_x_8097) ;  /* 0x0000000400d07947 */ /* 0x000fec0003800000 */
.L_x_8104:
        /* <DEDUP_REMOVED lines=13> */
.L_x_8111:
        /* <DEDUP_REMOVED lines=21> */
.L_x_8115:
[----:B------:R-:W-:Y:S05]  /*9270*/  BSYNC B1 ;  /* 0x0000000000017941 */ /* 0x000fea0003800000 */
.L_x_8114:
[----:B------:R-:W-:Y:S01]  /*9280*/  LEA R5, R0, 0x3b800000, 0x17 ;  /* 0x3b80000000057811 */ /* 0x000fe200078eb8ff */
[----:B------:R-:W-:-:S05]  /*9290*/  IMAD.SHL.U32 R0, R3, 0x100000, RZ ;  /* 0x0010000003007824 */ /* 0x000fca00078e00ff */
[----:B------:R-:W-:-:S07]  /*92a0*/  LOP3.LUT R0, R5, R0, R6, 0xfe, !PT ;  /* 0x0000000005007212 */ /* 0x000fce00078efe06 */
.L_x_8113:
[----:B------:R-:W-:Y:S05]  /*92b0*/  BSYNC B0 ;  /* 0x0000000000007941 */ /* 0x000fea0003800000 */
.L_x_8112:
[----:B------:R-:W-:-:S04]  /*92c0*/  F2FP.F16.F32.PACK_AB R0, RZ, R0 ;  /* 0x00000000ff00723e */ /* 0x000fc800000000ff */
[----:B------:R-:W-:Y:S01]  /*92d0*/  PRMT R19, R0, 0x7610, R19 ;  /* 0x0000761000137816 */ /* 0x000fe20000000013 */
[----:B------:R-:W-:Y:S06]  /*92e0*/  BRA `(.L_x_8097) ;  /* 0x0000000400287947 */ /* 0x000fec0003800000 */
.L_x_8110:
        /* <DEDUP_REMOVED lines=21> */
.L_x_8119:
[----:B------:R-:W-:Y:S05]  /*9440*/  BSYNC B1 ;  /* 0x0000000000017941 */ /* 0x000fea0003800000 */
.L_x_8118:
[----:B------:R-:W-:Y:S01]  /*9450*/  LEA R5, R0, 0x37800000, 0x17 ;  /* 0x3780000000057811 */ /* 0x000fe200078eb8ff */
[----:B------:R-:W-:-:S05]  /*9460*/  IMAD.SHL.U32 R0, R3, 0x200000, RZ ;  /* 0x0020000003007824 */ /* 0x000fca00078e00ff */
[----:B------:R-:W-:-:S07]  /*9470*/  LOP3.LUT R0, R5, R0, R6, 0xfe, !PT ;  /* 0x0000000005007212 */ /* 0x000fce00078efe06 */
.L_x_8117:
[----:B------:R-:W-:Y:S05]  /*9480*/  BSYNC B0 ;  /* 0x0000000000007941 */ /* 0x000fea0003800000 */
.L_x_8116:
[----:B------:R-:W-:-:S04]  /*9490*/  F2FP.F16.F32.PACK_AB R0, RZ, R0 ;  /* 0x00000000ff00723e */ /* 0x000fc800000000ff */
[----:B------:R-:W-:Y:S01]  /*94a0*/  PRMT R19, R0, 0x7610, R19 ;  /* 0x0000761000137816 */ /* 0x000fe20000000013 */
[----:B------:R-:W-:Y:S06]  /*94b0*/  BRA `(.L_x_8097) ;  /* 0x0000000000b47947 */ /* 0x000fec0003800000 */
.L_x_8109:
        /* <DEDUP_REMOVED lines=14> */
.L_x_8123:
[----:B------:R-:W-:Y:S05]  /*95a0*/  BSYNC B0 ;  /* 0x0000000000007941 */ /* 0x000fea0003800000 */
.L_x_8122:
[----:B------:R-:W-:-:S04]  /*95b0*/  F2FP.F16.F32.PACK_AB R0, RZ, R0 ;  /* 0x00000000ff00723e */ /* 0x000fc800000000ff */
[----:B------:R-:W-:Y:S01]  /*95c0*/  PRMT R19, R0, 0x7610, R19 ;  /* 0x0000761000137816 */ /* 0x000fe20000000013 */
[----:B------:R-:W-:Y:S06]  /*95d0*/  BRA `(.L_x_8097) ;  /* 0x00000000006c7947 */ /* 0x000fec0003800000 */
.L_x_8096:
        /* <DEDUP_REMOVED lines=16> */
.L_x_8124:
[----:B------:R-:W-:Y:S01]  /*96e0*/  PRMT R19, RZ, 0x7610, R19 ;  /* 0x00007610ff137816 */ /* 0x000fe20000000013 */
[----:B------:R-:W-:Y:S06]  /*96f0*/  BRA `(.L_x_8097) ;  /* 0x0000000000247947 */ /* 0x000fec0003800000 */
.L_x_8121:
[----:B------:R-:W2:Y:S02]  /*9700*/  LDG.E.64 R4, desc[UR36][R4.64] ;  /* 0x0000002404047981 */ /* 0x000ea4000c1e1b00 */
[----:B--2---:R-:W0:Y:S02]  /*9710*/  I2F.U64 R0, R4 ;  /* 0x0000000400007312 */ /* 0x004e240000301000 */
[----:B0-----:R-:W-:-:S04]  /*9720*/  F2FP.F16.F32.PACK_AB R0, RZ, R0 ;  /* 0x00000000ff00723e */ /* 0x001fc800000000ff */
[----:B------:R-:W-:Y:S01]  /*9730*/  PRMT R19, R0, 0x7610, R19 ;  /* 0x0000761000137816 */ /* 0x000fe20000000013 */
[----:B------:R-:W-:Y:S06]  /*9740*/  BRA `(.L_x_8097) ;  /* 0x0000000000107947 */ /* 0x000fec0003800000 */
.L_x_8120:
[----:B------:R-:W2:Y:S02]  /*9750*/  LDG.E R4, desc[UR36][R4.64] ;  /* 0x0000002404047981 */ /* 0x000ea4000c1e1900 */
[----:B--2---:R-:W-:-:S04]  /*9760*/  I2FP.F32.U32 R0, R4 ;  /* 0x0000000400007245 */ /* 0x004fc80000201000 */
[----:B------:R-:W-:-:S04]  /*9770*/  F2FP.F16.F32.PACK_AB R0, RZ, R0 ;  /* 0x00000000ff00723e */ /* 0x000fc800000000ff */
[----:B------:R-:W-:-:S07]  /*9780*/  PRMT R19, R0, 0x7610, R19 ;  /* 0x0000761000137816 */ /* 0x000fce0000000013 */
.L_x_8097:
[----:B------:R-:W-:-:S07]  /*9790*/  VIADD R26, R26, 0x80 ;  /* 0x000000801a1a7836 */ /* 0x000fce0000000000 */
.L_x_8025:
[----:B------:R-:W-:Y:S05]  /*97a0*/  BSYNC B6 ;  /* 0x0000000000067941 */ /* 0x000fea0003800000 */
.L_x_8024:
[----:B01----:R-:W0:Y:S01]  /*97b0*/  S2R R4, SR_CTAID.X ;  /* 0x0000000000047919 */ /* 0x003e220000002500 */
        /* <DEDUP_REMOVED lines=30> */
.L_x_8130:
[----:B------:R-:W2:Y:S02]  /*99a0*/  LDG.E.U8 R4, desc[UR36][R4.64] ;  /* 0x0000002404047981 */ /* 0x000ea4000c1e1100 */
[----:B--2---:R-:W-:-:S04]  /*99b0*/  I2FP.F32.U32 R0, R4 ;  /* 0x0000000400007245 */ /* 0x004fc80000201000 */
[----:B------:R-:W-:-:S04]  /*99c0*/  F2FP.F16.F32.PACK_AB R0, RZ, R0 ;  /* 0x00000000ff00723e */ /* 0x000fc800000000ff */
[----:B------:R-:W-:Y:S01]  /*99d0*/  PRMT R16, R0, 0x7610, R16 ;  /* 0x0000761000107816 */ /* 0x000fe20000000010 */
[----:B------:R-:W-:Y:S06]  /*99e0*/  BRA `(.L_x_8132) ;  /* 0x0000000c00bc7947 */ /* 0x000fec0003800000 */
.L_x_8129:
        /* <DEDUP_REMOVED lines=11> */
.L_x_8134:
[----:B------:R-:W2:Y:S02]  /*9aa0*/  LDG.E R4, desc[UR36][R4.64] ;  /* 0x0000002404047981 */ /* 0x000ea4000c1e1900 */
[----:B--2---:R-:W-:-:S04]  /*9ab0*/  I2FP.F32.S32 R0, R4 ;  /* 0x0000000400007245 */ /* 0x004fc80000201400 */
[----:B------:R-:W-:-:S04]  /*9ac0*/  F2FP.F16.F32.PACK_AB R0, RZ, R0 ;  /* 0x00000000ff00723e */ /* 0x000fc800000000ff */
[----:B------:R-:W-:Y:S01]  /*9ad0*/  PRMT R16, R0, 0x7610, R16 ;  /* 0x0000761000107816 */ /* 0x000fe20000000010 */
[----:B------:R-:W-:Y:S06]  /*9ae0*/  BRA `(.L_x_8132) ;  /* 0x0000000c007c7947 */ /* 0x000fec0003800000 */
.L_x_8133:
[----:B------:R-:W2:Y:S02]  /*9af0*/  LDG.E.U16 R4, desc[UR36][R4.64] ;  /* 0x0000002404047981 */ /* 0x000ea4000c1e1500 */
[----:B--2---:R-:W0:Y:S02]  /*9b00*/  I2F.S16 R0, R4 ;  /* 0x0000000400007306 */ /* 0x004e240000101400 */
[----:B0-----:R-:W-:-:S04]  /*9b10*/  F2FP.F16.F32.PACK_AB R0, RZ, R0 ;  /* 0x00000000ff00723e */ /* 0x001fc800000000ff */
[----:B------:R-:W-:Y:S01]  /*9b20*/  PRMT R16, R0, 0x7610, R16 ;  /* 0x0000761000107816 */ /* 0x000fe20000000010 */
[----:B------:R-:W-:Y:S06]  /*9b30*/  BRA `(.L_x_8132) ;  /* 0x0000000c00687947 */ /* 0x000fec0003800000 */
.L_x_8128:
        /* <DEDUP_REMOVED lines=9> */
.L_x_8136:
[----:B------:R1:W5:Y:S01]  /*9bd0*/  LDG.E.U16 R16, desc[UR36][R4.64] ;  /* 0x0000002404107981 */ /* 0x000362000c1e1500 */
[----:B------:R-:W-:Y:S05]  /*9be0*/  BRA `(.L_x_8132) ;  /* 0x0000000c003c7947 */ /* 0x000fea0003800000 */
.L_x_8135:
        /* <DEDUP_REMOVED lines=9> */
.L_x_8138:
[----:B------:R0:W5:Y:S01]  /*9c80*/  LDG.E.U16 R16, desc[UR36][R4.64] ;  /* 0x0000002404107981 */ /* 0x000162000c1e1500 */
[----:B------:R-:W-:Y:S05]  /*9c90*/  BRA `(.L_x_8132) ;  /* 0x0000000c00107947 */ /* 0x000fea0003800000 */
.L_x_8137:
        /* <DEDUP_REMOVED lines=9> */
.L_x_8127:
        /* <DEDUP_REMOVED lines=14> */
.L_x_8141:
        /* <DEDUP_REMOVED lines=9> */
.L_x_8140:
        /* <DEDUP_REMOVED lines=28> */
.L_x_8143:
        /* <DEDUP_REMOVED lines=15> */
.L_x_8142:
[----:B------:R-:W2:Y:S02]  /*a150*/  LDG.E.U16 R0, desc[UR36][R4.64] ;  /* 0x0000002404007981 */ /* 0x000ea4000c1e1500 */
[----:B--2---:R-:W-:-:S05]  /*a160*/  IMAD.U32 R0, R0, 0x10000, RZ ;  /* 0x0001000000007824 */ /* 0x004fca00078e00ff */
[----:B------:R-:W-:-:S04]  /*a170*/  F2FP.F16.F32.PACK_AB R0, RZ, R0 ;  /* 0x00000000ff00723e */ /* 0x000fc800000000ff */
[----:B------:R-:W-:Y:S01]  /*a180*/  PRMT R16, R0, 0x7610, R16 ;  /* 0x0000761000107816 */ /* 0x000fe20000000010 */
[----:B------:R-:W-:Y:S06]  /*a190*/  BRA `(.L_x_8132) ;  /* 0x0000000400d07947 */ /* 0x000fec0003800000 */
.L_x_8139:
        /* <DEDUP_REMOVED lines=13> */
.L_x_8146:
        /* <DEDUP_REMOVED lines=21> */
.L_x_8150:
[----:B------:R-:W-:Y:S05]  /*a3c0*/  BSYNC B1 ;  /* 0x0000000000017941 */ /* 0x000fea0003800000 */
.L_x_8149:
[----:B------:R-:W-:Y:S01]  /*a3d0*/  LEA R5, R0, 0x3b800000, 0x17 ;  /* 0x3b80000000057811 */ /* 0x000fe200078eb8ff */
[----:B------:R-:W-:-:S05]  /*a3e0*/  IMAD.SHL.U32 R0, R3, 0x100000, RZ ;  /* 0x0010000003007824 */ /* 0x000fca00078e00ff */
[----:B------:R-:W-:-:S07]  /*a3f0*/  LOP3.LUT R0, R5, R0, R6, 0xfe, !PT ;  /* 0x0000000005007212 */ /* 0x000fce00078efe06 */
.L_x_8148:
[----:B------:R-:W-:Y:S05]  /*a400*/  BSYNC B0 ;  /* 0x0000000000007941 */ /* 0x000fea0003800000 */
.L_x_8147:
[----:B------:R-:W-:-:S04]  /*a410*/  F2FP.F16.F32.PACK_AB R0, RZ, R0 ;  /* 0x00000000ff00723e */ /* 0x000fc800000000ff */
[----:B------:R-:W-:Y:S01]  /*a420*/  PRMT R16, R0, 0x7610, R16 ;  /* 0x0000761000107816 */ /* 0x000fe20000000010 */
[----:B------:R-:W-:Y:S06]  /*a430*/  BRA `(.L_x_8132) ;  /* 0x0000000400287947 */ /* 0x000fec0003800000 */
.L_x_8145:
        /* <DEDUP_REMOVED lines=21> */
.L_x_8154:
[----:B------:R-:W-:Y:S05]  /*a590*/  BSYNC B1 ;  /* 0x0000000000017941 */ /* 0x000fea0003800000 */
.L_x_8153:
[----:B------:R-:W-:Y:S01]  /*a5a0*/  LEA R5, R0, 0x37800000, 0x17 ;  /* 0x3780000000057811 */ /* 0x000fe200078eb8ff */
[----:B------:R-:W-:-:S05]  /*a5b0*/  IMAD.SHL.U32 R0, R3, 0x200000, RZ ;  /* 0x0020000003007824 */ /* 0x000fca00078e00ff */
[----:B------:R-:W-:-:S07]  /*a5c0*/  LOP3.LUT R0, R5, R0, R6, 0xfe, !PT ;  /* 0x0000000005007212 */ /* 0x000fce00078efe06 */
.L_x_8152:
[----:B------:R-:W-:Y:S05]  /*a5d0*/  BSYNC B0 ;  /* 0x0000000000007941 */ /* 0x000fea0003800000 */
.L_x_8151:
[----:B------:R-:W-:-:S04]  /*a5e0*/  F2FP.F16.F32.PACK_AB R0, RZ, R0 ;  /* 0x00000000ff00723e */ /* 0x000fc800000000ff */
[----:B------:R-:W-:Y:S01]  /*a5f0*/  PRMT R16, R0, 0x7610, R16 ;  /* 0x0000761000107816 */ /* 0x000fe20000000010 */
[----:B------:R-:W-:Y:S06]  /*a600*/  BRA `(.L_x_8132) ;  /* 0x0000000000b47947 */ /* 0x000fec0003800000 */
.L_x_8144:
        /* <DEDUP_REMOVED lines=14> */
.L_x_8158:
[----:B------:R-:W-:Y:S05]  /*a6f0*/  BSYNC B0 ;  /* 0x0000000000007941 */ /* 0x000fea0003800000 */
.L_x_8157:
[----:B------:R-:W-:-:S04]  /*a700*/  F2FP.F16.F32.PACK_AB R0, RZ, R0 ;  /* 0x00000000ff00723e */ /* 0x000fc800000000ff */
[----:B------:R-:W-:Y:S01]  /*a710*/  PRMT R16, R0, 0x7610, R16 ;  /* 0x0000761000107816 */ /* 0x000fe20000000010 */
[----:B------:R-:W-:Y:S06]  /*a720*/  BRA `(.L_x_8132) ;  /* 0x00000000006c7947 */ /* 0x000fec0003800000 */
.L_x_8131:
        /* <DEDUP_REMOVED lines=16> */
.L_x_8159:
[----:B------:R-:W-:Y:S01]  /*a830*/  PRMT R16, RZ, 0x7610, R16 ;  /* 0x00007610ff107816 */ /* 0x000fe20000000010 */
[----:B------:R-:W-:Y:S06]  /*a840*/  BRA `(.L_x_8132) ;  /* 0x0000000000247947 */ /* 0x000fec0003800000 */
.L_x_8156:
[----:B------:R-:W2:Y:S02]  /*a850*/  LDG.E.64 R4, desc[UR36][R4.64] ;  /* 0x0000002404047981 */ /* 0x000ea4000c1e1b00 */
[----:B--2---:R-:W0:Y:S02]  /*a860*/  I2F.U64 R0, R4 ;  /* 0x0000000400007312 */ /* 0x004e240000301000 */
[----:B0-----:R-:W-:-:S04]  /*a870*/  F2FP.F16.F32.PACK_AB R0, RZ, R0 ;  /* 0x00000000ff00723e */ /* 0x001fc800000000ff */
[----:B------:R-:W-:Y:S01]  /*a880*/  PRMT R16, R0, 0x7610, R16 ;  /* 0x0000761000107816 */ /* 0x000fe20000000010 */
[----:B------:R-:W-:Y:S06]  /*a890*/  BRA `(.L_x_8132) ;  /* 0x0000000000107947 */ /* 0x000fec0003800000 */
.L_x_8155:
[----:B------:R-:W2:Y:S02]  /*a8a0*/  LDG.E R4, desc[UR36][R4.64] ;  /* 0x0000002404047981 */ /* 0x000ea4000c1e1900 */
[----:B--2---:R-:W-:-:S04]  /*a8b0*/  I2FP.F32.U32 R0, R4 ;  /* 0x0000000400007245 */ /* 0x004fc80000201000 */
[----:B------:R-:W-:-:S04]  /*a8c0*/  F2FP.F16.F32.PACK_AB R0, RZ, R0 ;  /* 0x00000000ff00723e */ /* 0x000fc800000000ff */
[----:B------:R-:W-:-:S07]  /*a8d0*/  PRMT R16, R0, 0x7610, R16 ;  /* 0x0000761000107816 */ /* 0x000fce0000000010 */
.L_x_8132:
        /* <DEDUP_REMOVED lines=22> */
.L_x_8163:
[----:B------:R-:W2:Y:S02]  /*aa40*/  LDG.E.U8 R4, desc[UR36][R4.64] ;  /* 0x0000002404047981 */ /* 0x000ea4000c1e1100 */
[----:B--2---:R-:W-:-:S04]  /*aa50*/  I2FP.F32.U32 R0, R4 ;  /* 0x0000000400007245 */ /* 0x004fc80000201000 */
[----:B------:R-:W-:-:S04]  /*aa60*/  F2FP.F16.F32.PACK_AB R0, RZ, R0 ;  /* 0x00000000ff00723e */ /* 0x000fc800000000ff */
[----:B------:R-:W-:Y:S01]  /*aa70*/  PRMT R25, R0, 0x7610, R25 ;  /* 0x0000761000197816 */ /* 0x000fe20000000019 */
[----:B------:R-:W-:Y:S06]  /*aa80*/  BRA `(.L_x_8165) ;  /* 0x0000000c00bc7947 */ /* 0x000fec0003800000 */
.L_x_8162:
        /* <DEDUP_REMOVED lines=11> */
.L_x_8167:
[----:B------:R-:W2:Y:S02]  /*ab40*/  LDG.E R4, desc[UR36][R4.64] ;  /* 0x0000002404047981 */ /* 0x000ea4000c1e1900 */
[----:B--2---:R-:W-:-:S04]  /*ab50*/  I2FP.F32.S32 R0, R4 ;  /* 0x0000000400007245 */ /* 0x004fc80000201400 */
[----:B------:R-:W-:-:S04]  /*ab60*/  F2FP.F16.F32.PACK_AB R0, RZ, R0 ;  /* 0x00000000ff00723e */ /* 0x000fc800000000ff */
[----:B------:R-:W-:Y:S01]  /*ab70*/  PRMT R25, R0, 0x7610, R25 ;  /* 0x0000761000197816 */ /* 0x000fe20000000019 */
[----:B------:R-:W-:Y:S06]  /*ab80*/  BRA `(.L_x_8165) ;  /* 0x0000000c007c7947 */ /* 0x000fec0003800000 */
.L_x_8166:
[----:B------:R-:W2:Y:S02]  /*ab90*/  LDG.E.U16 R4, desc[UR36][R4.64] ;  /* 0x0000002404047981 */ /* 0x000ea4000c1e1500 */
[----:B--2---:R-:W0:Y:S02]  /*aba0*/  I2F.S16 R0, R4 ;  /* 0x0000000400007306 */ /* 0x004e240000101400 */
[----:B0-----:R-:W-:-:S04]  /*abb0*/  F2FP.F16.F32.PACK_AB R0, RZ, R0 ;  /* 0x00000000ff00723e */ /* 0x001fc800000000ff */
[----:B------:R-:W-:Y:S01]  /*abc0*/  PRMT R25, R0, 0x7610, R25 ;  /* 0x0000761000197816 */ /* 0x000fe20000000019 */
[----:B------:R-:W-:Y:S06]  /*abd0*/  BRA `(.L_x_8165) ;  /* 0x0000000c00687947 */ /* 0x000fec0003800000 */
.L_x_8161:
        /* <DEDUP_REMOVED lines=9> */
.L_x_8169:
[----:B------:R1:W5:Y:S01]  /*ac70*/  LDG.E.U16 R25, desc[UR36][R4.64] ;  /* 0x0000002404197981 */ /* 0x000362000c1e1500 */
[----:B------:R-:W-:Y:S05]  /*ac80*/  BRA `(.L_x_8165) ;  /* 0x0000000c003c7947 */ /* 0x000fea0003800000 */
.L_x_8168:
        /* <DEDUP_REMOVED lines=9> */
.L_x_8171:
[----:B------:R0:W5:Y:S01]  /*ad20*/  LDG.E.U16 R25, desc[UR36][R4.64] ;  /* 0x0000002404197981 */ /* 0x000162000c1e1500 */
[----:B------:R-:W-:Y:S05]  /*ad30*/  BRA `(.L_x_8165) ;  /* 0x0000000c00107947 */ /* 0x000fea0003800000 */
.L_x_8170:
        /* <DEDUP_REMOVED lines=9> */
.L_x_8160:
        /* <DEDUP_REMOVED lines=14> */
.L_x_8174:
        /* <DEDUP_REMOVED lines=9> */
.L_x_8173:
        /* <DEDUP_REMOVED lines=28> */
.L_x_8176:
        /* <DEDUP_REMOVED lines=15> */
.L_x_8175:
[----:B------:R-:W2:Y:S02]  /*b1f0*/  LDG.E.U16 R0, desc[UR36][R4.64] ;  /* 0x0000002404007981 */ /* 0x000ea4000c1e1500 */
[----:B--2---:R-:W-:-:S05]  /*b200*/  IMAD.U32 R0, R0, 0x10000, RZ ;  /* 0x0001000000007824 */ /* 0x004fca00078e00ff */
[----:B------:R-:W-:-:S04]  /*b210*/  F2FP.F16.F32.PACK_AB R0, RZ, R0 ;  /* 0x00000000ff00723e */ /* 0x000fc800000000ff */
[----:B------:R-:W-:Y:S01]  /*b220*/  PRMT R25, R0, 0x7610, R25 ;  /* 0x0000761000197816 */ /* 0x000fe20000000019 */
[----:B------:R-:W-:Y:S06]  /*b230*/  BRA `(.L_x_8165) ;  /* 0x0000000400d07947 */ /* 0x000fec0003800000 */
.L_x_8172:
        /* <DEDUP_REMOVED lines=13> */
.L_x_8179:
        /* <DEDUP_REMOVED lines=21> */
.L_x_8183:
[----:B------:R-:W-:Y:S05]  /*b460*/  BSYNC B1 ;  /* 0x0000000000017941 */ /* 0x000fea0003800000 */
.L_x_8182:
[----:B------:R-:W-:Y:S01]  /*b470*/  LEA R5, R0, 0x3b800000, 0x17 ;  /* 0x3b80000000057811 */ /* 0x000fe200078eb8ff */
[----:B------:R-:W-:-:S05]  /*b480*/  IMAD.SHL.U32 R0, R3, 0x100000, RZ ;  /* 0x0010000003007824 */ /* 0x000fca00078e00ff */
[----:B------:R-:W-:-:S07]  /*b490*/  LOP3.LUT R0, R5, R0, R6, 0xfe, !PT ;  /* 0x0000000005007212 */ /* 0x000fce00078efe06 */
.L_x_8181:
[----:B------:R-:W-:Y:S05]  /*b4a0*/  BSYNC B0 ;  /* 0x0000000000007941 */ /* 0x000fea0003800000 */
.L_x_8180:
[----:B------:R-:W-:-:S04]  /*b4b0*/  F2FP.F16.F32.PACK_AB R0, RZ, R0 ;  /* 0x00000000ff00723e */ /* 0x000fc800000000ff */
[----:B------:R-:W-:Y:S01]  /*b4c0*/  PRMT R25, R0, 0x7610, R25 ;  /* 0x0000761000197816 */ /* 0x000fe20000000019 */
[----:B------:R-:W-:Y:S06]  /*b4d0*/  BRA `(.L_x_8165) ;  /* 0x0000000400287947 */ /* 0x000fec0003800000 */
.L_x_8178:
        /* <DEDUP_REMOVED lines=21> */
.L_x_8187:
[----:B------:R-:W-:Y:S05]  /*b630*/  BSYNC B1 ;  /* 0x0000000000017941 */ /* 0x000fea0003800000 */
.L_x_8186:
[----:B------:R-:W-:Y:S01]  /*b640*/  LEA R5, R0, 0x37800000, 0x17 ;  /* 0x3780000000057811 */ /* 0x000fe200078eb8ff */
[----:B------:R-:W-:-:S05]  /*b650*/  IMAD.SHL.U32 R0, R3, 0x200000, RZ ;  /* 0x0020000003007824 */ /* 0x000fca00078e00ff */
[----:B------:R-:W-:-:S07]  /*b660*/  LOP3.LUT R0, R5, R0, R6, 0xfe, !PT ;  /* 0x0000000005007212 */ /* 0x000fce00078efe06 */
.L_x_8185:
[----:B------:R-:W-:Y:S05]  /*b670*/  BSYNC B0 ;  /* 0x0000000000007941 */ /* 0x000fea0003800000 */
.L_x_8184:
[----:B------:R-:W-:-:S04]  /*b680*/  F2FP.F16.F32.PACK_AB R0, RZ, R0 ;  /* 0x00000000ff00723e */ /* 0x000fc800000000ff */
[----:B------:R-:W-:Y:S01]  /*b690*/  PRMT R25, R0, 0x7610, R25 ;  /* 0x0000761000197816 */ /* 0x000fe20000000019 */
[----:B------:R-:W-:Y:S06]  /*b6a0*/  BRA `(.L_x_8165) ;  /* 0x0000000000b47947 */ /* 0x000fec0003800000 */
.L_x_8177:
        /* <DEDUP_REMOVED lines=14> */
.L_x_8191:
[----:B------:R-:W-:Y:S05]  /*b790*/  BSYNC B0 ;  /* 0x0000000000007941 */ /* 0x000fea0003800000 */
.L_x_8190:
[----:B------:R-:W-:-:S04]  /*b7a0*/  F2FP.F16.F32.PACK_AB R0, RZ, R0 ;  /* 0x00000000ff00723e */ /* 0x000fc800000000ff */
[----:B------:R-:W-:Y:S01]  /*b7b0*/  PRMT R25, R0, 0x7610, R25 ;  /* 0x0000761000197816 */ /* 0x000fe20000000019 */
[----:B------:R-:W-:Y:S06]  /*b7c0*/  BRA `(.L_x_8165) ;  /* 0x00000000006c7947 */ /* 0x000fec0003800000 */
.L_x_8164:
        /* <DEDUP_REMOVED lines=16> */
.L_x_8192:
[----:B------:R-:W-:Y:S01]  /*b8d0*/  PRMT R25, RZ, 0x7610, R25 ;  /* 0x00007610ff197816 */ /* 0x000fe20000000019 */
[----:B------:R-:W-:Y:S06]  /*b8e0*/  BRA `(.L_x_8165) ;  /* 0x0000000000247947 */ /* 0x000fec0003800000 */
.L_x_8189:
[----:B------:R-:W2:Y:S02]  /*b8f0*/  LDG.E.64 R4, desc[UR36][R4.64] ;  /* 0x0000002404047981 */ /* 0x000ea4000c1e1b00 */
[----:B--2---:R-:W0:Y:S02]  /*b900*/  I2F.U64 R0, R4 ;  /* 0x0000000400007312 */ /* 0x004e240000301000 */
[----:B0-----:R-:W-:-:S04]  /*b910*/  F2FP.F16.F32.PACK_AB R0, RZ, R0 ;  /* 0x00000000ff00723e */ /* 0x001fc800000000ff */
[----:B------:R-:W-:Y:S01]  /*b920*/  PRMT R25, R0, 0x7610, R25 ;  /* 0x0000761000197816 */ /* 0x000fe20000000019 */
[----:B------:R-:W-:Y:S06]  /*b930*/  BRA `(.L_x_8165) ;  /* 0x0000000000107947 */ /* 0x000fec0003800000 */
.L_x_8188:
[----:B------:R-:W2:Y:S02]  /*b940*/  LDG.E R4, desc[UR36][R4.64] ;  /* 0x0000002404047981 */ /* 0x000ea4000c1e1900 */
[----:B--2---:R-:W-:-:S04]  /*b950*/  I2FP.F32.U32 R0, R4 ;  /* 0x0000000400007245 */ /* 0x004fc80000201000 */
[----:B------:R-:W-:-:S04]  /*b960*/  F2FP.F16.F32.PACK_AB R0, RZ, R0 ;  /* 0x00000000ff00723e */ /* 0x000fc800000000ff */
[----:B------:R-:W-:-:S07]  /*b970*/  PRMT R25, R0, 0x7610, R25 ;  /* 0x0000761000197816 */ /* 0x000fce0000000019 */
.L_x_8165:
        /* <DEDUP_REMOVED lines=21> */
.L_x_8196:
[----:B------:R-:W2:Y:S02]  /*bad0*/  LDG.E.U8 R4, desc[UR36][R4.64] ;  /* 0x0000002404047981 */ /* 0x000ea4000c1e1100 */
[----:B--2---:R-:W-:-:S04]  /*bae0*/  I2FP.F32.U32 R0, R4 ;  /* 0x0000000400007245 */ /* 0x004fc80000201000 */
[----:B------:R-:W-:Y:S01]  /*baf0*/  F2FP.F16.F32.PACK_AB R0, RZ, R0 ;  /* 0x00000000ff00723e */ /* 0x000fe200000000ff */
[----:B------:R-:W-:Y:S06]  /*bb00*/  BRA `(.L_x_8126) ;  /* 0x0000000c00847947 */ /* 0x000fec0003800000 */
.L_x_8195:
        /* <DEDUP_REMOVED lines=10> */
.L_x_8199:
[----:B------:R-:W2:Y:S02]  /*bbb0*/  LDG.E R4, desc[UR36][R4.64] ;  /* 0x0000002404047981 */ /* 0x000ea4000c1e1900 */
[----:B--2---:R-:W-:-:S04]  /*bbc0*/  I2FP.F32.S32 R0, R4 ;  /* 0x0000000400007245 */ /* 0x004fc80000201400 */
[----:B------:R-:W-:Y:S01]  /*bbd0*/  F2FP.F16.F32.PACK_AB R0, RZ, R0 ;  /* 0x00000000ff00723e */ /* 0x000fe200000000ff */
[----:B------:R-:W-:Y:S06]  /*bbe0*/  BRA `(.L_x_8126) ;  /* 0x0000000c004c7947 */ /* 0x000fec0003800000 */
.L_x_8198:
[----:B------:R-:W2:Y:S02]  /*bbf0*/  LDG.E.U16 R4, desc[UR36][R4.64] ;  /* 0x0000002404047981 */ /* 0x000ea4000c1e1500 */
[----:B--2---:R-:W0:Y:S02]  /*bc00*/  I2F.S16 R0, R4 ;  /* 0x0000000400007306 */ /* 0x004e240000101400 */
[----:B0-----:R-:W-:Y:S01]  /*bc10*/  F2FP.F16.F32.PACK_AB R0, RZ, R0 ;  /* 0x00000000ff00723e */ /* 0x001fe200000000ff */
[----:B------:R-:W-:Y:S06]  /*bc20*/  BRA `(.L_x_8126) ;  /* 0x0000000c003c7947 */ /* 0x000fec0003800000 */
.L_x_8194:
        /* <DEDUP_REMOVED lines=9> */
.L_x_8201:
[----:B------:R1:W5:Y:S01]  /*bcc0*/  LDG.E.U16 R0, desc[UR36][R4.64] ;  /* 0x0000002404007981 */ /* 0x000362000c1e1500 */
[----:B------:R-:W-:Y:S05]  /*bcd0*/  BRA `(.L_x_8126) ;  /* 0x0000000c00107947 */ /* 0x000fea0003800000 */
.L_x_8200:
        /* <DEDUP_REMOVED lines=9> */
.L_x_8203:
[----:B------:R0:W5:Y:S01]  /*bd70*/  LDG.E.U16 R0, desc[UR36][R4.64] ;  /* 0x0000002404007981 */ /* 0x000162000c1e1500 */
[----:B------:R-:W-:Y:S05]  /*bd80*/  BRA `(.L_x_8126) ;  /* 0x0000000800e47947 */ /* 0x000fea0003800000 */
.L_x_8202:
        /* <DEDUP_REMOVED lines=8> */
.L_x_8193:
        /* <DEDUP_REMOVED lines=13> */
.L_x_8206:
        /* <DEDUP_REMOVED lines=8> */
.L_x_8205:
        /* <DEDUP_REMOVED lines=28> */
.L_x_8208:
        /* <DEDUP_REMOVED lines=12> */
[----:B------:R-:W-:Y:S01]  /*c1e0*/  F2FP.F16.F32.PACK_AB R0, RZ, R0 ;  /* 0x00000000ff00723e */ /* 0x000fe200000000ff */
[----:B------:R-:W-:Y:S06]  /*c1f0*/  BRA `(.L_x_8126) ;  /* 0x0000000400c87947 */ /* 0x000fec0003800000 */
.L_x_8207:
[----:B------:R-:W2:Y:S02]  /*c200*/  LDG.E.U16 R0, desc[UR36][R4.64] ;  /* 0x0000002404007981 */ /* 0x000ea4000c1e1500 */
[----:B--2---:R-:W-:-:S05]  /*c210*/  IMAD.U32 R0, R0, 0x10000, RZ ;  /* 0x0001000000007824 */ /* 0x004fca00078e00ff */
[----:B------:R-:W-:Y:S01]  /*c220*/  F2FP.F16.F32.PACK_AB R0, RZ, R0 ;  /* 0x00000000ff00723e */ /* 0x000fe200000000ff */
[----:B------:R-:W-:Y:S06]  /*c230*/  BRA `(.L_x_8126) ;  /* 0x0000000400b87947 */ /* 0x000fec0003800000 */
.L_x_8204:
        /* <DEDUP_REMOVED lines=12> */
.L_x_8211:
        /* <DEDUP_REMOVED lines=21> */
.L_x_8215:
[----:B------:R-:W-:Y:S05]  /*c450*/  BSYNC B1 ;  /* 0x0000000000017941 */ /* 0x000fea0003800000 */
.L_x_8214:
[----:B------:R-:W-:Y:S01]  /*c460*/  LEA R5, R0, 0x3b800000, 0x17 ;  /* 0x3b80000000057811 */ /* 0x000fe200078eb8ff */
[----:B------:R-:W-:-:S05]  /*c470*/  IMAD.SHL.U32 R0, R3, 0x100000, RZ ;  /* 0x0010000003007824 */ /* 0x000fca00078e00ff */
[----:B------:R-:W-:-:S07]  /*c480*/  LOP3.LUT R0, R5, R0, R6, 0xfe, !PT ;  /* 0x0000000005007212 */ /* 0x000fce00078efe06 */
.L_x_8213:
[----:B------:R-:W-:Y:S05]  /*c490*/  BSYNC B0 ;  /* 0x0000000000007941 */ /* 0x000fea0003800000 */
.L_x_8212:
[----:B------:R-:W-:Y:S01]  /*c4a0*/  F2FP.F16.F32.PACK_AB R0, RZ, R0 ;  /* 0x00000000ff00723e */ /* 0x000fe200000000ff */
[----:B------:R-:W-:Y:S06]  /*c4b0*/  BRA `(.L_x_8126) ;  /* 0x0000000400187947 */ /* 0x000fec0003800000 */
.L_x_8210:
        /* <DEDUP_REMOVED lines=21> */
.L_x_8219:
[----:B------:R-:W-:Y:S05]  /*c610*/  BSYNC B1 ;  /* 0x0000000000017941 */ /* 0x000fea0003800000 */
.L_x_8218:
[----:B------:R-:W-:Y:S01]  /*c620*/  LEA R5, R0, 0x37800000, 0x17 ;  /* 0x3780000000057811 */ /* 0x000fe200078eb8ff */
[----:B------:R-:W-:-:S05]  /*c630*/  IMAD.SHL.U32 R0, R3, 0x200000, RZ ;  /* 0x0020000003007824 */ /* 0x000fca00078e00ff */
[----:B------:R-:W-:-:S07]  /*c640*/  LOP3.LUT R0, R5, R0, R6, 0xfe, !PT ;  /* 0x0000000005007212 */ /* 0x000fce00078efe06 */
.L_x_8217:
[----:B------:R-:W-:Y:S05]  /*c650*/  BSYNC B0 ;  /* 0x0000000000007941 */ /* 0x000fea0003800000 */
.L_x_8216:
[----:B------:R-:W-:Y:S01]  /*c660*/  F2FP.F16.F32.PACK_AB R0, RZ, R0 ;  /* 0x00000000ff00723e */ /* 0x000fe200000000ff */
[----:B------:R-:W-:Y:S06]  /*c670*/  BRA `(.L_x_8126) ;  /* 0x0000000000a87947 */ /* 0x000fec0003800000 */
.L_x_8209:
        /* <DEDUP_REMOVED lines=14> */
.L_x_8223:
[----:B------:R-:W-:Y:S05]  /*c760*/  BSYNC B0 ;  /* 0x0000000000007941 */ /* 0x000fea0003800000 */
.L_x_8222:
[----:B------:R-:W-:Y:S01]  /*c770*/  F2FP.F16.F32.PACK_AB R0, RZ, R0 ;  /* 0x00000000ff00723e */ /* 0x000fe200000000ff */
[----:B------:R-:W-:Y:S06]  /*c780*/  BRA `(.L_x_8126) ;  /* 0x0000000000647947 */ /* 0x000fec0003800000 */
.L_x_8197:
        /* <DEDUP_REMOVED lines=16> */
.L_x_8224:
[----:B------:R-:W-:Y:S01]  /*c890*/  PRMT R0, RZ, 0x7610, R0 ;  /* 0x00007610ff007816 */ /* 0x000fe20000000000 */
[----:B------:R-:W-:Y:S06]  /*c8a0*/  BRA `(.L_x_8126) ;  /* 0x00000000001c7947 */ /* 0x000fec0003800000 */
.L_x_8221:
[----:B------:R-:W2:Y:S02]  /*c8b0*/  LDG.E.64 R4, desc[UR36][R4.64] ;  /* 0x0000002404047981 */ /* 0x000ea4000c1e1b00 */
[----:B--2---:R-:W0:Y:S02]  /*c8c0*/  I2F.U64 R0, R4 ;  /* 0x0000000400007312 */ /* 0x004e240000301000 */
[----:B0-----:R-:W-:Y:S01]  /*c8d0*/  F2FP.F16.F32.PACK_AB R0, RZ, R0 ;  /* 0x00000000ff00723e */ /* 0x001fe200000000ff */
[----:B------:R-:W-:Y:S06]  /*c8e0*/  BRA `(.L_x_8126) ;  /* 0x00000000000c7947 */ /* 0x000fec0003800000 */
.L_x_8220:
[----:B------:R-:W2:Y:S02]  /*c8f0*/  LDG.E R4, desc[UR36][R4.64] ;  /* 0x0000002404047981 */ /* 0x000ea4000c1e1900 */
[----:B--2---:R-:W-:-:S04]  /*c900*/  I2FP.F32.U32 R0, R4 ;  /* 0x0000000400007245 */ /* 0x004fc80000201000 */
[----:B------:R-:W-:-:S07]  /*c910*/  F2FP.F16.F32.PACK_AB R0, RZ, R0 ;  /* 0x00000000ff00723e */ /* 0x000fce00000000ff */
.L_x_8126:
[----:B------:R-:W-:Y:S05]  /*c920*/  BSYNC B6 ;  /* 0x0000000000067941 */ /* 0x000fea0003800000 */
.L_x_8125:
[----:B------:R-:W2:Y:S01]  /*c930*/  S2R R3, SR_CTAID.X ;  /* 0x0000000000037919 */ /* 0x000ea20000002500 */
[----:B01----:R-:W2:Y:S01]  /*c940*/  LDC R5, c[0x0][0x210] ;  /* 0x00008400ff057b82 */ /* 0x003ea20000000800 */
[----:B------:R-:W-:Y:S01]  /*c950*/  BSSY B0, `(.L_x_8225) ;  /* 0x0000020000007945 */ /* 0x000fe20003800000 */
[----:B------:R-:W0:Y:S06]  /*c960*/  S2R R26, SR_TID.X ;  /* 0x00000000001a7919 */ /* 0x000e2c0000002100 */
[----:B------:R-:W1:Y:S01]  /*c970*/  LDC.U8 R7, c[0x0][0x24c] ;  /* 0x00009300ff077b82 */ /* 0x000e620000000000 */
[----:B--2---:R-:W-:-:S02]  /*c980*/  IMAD R5, R3, -0x200, R5 ;  /* 0xfffffe0003057824 */ /* 0x004fc400078e0205 */
[----:B0-----:R-:W-:-:S03]  /*c990*/  VIADD R3, R26, 0x100 ;  /* 0x000001001a037836 */ /* 0x001fc60000000000 */
[CC--:B------:R-:W-:Y:S01]  /*c9a0*/  ISETP.GE.AND P3, PT, R26.reuse, R5.reuse, PT ;  /* 0x000000051a00720c */ /* 0x0c0fe20003f66270 */
[C---:B------:R-:W-:Y:S02]  /*c9b0*/  VIADD R4, R26.reuse, 0x180 ;  /* 0x000001801a047836 */ /* 0x040fe40000000000 */
[----:B------:R-:W-:Y:S01]  /*c9c0*/  VIADD R27, R26, 0x80 ;  /* 0x000000801a1b7836 */ /* 0x000fe20000000000 */
[-C--:B------:R-:W-:Y:S02]  /*c9d0*/  ISETP.GE.AND P1, PT, R3, R5.reuse, PT ;  /* 0x000000050300720c */ /* 0x080fe40003f26270 */
[-C--:B------:R-:W-:Y:S02]  /*c9e0*/  ISETP.GE.AND P2, PT, R4, R5.reuse, PT ;  /* 0x000000050400720c */ /* 0x080fe40003f46270 */
[----:B------:R-:W-:-:S05]  /*c9f0*/  ISETP.GE.AND P0, PT, R27, R5, PT ;  /* 0x000000051b00720c */ /* 0x000fca0003f06270 */
[----:B-1----:R-:W-:Y:S08]  /*ca00*/  @P3 BRA `(.L_x_8226) ;  /* 0x0000000000503947 */ /* 0x002ff00003800000 */
[----:B-----5:R-:W-:Y:S02]  /*ca10*/  HADD2.F32 R24, -RZ, R24.H0_H0 ;  /* 0x20000018ff187230 */ /* 0x020fe40000004100 */
[----:B------:R-:W-:Y:S02]  /*ca20*/  HADD2.F32 R23, -RZ, R23.H0_H0 ;  /* 0x20000017ff177230 */ /* 0x000fe40000004100 */
[----:B------:R-:W-:Y:S02]  /*ca30*/  HADD2.F32 R29, -RZ, R29.H0_H0 ;  /* 0x2000001dff1d7230 */ /* 0x000fe40000004100 */
[----:B------:R-:W-:-:S05]  /*ca40*/  FADD.FTZ R3, -R24, 1 ;  /* 0x3f80000018037421 */ /* 0x000fca0000010100 */
[----:B------:R-:W-:-:S05]  /*ca50*/  F2FP.F16.F32.PACK_AB R3, RZ, R3 ;  /* 0x00000003ff03723e */ /* 0x000fca00000000ff */
[----:B------:R-:W-:-:S05]  /*ca60*/  HADD2.F32 R3, -RZ, R3.H0_H0 ;  /* 0x20000003ff037230 */ /* 0x000fca0000004100 */
[C---:B------:R-:W-:Y:S01]  /*ca70*/  FMUL.FTZ R3, R24.reuse, R3 ;  /* 0x0000000318037220 */ /* 0x040fe20000410000 */
[----:B------:R-:W-:-:S04]  /*ca80*/  FADD.FTZ R24, R24, -R23 ;  /* 0x8000001718187221 */ /* 0x000fc80000010000 */
[----:B------:R-:W-:-:S05]  /*ca90*/  F2FP.F16.F32.PACK_AB R3, RZ, R3 ;  /* 0x00000003ff03723e */ /* 0x000fca00000000ff */
[----:B------:R-:W-:-:S05]  /*caa0*/  HADD2.F32 R3, -RZ, R3.H0_H0 ;  /* 0x20000003ff037230 */ /* 0x000fca0000004100 */
[----:B------:R-:W-:-:S04]  /*cab0*/  FMNMX.FTZ R3, RZ, R3, !PT ;  /* 0x00000003ff037209 */ /* 0x000fc80007810000 */
[----:B------:R-:W-:-:S05]  /*cac0*/  F2FP.F16.F32.PACK_AB R3, R24, R3 ;  /* 0x000000031803723e */ /* 0x000fca00000000ff */
[--C-:B------:R-:W-:Y:S02]  /*cad0*/  HADD2.F32 R5, -RZ, R3.reuse.H0_H0 ;  /* 0x20000003ff057230 */ /* 0x100fe40000004100 */
[----:B------:R-:W-:-:S04]  /*cae0*/  HADD2.F32 R4, -RZ, R3.H1_H1 ;  /* 0x30000003ff047230 */ /* 0x000fc80000004100 */
[----:B------:R-:W0:Y:S01]  /*caf0*/  MUFU.RCP R5, R5 ;  /* 0x0000000500057308 */ /* 0x000e220000001000 */
[----:B------:R-:W-:-:S05]  /*cb00*/  FMUL.FTZ R4, R29, R4 ;  /* 0x000000041d047220 */ /* 0x000fca0000410000 */
[----:B------:R-:W-:-:S05]  /*cb10*/  F2FP.F16.F32.PACK_AB R4, RZ, R4 ;  /* 0x00000004ff04723e */ /* 0x000fca00000000ff */
[----:B------:R-:W-:-:S05]  /*cb20*/  HADD2.F32 R4, -RZ, R4.H0_H0 ;  /* 0x20000004ff047230 */ /* 0x000fca0000004100 */
[----:B0-----:R-:W-:-:S05]  /*cb30*/  FMUL.FTZ R4, R4, R5 ;  /* 0x0000000504047220 */ /* 0x001fca0000410000 */
[----:B------:R-:W-:-:S07]  /*cb40*/  F2FP.F16.F32.PACK_AB R4, RZ, R4 ;  /* 0x00000004ff04723e */ /* 0x000fce00000000ff */
.L_x_8226:
[----:B------:R-:W-:Y:S05]  /*cb50*/  BSYNC B0 ;  /* 0x0000000000007941 */ /* 0x000fea0003800000 */
.L_x_8225:
[----:B------:R-:W-:Y:S04]  /*cb60*/  BSSY B0, `(.L_x_8227) ;  /* 0x0000016000007945 */ /* 0x000fe80003800000 */
[----:B------:R-:W-:Y:S05]  /*cb70*/  @P0 BRA `(.L_x_8228) ;  /* 0x0000000000500947 */ /* 0x000fea0003800000 */
        /* <DEDUP_REMOVED lines=13> */
[----:B------:R-:W-:Y:S02]  /*cc50*/  HADD2.F32 R3, -RZ, R3.H1_H1 ;  /* 0x30000003ff037230 */ /* 0x000fe40000004100 */
[----:B------:R-:W0:Y:S03]  /*cc60*/  MUFU.RCP R18, R5 ;  /* 0x0000000500127308 */ /* 0x000e260000001000 */
[----:B------:R-:W-:-:S05]  /*cc70*/  FMUL.FTZ R3, R28, R3 ;  /* 0x000000031c037220 */ /* 0x000fca0000410000 */
[----:B------:R-:W-:-:S05]  /*cc80*/  F2FP.F16.F32.PACK_AB R3, RZ, R3 ;  /* 0x00000003ff03723e */ /* 0x000fca00000000ff */
[----:B------:R-:W-:-:S05]  /*cc90*/  HADD2.F32 R3, -RZ, R3.H0_H0 ;  /* 0x20000003ff037230 */ /* 0x000fca0000004100 */
[----:B0-----:R-:W-:-:S05]  /*cca0*/  FMUL.FTZ R18, R3, R18 ;  /* 0x0000001203127220 */ /* 0x001fca0000410000 */
[----:B------:R-:W-:-:S07]  /*ccb0*/  F2FP.F16.F32.PACK_AB R18, RZ, R18 ;  /* 0x00000012ff12723e */ /* 0x000fce00000000ff */
.L_x_8228:
[----:B------:R-:W-:Y:S05]  /*ccc0*/  BSYNC B0 ;  /* 0x0000000000007941 */ /* 0x000fea0003800000 */
.L_x_8227:
        /* <DEDUP_REMOVED lines=22> */
.L_x_8230:
[----:B------:R-:W-:Y:S05]  /*ce30*/  BSYNC B0 ;  /* 0x0000000000007941 */ /* 0x000fea0003800000 */
.L_x_8229:
        /* <DEDUP_REMOVED lines=22> */
.L_x_8232:
[----:B------:R-:W-:Y:S05]  /*cfa0*/  BSYNC B0 ;  /* 0x0000000000007941 */ /* 0x000fea0003800000 */
.L_x_8231:
[----:B------:R-:W-:Y:S04]  /*cfb0*/  BSSY B6, `(.L_x_8233) ;  /* 0x0000113000067945 */ /* 0x000fe80003800000 */
[----:B------:R-:W-:Y:S05]  /*cfc0*/  @P3 BRA `(.L_x_8234) ;  /* 0x0000001000443947 */ /* 0x000fea0003800000 */
[----:B-----5:R-:W0:Y:S01]  /*cfd0*/  S2R R0, SR_CTAID.X ;  /* 0x0000000000007919 */ /* 0x020e220000002500 */
[----:B------:R-:W1:Y:S01]  /*cfe0*/  LDC.64 R2, c[0x0][0x218] ;  /* 0x00008600ff027b82 */ /* 0x000e620000000a00 */
[----:B------:R-:W-:Y:S01]  /*cff0*/  ULDC UR4, c[0x0][0x250] ;  /* 0x0000940000047ab9 */ /* 0x000fe20000000800 */
[----:B0-----:R-:W-:Y:S01]  /*d000*/  IMAD R26, R0, 0x200, R26 ;  /* 0x00000200001a7824 */ /* 0x001fe200078e021a */
[----:B------:R-:W-:-:S03]  /*d010*/  PRMT R0, R7, 0x9910, RZ ;  /* 0x0000991007007816 */ /* 0x000fc600000000ff */
        /* <DEDUP_REMOVED lines=18> */
.L_x_8238:
[----:B------:R-:W-:Y:S02]  /*d140*/  HADD2.F32 R5, -RZ, R4.H0_H0 ;  /* 0x20000004ff057230 */ /* 0x000fe40000004100 */
[----:B------:R-:W-:-:S04]  /*d150*/  IMAD.MOV.U32 R26, RZ, RZ, R27 ;  /* 0x000000ffff1a7224 */ /* 0x000fc800078e001b */
[----:B------:R-:W0:Y:S02]  /*d160*/  F2I.S64.TRUNC R4, R5 ;  /* 0x0000000500047311 */ /* 0x000e24000020d900 */
[----:B0-----:R3:W-:Y:S01]  /*d170*/  STG.E.U8 desc[UR36][R2.64], R4 ;  /* 0x0000000402007986 */ /* 0x0017e2000c101124 */
[----:B------:R-:W-:Y:S05]  /*d180*/  BRA `(.L_x_8234) ;  /* 0x0000000c00d47947 */ /* 0x000fea0003800000 */
.L_x_8237:
        /* <DEDUP_REMOVED lines=11> */
.L_x_8241:
[----:B------:R-:W-:Y:S02]  /*d240*/  HADD2.F32 R4, -RZ, R4.H0_H0 ;  /* 0x20000004ff047230 */ /* 0x000fe40000004100 */
[----:B------:R-:W-:Y:S02]  /*d250*/  IMAD.MOV.U32 R26, RZ, RZ, R27 ;  /* 0x000000ffff1a7224 */ /* 0x000fe400078e001b */
[----:B------:R-:W0:Y:S02]  /*d260*/  F2I.FTZ.TRUNC.NTZ R5, R4 ;  /* 0x0000000400057305 */ /* 0x000e24000021f100 */
[----:B0-----:R1:W-:Y:S01]  /*d270*/  STG.E desc[UR36][R2.64], R5 ;  /* 0x0000000502007986 */ /* 0x0013e2000c101924 */
[----:B------:R-:W-:Y:S05]  /*d280*/  BRA `(.L_x_8234) ;  /* 0x0000000c00947947 */ /* 0x000fea0003800000 */
.L_x_8240:
[----:B------:R-:W-:Y:S02]  /*d290*/  HADD2.F32 R4, -RZ, R4.H0_H0 ;  /* 0x20000004ff047230 */ /* 0x000fe40000004100 */
[----:B------:R-:W-:Y:S02]  /*d2a0*/  IMAD.MOV.U32 R26, RZ, RZ, R27 ;  /* 0x000000ffff1a7224 */ /* 0x000fe400078e001b */
[----:B------:R-:W0:Y:S02]  /*d2b0*/  F2I.FTZ.TRUNC.NTZ R5, R4 ;  /* 0x0000000400057305 */ /* 0x000e24000021f100 */
[----:B0-----:R2:W-:Y:S01]  /*d2c0*/  STG.E.U16 desc[UR36][R2.64], R5 ;  /* 0x0000000502007986 */ /* 0x0015e2000c101524 */
[----:B------:R-:W-:Y:S05]  /*d2d0*/  BRA `(.L_x_8234) ;  /* 0x0000000c00807947 */ /* 0x000fea0003800000 */
.L_x_8236:
        /* <DEDUP_REMOVED lines=10> */
.L_x_8243:
[----:B------:R0:W-:Y:S01]  /*d380*/  STG.E.U16 desc[UR36][R2.64], R4 ;  /* 0x0000000402007986 */ /* 0x0001e2000c101524 */
[----:B------:R-:W-:Y:S01]  /*d390*/  IMAD.MOV.U32 R26, RZ, RZ, R27 ;  /* 0x000000ffff1a7224 */ /* 0x000fe200078e001b */
[----:B------:R-:W-:Y:S06]  /*d3a0*/  BRA `(.L_x_8234) ;  /* 0x0000000c004c7947 */ /* 0x000fec0003800000 */
.L_x_8242:
        /* <DEDUP_REMOVED lines=11> */
.L_x_8245:
[----:B------:R-:W-:Y:S02]  /*d460*/  HADD2.F32 R0, -RZ, R4.H0_H0 ;  /* 0x20000004ff007230 */ /* 0x000fe40000004100 */
[----:B------:R-:W-:-:S03]  /*d470*/  IMAD.MOV.U32 R26, RZ, RZ, R27 ;  /* 0x000000ffff1a7224 */ /* 0x000fc600078e001b */
[----:B------:R-:W-:-:S04]  /*d480*/  F2FP.F16.F32.PACK_AB R0, RZ, R0 ;  /* 0x00000000ff00723e */ /* 0x000fc800000000ff */
[----:B------:R-:W-:-:S05]  /*d490*/  PRMT R0, R0, 0x5410, RZ ;  /* 0x0000541000007816 */ /* 0x000fca00000000ff */
[----:B------:R0:W-:Y:S01]  /*d4a0*/  STG.E desc[UR36][R2.64], R0 ;  /* 0x0000000002007986 */ /* 0x0001e2000c101924 */
[----:B------:R-:W-:Y:S05]  /*d4b0*/  BRA `(.L_x_8234) ;  /* 0x0000000c00087947 */ /* 0x000fea0003800000 */
.L_x_8244:
[----:B------:R-:W-:Y:S02]  /*d4c0*/  HADD2.F32 R4, -RZ, R4.H0_H0 ;  /* 0x20000004ff047230 */ /* 0x000fe40000004100 */
[----:B------:R-:W-:-:S03]  /*d4d0*/  IMAD.MOV.U32 R26, RZ, RZ, R27 ;  /* 0x000000ffff1a7224 */ /* 0x000fc600078e001b */
[----:B------:R-:W-:-:S06]  /*d4e0*/  FMUL.FTZ R4, R4, 1 ;  /* 0x3f80000004047820 */ /* 0x000fcc0000410000 */
[----:B------:R-:W0:Y:S02]  /*d4f0*/  F2F.F64.F32 R4, R4 ;  /* 0x0000000400047310 */ /* 0x000e240000201800 */
[----:B0-----:R0:W-:Y:S01]  /*d500*/  STG.E.64 desc[UR36][R2.64], R4 ;  /* 0x0000000402007986 */ /* 0x0011e2000c101b24 */
[----:B------:R-:W-:Y:S05]  /*d510*/  BRA `(.L_x_8234) ;  /* 0x0000000800f07947 */ /* 0x000fea0003800000 */
.L_x_8235:
        /* <DEDUP_REMOVED lines=14> */
.L_x_8248:
[----:B------:R-:W-:Y:S01]  /*d600*/  HADD2.F32 R4, -RZ, R4.H0_H0 ;  /* 0x20000004ff047230 */ /* 0x000fe20000004100 */
[----:B------:R-:W-:Y:S01]  /*d610*/  CS2R R6, SRZ ;  /* 0x0000000000067805 */ /* 0x000fe2000001ff00 */
[----:B------:R-:W-:-:S03]  /*d620*/  IMAD.MOV.U32 R26, RZ, RZ, R27 ;  /* 0x000000ffff1a7224 */ /* 0x000fc600078e001b */
[----:B------:R-:W-:-:S06]  /*d630*/  FMUL.FTZ R4, R4, 1 ;  /* 0x3f80000004047820 */ /* 0x000fcc0000410000 */
[----:B------:R-:W0:Y:S02]  /*d640*/  F2F.F64.F32 R4, R4 ;  /* 0x0000000400047310 */ /* 0x000e240000201800 */
[----:B0-----:R0:W-:Y:S01]  /*d650*/  STG.E.128 desc[UR36][R2.64], R4 ;  /* 0x0000000402007986 */ /* 0x0011e2000c101d24 */
[----:B------:R-:W-:Y:S05]  /*d660*/  BRA `(.L_x_8234) ;  /* 0x00000008009c7947 */ /* 0x000fea0003800000 */
.L_x_8247:
        /* <DEDUP_REMOVED lines=21> */
.L_x_8252:
[----:B------:R-:W-:Y:S05]  /*d7c0*/  BSYNC B0 ;  /* 0x0000000000007941 */ /* 0x000fea0003800000 */
.L_x_8251:
[----:B------:R-:W-:Y:S01]  /*d7d0*/  LOP3.LUT R5, R0, R5, RZ, 0xfc, !PT ;  /* 0x0000000500057212 */ /* 0x000fe200078efcff */
[----:B------:R-:W-:-:S04]  /*d7e0*/  IMAD.MOV.U32 R26, RZ, RZ, R27 ;  /* 0x000000ffff1a7224 */ /* 0x000fc800078e001b */
[----:B------:R0:W-:Y:S01]  /*d7f0*/  STG.E.U8 desc[UR36][R2.64], R5 ;  /* 0x0000000502007986 */ /* 0x0001e2000c101124 */
[----:B------:R-:W-:Y:S05]  /*d800*/  BRA `(.L_x_8234) ;  /* 0x0000000800347947 */ /* 0x000fea0003800000 */
.L_x_8250:
        /* <DEDUP_REMOVED lines=13> */
.L_x_8254:
[----:B------:R-:W-:Y:S01]  /*d8e0*/  IMAD.MOV.U32 R0, RZ, RZ, 0x7f ;  /* 0x0000007fff007424 */ /* 0x000fe200078e00ff */
[----:B------:R-:W-:-:S04]  /*d8f0*/  ISETP.GT.U32.AND P0, PT, R4, 0x7f800000, PT ;  /* 0x7f8000000400780c */ /* 0x000fc80003f04070 */
[----:B------:R-:W-:-:S09]  /*d900*/  SEL R0, R0, 0x7c, P0 ;  /* 0x0000007c00007807 */ /* 0x000fd20000000000 */
.L_x_8255:
[----:B------:R-:W-:Y:S05]  /*d910*/  BSYNC B0 ;  /* 0x0000000000007941 */ /* 0x000fea0003800000 */
.L_x_8253:
[----:B------:R-:W-:Y:S01]  /*d920*/  LOP3.LUT R4, R5, 0x80000000, RZ, 0xc0, !PT ;  /* 0x8000000005047812 */ /* 0x000fe200078ec0ff */
[----:B------:R-:W-:-:S03]  /*d930*/  IMAD.MOV.U32 R26, RZ, RZ, R27 ;  /* 0x000000ffff1a7224 */ /* 0x000fc600078e001b */
[----:B------:R-:W-:-:S04]  /*d940*/  SHF.R.U32.HI R5, RZ, 0x18, R4 ;  /* 0x00000018ff057819 */ /* 0x000fc80000011604 */
[----:B------:R-:W-:-:S05]  /*d950*/  LOP3.LUT R5, R0, R5, RZ, 0xfc, !PT ;  /* 0x0000000500057212 */ /* 0x000fca00078efcff */
[----:B------:R0:W-:Y:S01]  /*d960*/  STG.E.U8 desc[UR36][R2.64], R5 ;  /* 0x0000000502007986 */ /* 0x0001e2000c101124 */
[----:B------:R-:W-:Y:S05]  /*d970*/  BRA `(.L_x_8234) ;  /* 0x0000000400d87947 */ /* 0x000fea0003800000 */
.L_x_8249:
[----:B------:R-:W-:Y:S02]  /*d980*/  HADD2.F32 R0, -RZ, R4.H0_H0 ;  /* 0x20000004ff007230 */ /* 0x000fe40000004100 */
[----:B------:R-:W-:-:S03]  /*d990*/  IMAD.MOV.U32 R26, RZ, RZ, R27 ;  /* 0x000000ffff1a7224 */ /* 0x000fc600078e001b */
[----:B------:R-:W-:-:S05]  /*d9a0*/  F2FP.BF16.F32.PACK_AB R0, RZ, R0 ;  /* 0x00000000ff00723e */ /* 0x000fca00000010ff */
[----:B------:R0:W-:Y:S01]  /*d9b0*/  STG.E.U16 desc[UR36][R2.64], R0 ;  /* 0x0000000002007986 */ /* 0x0001e2000c101524 */
[----:B------:R-:W-:Y:S05]  /*d9c0*/  BRA `(.L_x_8234) ;  /* 0x0000000400c47947 */ /* 0x000fea0003800000 */
.L_x_8246:
        /* <DEDUP_REMOVED lines=13> */
.L_x_8258:
        /* <DEDUP_REMOVED lines=17> */
.L_x_8261:
[----:B------:R-:W-:-:S04]  /*dbb0*/  LOP3.LUT R0, R7, 0x80000000, RZ, 0xc0, !PT ;  /* 0x8000000007007812 */ /* 0x000fc800078ec0ff */
[----:B------:R-:W-:-:S04]  /*dbc0*/  SHF.R.U32.HI R5, RZ, 0x18, R0 ;  /* 0x00000018ff057819 */ /* 0x000fc80000011600 */
[----:B------:R-:W-:-:S04]  /*dbd0*/  LOP3.LUT R4, R4, R5, RZ, 0xfc, !PT ;  /* 0x0000000504047212 */ /* 0x000fc800078efcff */
[----:B------:R-:W-:-:S07]  /*dbe0*/  PRMT R0, R4, 0x7610, R0 ;  /* 0x0000761004007816 */ /* 0x000fce0000000000 */
.L_x_8260:
[----:B------:R-:W-:Y:S05]  /*dbf0*/  BSYNC B0 ;  /* 0x0000000000007941 */ /* 0x000fea0003800000 */
.L_x_8259:
[----:B------:R0:W-:Y:S01]  /*dc00*/  STG.E.U8 desc[UR36][R2.64], R0 ;  /* 0x0000000002007986 */ /* 0x0001e2000c101124 */
[----:B------:R-:W-:Y:S01]  /*dc10*/  IMAD.MOV.U32 R26, RZ, RZ, R27 ;  /* 0x000000ffff1a7224 */ /* 0x000fe200078e001b */
[----:B------:R-:W-:Y:S06]  /*dc20*/  BRA `(.L_x_8234) ;  /* 0x00000004002c7947 */ /* 0x000fec0003800000 */
.L_x_8257:
        /* <DEDUP_REMOVED lines=17> */
.L_x_8264:
[----:B------:R-:W-:-:S04]  /*dd40*/  LOP3.LUT R0, R7, 0x80000000, RZ, 0xc0, !PT ;  /* 0x8000000007007812 */ /* 0x000fc800078ec0ff */
[----:B------:R-:W-:-:S04]  /*dd50*/  SHF.R.U32.HI R5, RZ, 0x18, R0 ;  /* 0x00000018ff057819 */ /* 0x000fc80000011600 */
[----:B------:R-:W-:-:S04]  /*dd60*/  LOP3.LUT R4, R4, R5, RZ, 0xfc, !PT ;  /* 0x0000000504047212 */ /* 0x000fc800078efcff */
[----:B------:R-:W-:-:S07]  /*dd70*/  PRMT R0, R4, 0x7610, R0 ;  /* 0x0000761004007816 */ /* 0x000fce0000000000 */
.L_x_8263:
[----:B------:R-:W-:Y:S05]  /*dd80*/  BSYNC B0 ;  /* 0x0000000000007941 */ /* 0x000fea0003800000 */
.L_x_8262:
[----:B------:R0:W-:Y:S01]  /*dd90*/  STG.E.U8 desc[UR36][R2.64], R0 ;  /* 0x0000000002007986 */ /* 0x0001e2000c101124 */
[----:B------:R-:W-:Y:S01]  /*dda0*/  IMAD.MOV.U32 R26, RZ, RZ, R27 ;  /* 0x000000ffff1a7224 */ /* 0x000fe200078e001b */
[----:B------:R-:W-:Y:S06]  /*ddb0*/  BRA `(.L_x_8234) ;  /* 0x0000000000c87947 */ /* 0x000fec0003800000 */
.L_x_8256:
        /* <DEDUP_REMOVED lines=23> */
.L_x_8239:
        /* <DEDUP_REMOVED lines=16> */
.L_x_8267:
[----:B------:R-:W-:Y:S01]  /*e030*/  IMAD.MOV.U32 R26, RZ, RZ, R27 ;  /* 0x000000ffff1a7224 */ /* 0x000fe200078e001b */
[----:B------:R-:W-:Y:S06]  /*e040*/  BRA `(.L_x_8234) ;  /* 0x0000000000247947 */ /* 0x000fec0003800000 */
.L_x_8266:
[----:B------:R-:W-:Y:S02]  /*e050*/  HADD2.F32 R4, -RZ, R4.H0_H0 ;  /* 0x20000004ff047230 */ /* 0x000fe40000004100 */
[----:B------:R-:W-:-:S04]  /*e060*/  IMAD.MOV.U32 R26, RZ, RZ, R27 ;  /* 0x000000ffff1a7224 */ /* 0x000fc800078e001b */
[----:B------:R-:W0:Y:S02]  /*e070*/  F2I.U64.TRUNC R4, R4 ;  /* 0x0000000400047311 */ /* 0x000e24000020d800 */
[----:B0-----:R0:W-:Y:S01]  /*e080*/  STG.E.64 desc[UR36][R2.64], R4 ;  /* 0x0000000402007986 */ /* 0x0011e2000c101b24 */
[----:B------:R-:W-:Y:S05]  /*e090*/  BRA `(.L_x_8234) ;  /* 0x0000000000107947 */ /* 0x000fea0003800000 */
.L_x_8265:
[----:B------:R-:W-:Y:S02]  /*e0a0*/  HADD2.F32 R4, -RZ, R4.H0_H0 ;  /* 0x20000004ff047230 */ /* 0x000fe40000004100 */
[----:B------:R-:W-:Y:S02]  /*e0b0*/  IMAD.MOV.U32 R26, RZ, RZ, R27 ;  /* 0x000000ffff1a7224 */ /* 0x000fe400078e001b */
[----:B------:R-:W0:Y:S02]  /*e0c0*/  F2I.FTZ.U32.TRUNC.NTZ R5, R4 ;  /* 0x0000000400057305 */ /* 0x000e24000021f000 */
[----:B0-----:R0:W-:Y:S03]  /*e0d0*/  STG.E desc[UR36][R2.64], R5 ;  /* 0x0000000502007986 */ /* 0x0011e6000c101924 */
.L_x_8234:
[----:B------:R-:W-:Y:S05]  /*e0e0*/  BSYNC B6 ;  /* 0x0000000000067941 */ /* 0x000fea0003800000 */
.L_x_8233:
        /* <DEDUP_REMOVED lines=9> */
[----:B--2-4-:R-:W-:-:S03]  /*e180*/  IMAD R5, R0, UR4, RZ ;  /* 0x0000000400057c24 */ /* 0x014fc6000f8e02ff */
[----:B---3--:R-:W0:Y:S01]  /*e190*/  LDC.64 R2, c[0x0][0x218] ;  /* 0x00008600ff027b82 */ /* 0x008e220000000a00 */
        /* <DEDUP_REMOVED lines=18> */
.L_x_8273:
[----:B------:R-:W-:-:S06]  /*e2c0*/  HADD2.F32 R5, -RZ, R18.H0_H0 ;  /* 0x20000012ff057230 */ /* 0x000fcc0000004100 */
[----:B------:R-:W0:Y:S02]  /*e2d0*/  F2I.S64.TRUNC R4, R5 ;  /* 0x0000000500047311 */ /* 0x000e24000020d900 */
[----:B0-----:R3:W-:Y:S01]  /*e2e0*/  STG.E.U8 desc[UR36][R2.64], R4 ;  /* 0x0000000402007986 */ /* 0x0017e2000c101124 */
[----:B------:R-:W-:Y:S05]  /*e2f0*/  BRA `(.L_x_8275) ;  /* 0x0000000c00847947 */ /* 0x000fea0003800000 */
.L_x_8272:
        /* <DEDUP_REMOVED lines=10> */
.L_x_8277:
[----:B------:R-:W-:-:S04]  /*e3a0*/  HADD2.F32 R18, -RZ, R18.H0_H0 ;  /* 0x20000012ff127230 */ /* 0x000fc80000004100 */
[----:B------:R-:W0:Y:S02]  /*e3b0*/  F2I.FTZ.TRUNC.NTZ R5, R18 ;  /* 0x0000001200057305 */ /* 0x000e24000021f100 */
[----:B0-----:R1:W-:Y:S01]  /*e3c0*/  STG.E desc[UR36][R2.64], R5 ;  /* 0x0000000502007986 */ /* 0x0013e2000c101924 */
[----:B------:R-:W-:Y:S05]  /*e3d0*/  BRA `(.L_x_8275) ;  /* 0x0000000c004c7947 */ /* 0x000fea0003800000 */
.L_x_8276:
[----:B------:R-:W-:-:S04]  /*e3e0*/  HADD2.F32 R18, -RZ, R18.H0_H0 ;  /* 0x20000012ff127230 */ /* 0x000fc80000004100 */
[----:B------:R-:W0:Y:S02]  /*e3f0*/  F2I.FTZ.TRUNC.NTZ R5, R18 ;  /* 0x0000001200057305 */ /* 0x000e24000021f100 */
[----:B0-----:R2:W-:Y:S01]  /*e400*/  STG.E.U16 desc[UR36][R2.64], R5 ;  /* 0x0000000502007986 */ /* 0x0015e2000c101524 */
[----:B------:R-:W-:Y:S05]  /*e410*/  BRA `(.L_x_8275) ;  /* 0x0000000c003c7947 */ /* 0x000fea0003800000 */
.L_x_8271:
        /* <DEDUP_REMOVED lines=9> */
.L_x_8279:
[----:B------:R0:W-:Y:S01]  /*e4b0*/  STG.E.U16 desc[UR36][R2.64], R18 ;  /* 0x0000001202007986 */ /* 0x0001e2000c101524 */
[----:B------:R-:W-:Y:S05]  /*e4c0*/  BRA `(.L_x_8275) ;  /* 0x0000000c00107947 */ /* 0x000fea0003800000 */
.L_x_8278:
        /* <DEDUP_REMOVED lines=10> */
.L_x_8281:
[----:B------:R-:W-:-:S05]  /*e570*/  HADD2.F32 R0, -RZ, R18.H0_H0 ;  /* 0x20000012ff007230 */ /* 0x000fca0000004100 */
[----:B------:R-:W-:-:S04]  /*e580*/  F2FP.F16.F32.PACK_AB R0, RZ, R0 ;  /* 0x00000000ff00723e */ /* 0x000fc800000000ff */
[----:B------:R-:W-:-:S05]  /*e590*/  PRMT R0, R0, 0x5410, RZ ;  /* 0x0000541000007816 */ /* 0x000fca00000000ff */
[----:B------:R0:W-:Y:S01]  /*e5a0*/  STG.E desc[UR36][R2.64], R0 ;  /* 0x0000000002007986 */ /* 0x0001e2000c101924 */
[----:B------:R-:W-:Y:S05]  /*e5b0*/  BRA `(.L_x_8275) ;  /* 0x0000000800d47947 */ /* 0x000fea0003800000 */
.L_x_8280:
[----:B------:R-:W-:-:S05]  /*e5c0*/  HADD2.F32 R4, -RZ, R18.H0_H0 ;  /* 0x20000012ff047230 */ /* 0x000fca0000004100 */
[----:B------:R-:W-:-:S06]  /*e5d0*/  FMUL.FTZ R4, R4, 1 ;  /* 0x3f80000004047820 */ /* 0x000fcc0000410000 */
[----:B------:R-:W0:Y:S02]  /*e5e0*/  F2F.F64.F32 R4, R4 ;  /* 0x0000000400047310 */ /* 0x000e240000201800 */
[----:B0-----:R0:W-:Y:S01]  /*e5f0*/  STG.E.64 desc[UR36][R2.64], R4 ;  /* 0x0000000402007986 */ /* 0x0011e2000c101b24 */
[----:B------:R-:W-:Y:S05]  /*e600*/  BRA `(.L_x_8275) ;  /* 0x0000000800c07947 */ /* 0x000fea0003800000 */
.L_x_8270:
        /* <DEDUP_REMOVED lines=13> */
.L_x_8284:
[----:B------:R-:W-:Y:S01]  /*e6e0*/  HADD2.F32 R18, -RZ, R18.H0_H0 ;  /* 0x20000012ff127230 */ /* 0x000fe20000004100 */
[----:B------:R-:W-:-:S04]  /*e6f0*/  CS2R R6, SRZ ;  /* 0x0000000000067805 */ /* 0x000fc8000001ff00 */
[----:B------:R-:W-:-:S06]  /*e700*/  FMUL.FTZ R4, R18, 1 ;  /* 0x3f80000012047820 */ /* 0x000fcc0000410000 */
[----:B------:R-:W0:Y:S02]  /*e710*/  F2F.F64.F32 R4, R4 ;  /* 0x0000000400047310 */ /* 0x000e240000201800 */
[----:B0-----:R0:W-:Y:S01]  /*e720*/  STG.E.128 desc[UR36][R2.64], R4 ;  /* 0x0000000402007986 */ /* 0x0011e2000c101d24 */
[----:B------:R-:W-:Y:S05]  /*e730*/  BRA `(.L_x_8275) ;  /* 0x0000000800747947 */ /* 0x000fea0003800000 */
.L_x_8283:
        /* <DEDUP_REMOVED lines=21> */
.L_x_8288:
[----:B------:R-:W-:Y:S05]  /*e890*/  BSYNC B0 ;  /* 0x0000000000007941 */ /* 0x000fea0003800000 */
.L_x_8287:
[----:B------:R-:W-:-:S05]  /*e8a0*/  LOP3.LUT R5, R0, R5, RZ, 0xfc, !PT ;  /* 0x0000000500057212 */ /* 0x000fca00078efcff */
[----:B------:R0:W-:Y:S01]  /*e8b0*/  STG.E.U8 desc[UR36][R2.64], R5 ;  /* 0x0000000502007986 */ /* 0x0001e2000c101124 */
[----:B------:R-:W-:Y:S05]  /*e8c0*/  BRA `(.L_x_8275) ;  /* 0x0000000800107947 */ /* 0x000fea0003800000 */
.L_x_8286:
        /* <DEDUP_REMOVED lines=13> */
.L_x_8290:
[----:B------:R-:W-:Y:S01]  /*e9a0*/  IMAD.MOV.U32 R0, RZ, RZ, 0x7f ;  /* 0x0000007fff007424 */ /* 0x000fe200078e00ff */
[----:B------:R-:W-:-:S04]  /*e9b0*/  ISETP.GT.U32.AND P0, PT, R4, 0x7f800000, PT ;  /* 0x7f8000000400780c */ /* 0x000fc80003f04070 */
[----:B------:R-:W-:-:S09]  /*e9c0*/  SEL R0, R0, 0x7c, P0 ;  /* 0x0000007c00007807 */ /* 0x000fd20000000000 */
.L_x_8291:
[----:B------:R-:W-:Y:S05]  /*e9d0*/  BSYNC B0 ;  /* 0x0000000000007941 */ /* 0x000fea0003800000 */
.L_x_8289:
[----:B------:R-:W-:-:S04]  /*e9e0*/  LOP3.LUT R4, R5, 0x80000000, RZ, 0xc0, !PT ;  /* 0x8000000005047812 */ /* 0x000fc800078ec0ff */
[----:B------:R-:W-:-:S04]  /*e9f0*/  SHF.R.U32.HI R5, RZ, 0x18, R4 ;  /* 0x00000018ff057819 */ /* 0x000fc80000011604 */
[----:B------:R-:W-:-:S05]  /*ea00*/  LOP3.LUT R5, R0, R5, RZ, 0xfc, !PT ;  /* 0x0000000500057212 */ /* 0x000fca00078efcff */
[----:B------:R0:W-:Y:S01]  /*ea10*/  STG.E.U8 desc[UR36][R2.64], R5 ;  /* 0x0000000502007986 */ /* 0x0001e2000c101124 */
[----:B------:R-:W-:Y:S05]  /*ea20*/  BRA `(.L_x_8275) ;  /* 0x0000000400b87947 */ /* 0x000fea0003800000 */
.L_x_8285:
[----:B------:R-:W-:-:S05]  /*ea30*/  HADD2.F32 R0, -RZ, R18.H0_H0 ;  /* 0x20000012ff007230 */ /* 0x000fca0000004100 */
[----:B------:R-:W-:-:S05]  /*ea40*/  F2FP.BF16.F32.PACK_AB R0, RZ, R0 ;  /* 0x00000000ff00723e */ /* 0x000fca00000010ff */
[----:B------:R0:W-:Y:S01]  /*ea50*/  STG.E.U16 desc[UR36][R2.64], R0 ;  /* 0x0000000002007986 */ /* 0x0001e2000c101524 */
[----:B------:R-:W-:Y:S05]  /*ea60*/  BRA `(.L_x_8275) ;  /* 0x0000000400a87947 */ /* 0x000fea0003800000 */
.L_x_8282:
        /* <DEDUP_REMOVED lines=12> */
.L_x_8294:
        /* <DEDUP_REMOVED lines=17> */
.L_x_8297:
[----:B------:R-:W-:-:S04]  /*ec40*/  LOP3.LUT R0, R7, 0x80000000, RZ, 0xc0, !PT ;  /* 0x8000000007007812 */ /* 0x000fc800078ec0ff */
[----:B------:R-:W-:-:S04]  /*ec50*/  SHF.R.U32.HI R5, RZ, 0x18, R0 ;  /* 0x00000018ff057819 */ /* 0x000fc80000011600 */
[----:B------:R-:W-:-:S04]  /*ec60*/  LOP3.LUT R4, R4, R5, RZ, 0xfc, !PT ;  /* 0x0000000504047212 */ /* 0x000fc800078efcff */
[----:B------:R-:W-:-:S07]  /*ec70*/  PRMT R0, R4, 0x7610, R0 ;  /* 0x0000761004007816 */ /* 0x000fce0000000000 */
.L_x_8296:
[----:B------:R-:W-:Y:S05]  /*ec80*/  BSYNC B0 ;  /* 0x0000000000007941 */ /* 0x000fea0003800000 */
.L_x_8295:
[----:B------:R0:W-:Y:S01]  /*ec90*/  STG.E.U8 desc[UR36][R2.64], R0 ;  /* 0x0000000002007986 */ /* 0x0001e2000c101124 */
[----:B------:R-:W-:Y:S05]  /*eca0*/  BRA `(.L_x_8275) ;  /* 0x0000000400187947 */ /* 0x000fea0003800000 */
.L_x_8293:
        /* <DEDUP_REMOVED lines=17> */
.L_x_8300:
[----:B------:R-:W-:-:S04]  /*edc0*/  LOP3.LUT R0, R7, 0x80000000, RZ, 0xc0, !PT ;  /* 0x8000000007007812 */ /* 0x000fc800078ec0ff */
[----:B------:R-:W-:-:S04]  /*edd0*/  SHF.R.U32.HI R5, RZ, 0x18, R0 ;  /* 0x00000018ff057819 */ /* 0x000fc80000011600 */
[----:B------:R-:W-:-:S04]  /*ede0*/  LOP3.LUT R4, R4, R5, RZ, 0xfc, !PT ;  /* 0x0000000504047212 */ /* 0x000fc800078efcff */
[----:B------:R-:W-:-:S07]  /*edf0*/  PRMT R0, R4, 0x7610, R0 ;  /* 0x0000761004007816 */ /* 0x000fce0000000000 */
.L_x_8299:
[----:B------:R-:W-:Y:S05]  /*ee00*/  BSYNC B0 ;  /* 0x0000000000007941 */ /* 0x000fea0003800000 */
.L_x_8298:
[----:B------:R0:W-:Y:S01]  /*ee10*/  STG.E.U8 desc[UR36][R2.64], R0 ;  /* 0x0000000002007986 */ /* 0x0001e2000c101124 */
[----:B------:R-:W-:Y:S05]  /*ee20*/  BRA `(.L_x_8275) ;  /* 0x0000000000b87947 */ /* 0x000fea0003800000 */
.L_x_8292:
        /* <DEDUP_REMOVED lines=22> */
.L_x_8274:
        /* <DEDUP_REMOVED lines=16> */
.L_x_8303:
[----:B------:R-:W-:Y:S05]  /*f090*/  BRA `(.L_x_8275) ;  /* 0x00000000001c7947 */ /* 0x000fea0003800000 */
.L_x_8302:
[----:B------:R-:W-:-:S06]  /*f0a0*/  HADD2.F32 R4, -RZ, R18.H0_H0 ;  /* 0x20000012ff047230 */ /* 0x000fcc0000004100 */
[----:B------:R-:W0:Y:S02]  /*f0b0*/  F2I.U64.TRUNC R4, R4 ;  /* 0x0000000400047311 */ /* 0x000e24000020d800 */
[----:B0-----:R0:W-:Y:S01]  /*f0c0*/  STG.E.64 desc[UR36][R2.64], R4 ;  /* 0x0000000402007986 */ /* 0x0011e2000c101b24 */
[----:B------:R-:W-:Y:S05]  /*f0d0*/  BRA `(.L_x_8275) ;  /* 0x00000000000c7947 */ /* 0x000fea0003800000 */
.L_x_8301:
[----:B------:R-:W-:-:S04]  /*f0e0*/  HADD2.F32 R18, -RZ, R18.H0_H0 ;  /* 0x20000012ff127230 */ /* 0x000fc80000004100 */
[----:B------:R-:W0:Y:S02]  /*f0f0*/  F2I.FTZ.U32.TRUNC.NTZ R5, R18 ;  /* 0x0000001200057305 */ /* 0x000e24000021f000 */
[----:B0-----:R0:W-:Y:S02]  /*f100*/  STG.E desc[UR36][R2.64], R5 ;  /* 0x0000000502007986 */ /* 0x0011e4000c101924 */
.L_x_8275:
        /* <DEDUP_REMOVED lines=25> */
.L_x_8307:
[----:B------:R-:W-:-:S06]  /*f2a0*/  HADD2.F32 R5, -RZ, R17.H0_H0 ;  /* 0x20000011ff057230 */ /* 0x000fcc0000004100 */
[----:B------:R-:W0:Y:S02]  /*f2b0*/  F2I.S64.TRUNC R4, R5 ;  /* 0x0000000500047311 */ /* 0x000e24000020d900 */
[----:B0-----:R0:W-:Y:S01]  /*f2c0*/  STG.E.U8 desc[UR36][R2.64], R4 ;  /* 0x0000000402007986 */ /* 0x0011e2000c101124 */
[----:B------:R-:W-:Y:S05]  /*f2d0*/  BRA `(.L_x_8309) ;  /* 0x0000000c00847947 */ /* 0x000fea0003800000 */
.L_x_8306:
        /* <DEDUP_REMOVED lines=10> */
.L_x_8311:
[----:B------:R-:W-:-:S06]  /*f380*/  HADD2.F32 R17, -RZ, R17.H0_H0 ;  /* 0x20000011ff117230 */ /* 0x000fcc0000004100 */
[----:B------:R-:W0:Y:S02]  /*f390*/  F2I.FTZ.TRUNC.NTZ R17, R17 ;  /* 0x0000001100117305 */ /* 0x000e24000021f100 */
[----:B0-----:R0:W-:Y:S01]  /*f3a0*/  STG.E desc[UR36][R2.64], R17 ;  /* 0x0000001102007986 */ /* 0x0011e2000c101924 */
[----:B------:R-:W-:Y:S05]  /*f3b0*/  BRA `(.L_x_8309) ;  /* 0x0000000c004c7947 */ /* 0x000fea0003800000 */
.L_x_8310:
[----:B------:R-:W-:-:S06]  /*f3c0*/  HADD2.F32 R17, -RZ, R17.H0_H0 ;  /* 0x20000011ff117230 */ /* 0x000fcc0000004100 */
[----:B------:R-:W0:Y:S02]  /*f3d0*/  F2I.FTZ.TRUNC.NTZ R17, R17 ;  /* 0x0000001100117305 */ /* 0x000e24000021f100 */
[----:B0-----:R0:W-:Y:S01]  /*f3e0*/  STG.E.U16 desc[UR36][R2.64], R17 ;  /* 0x0000001102007986 */ /* 0x0011e2000c101524 */
[----:B------:R-:W-:Y:S05]  /*f3f0*/  BRA `(.L_x_8309) ;  /* 0x0000000c003c7947 */ /* 0x000fea0003800000 */
.L_x_8305:
        /* <DEDUP_REMOVED lines=9> */
.L_x_8313:
[----:B------:R0:W-:Y:S01]  /*f490*/  STG.E.U16 desc[UR36][R2.64], R17 ;  /* 0x0000001102007986 */ /* 0x0001e2000c101524 */
[----:B------:R-:W-:Y:S05]  /*f4a0*/  BRA `(.L_x_8309) ;  /* 0x0000000c00107947 */ /* 0x000fea0003800000 */
.L_x_8312:
        /* <DEDUP_REMOVED lines=10> */
.L_x_8315:
[----:B------:R-:W-:-:S05]  /*f550*/  HADD2.F32 R0, -RZ, R17.H0_H0 ;  /* 0x20000011ff007230 */ /* 0x000fca0000004100 */
[----:B------:R-:W-:-:S04]  /*f560*/  F2FP.F16.F32.PACK_AB R0, RZ, R0 ;  /* 0x00000000ff00723e */ /* 0x000fc800000000ff */
[----:B------:R-:W-:-:S05]  /*f570*/  PRMT R0, R0, 0x5410, RZ ;  /* 0x0000541000007816 */ /* 0x000fca00000000ff */
[----:B------:R0:W-:Y:S01]  /*f580*/  STG.E desc[UR36][R2.64], R0 ;  /* 0x0000000002007986 */ /* 0x0001e2000c101924 */
[----:B------:R-:W-:Y:S05]  /*f590*/  BRA `(.L_x_8309) ;  /* 0x0000000800d47947 */ /* 0x000fea0003800000 */
.L_x_8314:
[----:B------:R-:W-:-:S05]  /*f5a0*/  HADD2.F32 R4, -RZ, R17.H0_H0 ;  /* 0x20000011ff047230 */ /* 0x000fca0000004100 */
[----:B------:R-:W-:-:S06]  /*f5b0*/  FMUL.FTZ R4, R4, 1 ;  /* 0x3f80000004047820 */ /* 0x000fcc0000410000 */
[----:B------:R-:W0:Y:S02]  /*f5c0*/  F2F.F64.F32 R4, R4 ;  /* 0x0000000400047310 */ /* 0x000e240000201800 */
[----:B0-----:R0:W-:Y:S01]  /*f5d0*/  STG.E.64 desc[UR36][R2.64], R4 ;  /* 0x0000000402007986 */ /* 0x0011e2000c101b24 */
[----:B------:R-:W-:Y:S05]  /*f5e0*/  BRA `(.L_x_8309) ;  /* 0x0000000800c07947 */ /* 0x000fea0003800000 */
.L_x_8304:
        /* <DEDUP_REMOVED lines=13> */
.L_x_8318:
[----:B------:R-:W-:Y:S01]  /*f6c0*/  HADD2.F32 R17, -RZ, R17.H0_H0 ;  /* 0x20000011ff117230 */ /* 0x000fe20000004100 */
[----:B------:R-:W-:-:S04]  /*f6d0*/  CS2R R6, SRZ ;  /* 0x0000000000067805 */ /* 0x000fc8000001ff00 */
[----:B------:R-:W-:-:S06]  /*f6e0*/  FMUL.FTZ R4, R17, 1 ;  /* 0x3f80000011047820 */ /* 0x000fcc0000410000 */
[----:B------:R-:W0:Y:S02]  /*f6f0*/  F2F.F64.F32 R4, R4 ;  /* 0x0000000400047310 */ /* 0x000e240000201800 */
[----:B0-----:R0:W-:Y:S01]  /*f700*/  STG.E.128 desc[UR36][R2.64], R4 ;  /* 0x0000000402007986 */ /* 0x0011e2000c101d24 */
[----:B------:R-:W-:Y:S05]  /*f710*/  BRA `(.L_x_8309) ;  /* 0x0000000800747947 */ /* 0x000fea0003800000 */
.L_x_8317:
        /* <DEDUP_REMOVED lines=21> */
.L_x_8322:
[----:B------:R-:W-:Y:S05]  /*f870*/  BSYNC B0 ;  /* 0x0000000000007941 */ /* 0x000fea0003800000 */
.L_x_8321:
[----:B------:R-:W-:-:S05]  /*f880*/  LOP3.LUT R5, R0, R5, RZ, 0xfc, !PT ;  /* 0x0000000500057212 */ /* 0x000fca00078efcff */
[----:B------:R0:W-:Y:S01]  /*f890*/  STG.E.U8 desc[UR36][R2.64], R5 ;  /* 0x0000000502007986 */ /* 0x0001e2000c101124 */
[----:B------:R-:W-:Y:S05]  /*f8a0*/  BRA `(.L_x_8309) ;  /* 0x0000000800107947 */ /* 0x000fea0003800000 */
.L_x_8320:
        /* <DEDUP_REMOVED lines=13> */
.L_x_8324:
[----:B------:R-:W-:Y:S01]  /*f980*/  IMAD.MOV.U32 R0, RZ, RZ, 0x7f ;  /* 0x0000007fff007424 */ /* 0x000fe200078e00ff */
[----:B------:R-:W-:-:S04]  /*f990*/  ISETP.GT.U32.AND P0, PT, R4, 0x7f800000, PT ;  /* 0x7f8000000400780c */ /* 0x000fc80003f04070 */
[----:B------:R-:W-:-:S09]  /*f9a0*/  SEL R0, R0, 0x7c, P0 ;  /* 0x0000007c00007807 */ /* 0x000fd20000000000 */
.L_x_8325:
[----:B------:R-:W-:Y:S05]  /*f9b0*/  BSYNC B0 ;  /* 0x0000000000007941 */ /* 0x000fea0003800000 */
.L_x_8323:
[----:B------:R-:W-:-:S04]  /*f9c0*/  LOP3.LUT R4, R17, 0x80000000, RZ, 0xc0, !PT ;  /* 0x8000000011047812 */ /* 0x000fc800078ec0ff */
[----:B------:R-:W-:-:S04]  /*f9d0*/  SHF.R.U32.HI R5, RZ, 0x18, R4 ;  /* 0x00000018ff057819 */ /* 0x000fc80000011604 */
[----:B------:R-:W-:-:S05]  /*f9e0*/  LOP3.LUT R5, R0, R5, RZ, 0xfc, !PT ;  /* 0x0000000500057212 */ /* 0x000fca00078efcff */
[----:B------:R0:W-:Y:S01]  /*f9f0*/  STG.E.U8 desc[UR36][R2.64], R5 ;  /* 0x0000000502007986 */ /* 0x0001e2000c101124 */
[----:B------:R-:W-:Y:S05]  /*fa00*/  BRA `(.L_x_8309) ;  /* 0x0000000400b87947 */ /* 0x000fea0003800000 */
.L_x_8319:
[----:B------:R-:W-:-:S05]  /*fa10*/  HADD2.F32 R0, -RZ, R17.H0_H0 ;  /* 0x20000011ff007230 */ /* 0x000fca0000004100 */
[----:B------:R-:W-:-:S05]  /*fa20*/  F2FP.BF16.F32.PACK_AB R0, RZ, R0 ;  /* 0x00000000ff00723e */ /* 0x000fca00000010ff */
[----:B------:R0:W-:Y:S01]  /*fa30*/  STG.E.U16 desc[UR36][R2.64], R0 ;  /* 0x0000000002007986 */ /* 0x0001e2000c101524 */
[----:B------:R-:W-:Y:S05]  /*fa40*/  BRA `(.L_x_8309) ;  /* 0x0000000400a87947 */ /* 0x000fea0003800000 */
.L_x_8316:
        /* <DEDUP_REMOVED lines=12> */
.L_x_8328:
        /* <DEDUP_REMOVED lines=17> */
.L_x_8331:
[----:B------:R-:W-:-:S04]  /*fc20*/  LOP3.LUT R0, R17, 0x80000000, RZ, 0xc0, !PT ;  /* 0x8000000011007812 */ /* 0x000fc800078ec0ff */
[----:B------:R-:W-:-:S04]  /*fc30*/  SHF.R.U32.HI R5, RZ, 0x18, R0 ;  /* 0x00000018ff057819 */ /* 0x000fc80000011600 */
[----:B------:R-:W-:-:S04]  /*fc40*/  LOP3.LUT R4, R4, R5, RZ, 0xfc, !PT ;  /* 0x0000000504047212 */ /* 0x000fc800078efcff */
[----:B------:R-:W-:-:S07]  /*fc50*/  PRMT R0, R4, 0x7610, R0 ;  /* 0x0000761004007816 */ /* 0x000fce0000000000 */
.L_x_8330:
[----:B------:R-:W-:Y:S05]  /*fc60*/  BSYNC B0 ;  /* 0x0000000000007941 */ /* 0x000fea0003800000 */
.L_x_8329:
[----:B------:R3:W-:Y:S01]  /*fc70*/  STG.E.U8 desc[UR36][R2.64], R0 ;  /* 0x0000000002007986 */ /* 0x0007e2000c101124 */
[----:B------:R-:W-:Y:S05]  /*fc80*/  BRA `(.L_x_8309) ;  /* 0x0000000400187947 */ /* 0x000fea0003800000 */
.L_x_8327:
        /* <DEDUP_REMOVED lines=17> */
.L_x_8334:
[----:B------:R-:W-:-:S04]  /*fda0*/  LOP3.LUT R0, R17, 0x80000000, RZ, 0xc0, !PT ;  /* 0x8000000011007812 */ /* 0x000fc800078ec0ff */
[----:B------:R-:W-:-:S04]  /*fdb0*/  SHF.R.U32.HI R5, RZ, 0x18, R0 ;  /* 0x00000018ff057819 */ /* 0x000fc80000011600 */
[----:B------:R-:W-:-:S04]  /*fdc0*/  LOP3.LUT R4, R4, R5, RZ, 0xfc, !PT ;  /* 0x0000000504047212 */ /* 0x000fc800078efcff */
[----:B------:R-:W-:-:S07]  /*fdd0*/  PRMT R0, R4, 0x7610, R0 ;  /* 0x0000761004007816 */ /* 0x000fce0000000000 */
.L_x_8333:
[----:B------:R-:W-:Y:S05]  /*fde0*/  BSYNC B0 ;  /* 0x0000000000007941 */ /* 0x000fea0003800000 */
.L_x_8332:
[----:B------:R0:W-:Y:S01]  /*fdf0*/  STG.E.U8 desc[UR36][R2.64], R0 ;  /* 0x0000000002007986 */ /* 0x0001e2000c101124 */
[----:B------:R-:W-:Y:S05]  /*fe00*/  BRA `(.L_x_8309) ;  /* 0x0000000000b87947 */ /* 0x000fea0003800000 */
.L_x_8326:
[----:B------:R-:W-:-:S13]  /*fe10*/  ISETP.NE.AND P0, PT, R0, 0x1c, PT ;  /* 0x0000001c0000780c */ /* 0x000fda0003f05270 */
[----:B------:R-:W-:Y:S05]  /*fe20*/  @!P0 BRA `(.L_x_8335) ;  /* 0x0000000000a48947 */ /* 0x000fea0003800000 */
[----:B------:R-:W-:-:S13]  /*fe30*/  ISETP.NE.AND P0, PT, R0, 0x1d, PT ;  /* 0x0000001d0000780c */ /* 0x000fda0003f05270 */
[----:B------:R-:W-:Y:S05]  /*fe40*/  @!P0 BRA `(.L_x_8336) ;  /* 0x00000000008c8947 */ /* 0x000fea0003800000 */
[----:B------:R-:W-:-:S13]  /*fe50*/  ISETP.NE.AND P0, PT, R0, 0x2c, PT ;  /* 0x0000002c0000780c */ /* 0x000fda0003f05270 */
[----:B------:R-:W-:Y:S05]  /*fe60*/  @P0 BRA `(.L_x_8308) ;  /* 0x0000000000400947 */ /* 0x000fea0003800000 */
[----:B------:R-:W-:Y:S02]  /*fe70*/  HADD2.F32 R17, -RZ, R17.H0_H0 ;  /* 0x20000011ff117230 */ /* 0x000fe40000004100 */
        /* <DEDUP_REMOVED lines=15> */
.L_x_8308:
        /* <DEDUP_REMOVED lines=16> */
.L_x_8337:
[----:B------:R-:W-:Y:S05]  /*10070*/  BRA `(.L_x_8309) ;  /* 0x00000000001c7947 */ /* 0x000fea0003800000 */
.L_x_8336:
[----:B------:R-:W-:-:S06]  /*10080*/  HADD2.F32 R4, -RZ, R17.H0_H0 ;  /* 0x20000011ff047230 */ /* 0x000fcc0000004100 */
[----:B------:R-:W0:Y:S02]  /*10090*/  F2I.U64.TRUNC R4, R4 ;  /* 0x0000000400047311 */ /* 0x000e24000020d800 */
[----:B0-----:R2:W-:Y:S01]  /*100a0*/  STG.E.64 desc[UR36][R2.64], R4 ;  /* 0x0000000402007986 */ /* 0x0015e2000c101b24 */
[----:B------:R-:W-:Y:S05]  /*100b0*/  BRA `(.L_x_8309) ;  /* 0x00000000000c7947 */ /* 0x000fea0003800000 */
.L_x_8335:
[----:B------:R-:W-:-:S06]  /*100c0*/  HADD2.F32 R17, -RZ, R17.H0_H0 ;  /* 0x20000011ff117230 */ /* 0x000fcc0000004100 */
[----:B------:R-:W0:Y:S02]  /*100d0*/  F2I.FTZ.U32.TRUNC.NTZ R17, R17 ;  /* 0x0000001100117305 */ /* 0x000e24000021f000 */
[----:B0-----:R0:W-:Y:S02]  /*100e0*/  STG.E desc[UR36][R2.64], R17 ;  /* 0x0000001102007986 */ /* 0x0011e4000c101924 */
.L_x_8309:
[----:B------:R-:W-:-:S07]  /*100f0*/  VIADD R26, R26, 0x80 ;  /* 0x000000801a1a7836 */ /* 0x000fce0000000000 */
.L_x_8269:
[----:B------:R-:W-:Y:S05]  /*10100*/  BSYNC B6 ;  /* 0x0000000000067941 */ /* 0x000fea0003800000 */
.L_x_8268:
[----:B------:R-:W-:-:S13]  /*10110*/  ISETP.GE.AND P0, PT, R26, R22, PT ;  /* 0x000000161a00720c */ /* 0x000fda0003f06270 */
[----:B------:R-:W-:Y:S05]  /*10120*/  @P0 EXIT ;  /* 0x000000000000094d */ /* 0x000fea0003800000 */
[----:B0--3--:R-:W0:Y:S01]  /*10130*/  S2R R0, SR_CTAID.X ;  /* 0x0000000000007919 */ /* 0x009e220000002500 */
[----:B--2---:R-:W2:Y:S01]  /*10140*/  LDC.U8 R4, c[0x0][0x24c] ;  /* 0x00009300ff047b82 */ /* 0x004ea20000000000 */
[----:B------:R-:W-:-:S07]  /*10150*/  ULDC UR4, c[0x0][0x250] ;  /* 0x0000940000047ab9 */ /* 0x000fce0000000800 */
[----:B-1--4-:R-:W1:Y:S01]  /*10160*/  LDC.64 R2, c[0x0][0x218] ;  /* 0x00008600ff027b82 */ /* 0x012e620000000a00 */
[----:B0-----:R-:W-:Y:S01]  /*10170*/  IMAD R26, R0, 0x200, R26 ;  /* 0x00000200001a7824 */ /* 0x001fe200078e021a */
[----:B--2---:R-:W-:-:S03]  /*10180*/  PRMT R0, R4, 0x9910, RZ ;  /* 0x0000991004007816 */ /* 0x004fc600000000ff */
        /* <DEDUP_REMOVED lines=17> */
.L_x_8341:
[----:B------:R-:W-:-:S06]  /*102a0*/  HADD2.F32 R5, -RZ, R16.H0_H0 ;  /* 0x20000010ff057230 */ /* 0x000fcc0000004100 */
[----:B------:R-:W0:Y:S02]  /*102b0*/  F2I.S64.TRUNC R4, R5 ;  /* 0x0000000500047311 */ /* 0x000e24000020d900 */
[----:B0-----:R-:W-:Y:S01]  /*102c0*/  STG.E.U8 desc[UR36][R2.64], R4 ;  /* 0x0000000402007986 */ /* 0x001fe2000c101124 */
[----:B------:R-:W-:Y:S05]  /*102d0*/  EXIT ;  /* 0x000000000000794d */ /* 0x000fea0003800000 */
.L_x_8340:
        /* <DEDUP_REMOVED lines=10> */
.L_x_8344:
[----:B------:R-:W-:-:S04]  /*10380*/  HADD2.F32 R16, -RZ, R16.H0_H0 ;  /* 0x20000010ff107230 */ /* 0x000fc80000004100 */
[----:B------:R-:W0:Y:S02]  /*10390*/  F2I.FTZ.TRUNC.NTZ R5, R16 ;  /* 0x0000001000057305 */ /* 0x000e24000021f100 */
[----:B0-----:R-:W-:Y:S01]  /*103a0*/  STG.E desc[UR36][R2.64], R5 ;  /* 0x0000000502007986 */ /* 0x001fe2000c101924 */
[----:B------:R-:W-:Y:S05]  /*103b0*/  EXIT ;  /* 0x000000000000794d */ /* 0x000fea0003800000 */
.L_x_8343:
[----:B------:R-:W-:-:S04]  /*103c0*/  HADD2.F32 R16, -RZ, R16.H0_H0 ;  /* 0x20000010ff107230 */ /* 0x000fc80000004100 */
[----:B------:R-:W0:Y:S02]  /*103d0*/  F2I.FTZ.TRUNC.NTZ R5, R16 ;  /* 0x0000001000057305 */ /* 0x000e24000021f100 */
[----:B0-----:R-:W-:Y:S01]  /*103e0*/  STG.E.U16 desc[UR36][R2.64], R5 ;  /* 0x0000000502007986 */ /* 0x001fe2000c101524 */
[----:B------:R-:W-:Y:S05]  /*103f0*/  EXIT ;  /* 0x000000000000794d */ /* 0x000fea0003800000 */
.L_x_8339:
        /* <DEDUP_REMOVED lines=9> */
.L_x_8346:
[----:B------:R-:W-:Y:S01]  /*10490*/  STG.E.U16 desc[UR36][R2.64], R16 ;  /* 0x0000001002007986 */ /* 0x000fe2000c101524 */
[----:B------:R-:W-:Y:S05]  /*104a0*/  EXIT ;  /* 0x000000000000794d */ /* 0x000fea0003800000 */
.L_x_8345:
        /* <DEDUP_REMOVED lines=10> */
.L_x_8348:
[----:B------:R-:W-:-:S05]  /*10550*/  HADD2.F32 R0, -RZ, R16.H0_H0 ;  /* 0x20000010ff007230 */ /* 0x000fca0000004100 */
[----:B------:R-:W-:-:S04]  /*10560*/  F2FP.F16.F32.PACK_AB R0, RZ, R0 ;  /* 0x00000000ff00723e */ /* 0x000fc800000000ff */
[----:B------:R-:W-:-:S05]  /*10570*/  PRMT R0, R0, 0x5410, RZ ;  /* 0x0000541000007816 */ /* 0x000fca00000000ff */
[----:B------:R-:W-:Y:S01]  /*10580*/  STG.E desc[UR36][R2.64], R0 ;  /* 0x0000000002007986 */ /* 0x000fe2000c101924 */
[----:B------:R-:W-:Y:S05]  /*10590*/  EXIT ;  /* 0x000000000000794d */ /* 0x000fea0003800000 */
.L_x_8347:
[----:B------:R-:W-:-:S05]  /*105a0*/  HADD2.F32 R4, -RZ, R16.H0_H0 ;  /* 0x20000010ff047230 */ /* 0x000fca0000004100 */
[----:B------:R-:W-:-:S06]  /*105b0*/  FMUL.FTZ R4, R4, 1 ;  /* 0x3f80000004047820 */ /* 0x000fcc0000410000 */
[----:B------:R-:W0:Y:S02]  /*105c0*/  F2F.F64.F32 R4, R4 ;  /* 0x0000000400047310 */ /* 0x000e240000201800 */
[----:B0-----:R-:W-:Y:S01]  /*105d0*/  STG.E.64 desc[UR36][R2.64], R4 ;  /* 0x0000000402007986 */ /* 0x001fe2000c101b24 */
[----:B------:R-:W-:Y:S05]  /*105e0*/  EXIT ;  /* 0x000000000000794d */ /* 0x000fea0003800000 */
.L_x_8338:
        /* <DEDUP_REMOVED lines=13> */
.L_x_8351:
[----:B------:R-:W-:Y:S01]  /*106c0*/  HADD2.F32 R16, -RZ, R16.H0_H0 ;  /* 0x20000010ff107230 */ /* 0x000fe20000004100 */
[----:B------:R-:W-:-:S04]  /*106d0*/  CS2R R6, SRZ ;  /* 0x0000000000067805 */ /* 0x000fc8000001ff00 */
[----:B------:R-:W-:-:S06]  /*106e0*/  FMUL.FTZ R4, R16, 1 ;  /* 0x3f80000010047820 */ /* 0x000fcc0000410000 */
[----:B------:R-:W0:Y:S02]  /*106f0*/  F2F.F64.F32 R4, R4 ;  /* 0x0000000400047310 */ /* 0x000e240000201800 */
[----:B0-----:R-:W-:Y:S01]  /*10700*/  STG.E.128 desc[UR36][R2.64], R4 ;  /* 0x0000000402007986 */ /* 0x001fe2000c101d24 */
[----:B------:R-:W-:Y:S05]  /*10710*/  EXIT ;  /* 0x000000000000794d */ /* 0x000fea0003800000 */
.L_x_8350:
        /* <DEDUP_REMOVED lines=21> */
.L_x_8355:
[----:B------:R-:W-:Y:S05]  /*10870*/  BSYNC B0 ;  /* 0x0000000000007941 */ /* 0x000fea0003800000 */
.L_x_8354:
[----:B------:R-:W-:-:S05]  /*10880*/  LOP3.LUT R5, R0, R5, RZ, 0xfc, !PT ;  /* 0x0000000500057212 */ /* 0x000fca00078efcff */
[----:B------:R-:W-:Y:S01]  /*10890*/  STG.E.U8 desc[UR36][R2.64], R5 ;  /* 0x0000000502007986 */ /* 0x000fe2000c101124 */
[----:B------:R-:W-:Y:S05]  /*108a0*/  EXIT ;  /* 0x000000000000794d */ /* 0x000fea0003800000 */
.L_x_8353:
        /* <DEDUP_REMOVED lines=13> */
.L_x_8357:
[----:B------:R-:W-:Y:S01]  /*10980*/  IMAD.MOV.U32 R0, RZ, RZ, 0x7f ;  /* 0x0000007fff007424 */ /* 0x000fe200078e00ff */
[----:B------:R-:W-:-:S04]  /*10990*/  ISETP.GT.U32.AND P0, PT, R4, 0x7f800000, PT ;  /* 0x7f8000000400780c */ /* 0x000fc80003f04070 */
[----:B------:R-:W-:-:S09]  /*109a0*/  SEL R0, R0, 0x7c, P0 ;  /* 0x0000007c00007807 */ /* 0x000fd20000000000 */
.L_x_8358:
[----:B------:R-:W-:Y:S05]  /*109b0*/  BSYNC B0 ;  /* 0x0000000000007941 */ /* 0x000fea0003800000 */
.L_x_8356:
[----:B------:R-:W-:-:S04]  /*109c0*/  LOP3.LUT R4, R5, 0x80000000, RZ, 0xc0, !PT ;  /* 0x8000000005047812 */ /* 0x000fc800078ec0ff */
[----:B------:R-:W-:-:S04]  /*109d0*/  SHF.R.U32.HI R5, RZ, 0x18, R4 ;  /* 0x00000018ff057819 */ /* 0x000fc80000011604 */
[----:B------:R-:W-:-:S05]  /*109e0*/  LOP3.LUT R5, R0, R5, RZ, 0xfc, !PT ;  /* 0x0000000500057212 */ /* 0x000fca00078efcff */
[----:B------:R-:W-:Y:S01]  /*109f0*/  STG.E.U8 desc[UR36][R2.64], R5 ;  /* 0x0000000502007986 */ /* 0x000fe2000c101124 */
[----:B------:R-:W-:Y:S05]  /*10a00*/  EXIT ;  /* 0x000000000000794d */ /* 0x000fea0003800000 */
.L_x_8352:
[----:B------:R-:W-:-:S05]  /*10a10*/  HADD2.F32 R0, -RZ, R16.H0_H0 ;  /* 0x20000010ff007230 */ /* 0x000fca0000004100 */
[----:B------:R-:W-:-:S05]  /*10a20*/  F2FP.BF16.F32.PACK_AB R0, RZ, R0 ;  /* 0x00000000ff00723e */ /* 0x000fca00000010ff */
[----:B------:R-:W-:Y:S01]  /*10a30*/  STG.E.U16 desc[UR36][R2.64], R0 ;  /* 0x0000000002007986 */ /* 0x000fe2000c101524 */
[----:B------:R-:W-:Y:S05]  /*10a40*/  EXIT ;  /* 0x000000000000794d */ /* 0x000fea0003800000 */
.L_x_8349:
        /* <DEDUP_REMOVED lines=12> */
.L_x_8361:
        /* <DEDUP_REMOVED lines=17> */
.L_x_8364:
[----:B------:R-:W-:-:S04]  /*10c20*/  LOP3.LUT R0, R7, 0x80000000, RZ, 0xc0, !PT ;  /* 0x8000000007007812 */ /* 0x000fc800078ec0ff */
[----:B------:R-:W-:-:S04]  /*10c30*/  SHF.R.U32.HI R5, RZ, 0x18, R0 ;  /* 0x00000018ff057819 */ /* 0x000fc80000011600 */
[----:B------:R-:W-:-:S04]  /*10c40*/  LOP3.LUT R4, R4, R5, RZ, 0xfc, !PT ;  /* 0x0000000504047212 */ /* 0x000fc800078efcff */
[----:B------:R-:W-:-:S07]  /*10c50*/  PRMT R0, R4, 0x7610, R0 ;  /* 0x0000761004007816 */ /* 0x000fce0000000000 */
.L_x_8363:
[----:B------:R-:W-:Y:S05]  /*10c60*/  BSYNC B0 ;  /* 0x0000000000007941 */ /* 0x000fea0003800000 */
.L_x_8362:
[----:B------:R-:W-:Y:S01]  /*10c70*/  STG.E.U8 desc[UR36][R2.64], R0 ;  /* 0x0000000002007986 */ /* 0x000fe2000c101124 */
[----:B------:R-:W-:Y:S05]  /*10c80*/  EXIT ;  /* 0x000000000000794d */ /* 0x000fea0003800000 */
.L_x_8360:
        /* <DEDUP_REMOVED lines=17> */
.L_x_8367:
[----:B------:R-:W-:-:S04]  /*10da0*/  LOP3.LUT R0, R7, 0x80000000, RZ, 0xc0, !PT ;  /* 0x8000000007007812 */ /* 0x000fc800078ec0ff */
[----:B------:R-:W-:-:S04]  /*10db0*/  SHF.R.U32.HI R5, RZ, 0x18, R0 ;  /* 0x00000018ff057819 */ /* 0x000fc80000011600 */
[----:B------:R-:W-:-:S04]  /*10dc0*/  LOP3.LUT R4, R4, R5, RZ, 0xfc, !PT ;  /* 0x0000000504047212 */ /* 0x000fc800078efcff */
[----:B------:R-:W-:-:S07]  /*10dd0*/  PRMT R0, R4, 0x7610, R0 ;  /* 0x0000761004007816 */ /* 0x000fce0000000000 */
.L_x_8366:
[----:B------:R-:W-:Y:S05]  /*10de0*/  BSYNC B0 ;  /* 0x0000000000007941 */ /* 0x000fea0003800000 */
.L_x_8365:
[----:B------:R-:W-:Y:S01]  /*10df0*/  STG.E.U8 desc[UR36][R2.64], R0 ;  /* 0x0000000002007986 */ /* 0x000fe2000c101124 */
[----:B------:R-:W-:Y:S05]  /*10e00*/  EXIT ;  /* 0x000000000000794d */ /* 0x000fea0003800000 */
.L_x_8359:
        /* <DEDUP_REMOVED lines=22> */
.L_x_8342:
        /* <DEDUP_REMOVED lines=16> */
.L_x_8370:
[----:B------:R-:W-:Y:S05]  /*11070*/  EXIT ;  /* 0x000000000000794d */ /* 0x000fea0003800000 */
.L_x_8369:
[----:B------:R-:W-:-:S06]  /*11080*/  HADD2.F32 R4, -RZ, R16.H0_H0 ;  /* 0x20000010ff047230 */ /* 0x000fcc0000004100 */
[----:B------:R-:W0:Y:S02]  /*11090*/  F2I.U64.TRUNC R4, R4 ;  /* 0x0000000400047311 */ /* 0x000e24000020d800 */
[----:B0-----:R-:W-:Y:S01]  /*110a0*/  STG.E.64 desc[UR36][R2.64], R4 ;  /* 0x0000000402007986 */ /* 0x001fe2000c101b24 */
[----:B------:R-:W-:Y:S05]  /*110b0*/  EXIT ;  /* 0x000000000000794d */ /* 0x000fea0003800000 */
.L_x_8368:
[----:B------:R-:W-:-:S04]  /*110c0*/  HADD2.F32 R16, -RZ, R16.H0_H0 ;  /* 0x20000010ff107230 */ /* 0x000fc80000004100 */
[----:B------:R-:W0:Y:S02]  /*110d0*/  F2I.FTZ.U32.TRUNC.NTZ R5, R16 ;  /* 0x0000001000057305 */ /* 0x000e24000021f000 */
[----:B0-----:R-:W-:Y:S01]  /*110e0*/  STG.E desc[UR36][R2.64], R5 ;  /* 0x0000000502007986 */ /* 0x001fe2000c101924 */
[----:B------:R-:W-:Y:S05]  /*110f0*/  EXIT ;  /* 0x000000000000794d */ /* 0x000fea0003800000 */
.L_x_8371:
        /* <DEDUP_REMOVED lines=16> */
.L_x_10847:


//--------------------- .text._ZN2at6native18elementwise_kernelILi128ELi4EZNS0_22gpu_kernel_impl_nocastIZZZN37_INTERNAL_cee6930f_7_Loss_cu_5b0651e139_GLOBAL__N__cee6930f_7_Loss_cu_5b0651e140binary_cross_entropy_backward_out_kernelERNS_6TensorERKS5_S8_S8_ENKUlvE_clEvENKUlvE1_clEvEUlN3c104HalfESC_SC_E_EEvRNS_18TensorIteratorBaseERKT_EUliE_EEviT1_ --------------------------
	.section	.text._ZN2at6native18elementwise_kernelILi128ELi4EZNS0_22gpu_kernel_impl_nocastIZZZN37_INTERNAL_cee6930f_7_Loss_cu_5b0651e139_GLOBAL__N__cee6930f_7_Loss_cu_5b0651e140binary_cross_entropy_backward_out_kernelERNS_6TensorERKS5_S8_S8_ENKUlvE_clEvENKUlvE1_clEvEUlN3c104HalfESC_SC_E_EEvRNS_18TensorIteratorBaseERKT_EUliE_EEviT1_,"ax",@progbits
	.align	128
        .global         _ZN2at6native18elementwise_kernelILi128ELi4EZNS0_22gpu_kernel_impl_nocastIZZZN37_INTERNAL_cee6930f_7_Loss_cu_5b0651e139_GLOBAL__N__cee6930f_7_Loss_cu_5b0651e140binary_cross_entropy_backward_out_kernelERNS_6TensorERKS5_S8_S8_ENKUlvE_clEvENKUlvE1_clEvEUlN3c104HalfESC_SC_E_EEvRNS_18TensorIteratorBaseERKT_EUliE_EEviT1_
        .type           _ZN2at6native18elementwise_kernelILi128ELi4EZNS0_22gpu_kernel_impl_nocastIZZZN37_INTERNAL_cee6930f_7_Loss_cu_5b0651e139_GLOBAL__N__cee6930f_7_Loss_cu_5b0651e140binary_cross_entropy_backward_out_kernelERNS_6TensorERKS5_S8_S8_ENKUlvE_clEvENKUlvE1_clEvEUlN3c104HalfESC_SC_E_EEvRNS_18TensorIteratorBaseERKT_EUliE_EEviT1_,@function
        .size           _ZN2at6native18elementwise_kernelILi128ELi4EZNS0_22gpu_kernel_impl_nocastIZZZN37_INTERNAL_cee6930f_7_Loss_cu_5b0651e139_GLOBAL__N__cee6930f_7_Loss_cu_5b0651e140binary_cross_entropy_backward_out_kernelERNS_6TensorERKS5_S8_S8_ENKUlvE_clEvENKUlvE1_clEvEUlN3c104HalfESC_SC_E_EEvRNS_18TensorIteratorBaseERKT_EUliE_EEviT1_,(.L_x_10848 - _ZN2at6native18elementwise_kernelILi128ELi4EZNS0_22gpu_kernel_impl_nocastIZZZN37_INTERNAL_cee6930f_7_Loss_cu_5b0651e139_GLOBAL__N__cee6930f_7_Loss_cu_5b0651e140binary_cross_entropy_backward_out_kernelERNS_6TensorERKS5_S8_S8_ENKUlvE_clEvENKUlvE1_clEvEUlN3c104HalfESC_SC_E_EEvRNS_18TensorIteratorBaseERKT_EUliE_EEviT1_)
        .other          _ZN2at6native18elementwise_kernelILi128ELi4EZNS0_22gpu_kernel_impl_nocastIZZZN37_INTERNAL_cee6930f_7_Loss_cu_5b0651e139_GLOBAL__N__cee6930f_7_Loss_cu_5b0651e140binary_cross_entropy_backward_out_kernelERNS_6TensorERKS5_S8_S8_ENKUlvE_clEvENKUlvE1_clEvEUlN3c104HalfESC_SC_E_EEvRNS_18TensorIteratorBaseERKT_EUliE_EEviT1_,@"STO_CUDA_ENTRY STV_DEFAULT"
_ZN2at6native18elementwise_kernelILi128ELi4EZNS0_22gpu_kernel_impl_nocastIZZZN37_INTERNAL_cee6930f_7_Loss_cu_5b0651e139_GLOBAL__N__cee6930f_7_Loss_cu_5b0651e140binary_cross_entropy_backward_out_kernelERNS_6TensorERKS5_S8_S8_ENKUlvE_clEvENKUlvE1_clEvEUlN3c104HalfESC_SC_E_EEvRNS_18TensorIteratorBaseERKT_EUliE_EEviT1_:
.text._ZN2at6native18elementwise_kernelILi128ELi4EZNS0_22gpu_kernel_impl_nocastIZZZN37_INTERNAL_cee6930f_7_Loss_cu_5b0651e139_GLOBAL__N__cee6930f_7_Loss_cu_5b0651e140binary_cross_entropy_backward_out_kernelERNS_6TensorERKS5_S8_S8_ENKUlvE_clEvENKUlvE1_clEvEUlN3c104HalfESC_SC_E_EEvRNS_18TensorIteratorBaseERKT_EUliE_EEviT1_:
        /* <DEDUP_REMOVED lines=389> */
.L_x_8374:
        /* <DEDUP_REMOVED lines=15> */
[----:B------:R-:W-:Y:S01]  /*1940*/  IADD3.X R5, RZ, UR9, RZ, P0, !PT ;  /* 0x00000009ff057c10 */ /* 0x000fe200087fe4ff */
[----:B--2---:R-:W-:-:S05]  /*1950*/  HADD2.F32 R0, -RZ, R8.H0_H0 ;  /* 0x20000008ff007230 */ /* 0x004fca0000004100 */
[----:B------:R-:W-:-:S05]  /*1960*/  FADD.FTZ R2, -R0, 1 ;  /* 0x3f80000000027421 */ /* 0x000fca0000010100 */
[----:B------:R-:W-:Y:S01]  /*1970*/  F2FP.F16.F32.PACK_AB R2, RZ, R2 ;  /* 0x00000002ff02723e */ /* 0x000fe200000000ff */
[----:B---3--:R-:W-:-:S04]  /*1980*/  HADD2.F32 R11, -RZ, R10.H0_H0 ;  /* 0x2000000aff0b7230 */ /* 0x008fc80000004100 */
[----:B------:R-:W-:-:S05]  /*1990*/  HADD2.F32 R9, -RZ, R2.H0_H0 ;  /* 0x20000002ff097230 */ /* 0x000fca0000004100 */
[C---:B------:R-:W-:Y:S01]  /*19a0*/  FMUL.FTZ R9, R0.reuse, R9 ;  /* 0x0000000900097220 */ /* 0x040fe20000410000 */
[----:B------:R-:W-:Y:S01]  /*19b0*/  FADD.FTZ R0, R0, -R11 ;  /* 0x8000000b00007221 */ /* 0x000fe20000010000 */
[----:B----4-:R-:W-:-:S03]  /*19c0*/  HADD2.F32 R6, -RZ, R6.H0_H0 ;  /* 0x20000006ff067230 */ /* 0x010fc60000004100 */
        /* <DEDUP_REMOVED lines=11> */
[----:B------:R-:W-:-:S05]  /*1a80*/  F2FP.F16.F32.PACK_AB R6, RZ, R6 ;  /* 0x00000006ff06723e */ /* 0x000fca00000000ff */
[----:B------:R0:W-:Y:S02]  /*1a90*/  STG.E.U16 desc[UR4][R4.64], R6 ;  /* 0x0000000604007986 */ /* 0x0001e4000c101504 */
.L_x_8373:
[----:B------:R-:W-:Y:S05]  /*1aa0*/  BSYNC B0 ;  /* 0x0000000000007941 */ /* 0x000fea0003800000 */
.L_x_8372:
        /* <DEDUP_REMOVED lines=382> */
.L_x_8377:
        /* <DEDUP_REMOVED lines=16> */
[----:B------:R-:W-:Y:S01]  /*3390*/  ISETP.GE.AND P0, PT, R3, UR6, PT ;  /* 0x0000000603007c0c */ /* 0x000fe2000bf06270 */
        /* <DEDUP_REMOVED lines=401> */
.L_x_8378:
        /* <DEDUP_REMOVED lines=37> */
.L_x_8376:
[----:B------:R-:W-:Y:S05]  /*4f00*/  BSYNC B0 ;  /* 0x0000000000007941 */ /* 0x000fea0003800000 */
.L_x_8375:
        /* <DEDUP_REMOVED lines=381> */
.L_x_8379:
        /* <DEDUP_REMOVED lines=31> */
[----:B0-----:R-:W-:Y:S01]  /*68d0*/  FMUL.FTZ R3, R2, R3 ;  /* 0x0000000302037220 */ /* 0x001fe20000410000 */
[----:B------:R-:W-:-:S04]  /*68e0*/  IADD3 R2, P0, R5, UR6, RZ ;  /* 0x0000000605027c10 */ /* 0x000fc8000ff1e0ff */
[----:B------:R-:W-:Y:S02]  /*68f0*/  F2FP.F16.F32.PACK_AB R4, RZ, R3 ;  /* 0x00000003ff04723e */ /* 0x000fe400000000ff */
[----:B------:R-:W-:-:S05]  /*6900*/  IADD3.X R3, RZ, UR7, RZ, P0, !PT ;  /* 0x00000007ff037c10 */ /* 0x000fca00087fe4ff */
[----:B------:R-:W-:Y:S01]  /*6910*/  STG.E.U16 desc[UR4][R2.64], R4 ;  /* 0x0000000402007986 */ /* 0x000fe2000c101504 */
[----:B------:R-:W-:Y:S05]  /*6920*/  EXIT ;  /* 0x000000000000794d */ /* 0x000fea0003800000 */
.L_x_8380:
        /* <DEDUP_REMOVED lines=13> */
.L_x_10848:


//--------------------- .text._ZN2at6native27unrolled_elementwise_kernelIZZZN37_INTERNAL_cee6930f_7_Loss_cu_5b0651e139_GLOBAL__N__cee6930f_7_Loss_cu_5b0651e140binary_cross_entropy_backward_out_kernelERNS_6TensorERKS4_S7_S7_ENKUlvE_clEvENKUlvE1_clEvEUlN3c104HalfESB_SB_E_St5arrayIPcLm4EELi4E23TrivialOffsetCalculatorILi3EjESG_ILi1EjENS0_6memory15LoadWithoutCastENSJ_16StoreWithoutCastEEEviT_T0_T2_T3_T4_T5_ --------------------------
	.section	.text._ZN2at6native27unrolled_elementwise_kernelIZZZN37_INTERNAL_cee6930f_7_Loss_cu_5b0651e139_GLOBAL__N__cee6930f_7_Loss_cu_5b0651e140binary_cross_entropy_backward_out_kernelERNS_6TensorERKS4_S7_S7_ENKUlvE_clEvENKUlvE1_clEvEUlN3c104HalfESB_SB_E_St5arrayIPcLm4EELi4E23TrivialOffsetCalculatorILi3EjESG_ILi1EjENS0_6memory15LoadWithoutCastENSJ_16StoreWithoutCastEEEviT_T0_T2_T3_T4_T5_,"ax",@progbits
	.align	128
        .global         _ZN2at6native27unrolled_elementwise_kernelIZZZN37_INTERNAL_cee6930f_7_Loss_cu_5b0651e139_GLOBAL__N__cee6930f_7_Loss_cu_5b0651e140binary_cross_entropy_backward_out_kernelERNS_6TensorERKS4_S7_S7_ENKUlvE_clEvENKUlvE1_clEvEUlN3c104HalfESB_SB_E_St5arrayIPcLm4EELi4E23TrivialOffsetCalculatorILi3EjESG_ILi1EjENS0_6memory15LoadWithoutCastENSJ_16StoreWithoutCastEEEviT_T0_T2_T3_T4_T5_
        .type           _ZN2at6native27unrolled_elementwise_kernelIZZZN37_INTERNAL_cee6930f_7_Loss_cu_5b0651e139_GLOBAL__N__cee6930f_7_Loss_cu_5b0651e140binary_cross_entropy_backward_out_kernelERNS_6TensorERKS4_S7_S7_ENKUlvE_clEvENKUlvE1_clEvEUlN3c104HalfESB_SB_E_St5arrayIPcLm4EELi4E23TrivialOffsetCalculatorILi3EjESG_ILi1EjENS0_6memory15LoadWithoutCastENSJ_16StoreWithoutCastEEEviT_T0_T2_T3_T4_T5_,@function
        .size           _ZN2at6native27unrolled_elementwise_kernelIZZZN37_INTERNAL_cee6930f_7_Loss_cu_5b0651e139_GLOBAL__N__cee6930f_7_Loss_cu_5b0651e140binary_cross_entropy_backward_out_kernelERNS_6TensorERKS4_S7_S7_ENKUlvE_clEvENKUlvE1_clEvEUlN3c104HalfESB_SB_E_St5arrayIPcLm4EELi4E23TrivialOffsetCalculatorILi3EjESG_ILi1EjENS0_6memory15LoadWithoutCastENSJ_16StoreWithoutCastEEEviT_T0_T2_T3_T4_T5_,(.L_x_10849 - _ZN2at6native27unrolled_elementwise_kernelIZZZN37_INTERNAL_cee6930f_7_Loss_cu_5b0651e139_GLOBAL__N__cee6930f_7_Loss_cu_5b0651e140binary_cross_entropy_backward_out_kernelERNS_6TensorERKS4_S7_S7_ENKUlvE_clEvENKUlvE1_clEvEUlN3c104HalfESB_SB_E_St5arrayIPcLm4EELi4E23TrivialOffsetCalculatorILi3EjESG_ILi1EjENS0_6memory15LoadWithoutCastENSJ_16StoreWithoutCastEEEviT_T0_T2_T3_T4_T5_)
        .other          _ZN2at6native27unrolled_elementwise_kernelIZZZN37_INTERNAL_cee6930f_7_Loss_cu_5b0651e139_GLOBAL__N__cee6930f_7_Loss_cu_5b0651e140binary_cross_entropy_backward_out_kernelERNS_6TensorERKS4_S7_S7_ENKUlvE_clEvENKUlvE1_clEvEUlN3c104HalfESB_SB_E_St5arrayIPcLm4EELi4E23TrivialOffsetCalculatorILi3EjESG_ILi1EjENS0_6memory15LoadWithoutCastENSJ_16StoreWithoutCastEEEviT_T0_T2_T3_T4_T5_,@"STO_CUDA_ENTRY STV_DEFAULT"
_ZN2at6native27unrolled_elementwise_kernelIZZZN37_INTERNAL_cee6930f_7_Loss_cu_5b0651e139_GLOBAL__N__cee6930f_7_Loss_cu_5b0651e140binary_cross_entropy_backward_out_kernelERNS_6TensorERKS4_S7_S7_ENKUlvE_clEvENKUlvE1_clEvEUlN3c104HalfESB_SB_E_St5arrayIPcLm4EELi4E23TrivialOffsetCalculatorILi3EjESG_ILi1EjENS0_6memory15LoadWithoutCastENSJ_16StoreWithoutCastEEEviT_T0_T2_T3_T4_T5_:
.text._ZN2at6native27unrolled_elementwise_kernelIZZZN37_INTERNAL_cee6930f_7_Loss_cu_5b0651e139_GLOBAL__N__cee6930f_7_Loss_cu_5b0651e140binary_cross_entropy_backward_out_kernelERNS_6TensorERKS4_S7_S7_ENKUlvE_clEvENKUlvE1_clEvEUlN3c104HalfESB_SB_E_St5arrayIPcLm4EELi4E23TrivialOffsetCalculatorILi3EjESG_ILi1EjENS0_6memory15LoadWithoutCastENSJ_16StoreWithoutCastEEEviT_T0_T2_T3_T4_T5_:
        /* <DEDUP_REMOVED lines=10> */
[----:B------:R-:W-:Y:S02]  /*00a0*/  @!P0 LEA R29, R0, R11, 0x9 ;  /* 0x0000000b001d8211 */ /* 0x000fe400078e48ff */
[----:B------:R-:W-:-:S04]  /*00b0*/  @!P0 IADD3 R11, R11, 0x80, RZ ;  /* 0x000000800b0b8810 */ /* 0x000fc80007ffe0ff */
[----:B------:R-:W-:-:S13]  /*00c0*/  ISETP.GE.AND P1, PT, R11, R2, PT ;  /* 0x000000020b00720c */ /* 0x000fda0003f26270 */
[----:B------:R-:W0:Y:S01]  /*00d0*/  @!P1 LDC.64 R12, c[0x0][0x220] ;  /* 0x00008800ff0c9b82 */ /* 0x000e220000000a00 */
[----:B------:R-:W-:Y:S02]  /*00e0*/  @!P1 LEA R5, R0, R11, 0x9 ;  /* 0x0000000b00059211 */ /* 0x000fe400078e48ff */
[----:B------:R-:W-:-:S04]  /*00f0*/  @!P1 IADD3 R11, R11, 0x80, RZ ;  /* 0x000000800b0b9810 */ /* 0x000fc80007ffe0ff */
[----:B------:R-:W-:Y:S01]  /*0100*/  ISETP.GE.AND P3, PT, R11, R2, PT ;  /* 0x000000020b00720c */ /* 0x000fe20003f66270 */
[----:B------:R-:W1:Y:S08]  /*0110*/  @!P1 LDC.64 R6, c[0x0][0x228] ;  /* 0x00008a00ff069b82 */ /* 0x000e700000000a00 */
[----:B------:R-:W2:Y:S04]  /*0120*/  @!P1 LDC.64 R8, c[0x0][0x230] ;  /* 0x00008c00ff089b82 */ /* 0x000ea80000000a00 */
[----:B------:R-:W-:-:S02]  /*0130*/  @!P3 LEA R25, R0, R11, 0x9 ;  /* 0x0000000b0019b211 */ /* 0x000fc400078e48ff */
[----:B------:R-:W-:Y:S01]  /*0140*/  @!P3 IADD3 R11, R11, 0x80, RZ ;  /* 0x000000800b0bb810 */ /* 0x000fe20007ffe0ff */
[----:B0-----:R-:W-:Y:S01]  /*0150*/  @!P1 IMAD.WIDE.U32 R12, R5, 0x2, R12 ;  /* 0x00000002050c9825 */ /* 0x001fe200078e000c */
[----:B------:R-:W0:Y:S02]  /*0160*/  @!P3 LDC.64 R22, c[0x0][0x220] ;  /* 0x00008800ff16bb82 */ /* 0x000e240000000a00 */
[----:B------:R-:W-:Y:S02]  /*0170*/  ISETP.GE.AND P2, PT, R11, R2, PT ;  /* 0x000000020b00720c */ /* 0x000fe40003f46270 */
[----:B------:R3:W5:Y:S01]  /*0180*/  @!P1 LDG.E.U16 R3, desc[UR4][R12.64] ;  /* 0x000000040c039981 */ /* 0x000762000c1e1500 */
[----:B-1----:R-:W-:-:S03]  /*0190*/  @!P1 IMAD.WIDE.U32 R6, R5, 0x2, R6 ;  /* 0x0000000205069825 */ /* 0x002fc600078e0006 */
[----:B------:R-:W1:Y:S02]  /*01a0*/  @!P3 LDC.64 R20, c[0x0][0x228] ;  /* 0x00008a00ff14bb82 */ /* 0x000e640000000a00 */
[----:B------:R4:W5:Y:S06]  /*01b0*/  @!P1 LDG.E.U16 R4, desc[UR4][R6.64] ;  /* 0x0000000406049981 */ /* 0x00096c000c1e1500 */
[----:B---3--:R-:W3:Y:S01]  /*01c0*/  @!P3 LDC.64 R12, c[0x0][0x230] ;  /* 0x00008c00ff0cbb82 */ /* 0x008ee20000000a00 */
[----:B----4-:R-:W-:-:S07]  /*01d0*/  PRMT R6, RZ, 0x7610, R6 ;  /* 0x00007610ff067816 */ /* 0x010fce0000000006 */
[----:B------:R-:W4:Y:S01]  /*01e0*/  @!P2 LDC.64 R14, c[0x0][0x220] ;  /* 0x00008800ff0eab82 */ /* 0x000f220000000a00 */
[----:B------:R-:W-:Y:S01]  /*01f0*/  PRMT R7, RZ, 0x7610, R7 ;  /* 0x00007610ff077816 */ /* 0x000fe20000000007 */
[----:B0-----:R-:W-:-:S05]  /*0200*/  @!P3 IMAD.WIDE.U32 R22, R25, 0x2, R22 ;  /* 0x000000021916b825 */ /* 0x001fca00078e0016 */
[----:B------:R0:W5:Y:S01]  /*0210*/  @!P3 LDG.E.U16 R6, desc[UR4][R22.64] ;  /* 0x000000041606b981 */ /* 0x000162000c1e1500 */
[----:B-1----:R-:W-:-:S04]  /*0220*/  @!P3 IMAD.WIDE.U32 R20, R25, 0x2, R20 ;  /* 0x000000021914b825 */ /* 0x002fc800078e0014 */
[----:B--2---:R-:W-:Y:S01]  /*0230*/  @!P1 IMAD.WIDE.U32 R8, R5, 0x2, R8 ;  /* 0x0000000205089825 */ /* 0x004fe200078e0008 */
[----:B------:R1:W5:Y:S01]  /*0240*/  @!P3 LDG.E.U16 R7, desc[UR4][R20.64] ;  /* 0x000000041407b981 */ /* 0x000362000c1e1500 */
[----:B------:R-:W-:Y:S01]  /*0250*/  @!P2 LEA R11, R0, R11, 0x9 ;  /* 0x0000000b000ba211 */ /* 0x000fe200078e48ff */
[----:B------:R-:W2:Y:S01]  /*0260*/  @!P2 LDC.64 R16, c[0x0][0x228] ;  /* 0x00008a00ff10ab82 */ /* 0x000ea20000000a00 */
[----:B---3--:R-:W-:-:S07]  /*0270*/  @!P3 IMAD.WIDE.U32 R12, R25, 0x2, R12 ;  /* 0x00000002190cb825 */ /* 0x008fce00078e000c */
[----:B------:R-:W3:Y:S08]  /*0280*/  @!P0 LDC.64 R24, c[0x0][0x220] ;  /* 0x00008800ff188b82 */ /* 0x000ef00000000a00 */
[----:B0-----:R-:W0:Y:S08]  /*0290*/  @!P0 LDC.64 R22, c[0x0][0x228] ;  /* 0x00008a00ff168b82 */ /* 0x001e300000000a00 */
[----:B-1----:R-:W1:Y:S01]  /*02a0*/  @!P0 LDC.64 R20, c[0x0][0x230] ;  /* 0x00008c00ff148b82 */ /* 0x002e620000000a00 */
[----:B------:R-:W-:Y:S01]  /*02b0*/  PRMT R5, RZ, 0x7610, R5 ;  /* 0x00007610ff057816 */ /* 0x000fe20000000005 */
[----:B----4-:R-:W-:-:S05]  /*02c0*/  @!P2 IMAD.WIDE.U32 R14, R11, 0x2, R14 ;  /* 0x000000020b0ea825 */ /* 0x010fca00078e000e */
[----:B------:R4:W5:Y:S01]  /*02d0*/  @!P1 LDG.E.U16 R5, desc[UR4][R8.64] ;  /* 0x0000000408059981 */ /* 0x000962000c1e1500 */
[----:B------:R-:W-:Y:S01]  /*02e0*/  PRMT R26, RZ, 0x7610, R26 ;  /* 0x00007610ff1a7816 */ /* 0x000fe2000000001a */
[C---:B---3--:R-:W-:Y:S01]  /*02f0*/  @!P0 IMAD.WIDE.U32 R24, R29.reuse, 0x2, R24 ;  /* 0x000000021d188825 */ /* 0x048fe200078e0018 */
[----:B------:R-:W-:Y:S01]  /*0300*/  PRMT R28, RZ, 0x7610, R28 ;  /* 0x00007610ff1c7816 */ /* 0x000fe2000000001c */
[----:B------:R-:W3:Y:S03]  /*0310*/  @!P2 LDC.64 R18, c[0x0][0x230] ;  /* 0x00008c00ff12ab82 */ /* 0x000ee60000000a00 */
[----:B------:R-:W5:Y:S01]  /*0320*/  @!P0 LDG.E.U16 R26, desc[UR4][R24.64] ;  /* 0x00000004181a8981 */ /* 0x000f62000c1e1500 */
[----:B----4-:R-:W-:Y:S01]  /*0330*/  PRMT R9, RZ, 0x7610, R9 ;  /* 0x00007610ff097816 */ /* 0x010fe20000000009 */
[----:B0-----:R-:W-:-:S05]  /*0340*/  @!P0 IMAD.WIDE.U32 R22, R29, 0x2, R22 ;  /* 0x000000021d168825 */ /* 0x001fca00078e0016 */
[----:B------:R0:W5:Y:S01]  /*0350*/  @!P2 LDG.E.U16 R9, desc[UR4][R14.64] ;  /* 0x000000040e09a981 */ /* 0x000162000c1e1500 */
[----:B-1----:R-:W-:-:S03]  /*0360*/  @!P0 IMAD.WIDE.U32 R20, R29, 0x2, R20 ;  /* 0x000000021d148825 */ /* 0x002fc600078e0014 */
[----:B------:R-:W5:Y:S01]  /*0370*/  @!P0 LDG.E.U16 R28, desc[UR4][R22.64] ;  /* 0x00000004161c8981 */ /* 0x000f62000c1e1500 */
[----:B0-----:R-:W-:-:S06]  /*0380*/  PRMT R14, RZ, 0x7610, R14 ;  /* 0x00007610ff0e7816 */ /* 0x001fcc000000000e */
[----:B------:R-:W5:Y:S01]  /*0390*/  @!P0 LDG.E.U16 R14, desc[UR4][R20.64] ;  /* 0x00000004140e8981 */ /* 0x000f62000c1e1500 */
[----:B------:R-:W-:-:S06]  /*03a0*/  PRMT R8, RZ, 0x7610, R8 ;  /* 0x00007610ff087816 */ /* 0x000fcc0000000008 */
[----:B------:R0:W5:Y:S01]  /*03b0*/  @!P3 LDG.E.U16 R8, desc[UR4][R12.64] ;  /* 0x000000040c08b981 */ /* 0x000162000c1e1500 */
[----:B------:R-:W-:Y:S01]  /*03c0*/  PRMT R10, RZ, 0x7610, R10 ;  /* 0x00007610ff0a7816 */ /* 0x000fe2000000000a */
[----:B--2---:R-:W-:Y:S01]  /*03d0*/  @!P2 IMAD.WIDE.U32 R16, R11, 0x2, R16 ;  /* 0x000000020b10a825 */ /* 0x004fe200078e0010 */
[----:B------:R-:W-:-:S03]  /*03e0*/  MOV R15, R27 ;  /* 0x0000001b000f7202 */ /* 0x000fc60000000f00 */
[----:B---3--:R-:W-:Y:S01]  /*03f0*/  @!P2 IMAD.WIDE.U32 R18, R11, 0x2, R18 ;  /* 0x000000020b12a825 */ /* 0x008fe200078e0012 */
[----:B0-----:R-:W0:Y:S01]  /*0400*/  @!P0 LDC.64 R12, c[0x0][0x218] ;  /* 0x00008600ff0c8b82 */ /* 0x001e220000000a00 */
[----:B------:R-:W-:Y:S01]  /*0410*/  PRMT R11, RZ, 0x7610, R11 ;  /* 0x00007610ff0b7816 */ /* 0x000fe2000000000b */
[----:B------:R1:W5:Y:S01]  /*0420*/  @!P2 LDG.E.U16 R10, desc[UR4][R16.64] ;  /* 0x00000004100aa981 */ /* 0x000362000c1e1500 */
[----:B------:R-:W-:-:S04]  /*0430*/  IADD3 R29, R15, 0x80, RZ ;  /* 0x000000800f1d7810 */ /* 0x000fc80007ffe0ff */
[----:B------:R2:W5:Y:S01]  /*0440*/  @!P2 LDG.E.U16 R11, desc[UR4][R18.64] ;  /* 0x00000004120ba981 */ /* 0x000562000c1e1500 */
[----:B-1----:R-:W-:Y:S01]  /*0450*/  IADD3 R17, R15, 0x100, RZ ;  /* 0x000001000f117810 */ /* 0x002fe20007ffe0ff */
[----:B------:R-:W-:Y:S03]  /*0460*/  BSSY B0, `(.L_x_8381) ;  /* 0x000001e000007945 */ /* 0x000fe60003800000 */
[----:B------:R-:W-:Y:S02]  /*0470*/  ISETP.GE.AND P2, PT, R17, R2, PT ;  /* 0x000000021100720c */ /* 0x000fe40003f46270 */
[----:B--2---:R-:W-:Y:S02]  /*0480*/  IADD3 R19, R15, 0x180, RZ ;  /* 0x000001800f137810 */ /* 0x004fe40007ffe0ff */
[----:B------:R-:W-:Y:S02]  /*0490*/  @!P0 LEA R17, R0, R27, 0x9 ;  /* 0x0000001b00118211 */ /* 0x000fe400078e48ff */
[----:B------:R-:W-:-:S02]  /*04a0*/  @!P0 MOV R15, R29 ;  /* 0x0000001d000f8202 */ /* 0x000fc40000000f00 */
[-C--:B------:R-:W-:Y:S01]  /*04b0*/  ISETP.GE.AND P1, PT, R29, R2.reuse, PT ;  /* 0x000000021d00720c */ /* 0x080fe20003f26270 */
[----:B0-----:R-:W-:Y:S01]  /*04c0*/  @!P0 IMAD.WIDE.U32 R12, R17, 0x2, R12 ;  /* 0x00000002110c8825 */ /* 0x001fe200078e000c */
[-C--:B------:R-:W-:Y:S02]  /*04d0*/  ISETP.GE.AND P3, PT, R19, R2.reuse, PT ;  /* 0x000000021300720c */ /* 0x080fe40003f66270 */
[----:B------:R-:W-:Y:S01]  /*04e0*/  ISETP.GE.AND P4, PT, R15, R2, PT ;  /* 0x000000020f00720c */ /* 0x000fe20003f86270 */
[----:B------:R-:W-:-:S12]  /*04f0*/  @P0 BRA `(.L_x_8382) ;  /* 0x0000000000500947 */ /* 0x000fd80003800000 */
        /* <DEDUP_REMOVED lines=20> */
.L_x_8382:
[----:B------:R-:W-:Y:S05]  /*0640*/  BSYNC B0 ;  /* 0x0000000000007941 */ /* 0x000fea0003800000 */
.L_x_8381:
        /* <DEDUP_REMOVED lines=22> */
.L_x_8384:
[----:B------:R-:W-:Y:S05]  /*07b0*/  BSYNC B0 ;  /* 0x0000000000007941 */ /* 0x000fea0003800000 */
.L_x_8383:
        /* <DEDUP_REMOVED lines=22> */
.L_x_8386:
[----:B------:R-:W-:Y:S05]  /*0920*/  BSYNC B0 ;  /* 0x0000000000007941 */ /* 0x000fea0003800000 */
.L_x_8385:
        /* <DEDUP_REMOVED lines=22> */
.L_x_8388:
[----:B------:R-:W-:Y:S05]  /*0a90*/  BSYNC B0 ;  /* 0x0000000000007941 */ /* 0x000fea0003800000 */
.L_x_8387:
[----:B-----5:R0:W-:Y:S01]  /*0aa0*/  @!P0 STG.E.U16 desc[UR4][R12.64], R14 ;  /* 0x0000000e0c008986 */ /* 0x0201e2000c101504 */
[----:B------:R-:W-:Y:S04]  /*0ab0*/  BSSY B0, `(.L_x_8389) ;  /* 0x000000c000007945 */ /* 0x000fe80003800000 */
[----:B------:R-:W-:Y:S05]  /*0ac0*/  @P4 BRA `(.L_x_8390) ;  /* 0x0000000000284947 */ /* 0x000fea0003800000 */
[----:B------:R-:W1:Y:S01]  /*0ad0*/  LDC.64 R8, c[0x0][0x218] ;  /* 0x00008600ff087b82 */ /* 0x000e620000000a00 */
[----:B------:R-:W-:Y:S02]  /*0ae0*/  LEA R7, R0, R15, 0x9 ;  /* 0x0000000f00077211 */ /* 0x000fe400078e48ff */
[----:B------:R-:W-:-:S04]  /*0af0*/  IADD3 R15, R15, 0x80, RZ ;  /* 0x000000800f0f7810 */ /* 0x000fc80007ffe0ff */
[----:B------:R-:W-:-:S13]  /*0b00*/  ISETP.GE.AND P0, PT, R15, R2, PT ;  /* 0x000000020f00720c */ /* 0x000fda0003f06270 */
[----:B------:R-:W-:Y:S02]  /*0b10*/  @!P0 LEA R11, R0, R15, 0x9 ;  /* 0x0000000f000b8211 */ /* 0x000fe400078e48ff */
[----:B------:R-:W-:Y:S01]  /*0b20*/  @!P0 IADD3 R15, R15, 0x80, RZ ;  /* 0x000000800f0f8810 */ /* 0x000fe20007ffe0ff */
[----:B-1----:R-:W-:-:S04]  /*0b30*/  IMAD.WIDE.U32 R6, R7, 0x2, R8 ;  /* 0x0000000207067825 */ /* 0x002fc800078e0008 */
[----:B------:R-:W-:Y:S01]  /*0b40*/  @!P0 IMAD.WIDE.U32 R8, R11, 0x2, R8 ;  /* 0x000000020b088825 */ /* 0x000fe200078e0008 */
[----:B------:R1:W-:Y:S04]  /*0b50*/  STG.E.U16 desc[UR4][R6.64], R3 ;  /* 0x0000000306007986 */ /* 0x0003e8000c101504 */
[----:B------:R1:W-:Y:S02]  /*0b60*/  @!P0 STG.E.U16 desc[UR4][R8.64], R4 ;  /* 0x0000000408008986 */ /* 0x0003e4000c101504 */
.L_x_8390:
[----:B------:R-:W-:Y:S05]  /*0b70*/  BSYNC B0 ;  /* 0x0000000000007941 */ /* 0x000fea0003800000 */
.L_x_8389:
[----:B------:R-:W-:-:S13]  /*0b80*/  ISETP.GE.AND P0, PT, R15, R2, PT ;  /* 0x000000020f00720c */ /* 0x000fda0003f06270 */
[----:B------:R-:W-:Y:S05]  /*0b90*/  @P0 EXIT ;  /* 0x000000000000094d */ /* 0x000fea0003800000 */
[----:B-1----:R-:W1:Y:S01]  /*0ba0*/  LDC.64 R2, c[0x0][0x218] ;  /* 0x00008600ff027b82 */ /* 0x002e620000000a00 */
[----:B------:R-:W-:-:S05]  /*0bb0*/  LEA R15, R0, R15, 0x9 ;  /* 0x0000000f000f7211 */ /* 0x000fca00078e48ff */
[----:B-1----:R-:W-:-:S05]  /*0bc0*/  IMAD.WIDE.U32 R2, R15, 0x2, R2 ;  /* 0x000000020f027825 */ /* 0x002fca00078e0002 */
[----:B------:R-:W-:Y:S01]  /*0bd0*/  STG.E.U16 desc[UR4][R2.64], R5 ;  /* 0x0000000502007986 */ /* 0x000fe2000c101504 */
[----:B------:R-:W-:Y:S05]  /*0be0*/  EXIT ;  /* 0x000000000000794d */ /* 0x000fea0003800000 */
.L_x_8391:
        /* <DEDUP_REMOVED lines=9> */
.L_x_10849:


//--------------------- .text._ZN2at6native29vectorized_elementwise_kernelILi2EZZZN37_INTERNAL_cee6930f_7_Loss_cu_5b0651e139_GLOBAL__N__cee6930f_7_Loss_cu_5b0651e140binary_cross_entropy_backward_out_kernelERNS_6TensorERKS4_S7_S7_ENKUlvE_clEvENKUlvE1_clEvEUlN3c104HalfESB_SB_E_St5arrayIPcLm4EEEEviT0_T1_ --------------------------
	.section	.text._ZN2at6native29vectorized_elementwise_kernelILi2EZZZN37_INTERNAL_cee6930f_7_Loss_cu_5b0651e139_GLOBAL__N__cee6930f_7_Loss_cu_5b0651e140binary_cross_entropy_backward_out_kernelERNS_6TensorERKS4_S7_S7_ENKUlvE_clEvENKUlvE1_clEvEUlN3c104HalfESB_SB_E_St5arrayIPcLm4EEEEviT0_T1_,"ax",@progbits
	.align	128
        .global         _ZN2at6native29vectorized_elementwise_kernelILi2EZZZN37_INTERNAL_cee6930f_7_Loss_cu_5b0651e139_GLOBAL__N__cee6930f_7_Loss_cu_5b0651e140binary_cross_entropy_backward_out_kernelERNS_6TensorERKS4_S7_S7_ENKUlvE_clEvENKUlvE1_clEvEUlN3c104HalfESB_SB_E_St5arrayIPcLm4EEEEviT0_T1_
        .type           _ZN2at6native29vectorized_elementwise_kernelILi2EZZZN37_INTERNAL_cee6930f_7_Loss_cu_5b0651e139_GLOBAL__N__cee6930f_7_Loss_cu_5b0651e140binary_cross_entropy_backward_out_kernelERNS_6TensorERKS4_S7_S7_ENKUlvE_clEvENKUlvE1_clEvEUlN3c104HalfESB_SB_E_St5arrayIPcLm4EEEEviT0_T1_,@function
        .size           _ZN2at6native29vectorized_elementwise_kernelILi2EZZZN37_INTERNAL_cee6930f_7_Loss_cu_5b0651e139_GLOBAL__N__cee6930f_7_Loss_cu_5b0651e140binary_cross_entropy_backward_out_kernelERNS_6TensorERKS4_S7_S7_ENKUlvE_clEvENKUlvE1_clEvEUlN3c104HalfESB_SB_E_St5arrayIPcLm4EEEEviT0_T1_,(.L_x_10850 - _ZN2at6native29vectorized_elementwise_kernelILi2EZZZN37_INTERNAL_cee6930f_7_Loss_cu_5b0651e139_GLOBAL__N__cee6930f_7_Loss_cu_5b0651e140binary_cross_entropy_backward_out_kernelERNS_6TensorERKS4_S7_S7_ENKUlvE_clEvENKUlvE1_clEvEUlN3c104HalfESB_SB_E_St5arrayIPcLm4EEEEviT0_T1_)
        .other          _ZN2at6native29vectorized_elementwise_kernelILi2EZZZN37_INTERNAL_cee6930f_7_Loss_cu_5b0651e139_GLOBAL__N__cee6930f_7_Loss_cu_5b0651e140binary_cross_entropy_backward_out_kernelERNS_6TensorERKS4_S7_S7_ENKUlvE_clEvENKUlvE1_clEvEUlN3c104HalfESB_SB_E_St5arrayIPcLm4EEEEviT0_T1_,@"STO_CUDA_ENTRY STV_DEFAULT"
_ZN2at6native29vectorized_elementwise_kernelILi2EZZZN37_INTERNAL_cee6930f_7_Loss_cu_5b0651e139_GLOBAL__N__cee6930f_7_Loss_cu_5b0651e140binary_cross_entropy_backward_out_kernelERNS_6TensorERKS4_S7_S7_ENKUlvE_clEvENKUlvE1_clEvEUlN3c104HalfESB_SB_E_St5arrayIPcLm4EEEEviT0_T1_:
.text._ZN2at6native29vectorized_elementwise_kernelILi2EZZZN37_INTERNAL_cee6930f_7_Loss_cu_5b0651e139_GLOBAL__N__cee6930f_7_Loss_cu_5b0651e140binary_cross_entropy_backward_out_kernelERNS_6TensorERKS4_S7_S7_ENKUlvE_clEvENKUlvE1_clEvEUlN3c104HalfESB_SB_E_St5arrayIPcLm4EEEEviT0_T1_:
        /* <DEDUP_REMOVED lines=10> */
[----:B------:R-:W2:Y:S08]  /*00a0*/  LDC.64 R12, c[0x0][0x230] ;  /* 0x00008c00ff0c7b82 */ /* 0x000eb00000000a00 */
[----:B------:R-:W3:Y:S01]  /*00b0*/  LDC.64 R4, c[0x0][0x220] ;  /* 0x00008800ff047b82 */ /* 0x000ee20000000a00 */
[----:B-1----:R-:W-:-:S04]  /*00c0*/  IMAD.WIDE R14, R2, 0x2, R14 ;  /* 0x00000002020e7825 */ /* 0x002fc800078e020e */
[----:B0-----:R-:W-:-:S05]  /*00d0*/  IMAD.WIDE.U32 R14, R0, 0x4, R14 ;  /* 0x00000004000e7825 */ /* 0x001fca00078e000e */
[----:B------:R-:W4:Y:S01]  /*00e0*/  LDG.E R16, desc[UR4][R14.64] ;  /* 0x000000040e107981 */ /* 0x000f22000c1e1900 */
[----:B--2---:R-:W-:-:S03]  /*00f0*/  IMAD.WIDE R12, R2, 0x2, R12 ;  /* 0x00000002020c7825 */ /* 0x004fc600078e020c */
[----:B------:R-:W2:Y:S01]  /*0100*/  LDG.E R20, desc[UR4][R14.64+0x200] ;  /* 0x000200040e147981 */ /* 0x000ea2000c1e1900 */
[----:B------:R-:W-:-:S03]  /*0110*/  IMAD.WIDE.U32 R12, R0, 0x4, R12 ;  /* 0x00000004000c7825 */ /* 0x000fc600078e000c */
[----:B------:R-:W5:Y:S04]  /*0120*/  LDG.E R6, desc[UR4][R14.64+0x400] ;  /* 0x000400040e067981 */ /* 0x000f68000c1e1900 */
[----:B------:R-:W2:Y:S01]  /*0130*/  LDG.E R18, desc[UR4][R12.64] ;  /* 0x000000040c127981 */ /* 0x000ea2000c1e1900 */
[----:B---3--:R-:W-:-:S03]  /*0140*/  IMAD.WIDE R4, R2, 0x2, R4 ;  /* 0x0000000202047825 */ /* 0x008fc600078e0204 */
[----:B------:R-:W3:Y:S01]  /*0150*/  LDG.E R17, desc[UR4][R12.64+0x200] ;  /* 0x000200040c117981 */ /* 0x000ee2000c1e1900 */
[----:B------:R-:W-:-:S03]  /*0160*/  IMAD.WIDE.U32 R4, R0, 0x4, R4 ;  /* 0x0000000400047825 */ /* 0x000fc600078e0004 */
[----:B------:R-:W5:Y:S04]  /*0170*/  LDG.E R8, desc[UR4][R14.64+0x600] ;  /* 0x000600040e087981 */ /* 0x000f68000c1e1900 */
[----:B------:R-:W3:Y:S04]  /*0180*/  LDG.E R19, desc[UR4][R4.64] ;  /* 0x0000000404137981 */ /* 0x000ee8000c1e1900 */
[----:B------:R-:W5:Y:S04]  /*0190*/  LDG.E R9, desc[UR4][R4.64+0x200] ;  /* 0x0002000404097981 */ /* 0x000f68000c1e1900 */
[----:B------:R-:W5:Y:S04]  /*01a0*/  LDG.E R3, desc[UR4][R12.64+0x400] ;  /* 0x000400040c037981 */ /* 0x000f68000c1e1900 */
[----:B------:R-:W5:Y:S04]  /*01b0*/  LDG.E R11, desc[UR4][R12.64+0x600] ;  /* 0x000600040c0b7981 */ /* 0x000f68000c1e1900 */
[----:B------:R-:W5:Y:S04]  /*01c0*/  LDG.E R7, desc[UR4][R4.64+0x400] ;  /* 0x0004000404077981 */ /* 0x000f68000c1e1900 */
[----:B------:R2:W5:Y:S01]  /*01d0*/  LDG.E R10, desc[UR4][R4.64+0x600] ;  /* 0x00060004040a7981 */ /* 0x000562000c1e1900 */
[----:B----4-:R-:W-:-:S05]  /*01e0*/  HADD2.F32 R21, -RZ, R16.H0_H0 ;  /* 0x20000010ff157230 */ /* 0x010fca0000004100 */
[----:B------:R-:W-:Y:S01]  /*01f0*/  FADD.FTZ R22, -R21, 1 ;  /* 0x3f80000015167421 */ /* 0x000fe20000010100 */
[----:B------:R-:W-:-:S04]  /*0200*/  HADD2.F32 R16, -RZ, R16.H1_H1 ;  /* 0x30000010ff107230 */ /* 0x000fc80000004100 */
[----:B------:R-:W-:Y:S01]  /*0210*/  F2FP.F16.F32.PACK_AB R22, RZ, R22 ;  /* 0x00000016ff16723e */ /* 0x000fe200000000ff */
[----:B------:R-:W-:-:S04]  /*0220*/  FADD.FTZ R23, -R16, 1 ;  /* 0x3f80000010177421 */ /* 0x000fc80000010100 */
[----:B------:R-:W-:Y:S01]  /*0230*/  HADD2.F32 R22, -RZ, R22.H0_H0 ;  /* 0x20000016ff167230 */ /* 0x000fe20000004100 */
[----:B------:R-:W-:-:S04]  /*0240*/  F2FP.F16.F32.PACK_AB R23, RZ, R23 ;  /* 0x00000017ff17723e */ /* 0x000fc800000000ff */
[----:B------:R-:W-:Y:S01]  /*0250*/  FMUL.FTZ R22, R21, R22 ;  /* 0x0000001615167220 */ /* 0x000fe20000410000 */
[----:B------:R-:W-:-:S04]  /*0260*/  HADD2.F32 R23, -RZ, R23.H0_H0 ;  /* 0x20000017ff177230 */ /* 0x000fc80000004100 */
[----:B------:R-:W-:Y:S01]  /*0270*/  F2FP.F16.F32.PACK_AB R22, RZ, R22 ;  /* 0x00000016ff16723e */ /* 0x000fe200000000ff */
[----:B--2---:R-:W-:Y:S02]  /*0280*/  HADD2.F32 R4, -RZ, R18.H0_H0 ;  /* 0x20000012ff047230 */ /* 0x004fe40000004100 */
[----:B------:R-:W-:Y:S02]  /*0290*/  FMUL.FTZ R23, R16, R23 ;  /* 0x0000001710177220 */ /* 0x000fe40000410000 */
[----:B------:R-:W-:Y:S02]  /*02a0*/  HADD2.F32 R22, -RZ, R22.H0_H0 ;  /* 0x20000016ff167230 */ /* 0x000fe40000004100 */
[----:B------:R-:W-:Y:S01]  /*02b0*/  FADD.FTZ R21, R21, -R4 ;  /* 0x8000000415157221 */ /* 0x000fe20000010000 */
[----:B------:R-:W-:Y:S02]  /*02c0*/  F2FP.F16.F32.PACK_AB R23, RZ, R23 ;  /* 0x00000017ff17723e */ /* 0x000fe400000000ff */
[----:B------:R-:W-:Y:S01]  /*02d0*/  FMNMX.FTZ R22, RZ, R22, !PT ;  /* 0x00000016ff167209 */ /* 0x000fe20007810000 */
[----:B------:R-:W-:-:S02]  /*02e0*/  HADD2.F32 R13, -RZ, R18.H1_H1 ;  /* 0x30000012ff0d7230 */ /* 0x000fc40000004100 */
[--C-:B------:R-:W-:Y:S01]  /*02f0*/  HADD2.F32 R5, -RZ, R20.reuse.H0_H0 ;  /* 0x20000014ff057230 */ /* 0x100fe20000004100 */
[----:B------:R-:W-:Y:S01]  /*0300*/  F2FP.F16.F32.PACK_AB R22, R21, R22 ;  /* 0x000000161516723e */ /* 0x000fe200000000ff */
[----:B------:R-:W-:Y:S02]  /*0310*/  HADD2.F32 R23, -RZ, R23.H0_H0 ;  /* 0x20000017ff177230 */ /* 0x000fe40000004100 */
[----:B------:R-:W-:Y:S02]  /*0320*/  HADD2.F32 R20, -RZ, R20.H1_H1 ;  /* 0x30000014ff147230 */ /* 0x000fe40000004100 */
[----:B------:R-:W-:Y:S01]  /*0330*/  FADD.FTZ R16, R16, -R13 ;  /* 0x8000000d10107221 */ /* 0x000fe20000010000 */
[----:B------:R-:W-:Y:S01]  /*0340*/  FADD.FTZ R14, -R5, 1 ;  /* 0x3f800000050e7421 */ /* 0x000fe20000010100 */
[--C-:B------:R-:W-:Y:S02]  /*0350*/  HADD2.F32 R13, -RZ, R22.reuse.H1_H1 ;  /* 0x30000016ff0d7230 */ /* 0x100fe40000004100 */
[----:B---3--:R-:W-:Y:S01]  /*0360*/  HADD2.F32 R12, -RZ, R19.H0_H0 ;  /* 0x20000013ff0c7230 */ /* 0x008fe20000004100 */
[----:B------:R-:W-:Y:S01]  /*0370*/  FMNMX.FTZ R23, RZ, R23, !PT ;  /* 0x00000017ff177209 */ /* 0x000fe20007810000 */
[----:B------:R-:W-:Y:S01]  /*0380*/  FADD.FTZ R15, -R20, 1 ;  /* 0x3f800000140f7421 */ /* 0x000fe20000010100 */
[----:B------:R-:W-:Y:S01]  /*0390*/  HADD2.F32 R4, -RZ, R22.H0_H0 ;  /* 0x20000016ff047230 */ /* 0x000fe20000004100 */
[----:B------:R-:W-:Y:S01]  /*03a0*/  F2FP.F16.F32.PACK_AB R14, RZ, R14 ;  /* 0x0000000eff0e723e */ /* 0x000fe200000000ff */
[----:B------:R-:W-:Y:S01]  /*03b0*/  FMUL.FTZ R12, R12, R13 ;  /* 0x0000000d0c0c7220 */ /* 0x000fe20000410000 */
[----:B------:R-:W-:-:S02]  /*03c0*/  F2FP.F16.F32.PACK_AB R23, R16, R23 ;  /* 0x000000171017723e */ /* 0x000fc400000000ff */
[----:B------:R-:W-:Y:S01]  /*03d0*/  F2FP.F16.F32.PACK_AB R15, RZ, R15 ;  /* 0x0000000fff0f723e */ /* 0x000fe200000000ff */
[----:B------:R-:W0:Y:S01]  /*03e0*/  MUFU.RCP R4, R4 ;  /* 0x0000000400047308 */ /* 0x000e220000001000 */
[----:B------:R-:W-:Y:S01]  /*03f0*/  HADD2.F32 R16, -RZ, R14.H0_H0 ;  /* 0x2000000eff107230 */ /* 0x000fe20000004100 */
[----:B------:R-:W-:Y:S01]  /*0400*/  F2FP.F16.F32.PACK_AB R12, RZ, R12 ;  /* 0x0000000cff0c723e */ /* 0x000fe200000000ff */
[--C-:B------:R-:W-:Y:S02]  /*0410*/  HADD2.F32 R14, -RZ, R23.reuse.H1_H1 ;  /* 0x30000017ff0e7230 */ /* 0x100fe40000004100 */
[----:B------:R-:W-:Y:S02]  /*0420*/  HADD2.F32 R23, -RZ, R23.H0_H0 ;  /* 0x20000017ff177230 */ /* 0x000fe40000004100 */
[----:B------:R-:W-:Y:S02]  /*0430*/  HADD2.F32 R15, -RZ, R15.H0_H0 ;  /* 0x2000000fff0f7230 */ /* 0x000fe40000004100 */
[----:B------:R-:W-:-:S02]  /*0440*/  HADD2.F32 R19, -RZ, R19.H1_H1 ;  /* 0x30000013ff137230 */ /* 0x000fc40000004100 */
[----:B------:R-:W-:Y:S01]  /*0450*/  FMUL.FTZ R16, R5, R16 ;  /* 0x0000001005107220 */ /* 0x000fe20000410000 */
[----:B------:R-:W-:Y:S02]  /*0460*/  HADD2.F32 R13, -RZ, R12.H0_H0 ;  /* 0x2000000cff0d7230 */ /* 0x000fe40000004100 */
[----:B------:R-:W-:Y:S01]  /*0470*/  FMUL.FTZ R15, R20, R15 ;  /* 0x0000000f140f7220 */ /* 0x000fe20000410000 */
[----:B------:R-:W1:Y:S01]  /*0480*/  MUFU.RCP R12, R23 ;  /* 0x00000017000c7308 */ /* 0x000e620000001000 */
[----:B------:R-:W-:Y:S01]  /*0490*/  FMUL.FTZ R14, R19, R14 ;  /* 0x0000000e130e7220 */ /* 0x000fe20000410000 */
[----:B------:R-:W-:Y:S02]  /*04a0*/  F2FP.F16.F32.PACK_AB R16, RZ, R16 ;  /* 0x00000010ff10723e */ /* 0x000fe400000000ff */
[----:B------:R-:W-:Y:S01]  /*04b0*/  F2FP.F16.F32.PACK_AB R15, RZ, R15 ;  /* 0x0000000fff0f723e */ /* 0x000fe200000000ff */
[----:B------:R-:W-:Y:S01]  /*04c0*/  HADD2.F32 R18, -RZ, R17.H0_H0 ;  /* 0x20000011ff127230 */ /* 0x000fe20000004100 */
[----:B------:R-:W-:Y:S01]  /*04d0*/  F2FP.F16.F32.PACK_AB R14, RZ, R14 ;  /* 0x0000000eff0e723e */ /* 0x000fe200000000ff */
[----:B------:R-:W-:-:S02]  /*04e0*/  HADD2.F32 R16, -RZ, R16.H0_H0 ;  /* 0x20000010ff107230 */ /* 0x000fc40000004100 */
[----:B0-----:R-:W-:Y:S01]  /*04f0*/  FMUL.FTZ R4, R13, R4 ;  /* 0x000000040d047220 */ /* 0x001fe20000410000 */
[----:B------:R-:W-:Y:S02]  /*0500*/  HADD2.F32 R19, -RZ, R17.H1_H1 ;  /* 0x30000011ff137230 */ /* 0x000fe40000004100 */
[----:B------:R-:W-:Y:S02]  /*0510*/  HADD2.F32 R17, -RZ, R15.H0_H0 ;  /* 0x2000000fff117230 */ /* 0x000fe40000004100 */
[----:B------:R-:W-:Y:S01]  /*0520*/  FADD.FTZ R15, R5, -R18 ;  /* 0x80000012050f7221 */ /* 0x000fe20000010000 */
[----:B------:R-:W-:Y:S01]  /*0530*/  HADD2.F32 R13, -RZ, R14.H0_H0 ;  /* 0x2000000eff0d7230 */ /* 0x000fe20000004100 */
[----:B------:R-:W-:Y:S01]  /*0540*/  FMNMX.FTZ R16, RZ, R16, !PT ;  /* 0x00000010ff107209 */ /* 0x000fe20007810000 */
[----:B------:R-:W-:Y:S01]  /*0550*/  FADD.FTZ R20, R20, -R19 ;  /* 0x8000001314147221 */ /* 0x000fe20000010000 */
[----:B------:R-:W-:Y:S01]  /*0560*/  FMNMX.FTZ R17, RZ, R17, !PT ;  /* 0x00000011ff117209 */ /* 0x000fe20007810000 */
[----:B-----5:R-:W-:-:S02]  /*0570*/  HADD2.F32 R14, -RZ, R6.H0_H0 ;  /* 0x20000006ff0e7230 */ /* 0x020fc40000004100 */
[----:B-1----:R-:W-:Y:S01]  /*0580*/  FMUL.FTZ R5, R13, R12 ;  /* 0x0000000c0d057220 */ /* 0x002fe20000410000 */
[----:B------:R-:W-:Y:S01]  /*0590*/  F2FP.F16.F32.PACK_AB R13, R15, R16 ;  /* 0x000000100f0d723e */ /* 0x000fe200000000ff */
[--C-:B------:R-:W-:Y:S01]  /*05a0*/  HADD2.F32 R19, -RZ, R9.reuse.H1_H1 ;  /* 0x30000009ff137230 */ /* 0x100fe20000004100 */
[----:B------:R-:W-:Y:S01]  /*05b0*/  F2FP.F16.F32.PACK_AB R12, R20, R17 ;  /* 0x00000011140c723e */ /* 0x000fe200000000ff */
[----:B------:R-:W-:Y:S02]  /*05c0*/  HADD2.F32 R17, -RZ, R9.H0_H0 ;  /* 0x20000009ff117230 */ /* 0x000fe40000004100 */
[----:B------:R-:W-:Y:S01]  /*05d0*/  FADD.FTZ R9, -R14, 1 ;  /* 0x3f8000000e097421 */ /* 0x000fe20000010100 */
[----:B------:R-:W-:Y:S02]  /*05e0*/  HADD2.F32 R18, -RZ, R13.H1_H1 ;  /* 0x3000000dff127230 */ /* 0x000fe40000004100 */
[----:B------:R-:W-:Y:S02]  /*05f0*/  HADD2.F32 R16, -RZ, R6.H1_H1 ;  /* 0x30000006ff107230 */ /* 0x000fe40000004100 */
[----:B------:R-:W-:Y:S01]  /*0600*/  HADD2.F32 R15, -RZ, R8.H0_H0 ;  /* 0x20000008ff0f7230 */ /* 0x000fe20000004100 */
[----:B------:R-:W-:Y:S01]  /*0610*/  F2FP.F16.F32.PACK_AB R20, RZ, R9 ;  /* 0x00000009ff14723e */ /* 0x000fe200000000ff */
[----:B------:R-:W-:-:S02]  /*0620*/  HADD2.F32 R6, -RZ, R12.H1_H1 ;  /* 0x3000000cff067230 */ /* 0x000fc40000004100 */
[----:B------:R-:W-:Y:S01]  /*0630*/  FMUL.FTZ R9, R17, R18 ;  /* 0x0000001211097220 */ /* 0x000fe20000410000 */
[----:B------:R-:W-:Y:S02]  /*0640*/  HADD2.F32 R8, -RZ, R8.H1_H1 ;  /* 0x30000008ff087230 */ /* 0x000fe40000004100 */
[----:B------:R-:W-:Y:S01]  /*0650*/  FADD.FTZ R18, -R16, 1 ;  /* 0x3f80000010127421 */ /* 0x000fe20000010100 */
[----:B------:R-:W-:Y:S02]  /*0660*/  HADD2.F32 R17, -RZ, R20.H0_H0 ;  /* 0x20000014ff117230 */ /* 0x000fe40000004100 */
[----:B------:R-:W-:Y:S01]  /*0670*/  FMUL.FTZ R6, R19, R6 ;  /* 0x0000000613067220 */ /* 0x000fe20000410000 */
[----:B------:R-:W-:Y:S01]  /*0680*/  FADD.FTZ R21, -R15, 1 ;  /* 0x3f8000000f157421 */ /* 0x000fe20000010100 */
[----:B------:R-:W-:Y:S02]  /*0690*/  HADD2.F32 R19, -RZ, R3.H0_H0 ;  /* 0x20000003ff137230 */ /* 0x000fe40000004100 */
[----:B------:R-:W-:Y:S01]  /*06a0*/  FADD.FTZ R23, -R8, 1 ;  /* 0x3f80000008177421 */ /* 0x000fe20000010100 */
[----:B------:R-:W-:Y:S01]  /*06b0*/  F2FP.F16.F32.PACK_AB R18, RZ, R18 ;  /* 0x00000012ff12723e */ /* 0x000fe200000000ff */
[C---:B------:R-:W-:Y:S01]  /*06c0*/  FMUL.FTZ R17, R14.reuse, R17 ;  /* 0x000000110e117220 */ /* 0x040fe20000410000 */
[----:B------:R-:W-:Y:S01]  /*06d0*/  F2FP.F16.F32.PACK_AB R21, RZ, R21 ;  /* 0x00000015ff15723e */ /* 0x000fe200000000ff */
[----:B------:R-:W-:Y:S01]  /*06e0*/  FADD.FTZ R14, R14, -R19 ;  /* 0x800000130e0e7221 */ /* 0x000fe20000010000 */
[----:B------:R-:W-:Y:S01]  /*06f0*/  F2FP.F16.F32.PACK_AB R23, RZ, R23 ;  /* 0x00000017ff17723e */ /* 0x000fe200000000ff */
[----:B------:R-:W-:-:S02]  /*0700*/  HADD2.F32 R19, -RZ, R18.H0_H0 ;  /* 0x20000012ff137230 */ /* 0x000fc40000004100 */
[----:B------:R-:W-:Y:S02]  /*0710*/  HADD2.F32 R3, -RZ, R3.H1_H1 ;  /* 0x30000003ff037230 */ /* 0x000fe40000004100 */
[----:B------:R-:W-:Y:S02]  /*0720*/  HADD2.F32 R20, -RZ, R21.H0_H0 ;  /* 0x20000015ff147230 */ /* 0x000fe40000004100 */
[C---:B------:R-:W-:Y:S01]  /*0730*/  FMUL.FTZ R18, R16.reuse, R19 ;  /* 0x0000001310127220 */ /* 0x040fe20000410000 */
[----:B------:R-:W-:Y:S02]  /*0740*/  HADD2.F32 R23, -RZ, R23.H0_H0 ;  /* 0x20000017ff177230 */ /* 0x000fe40000004100 */
[----:B------:R-:W-:Y:S01]  /*0750*/  FADD.FTZ R3, R16, -R3 ;  /* 0x8000000310037221 */ /* 0x000fe20000010000 */
[----:B------:R-:W-:Y:S01]  /*0760*/  F2FP.F16.F32.PACK_AB R16, RZ, R17 ;  /* 0x00000011ff10723e */ /* 0x000fe200000000ff */
[----:B------:R-:W-:Y:S02]  /*0770*/  HADD2.F32 R13, -RZ, R13.H0_H0 ;  /* 0x2000000dff0d7230 */ /* 0x000fe40000004100 */
[----:B------:R-:W-:Y:S01]  /*0780*/  FMUL.FTZ R17, R15, R20 ;  /* 0x000000140f117220 */ /* 0x000fe20000410000 */
[----:B------:R-:W-:Y:S01]  /*0790*/  FMUL.FTZ R23, R8, R23 ;  /* 0x0000001708177220 */ /* 0x000fe20000410000 */
[----:B------:R-:W-:-:S02]  /*07a0*/  HADD2.F32 R22, -RZ, R11.H0_H0 ;  /* 0x2000000bff167230 */ /* 0x000fc40000004100 */
[----:B------:R-:W-:Y:S02]  /*07b0*/  HADD2.F32 R19, -RZ, R11.H1_H1 ;  /* 0x3000000bff137230 */ /* 0x000fe40000004100 */
[----:B------:R-:W-:Y:S01]  /*07c0*/  HADD2.F32 R11, -RZ, R16.H0_H0 ;  /* 0x20000010ff0b7230 */ /* 0x000fe20000004100 */
[----:B------:R-:W-:Y:S01]  /*07d0*/  F2FP.F16.F32.PACK_AB R18, RZ, R18 ;  /* 0x00000012ff12723e */ /* 0x000fe200000000ff */
[----:B------:R-:W0:Y:S01]  /*07e0*/  MUFU.RCP R16, R13 ;  /* 0x0000000d00107308 */ /* 0x000e220000001000 */
[----:B------:R-:W-:Y:S02]  /*07f0*/  F2FP.F16.F32.PACK_AB R17, RZ, R17 ;  /* 0x00000011ff11723e */ /* 0x000fe400000000ff */
[----:B------:R-:W-:Y:S01]  /*0800*/  F2FP.F16.F32.PACK_AB R23, RZ, R23 ;  /* 0x00000017ff17723e */ /* 0x000fe200000000ff */
[----:B------:R-:W-:Y:S01]  /*0810*/  FADD.FTZ R8, R8, -R19 ;  /* 0x8000001308087221 */ /* 0x000fe20000010000 */
[----:B------:R-:W-:Y:S01]  /*0820*/  FMNMX.FTZ R19, RZ, R11, !PT ;  /* 0x0000000bff137209 */ /* 0x000fe20007810000 */
[----:B------:R-:W-:Y:S01]  /*0830*/  HADD2.F32 R18, -RZ, R18.H0_H0 ;  /* 0x20000012ff127230 */ /* 0x000fe20000004100 */
[----:B------:R-:W-:Y:S01]  /*0840*/  F2FP.F16.F32.PACK_AB R9, RZ, R9 ;  /* 0x00000009ff09723e */ /* 0x000fe200000000ff */
[----:B------:R-:W-:-:S02]  /*0850*/  HADD2.F32 R17, -RZ, R17.H0_H0 ;  /* 0x20000011ff117230 */ /* 0x000fc40000004100 */
[----:B------:R-:W-:Y:S01]  /*0860*/  HADD2.F32 R23, -RZ, R23.H0_H0 ;  /* 0x20000017ff177230 */ /* 0x000fe20000004100 */
[----:B------:R-:W-:Y:S01]  /*0870*/  F2FP.F16.F32.PACK_AB R19, R14, R19 ;  /* 0x000000130e13723e */ /* 0x000fe200000000ff */
[----:B------:R-:W-:Y:S01]  /*0880*/  FADD.FTZ R15, R15, -R22 ;  /* 0x800000160f0f7221 */ /* 0x000fe20000010000 */
[----:B------:R-:W-:Y:S01]  /*0890*/  HADD2.F32 R11, -RZ, R12.H0_H0 ;  /* 0x2000000cff0b7230 */ /* 0x000fe20000004100 */
[----:B------:R-:W-:Y:S01]  /*08a0*/  FMNMX.FTZ R14, RZ, R18, !PT ;  /* 0x00000012ff0e7209 */ /* 0x000fe20007810000 */
[----:B------:R-:W-:Y:S01]  /*08b0*/  HADD2.F32 R9, -RZ, R9.H0_H0 ;  /* 0x20000009ff097230 */ /* 0x000fe20000004100 */
[----:B------:R-:W-:Y:S02]  /*08c0*/  FMNMX.FTZ R12, RZ, R17, !PT ;  /* 0x00000011ff0c7209 */ /* 0x000fe40007810000 */
[----:B------:R-:W-:Y:S01]  /*08d0*/  FMNMX.FTZ R23, RZ, R23, !PT ;  /* 0x00000017ff177209 */ /* 0x000fe20007810000 */
[--C-:B------:R-:W-:Y:S01]  /*08e0*/  HADD2.F32 R20, -RZ, R19.reuse.H0_H0 ;  /* 0x20000013ff147230 */ /* 0x100fe20000004100 */
[----:B------:R-:W-:Y:S01]  /*08f0*/  F2FP.F16.F32.PACK_AB R14, R3, R14 ;  /* 0x0000000e030e723e */ /* 0x000fe200000000ff */
[----:B------:R-:W-:Y:S01]  /*0900*/  HADD2.F32 R18, -RZ, R19.H1_H1 ;  /* 0x30000013ff127230 */ /* 0x000fe20000004100 */
[----:B------:R-:W-:Y:S01]  /*0910*/  F2FP.F16.F32.PACK_AB R19, R15, R12 ;  /* 0x0000000c0f13723e */ /* 0x000fe200000000ff */
[----:B------:R-:W-:Y:S01]  /*0920*/  HADD2.F32 R17, -RZ, R7.H0_H0 ;  /* 0x20000007ff117230 */ /* 0x000fe20000004100 */
[----:B------:R-:W-:Y:S01]  /*0930*/  F2FP.F16.F32.PACK_AB R23, R8, R23 ;  /* 0x000000170817723e */ /* 0x000fe200000000ff */
[----:B0-----:R-:W-:-:S02]  /*0940*/  FMUL.FTZ R12, R9, R16 ;  /* 0x00000010090c7220 */ /* 0x001fc40000410000 */
[----:B------:R-:W0:Y:S01]  /*0950*/  LDC.64 R8, c[0x0][0x218] ;  /* 0x00008600ff087b82 */ /* 0x000e220000000a00 */
[----:B------:R-:W1:Y:S01]  /*0960*/  MUFU.RCP R11, R11 ;  /* 0x0000000b000b7308 */ /* 0x000e620000001000 */
[----:B------:R-:W-:Y:S02]  /*0970*/  HADD2.F32 R13, -RZ, R14.H0_H0 ;  /* 0x2000000eff0d7230 */ /* 0x000fe40000004100 */
[----:B------:R-:W-:Y:S01]  /*0980*/  FMUL.FTZ R15, R17, R18 ;  /* 0x00000012110f7220 */ /* 0x000fe20000410000 */
[--C-:B------:R-:W-:Y:S02]  /*0990*/  HADD2.F32 R21, -RZ, R23.reuse.H1_H1 ;  /* 0x30000017ff157230 */ /* 0x100fe40000004100 */
[----:B------:R-:W-:Y:S02]  /*09a0*/  HADD2.F32 R23, -RZ, R23.H0_H0 ;  /* 0x20000017ff177230 */ /* 0x000fe40000004100 */
[----:B------:R-:W-:Y:S01]  /*09b0*/  HADD2.F32 R18, -RZ, R10.H0_H0 ;  /* 0x2000000aff127230 */ /* 0x000fe20000004100 */
[----:B------:R2:W3:Y:S01]  /*09c0*/  MUFU.RCP R3, R20 ;  /* 0x0000001400037308 */ /* 0x0004e20000001000 */
[----:B------:R-:W-:-:S02]  /*09d0*/  HADD2.F32 R17, -RZ, R14.H1_H1 ;  /* 0x3000000eff117230 */ /* 0x000fc40000004100 */
[----:B------:R-:W-:Y:S02]  /*09e0*/  HADD2.F32 R16, -RZ, R7.H1_H1 ;  /* 0x30000007ff107230 */ /* 0x000fe40000004100 */
[----:B------:R-:W-:Y:S01]  /*09f0*/  HADD2.F32 R10, -RZ, R10.H1_H1 ;  /* 0x3000000aff0a7230 */ /* 0x000fe20000004100 */
[----:B------:R-:W-:Y:S01]  /*0a00*/  F2FP.F16.F32.PACK_AB R7, RZ, R6 ;  /* 0x00000006ff07723e */ /* 0x000fe200000000ff */
[--C-:B--2---:R-:W-:Y:S02]  /*0a10*/  HADD2.F32 R20, -RZ, R19.reuse.H0_H0 ;  /* 0x20000013ff147230 */ /* 0x104fe40000004100 */
[----:B------:R-:W-:Y:S01]  /*0a20*/  HADD2.F32 R19, -RZ, R19.H1_H1 ;  /* 0x30000013ff137230 */ /* 0x000fe20000004100 */
[----:B------:R-:W2:Y:S01]  /*0a30*/  MUFU.RCP R13, R13 ;  /* 0x0000000d000d7308 */ /* 0x000ea20000001000 */
[----:B------:R-:W-:Y:S01]  /*0a40*/  FMUL.FTZ R16, R16, R17 ;  /* 0x0000001110107220 */ /* 0x000fe20000410000 */
[----:B------:R-:W-:Y:S02]  /*0a50*/  FMUL.FTZ R21, R10, R21 ;  /* 0x000000150a157220 */ /* 0x000fe40000410000 */
[----:B------:R-:W-:-:S04]  /*0a60*/  FMUL.FTZ R18, R18, R19 ;  /* 0x0000001312127220 */ /* 0x000fc80000410000 */
[----:B------:R-:W4:Y:S01]  /*0a70*/  MUFU.RCP R14, R20 ;  /* 0x00000014000e7308 */ /* 0x000f220000001000 */
[----:B------:R-:W-:-:S07]  /*0a80*/  HADD2.F32 R10, -RZ, R7.H0_H0 ;  /* 0x20000007ff0a7230 */ /* 0x000fce0000004100 */
[----:B------:R-:W5:Y:S01]  /*0a90*/  MUFU.RCP R6, R23 ;  /* 0x0000001700067308 */ /* 0x000f620000001000 */
[----:B------:R-:W-:Y:S02]  /*0aa0*/  F2FP.F16.F32.PACK_AB R15, RZ, R15 ;  /* 0x0000000fff0f723e */ /* 0x000fe400000000ff */
[----:B------:R-:W-:Y:S02]  /*0ab0*/  F2FP.F16.F32.PACK_AB R16, RZ, R16 ;  /* 0x00000010ff10723e */ /* 0x000fe400000000ff */
[----:B------:R-:W-:Y:S02]  /*0ac0*/  F2FP.F16.F32.PACK_AB R18, RZ, R18 ;  /* 0x00000012ff12723e */ /* 0x000fe400000000ff */
[----:B------:R-:W-:Y:S01]  /*0ad0*/  F2FP.F16.F32.PACK_AB R21, RZ, R21 ;  /* 0x00000015ff15723e */ /* 0x000fe200000000ff */
[----:B-1----:R-:W-:Y:S01]  /*0ae0*/  FMUL.FTZ R11, R10, R11 ;  /* 0x0000000b0a0b7220 */ /* 0x002fe20000410000 */
[----:B------:R-:W-:Y:S02]  /*0af0*/  HADD2.F32 R10, -RZ, R15.H0_H0 ;  /* 0x2000000fff0a7230 */ /* 0x000fe40000004100 */
[----:B------:R-:W-:-:S02]  /*0b00*/  HADD2.F32 R16, -RZ, R16.H0_H0 ;  /* 0x20000010ff107230 */ /* 0x000fc40000004100 */
[----:B------:R-:W-:Y:S02]  /*0b10*/  HADD2.F32 R7, -RZ, R18.H0_H0 ;  /* 0x20000012ff077230 */ /* 0x000fe40000004100 */
[----:B------:R-:W-:Y:S02]  /*0b20*/  HADD2.F32 R21, -RZ, R21.H0_H0 ;  /* 0x20000015ff157230 */ /* 0x000fe40000004100 */
[----:B---3--:R-:W-:Y:S01]  /*0b30*/  FMUL.FTZ R3, R10, R3 ;  /* 0x000000030a037220 */ /* 0x008fe20000410000 */
[----:B0-----:R-:W-:-:S04]  /*0b40*/  IMAD.WIDE.U32 R8, R2, 0x2, R8 ;  /* 0x0000000202087825 */ /* 0x001fc800078e0008 */
[----:B--2---:R-:W-:Y:S01]  /*0b50*/  FMUL.FTZ R16, R16, R13 ;  /* 0x0000000d10107220 */ /* 0x004fe20000410000 */
[----:B----4-:R-:W-:Y:S01]  /*0b60*/  FMUL.FTZ R7, R7, R14 ;  /* 0x0000000e07077220 */ /* 0x010fe20000410000 */
[----:B-----5:R-:W-:Y:S01]  /*0b70*/  FMUL.FTZ R6, R21, R6 ;  /* 0x0000000615067220 */ /* 0x020fe20000410000 */
[----:B------:R-:W-:Y:S01]  /*0b80*/  F2FP.F16.F32.PACK_AB R5, R5, R4 ;  /* 0x000000040505723e */ /* 0x000fe200000000ff */
[----:B------:R-:W-:Y:S01]  /*0b90*/  IMAD.WIDE R8, R0, 0x4, R8 ;  /* 0x0000000400087825 */ /* 0x000fe200078e0208 */
[----:B------:R-:W-:Y:S02]  /*0ba0*/  F2FP.F16.F32.PACK_AB R11, R11, R12 ;  /* 0x0000000c0b0b723e */ /* 0x000fe400000000ff */
[----:B------:R-:W-:Y:S02]  /*0bb0*/  F2FP.F16.F32.PACK_AB R3, R16, R3 ;  /* 0x000000031003723e */ /* 0x000fe400000000ff */
[----:B------:R-:W-:Y:S01]  /*0bc0*/  F2FP.F16.F32.PACK_AB R7, R6, R7 ;  /* 0x000000070607723e */ /* 0x000fe200000000ff */
[----:B------:R-:W-:Y:S04]  /*0bd0*/  STG.E desc[UR4][R8.64], R5 ;  /* 0x0000000508007986 */ /* 0x000fe8000c101904 */
[----:B------:R-:W-:Y:S04]  /*0be0*/  STG.E desc[UR4][R8.64+0x200], R11 ;  /* 0x0002000b08007986 */ /* 0x000fe8000c101904 */
[----:B------:R-:W-:Y:S04]  /*0bf0*/  STG.E desc[UR4][R8.64+0x400], R3 ;  /* 0x0004000308007986 */ /* 0x000fe8000c101904 */
[----:B------:R-:W-:Y:S01]  /*0c00*/  STG.E desc[UR4][R8.64+0x600], R7 ;  /* 0x0006000708007986 */ /* 0x000fe2000c101904 */
[----:B------:R-:W-:Y:S05]  /*0c10*/  EXIT ;  /* 0x000000000000794d */ /* 0x000fea0003800000 */
.L_x_8392:
[----:B------:R-:W0:Y:S01]  /*0c20*/  S2R R4, SR_TID.X ;  /* 0x0000000000047919 */ /* 0x000e220000002100 */
[----:B------:R-:W-:Y:S02]  /*0c30*/  PRMT R5, RZ, 0x7610, R5 ;  /* 0x00007610ff057816 */ /* 0x000fe40000000005 */
[----:B------:R-:W-:Y:S02]  /*0c40*/  PRMT R6, RZ, 0x7610, R6 ;  /* 0x00007610ff067816 */ /* 0x000fe40000000006 */
[----:B0-----:R-:W-:Y:S02]  /*0c50*/  ISETP.GE.AND P0, PT, R4, R3, PT ;  /* 0x000000030400720c */ /* 0x001fe40003f06270 */
[----:B------:R-:W-:-:S11]  /*0c60*/  MOV R15, R4 ;  /* 0x00000004000f7202 */ /* 0x000fd60000000f00 */
[----:B------:R-:W-:Y:S01]  /*0c70*/  @!P0 IADD3 R7, R2, R15, RZ ;  /* 0x0000000f02078210 */ /* 0x000fe20007ffe0ff */
[----:B------:R-:W0:Y:S01]  /*0c80*/  @!P0 LDC.64 R22, c[0x0][0x220] ;  /* 0x00008800ff168b82 */ /* 0x000e220000000a00 */
[----:B------:R-:W-:-:S04]  /*0c90*/  @!P0 IADD3 R15, R15, 0x80, RZ ;  /* 0x000000800f0f8810 */ /* 0x000fc80007ffe0ff */
[----:B------:R-:W-:-:S03]  /*0ca0*/  ISETP.GE.AND P1, PT, R15, R3, PT ;  /* 0x000000030f00720c */ /* 0x000fc60003f26270 */
[----:B------:R-:W1:Y:S08]  /*0cb0*/  @!P0 LDC.64 R10, c[0x0][0x228] ;  /* 0x00008a00ff0a8b82 */ /* 0x000e700000000a00 */
[----:B------:R-:W2:Y:S02]  /*0cc0*/  @!P0 LDC.64 R24, c[0x0][0x230] ;  /* 0x00008c00ff188b82 */ /* 0x000ea40000000a00 */
[----:B------:R-:W-:-:S02]  /*0cd0*/  @!P1 IADD3 R9, R2, R15, RZ ;  /* 0x0000000f02099210 */ /* 0x000fc40007ffe0ff */
[----:B------:R-:W-:-:S04]  /*0ce0*/  @!P1 IADD3 R15, R15, 0x80, RZ ;  /* 0x000000800f0f9810 */ /* 0x000fc80007ffe0ff */
[----:B------:R-:W-:Y:S01]  /*0cf0*/  ISETP.GE.AND P2, PT, R15, R3, PT ;  /* 0x000000030f00720c */ /* 0x000fe20003f46270 */
[----:B------:R-:W3:Y:S01]  /*0d00*/  @!P1 LDC.64 R18, c[0x0][0x230] ;  /* 0x00008c00ff129b82 */ /* 0x000ee20000000a00 */
[----:B0-----:R-:W-:-:S05]  /*0d10*/  @!P0 IMAD.WIDE.U32 R22, R7, 0x2, R22 ;  /* 0x0000000207168825 */ /* 0x001fca00078e0016 */
[----:B------:R-:W5:Y:S01]  /*0d20*/  @!P0 LDG.E.U16 R5, desc[UR4][R22.64] ;  /* 0x0000000416058981 */ /* 0x000f62000c1e1500 */
[C---:B-1----:R-:W-:Y:S01]  /*0d30*/  @!P0 IMAD.WIDE.U32 R10, R7.reuse, 0x2, R10 ;  /* 0x00000002070a8825 */ /* 0x042fe200078e000a */
[----:B------:R-:W0:Y:S08]  /*0d40*/  @!P1 LDC.64 R20, c[0x0][0x220] ;  /* 0x00008800ff149b82 */ /* 0x000e300000000a00 */
[----:B------:R-:W1:Y:S01]  /*0d50*/  @!P1 LDC.64 R26, c[0x0][0x228] ;  /* 0x00008a00ff1a9b82 */ /* 0x000e620000000a00 */
[----:B------:R-:W-:Y:S01]  /*0d60*/  @!P2 IADD3 R13, R2, R15, RZ ;  /* 0x0000000f020da210 */ /* 0x000fe20007ffe0ff */
[----:B--2---:R-:W-:Y:S01]  /*0d70*/  @!P0 IMAD.WIDE.U32 R24, R7, 0x2, R24 ;  /* 0x0000000207188825 */ /* 0x004fe200078e0018 */
[----:B------:R-:W-:Y:S01]  /*0d80*/  @!P2 IADD3 R15, R15, 0x80, RZ ;  /* 0x000000800f0fa810 */ /* 0x000fe20007ffe0ff */
[----:B------:R2:W5:Y:S01]  /*0d90*/  @!P0 LDG.E.U16 R6, desc[UR4][R10.64] ;  /* 0x000000040a068981 */ /* 0x000562000c1e1500 */
[----:B------:R-:W-:-:S02]  /*0da0*/  PRMT R7, RZ, 0x7610, R7 ;  /* 0x00007610ff077816 */ /* 0x000fc40000000007 */
[----:B------:R-:W-:Y:S01]  /*0db0*/  ISETP.GE.AND P3, PT, R15, R3, PT ;  /* 0x000000030f00720c */ /* 0x000fe20003f66270 */
[----:B------:R-:W4:Y:S01]  /*0dc0*/  @!P2 LDC.64 R28, c[0x0][0x228] ;  /* 0x00008a00ff1cab82 */ /* 0x000f220000000a00 */
[C---:B---3--:R-:W-:Y:S02]  /*0dd0*/  @!P1 IMAD.WIDE.U32 R18, R9.reuse, 0x2, R18 ;  /* 0x0000000209129825 */ /* 0x048fe400078e0012 */
[----:B------:R3:W5:Y:S05]  /*0de0*/  @!P0 LDG.E.U16 R7, desc[UR4][R24.64] ;  /* 0x0000000418078981 */ /* 0x00076a000c1e1500 */
[----:B------:R-:W4:Y:S01]  /*0df0*/  @!P2 LDC.64 R16, c[0x0][0x220] ;  /* 0x00008800ff10ab82 */ /* 0x000f220000000a00 */
[----:B--2---:R-:W-:Y:S01]  /*0e00*/  PRMT R10, RZ, 0x7610, R10 ;  /* 0x00007610ff0a7816 */ /* 0x004fe2000000000a */
[----:B0-----:R-:W-:Y:S01]  /*0e10*/  @!P1 IMAD.WIDE.U32 R20, R9, 0x2, R20 ;  /* 0x0000000209149825 */ /* 0x001fe200078e0014 */
[----:B------:R-:W-:-:S04]  /*0e20*/  PRMT R8, RZ, 0x7610, R8 ;  /* 0x00007610ff087816 */ /* 0x000fc80000000008 */
[----:B------:R0:W5:Y:S01]  /*0e30*/  @!P1 LDG.E.U16 R10, desc[UR4][R18.64] ;  /* 0x00000004120a9981 */ /* 0x000162000c1e1500 */
[----:B------:R-:W2:Y:S01]  /*0e40*/  @!P2 LDC.64 R22, c[0x0][0x230] ;  /* 0x00008c00ff16ab82 */ /* 0x000ea20000000a00 */
        /* <DEDUP_REMOVED lines=10> */
[----:B----4-:R-:W-:Y:S01]  /*0ef0*/  @!P2 IMAD.WIDE.U32 R28, R13, 0x2, R28 ;  /* 0x000000020d1ca825 */ /* 0x010fe200078e001c */
[----:B------:R-:W-:-:S03]  /*0f00*/  PRMT R11, RZ, 0x7610, R11 ;  /* 0x00007610ff0b7816 */ /* 0x000fc6000000000b */
[C---:B------:R-:W-:Y:S01]  /*0f10*/  @!P2 IMAD.WIDE.U32 R16, R13.reuse, 0x2, R16 ;  /* 0x000000020d10a825 */ /* 0x040fe200078e0010 */
[----:B------:R4:W5:Y:S01]  /*0f20*/  @!P2 LDG.E.U16 R12, desc[UR4][R28.64] ;  /* 0x000000041c0ca981 */ /* 0x000962000c1e1500 */
[----:B0-----:R-:W0:Y:S02]  /*0f30*/  @!P3 LDC.64 R26, c[0x0][0x230] ;  /* 0x00008c00ff1abb82 */ /* 0x001e240000000a00 */
[----:B--2---:R-:W-:Y:S01]  /*0f40*/  @!P2 IMAD.WIDE.U32 R22, R13, 0x2, R22 ;  /* 0x000000020d16a825 */ /* 0x004fe200078e0016 */
[----:B------:R-:W-:Y:S01]  /*0f50*/  PRMT R13, RZ, 0x7610, R13 ;  /* 0x00007610ff0d7816 */ /* 0x000fe2000000000d */
[----:B------:R2:W5:Y:S01]  /*0f60*/  @!P2 LDG.E.U16 R11, desc[UR4][R16.64] ;  /* 0x00000004100ba981 */ /* 0x000562000c1e1500 */
[----:B------:R-:W-:Y:S02]  /*0f70*/  @!P1 IADD3 R0, R2, R15, RZ ;  /* 0x0000000f02009210 */ /* 0x000fe40007ffe0ff */
[----:B------:R-:W-:Y:S01]  /*0f80*/  @!P1 IADD3 R15, R15, 0x80, RZ ;  /* 0x000000800f0f9810 */ /* 0x000fe20007ffe0ff */
[----:B----4-:R-:W4:Y:S01]  /*0f90*/  @!P1 LDC.64 R28, c[0x0][0x228] ;  /* 0x00008a00ff1c9b82 */ /* 0x010f220000000a00 */
[----:B---3--:R-:W-:Y:S01]  /*0fa0*/  @!P3 IMAD.WIDE.U32 R24, R19, 0x2, R24 ;  /* 0x000000021318b825 */ /* 0x008fe200078e0018 */
[----:B------:R3:W5:Y:S01]  /*0fb0*/  @!P2 LDG.E.U16 R13, desc[UR4][R22.64] ;  /* 0x00000004160da981 */ /* 0x000762000c1e1500 */
[----:B--2---:R-:W-:-:S02]  /*0fc0*/  PRMT R17, RZ, 0x7610, R17 ;  /* 0x00007610ff117816 */ /* 0x004fc40000000011 */
        /* <DEDUP_REMOVED lines=8> */
[----:B--2---:R-:W1:Y:S03]  /*1050*/  @!P1 LDC.64 R24, c[0x0][0x230] ;  /* 0x00008c00ff189b82 */ /* 0x004e660000000a00 */
[----:B------:R2:W5:Y:S01]  /*1060*/  @!P3 LDG.E.U16 R16, desc[UR4][R20.64] ;  /* 0x000000041410b981 */ /* 0x000562000c1e1500 */
[----:B----4-:R-:W-:-:S04]  /*1070*/  @!P1 IMAD.WIDE.U32 R28, R0, 0x2, R28 ;  /* 0x00000002001c9825 */ /* 0x010fc800078e001c */
[----:B0-----:R-:W0:Y:S01]  /*1080*/  @!P2 LDC.64 R26, c[0x0][0x220] ;  /* 0x00008800ff1aab82 */ /* 0x001e220000000a00 */
[----:B--2---:R-:W-:Y:S02]  /*1090*/  PRMT R20, RZ, 0x7610, R20 ;  /* 0x00007610ff147816 */ /* 0x004fe40000000014 */
        /* <DEDUP_REMOVED lines=8> */
[----:B--2---:R-:W-:-:S02]  /*1120*/  @!P2 IADD3 R25, R2, R15, RZ ;  /* 0x0000000f0219a210 */ /* 0x004fc40007ffe0ff */
[----:B------:R-:W-:Y:S02]  /*1130*/  @!P2 IADD3 R15, R15, 0x80, RZ ;  /* 0x000000800f0fa810 */ /* 0x000fe40007ffe0ff */
[----:B---3--:R-:W-:Y:S01]  /*1140*/  PRMT R22, RZ, 0x7610, R22 ;  /* 0x00007610ff167816 */ /* 0x008fe20000000016 */
        /* <DEDUP_REMOVED lines=25> */
[----:B0-----:R-:W-:Y:S02]  /*12e0*/  @!P1 IADD3 R29, R2, R15, RZ ;  /* 0x0000000f021d9210 */ /* 0x001fe40007ffe0ff */
[----:B------:R-:W0:Y:S01]  /*12f0*/  @!P1 LDC.64 R14, c[0x0][0x220] ;  /* 0x00008800ff0e9b82 */ /* 0x000e220000000a00 */
[----:B------:R-:W-:Y:S02]  /*1300*/  PRMT R28, RZ, 0x7610, R28 ;  /* 0x00007610ff1c7816 */ /* 0x000fe4000000001c */
        /* <DEDUP_REMOVED lines=12> */
[----:B-----5:R-:W-:Y:S02]  /*13d0*/  HADD2.F32 R6, -RZ, R6.H0_H0 ;  /* 0x20000006ff067230 */ /* 0x020fe40000004100 */
[----:B------:R-:W-:Y:S02]  /*13e0*/  HADD2.F32 R7, -RZ, R7.H0_H0 ;  /* 0x20000007ff077230 */ /* 0x000fe40000004100 */
[----:B------:R-:W-:Y:S02]  /*13f0*/  HADD2.F32 R5, -RZ, R5.H0_H0 ;  /* 0x20000005ff057230 */ /* 0x000fe40000004100 */
[C---:B0-----:R-:W-:Y:S01]  /*1400*/  FADD.FTZ R14, -R6.reuse, 1 ;  /* 0x3f800000060e7421 */ /* 0x041fe20000010100 */
[----:B------:R-:W-:-:S04]  /*1410*/  FADD.FTZ R7, R6, -R7 ;  /* 0x8000000706077221 */ /* 0x000fc80000010000 */
[----:B------:R-:W-:-:S05]  /*1420*/  F2FP.F16.F32.PACK_AB R14, RZ, R14 ;  /* 0x0000000eff0e723e */ /* 0x000fca00000000ff */
[----:B------:R-:W-:-:S05]  /*1430*/  HADD2.F32 R15, -RZ, R14.H0_H0 ;  /* 0x2000000eff0f7230 */ /* 0x000fca0000004100 */
[----:B------:R-:W-:-:S05]  /*1440*/  FMUL.FTZ R14, R6, R15 ;  /* 0x0000000f060e7220 */ /* 0x000fca0000410000 */
[----:B------:R-:W-:-:S05]  /*1450*/  F2FP.F16.F32.PACK_AB R14, RZ, R14 ;  /* 0x0000000eff0e723e */ /* 0x000fca00000000ff */
[----:B------:R-:W-:-:S05]  /*1460*/  HADD2.F32 R14, -RZ, R14.H0_H0 ;  /* 0x2000000eff0e7230 */ /* 0x000fca0000004100 */
        /* <DEDUP_REMOVED lines=9> */
[----:B------:R-:W-:-:S07]  /*1500*/  F2FP.F16.F32.PACK_AB R5, RZ, R5 ;  /* 0x00000005ff05723e */ /* 0x000fce00000000ff */
.L_x_8394:
[----:B------:R-:W-:Y:S05]  /*1510*/  BSYNC B0 ;  /* 0x0000000000007941 */ /* 0x000fea0003800000 */
.L_x_8393:
[----:B0-----:R-:W-:Y:S01]  /*1520*/  IADD3 R14, R4, 0x80, RZ ;  /* 0x00000080040e7810 */ /* 0x001fe20007ffe0ff */
[----:B------:R-:W-:Y:S03]  /*1530*/  BSSY B0, `(.L_x_8395) ;  /* 0x0000017000007945 */ /* 0x000fe60003800000 */
[----:B------:R-:W-:-:S13]  /*1540*/  ISETP.GE.AND P1, PT, R14, R3, PT ;  /* 0x000000030e00720c */ /* 0x000fda0003f26270 */
        /* <DEDUP_REMOVED lines=21> */
.L_x_8396:
[----:B------:R-:W-:Y:S05]  /*16a0*/  BSYNC B0 ;  /* 0x0000000000007941 */ /* 0x000fea0003800000 */
.L_x_8395:
[----:B-----5:R-:W-:Y:S01]  /*16b0*/  IADD3 R6, R4, 0x100, RZ ;  /* 0x0000010004067810 */ /* 0x020fe20007ffe0ff */
[----:B------:R-:W-:Y:S03]  /*16c0*/  BSSY B0, `(.L_x_8397) ;  /* 0x0000017000007945 */ /* 0x000fe60003800000 */
[----:B------:R-:W-:-:S13]  /*16d0*/  ISETP.GE.AND P1, PT, R6, R3, PT ;  /* 0x000000030600720c */ /* 0x000fda0003f26270 */
[----:B------:R-:W-:Y:S05]  /*16e0*/  @P1 BRA `(.L_x_8398) ;  /* 0x0000000000501947 */ /* 0x000fea0003800000 */
[----:B------:R-:W-:Y:S02]  /*16f0*/  HADD2.F32 R12, -RZ, R12.H0_H0 ;  /* 0x2000000cff0c7230 */ /* 0x000fe40000004100 */
        /* <DEDUP_REMOVED lines=19> */
.L_x_8398:
[----:B------:R-:W-:Y:S05]  /*1830*/  BSYNC B0 ;  /* 0x0000000000007941 */ /* 0x000fea0003800000 */
.L_x_8397:
[----:B------:R-:W-:Y:S01]  /*1840*/  IADD3 R6, R4, 0x180, RZ ;  /* 0x0000018004067810 */ /* 0x000fe20007ffe0ff */
        /* <DEDUP_REMOVED lines=23> */
.L_x_8400:
[----:B------:R-:W-:Y:S05]  /*19c0*/  BSYNC B0 ;  /* 0x0000000000007941 */ /* 0x000fea0003800000 */
.L_x_8399:
[----:B------:R-:W0:Y:S01]  /*19d0*/  @!P0 LDC.64 R6, c[0x0][0x218] ;  /* 0x00008600ff068b82 */ /* 0x000e220000000a00 */
[C---:B------:R-:W-:Y:S01]  /*19e0*/  IADD3 R12, R4.reuse, 0x200, RZ ;  /* 0x00000200040c7810 */ /* 0x040fe20007ffe0ff */
[----:B------:R-:W-:Y:S01]  /*19f0*/  BSSY B0, `(.L_x_8401) ;  /* 0x000001f000007945 */ /* 0x000fe20003800000 */
[----:B------:R-:W-:Y:S02]  /*1a00*/  IADD3 R16, R4, 0x280, RZ ;  /* 0x0000028004107810 */ /* 0x000fe40007ffe0ff */
[-C--:B------:R-:W-:Y:S02]  /*1a10*/  ISETP.GE.AND P1, PT, R12, R3.reuse, PT ;  /* 0x000000030c00720c */ /* 0x080fe40003f26270 */
[----:B------:R-:W-:Y:S02]  /*1a20*/  ISETP.GE.AND P2, PT, R16, R3, PT ;  /* 0x000000031000720c */ /* 0x000fe40003f46270 */
[----:B------:R-:W-:Y:S02]  /*1a30*/  @!P0 IADD3 R11, R2, R4, RZ ;  /* 0x00000004020b8210 */ /* 0x000fe40007ffe0ff */
[----:B------:R-:W-:-:S02]  /*1a40*/  IADD3 R12, R4, 0x300, RZ ;  /* 0x00000300040c7810 */ /* 0x000fc40007ffe0ff */
[----:B------:R-:W-:Y:S02]  /*1a50*/  IADD3 R16, R4, 0x380, RZ ;  /* 0x0000038004107810 */ /* 0x000fe40007ffe0ff */
[-C--:B------:R-:W-:Y:S02]  /*1a60*/  ISETP.GE.AND P3, PT, R12, R3.reuse, PT ;  /* 0x000000030c00720c */ /* 0x080fe40003f66270 */
[----:B------:R-:W-:Y:S01]  /*1a70*/  ISETP.GE.AND P4, PT, R16, R3, PT ;  /* 0x000000031000720c */ /* 0x000fe20003f86270 */
[----:B0-----:R-:W-:Y:S01]  /*1a80*/  @!P0 IMAD.WIDE.U32 R6, R11, 0x2, R6 ;  /* 0x000000020b068825 */ /* 0x001fe200078e0006 */
[----:B------:R-:W-:Y:S11]  /*1a90*/  @P1 BRA `(.L_x_8402) ;  /* 0x0000000000501947 */ /* 0x000ff60003800000 */
        /* <DEDUP_REMOVED lines=20> */
.L_x_8402:
[----:B------:R-:W-:Y:S05]  /*1be0*/  BSYNC B0 ;  /* 0x0000000000007941 */ /* 0x000fea0003800000 */
.L_x_8401:
[----:B------:R-:W-:Y:S04]  /*1bf0*/  BSSY B0, `(.L_x_8403) ;  /* 0x0000016000007945 */ /* 0x000fe80003800000 */
        /* <DEDUP_REMOVED lines=21> */
.L_x_8404:
[----:B------:R-:W-:Y:S05]  /*1d50*/  BSYNC B0 ;  /* 0x0000000000007941 */ /* 0x000fea0003800000 */
.L_x_8403:
        /* <DEDUP_REMOVED lines=22> */
.L_x_8406:
[----:B------:R-:W-:Y:S05]  /*1ec0*/  BSYNC B0 ;  /* 0x0000000000007941 */ /* 0x000fea0003800000 */
.L_x_8405:
        /* <DEDUP_REMOVED lines=22> */
.L_x_8408:
[----:B------:R-:W-:Y:S05]  /*2030*/  BSYNC B0 ;  /* 0x0000000000007941 */ /* 0x000fea0003800000 */
.L_x_8407:
[----:B------:R-:W-:Y:S01]  /*2040*/  @!P0 MOV R4, R14 ;  /* 0x0000000e00048202 */ /* 0x000fe20000000f00 */
[----:B------:R0:W-:Y:S01]  /*2050*/  @!P0 STG.E.U16 desc[UR4][R6.64], R5 ;  /* 0x0000000506008986 */ /* 0x0001e2000c101504 */
[----:B------:R-:W-:Y:S04]  /*2060*/  BSSY B0, `(.L_x_8409) ;  /* 0x000002d000007945 */ /* 0x000fe80003800000 */
[----:B------:R-:W-:Y:S01]  /*2070*/  BSSY B1, `(.L_x_8410) ;  /* 0x0000025000017945 */ /* 0x000fe20003800000 */
[----:B------:R-:W-:-:S13]  /*2080*/  ISETP.GE.AND P0, PT, R4, R3, PT ;  /* 0x000000030400720c */ /* 0x000fda0003f06270 */
[----:B0-----:R-:W-:Y:S05]  /*2090*/  @P0 BRA `(.L_x_8411) ;  /* 0x0000000000300947 */ /* 0x001fea0003800000 */
[----:B------:R-:W0:Y:S01]  /*20a0*/  LDC.64 R6, c[0x0][0x218] ;  /* 0x00008600ff067b82 */ /* 0x000e220000000a00 */
[----:B------:R-:W-:Y:S02]  /*20b0*/  IADD3 R5, R2, R4, RZ ;  /* 0x0000000402057210 */ /* 0x000fe40007ffe0ff */
[----:B------:R-:W-:-:S04]  /*20c0*/  IADD3 R4, R4, 0x80, RZ ;  /* 0x0000008004047810 */ /* 0x000fc80007ffe0ff */
        /* <DEDUP_REMOVED lines=9> */
.L_x_8411:
[----:B------:R-:W-:-:S13]  /*2160*/  ISETP.GE.AND P0, PT, R4, R3, PT ;  /* 0x000000030400720c */ /* 0x000fda0003f06270 */
[----:B------:R-:W-:Y:S05]  /*2170*/  @P0 BRA `(.L_x_8413) ;  /* 0x0000000000300947 */ /* 0x000fea0003800000 */
[----:B0-----:R-:W0:Y:S01]  /*2180*/  LDC.64 R6, c[0x0][0x218] ;  /* 0x00008600ff067b82 */ /* 0x001e220000000a00 */
[----:B------:R-:W-:Y:S02]  /*2190*/  IADD3 R5, R2, R4, RZ ;  /* 0x0000000402057210 */ /* 0x000fe40007ffe0ff */
[----:B------:R-:W-:-:S03]  /*21a0*/  IADD3 R4, R4, 0x80, RZ ;  /* 0x0000008004047810 */ /* 0x000fc60007ffe0ff */
[----:B0-----:R-:W-:-:S05]  /*21b0*/  IMAD.WIDE.U32 R6, R5, 0x2, R6 ;  /* 0x0000000205067825 */ /* 0x001fca00078e0006 */
[----:B------:R1:W-:Y:S02]  /*21c0*/  STG.E.U16 desc[UR4][R6.64], R10 ;  /* 0x0000000a06007986 */ /* 0x0003e4000c101504 */
.L_x_8412:
[----:B------:R-:W-:-:S13]  /*21d0*/  ISETP.GE.AND P0, PT, R4, R3, PT ;  /* 0x000000030400720c */ /* 0x000fda0003f06270 */
[----:B------:R-:W-:Y:S05]  /*21e0*/  @P0 BRA `(.L_x_8414) ;  /* 0x0000000000340947 */ /* 0x000fea0003800000 */
[----:B01----:R-:W0:Y:S01]  /*21f0*/  LDC.64 R6, c[0x0][0x218] ;  /* 0x00008600ff067b82 */ /* 0x003e220000000a00 */
[----:B------:R-:W-:Y:S02]  /*2200*/  IADD3 R5, R2, R4, RZ ;  /* 0x0000000402057210 */ /* 0x000fe40007ffe0ff */
[----:B------:R-:W-:-:S03]  /*2210*/  IADD3 R4, R4, 0x80, RZ ;  /* 0x0000008004047810 */ /* 0x000fc60007ffe0ff */
[----:B0-----:R-:W-:-:S05]  /*2220*/  IMAD.WIDE.U32 R6, R5, 0x2, R6 ;  /* 0x0000000205067825 */ /* 0x001fca00078e0006 */
[----:B------:R1:W-:Y:S02]  /*2230*/  STG.E.U16 desc[UR4][R6.64], R11 ;  /* 0x0000000b06007986 */ /* 0x0003e4000c101504 */
.L_x_8413:
        /* <DEDUP_REMOVED lines=8> */
.L_x_8414:
[----:B------:R-:W-:Y:S05]  /*22c0*/  BSYNC B1 ;  /* 0x0000000000017941 */ /* 0x000fea0003800000 */
.L_x_8410:
[----:B------:R-:W-:-:S13]  /*22d0*/  ISETP.GE.AND P0, PT, R4, R3, PT ;  /* 0x000000030400720c */ /* 0x000fda0003f06270 */
[----:B012---:R-:W0:Y:S01]  /*22e0*/  @!P0 LDC.64 R6, c[0x0][0x218] ;  /* 0x00008600ff068b82 */ /* 0x007e220000000a00 */
[----:B------:R-:W-:Y:S02]  /*22f0*/  @!P0 IADD3 R5, R2, R4, RZ ;  /* 0x0000000402058210 */ /* 0x000fe40007ffe0ff */
[----:B------:R-:W-:-:S03]  /*2300*/  @!P0 IADD3 R4, R4, 0x80, RZ ;  /* 0x0000008004048810 */ /* 0x000fc60007ffe0ff */
[----:B0-----:R-:W-:-:S05]  /*2310*/  @!P0 IMAD.WIDE.U32 R6, R5, 0x2, R6 ;  /* 0x0000000205068825 */ /* 0x001fca00078e0006 */
[----:B------:R2:W-:Y:S02]  /*2320*/  @!P0 STG.E.U16 desc[UR4][R6.64], R13 ;  /* 0x0000000d06008986 */ /* 0x0005e4000c101504 */
.L_x_8415:
[----:B------:R-:W-:Y:S05]  /*2330*/  BSYNC B0 ;  /* 0x0000000000007941 */ /* 0x000fea0003800000 */
.L_x_8409:
        /* <DEDUP_REMOVED lines=8> */
.L_x_8416:
        /* <DEDUP_REMOVED lines=12> */
.L_x_10850:


//--------------------- .text._ZN2at6native29vectorized_elementwise_kernelILi4EZZZN37_INTERNAL_cee6930f_7_Loss_cu_5b0651e139_GLOBAL__N__cee6930f_7_Loss_cu_5b0651e140binary_cross_entropy_backward_out_kernelERNS_6TensorERKS4_S7_S7_ENKUlvE_clEvENKUlvE1_clEvEUlN3c104HalfESB_SB_E_St5arrayIPcLm4EEEEviT0_T1_ --------------------------
	.section	.text._ZN2at6native29vectorized_elementwise_kernelILi4EZZZN37_INTERNAL_cee6930f_7_Loss_cu_5b0651e139_GLOBAL__N__cee6930f_7_Loss_cu_5b0651e140binary_cross_entropy_backward_out_kernelERNS_6TensorERKS4_S7_S7_ENKUlvE_clEvENKUlvE1_clEvEUlN3c104HalfESB_SB_E_St5arrayIPcLm4EEEEviT0_T1_,"ax",@progbits
	.align	128
        .global         _ZN2at6native29vectorized_elementwise_kernelILi4EZZZN37_INTERNAL_cee6930f_7_Loss_cu_5b0651e139_GLOBAL__N__cee6930f_7_Loss_cu_5b0651e140binary_cross_entropy_backward_out_kernelERNS_6TensorERKS4_S7_S7_ENKUlvE_clEvENKUlvE1_clEvEUlN3c104HalfESB_SB_E_St5arrayIPcLm4EEEEviT0_T1_
        .type           _ZN2at6native29vectorized_elementwise_kernelILi4EZZZN37_INTERNAL_cee6930f_7_Loss_cu_5b0651e139_GLOBAL__N__cee6930f_7_Loss_cu_5b0651e140binary_cross_entropy_backward_out_kernelERNS_6TensorERKS4_S7_S7_ENKUlvE_clEvENKUlvE1_clEvEUlN3c104HalfESB_SB_E_St5arrayIPcLm4EEEEviT0_T1_,@function
        .size           _ZN2at6native29vectorized_elementwise_kernelILi4EZZZN37_INTERNAL_cee6930f_7_Loss_cu_5b0651e139_GLOBAL__N__cee6930f_7_Loss_cu_5b0651e140binary_cross_entropy_backward_out_kernelERNS_6TensorERKS4_S7_S7_ENKUlvE_clEvENKUlvE1_clEvEUlN3c104HalfESB_SB_E_St5arrayIPcLm4EEEEviT0_T1_,(.L_x_10851 - _ZN2at6native29vectorized_elementwise_kernelILi4EZZZN37_INTERNAL_cee6930f_7_Loss_cu_5b0651e139_GLOBAL__N__cee6930f_7_Loss_cu_5b0651e140binary_cross_entropy_backward_out_kernelERNS_6TensorERKS4_S7_S7_ENKUlvE_clEvENKUlvE1_clEvEUlN3c104HalfESB_SB_E_St5arrayIPcLm4EEEEviT0_T1_)
        .other          _ZN2at6native29vectorized_elementwise_kernelILi4EZZZN37_INTERNAL_cee6930f_7_Loss_cu_5b0651e139_GLOBAL__N__cee6930f_7_Loss_cu_5b0651e140binary_cross_entropy_backward_out_kernelERNS_6TensorERKS4_S7_S7_ENKUlvE_clEvENKUlvE1_clEvEUlN3c104HalfESB_SB_E_St5arrayIPcLm4EEEEviT0_T1_,@"STO_CUDA_ENTRY STV_DEFAULT"
_ZN2at6native29vectorized_elementwise_kernelILi4EZZZN37_INTERNAL_cee6930f_7_Loss_cu_5b0651e139_GLOBAL__N__cee6930f_7_Loss_cu_5b0651e140binary_cross_entropy_backward_out_kernelERNS_6TensorERKS4_S7_S7_ENKUlvE_clEvENKUlvE1_clEvEUlN3c104HalfESB_SB_E_St5arrayIPcLm4EEEEviT0_T1_:
.text._ZN2at6native29vectorized_elementwise_kernelILi4EZZZN37_INTERNAL_cee6930f_7_Loss_cu_5b0651e139_GLOBAL__N__cee6930f_7_Loss_cu_5b0651e140binary_cross_entropy_backward_out_kernelERNS_6TensorERKS4_S7_S7_ENKUlvE_clEvENKUlvE1_clEvEUlN3c104HalfESB_SB_E_St5arrayIPcLm4EEEEviT0_T1_:
        /* <DEDUP_REMOVED lines=19> */
[----:B------:R-:W5:Y:S01]  /*0130*/  LDG.E.64 R4, desc[UR4][R22.64+0x400] ;  /* 0x0004000416047981 */ /* 0x000f62000c1e1b00 */
[----:B0-----:R-:W-:-:S04]  /*0140*/  IMAD.WIDE R6, R2, 0x2, R6 ;  /* 0x0000000202067825 */ /* 0x001fc800078e0206 */
[----:B------:R-:W-:-:S05]  /*0150*/  IMAD.WIDE.U32 R18, R0, 0x8, R6 ;  /* 0x0000000800127825 */ /* 0x000fca00078e0006 */
[----:B------:R-:W5:Y:S04]  /*0160*/  LDG.E.64 R8, desc[UR4][R18.64] ;  /* 0x0000000412087981 */ /* 0x000f68000c1e1b00 */
[----:B------:R0:W5:Y:S01]  /*0170*/  LDG.E.64 R6, desc[UR4][R18.64+0x400] ;  /* 0x0004000412067981 */ /* 0x000162000c1e1b00 */
[--C-:B---3--:R-:W-:Y:S02]  /*0180*/  HADD2.F32 R3, -RZ, R14.reuse.H0_H0 ;  /* 0x2000000eff037230 */ /* 0x108fe40000004100 */
[----:B------:R-:W-:-:S03]  /*0190*/  HADD2.F32 R17, -RZ, R14.H1_H1 ;  /* 0x3000000eff117230 */ /* 0x000fc60000004100 */
[----:B------:R-:W-:Y:S01]  /*01a0*/  FADD.FTZ R14, -R3, 1 ;  /* 0x3f800000030e7421 */ /* 0x000fe20000010100 */
[----:B------:R-:W-:-:S04]  /*01b0*/  HADD2.F32 R16, -RZ, R15.H0_H0 ;  /* 0x2000000fff107230 */ /* 0x000fc80000004100 */
[----:B0-----:R-:W-:Y:S01]  /*01c0*/  F2FP.F16.F32.PACK_AB R19, RZ, R14 ;  /* 0x0000000eff13723e */ /* 0x001fe200000000ff */
[----:B------:R-:W-:Y:S01]  /*01d0*/  FADD.FTZ R24, -R17, 1 ;  /* 0x3f80000011187421 */ /* 0x000fe20000010100 */
[----:B------:R-:W-:Y:S02]  /*01e0*/  HADD2.F32 R14, -RZ, R15.H1_H1 ;  /* 0x3000000fff0e7230 */ /* 0x000fe40000004100 */
[----:B------:R-:W-:Y:S01]  /*01f0*/  FADD.FTZ R15, -R16, 1 ;  /* 0x3f800000100f7421 */ /* 0x000fe20000010100 */
[----:B----4-:R-:W-:Y:S02]  /*0200*/  HADD2.F32 R22, -RZ, R12.H0_H0 ;  /* 0x2000000cff167230 */ /* 0x010fe40000004100 */
[----:B------:R-:W-:Y:S01]  /*0210*/  HADD2.F32 R20, -RZ, R19.H0_H0 ;  /* 0x20000013ff147230 */ /* 0x000fe20000004100 */
[----:B------:R-:W-:Y:S02]  /*0220*/  F2FP.F16.F32.PACK_AB R24, RZ, R24 ;  /* 0x00000018ff18723e */ /* 0x000fe400000000ff */
[----:B------:R-:W-:-:S02]  /*0230*/  F2FP.F16.F32.PACK_AB R15, RZ, R15 ;  /* 0x0000000fff0f723e */ /* 0x000fc400000000ff */
[C---:B------:R-:W-:Y:S01]  /*0240*/  FMUL.FTZ R19, R3.reuse, R20 ;  /* 0x0000001403137220 */ /* 0x040fe20000410000 */
[----:B------:R-:W-:Y:S01]  /*0250*/  FADD.FTZ R3, R3, -R22 ;  /* 0x8000001603037221 */ /* 0x000fe20000010000 */
[----:B--2---:R-:W-:Y:S02]  /*0260*/  HADD2.F32 R22, -RZ, R10.H0_H0 ;  /* 0x2000000aff167230 */ /* 0x004fe40000004100 */
[----:B------:R-:W-:Y:S01]  /*0270*/  FADD.FTZ R20, -R14, 1 ;  /* 0x3f8000000e147421 */ /* 0x000fe20000010100 */
[----:B------:R-:W-:Y:S02]  /*0280*/  HADD2.F32 R18, -RZ, R24.H0_H0 ;  /* 0x20000018ff127230 */ /* 0x000fe40000004100 */
[----:B------:R-:W-:Y:S02]  /*0290*/  HADD2.F32 R12, -RZ, R12.H1_H1 ;  /* 0x3000000cff0c7230 */ /* 0x000fe40000004100 */
[----:B------:R-:W-:Y:S02]  /*02a0*/  HADD2.F32 R15, -RZ, R15.H0_H0 ;  /* 0x2000000fff0f7230 */ /* 0x000fe40000004100 */
[----:B------:R-:W-:Y:S01]  /*02b0*/  FADD.FTZ R23, -R22, 1 ;  /* 0x3f80000016177421 */ /* 0x000fe20000010100 */
[----:B------:R-:W-:Y:S01]  /*02c0*/  HADD2.F32 R21, -RZ, R13.H0_H0 ;  /* 0x2000000dff157230 */ /* 0x000fe20000004100 */
[----:B------:R-:W-:Y:S01]  /*02d0*/  F2FP.F16.F32.PACK_AB R20, RZ, R20 ;  /* 0x00000014ff14723e */ /* 0x000fe200000000ff */
[----:B------:R-:W-:-:S02]  /*02e0*/  HADD2.F32 R10, -RZ, R10.H1_H1 ;  /* 0x3000000aff0a7230 */ /* 0x000fc40000004100 */
[C---:B------:R-:W-:Y:S01]  /*02f0*/  FMUL.FTZ R18, R17.reuse, R18 ;  /* 0x0000001211127220 */ /* 0x040fe20000410000 */
[----:B------:R-:W-:Y:S01]  /*0300*/  FADD.FTZ R12, R17, -R12 ;  /* 0x8000000c110c7221 */ /* 0x000fe20000010000 */
[C---:B------:R-:W-:Y:S01]  /*0310*/  FMUL.FTZ R17, R16.reuse, R15 ;  /* 0x0000000f10117220 */ /* 0x040fe20000410000 */
[----:B------:R-:W-:Y:S01]  /*0320*/  FADD.FTZ R15, R16, -R21 ;  /* 0x80000015100f7221 */ /* 0x000fe20000010000 */
[----:B------:R-:W-:Y:S01]  /*0330*/  FADD.FTZ R24, -R10, 1 ;  /* 0x3f8000000a187421 */ /* 0x000fe20000010100 */
[----:B------:R-:W-:Y:S01]  /*0340*/  F2FP.F16.F32.PACK_AB R16, RZ, R23 ;  /* 0x00000017ff10723e */ /* 0x000fe200000000ff */
[----:B------:R-:W-:Y:S02]  /*0350*/  HADD2.F32 R21, -RZ, R20.H0_H0 ;  /* 0x20000014ff157230 */ /* 0x000fe40000004100 */
[----:B------:R-:W-:Y:S02]  /*0360*/  HADD2.F32 R23, -RZ, R11.H0_H0 ;  /* 0x2000000bff177230 */ /* 0x000fe40000004100 */
[----:B------:R-:W-:Y:S01]  /*0370*/  HADD2.F32 R13, -RZ, R13.H1_H1 ;  /* 0x3000000dff0d7230 */ /* 0x000fe20000004100 */
[----:B------:R-:W-:Y:S01]  /*0380*/  F2FP.F16.F32.PACK_AB R24, RZ, R24 ;  /* 0x00000018ff18723e */ /* 0x000fe200000000ff */
[----:B------:R-:W-:Y:S01]  /*0390*/  FMUL.FTZ R20, R14, R21 ;  /* 0x000000150e147220 */ /* 0x000fe20000410000 */
[----:B------:R-:W-:Y:S01]  /*03a0*/  FADD.FTZ R26, -R23, 1 ;  /* 0x3f800000171a7421 */ /* 0x000fe20000010100 */
[----:B------:R-:W-:-:S02]  /*03b0*/  HADD2.F32 R21, -RZ, R11.H1_H1 ;  /* 0x3000000bff157230 */ /* 0x000fc40000004100 */
[----:B------:R-:W-:Y:S01]  /*03c0*/  FADD.FTZ R14, R14, -R13 ;  /* 0x8000000d0e0e7221 */ /* 0x000fe20000010000 */
[----:B------:R-:W-:Y:S02]  /*03d0*/  HADD2.F32 R11, -RZ, R16.H0_H0 ;  /* 0x20000010ff0b7230 */ /* 0x000fe40000004100 */
[----:B-----5:R-:W-:Y:S01]  /*03e0*/  HADD2.F32 R13, -RZ, R4.H0_H0 ;  /* 0x20000004ff0d7230 */ /* 0x020fe20000004100 */
[----:B------:R-:W-:Y:S01]  /*03f0*/  F2FP.F16.F32.PACK_AB R26, RZ, R26 ;  /* 0x0000001aff1a723e */ /* 0x000fe200000000ff */
[----:B------:R-:W-:Y:S02]  /*0400*/  HADD2.F32 R25, -RZ, R24.H0_H0 ;  /* 0x20000018ff197230 */ /* 0x000fe40000004100 */
[----:B------:R-:W-:Y:S02]  /*0410*/  HADD2.F32 R27, -RZ, R4.H1_H1 ;  /* 0x30000004ff1b7230 */ /* 0x000fe40000004100 */
[C---:B------:R-:W-:Y:S01]  /*0420*/  FMUL.FTZ R16, R22.reuse, R11 ;  /* 0x0000000b16107220 */ /* 0x040fe20000410000 */
[----:B------:R-:W-:Y:S01]  /*0430*/  FADD.FTZ R4, R22, -R13 ;  /* 0x8000000d16047221 */ /* 0x000fe20000010000 */
[----:B------:R-:W-:Y:S01]  /*0440*/  FADD.FTZ R22, -R21, 1 ;  /* 0x3f80000015167421 */ /* 0x000fe20000010100 */
[C---:B------:R-:W-:Y:S01]  /*0450*/  FMUL.FTZ R13, R10.reuse, R25 ;  /* 0x000000190a0d7220 */ /* 0x040fe20000410000 */
[----:B------:R-:W-:Y:S01]  /*0460*/  FADD.FTZ R11, R10, -R27 ;  /* 0x8000001b0a0b7221 */ /* 0x000fe20000010000 */
[----:B------:R-:W-:Y:S01]  /*0470*/  F2FP.F16.F32.PACK_AB R19, RZ, R19 ;  /* 0x00000013ff13723e */ /* 0x000fe200000000ff */
[----:B------:R-:W-:Y:S01]  /*0480*/  HADD2.F32 R26, -RZ, R26.H0_H0 ;  /* 0x2000001aff1a7230 */ /* 0x000fe20000004100 */
[----:B------:R-:W-:Y:S01]  /*0490*/  F2FP.F16.F32.PACK_AB R24, RZ, R18 ;  /* 0x00000012ff18723e */ /* 0x000fe200000000ff */
[----:B------:R-:W-:Y:S01]  /*04a0*/  HADD2.F32 R10, -RZ, R5.H0_H0 ;  /* 0x20000005ff0a7230 */ /* 0x000fe20000004100 */
[----:B------:R-:W-:Y:S01]  /*04b0*/  F2FP.F16.F32.PACK_AB R25, RZ, R22 ;  /* 0x00000016ff19723e */ /* 0x000fe200000000ff */
[----:B------:R-:W-:-:S02]  /*04c0*/  HADD2.F32 R22, -RZ, R19.H0_H0 ;  /* 0x20000013ff167230 */ /* 0x000fc40000004100 */
[C---:B------:R-:W-:Y:S01]  /*04d0*/  FMUL.FTZ R18, R23.reuse, R26 ;  /* 0x0000001a17127220 */ /* 0x040fe20000410000 */
[----:B------:R-:W-:Y:S02]  /*04e0*/  HADD2.F32 R19, -RZ, R24.H0_H0 ;  /* 0x20000018ff137230 */ /* 0x000fe40000004100 */
[----:B------:R-:W-:Y:S01]  /*04f0*/  FADD.FTZ R10, R23, -R10 ;  /* 0x8000000a170a7221 */ /* 0x000fe20000010000 */
[----:B------:R-:W-:Y:S02]  /*0500*/  F2FP.F16.F32.PACK_AB R23, RZ, R17 ;  /* 0x00000011ff17723e */ /* 0x000fe400000000ff */
[----:B------:R-:W-:Y:S01]  /*0510*/  FMNMX.FTZ R22, RZ, R22, !PT ;  /* 0x00000016ff167209 */ /* 0x000fe20007810000 */
[----:B------:R-:W-:Y:S01]  /*0520*/  HADD2.F32 R24, -RZ, R25.H0_H0 ;  /* 0x20000019ff187230 */ /* 0x000fe20000004100 */
[----:B------:R-:W-:Y:S01]  /*0530*/  FMNMX.FTZ R19, RZ, R19, !PT ;  /* 0x00000013ff137209 */ /* 0x000fe20007810000 */
[----:B------:R-:W-:Y:S01]  /*0540*/  HADD2.F32 R23, -RZ, R23.H0_H0 ;  /* 0x20000017ff177230 */ /* 0x000fe20000004100 */
[----:B------:R-:W-:Y:S01]  /*0550*/  F2FP.F16.F32.PACK_AB R20, RZ, R20 ;  /* 0x00000014ff14723e */ /* 0x000fe200000000ff */
[----:B------:R-:W-:Y:S01]  /*0560*/  HADD2.F32 R26, -RZ, R5.H1_H1 ;  /* 0x30000005ff1a7230 */ /* 0x000fe20000004100 */
[----:B------:R-:W-:Y:S01]  /*0570*/  F2FP.F16.F32.PACK_AB R3, R3, R22 ;  /* 0x000000160303723e */ /* 0x000fe200000000ff */
[--C-:B------:R-:W-:Y:S01]  /*0580*/  HADD2.F32 R22, -RZ, R8.reuse.H1_H1 ;  /* 0x30000008ff167230 */ /* 0x100fe20000004100 */
[----:B------:R-:W-:Y:S01]  /*0590*/  F2FP.F16.F32.PACK_AB R12, R12, R19 ;  /* 0x000000130c0c723e */ /* 0x000fe200000000ff */
[----:B------:R-:W-:-:S02]  /*05a0*/  HADD2.F32 R19, -RZ, R8.H0_H0 ;  /* 0x20000008ff137230 */ /* 0x000fc40000004100 */
[C---:B------:R-:W-:Y:S01]  /*05b0*/  FMUL.FTZ R17, R21.reuse, R24 ;  /* 0x0000001815117220 */ /* 0x040fe20000410000 */
[----:B------:R-:W-:Y:S01]  /*05c0*/  FMNMX.FTZ R8, RZ, R23, !PT ;  /* 0x00000017ff087209 */ /* 0x000fe20007810000 */
[----:B------:R-:W-:Y:S02]  /*05d0*/  HADD2.F32 R24, -RZ, R20.H0_H0 ;  /* 0x20000014ff187230 */ /* 0x000fe40000004100 */
[----:B------:R-:W-:Y:S01]  /*05e0*/  FADD.FTZ R5, R21, -R26 ;  /* 0x8000001a15057221 */ /* 0x000fe20000010000 */
[--C-:B------:R-:W-:Y:S01]  /*05f0*/  HADD2.F32 R20, -RZ, R3.reuse.H1_H1 ;  /* 0x30000003ff147230 */ /* 0x100fe20000004100 */
[----:B------:R-:W-:Y:S01]  /*0600*/  F2FP.F16.F32.PACK_AB R15, R15, R8 ;  /* 0x000000080f0f723e */ /* 0x000fe200000000ff */
[----:B------:R-:W-:Y:S02]  /*0610*/  HADD2.F32 R21, -RZ, R3.H0_H0 ;  /* 0x20000003ff157230 */ /* 0x000fe40000004100 */
[----:B------:R-:W-:Y:S02]  /*0620*/  HADD2.F32 R23, -RZ, R12.H1_H1 ;  /* 0x3000000cff177230 */ /* 0x000fe40000004100 */
[----:B------:R-:W-:Y:S01]  /*0630*/  FMUL.FTZ R3, R19, R20 ;  /* 0x0000001413037220 */ /* 0x000fe20000410000 */
[----:B------:R0:W1:Y:S01]  /*0640*/  MUFU.RCP R8, R21 ;  /* 0x0000001500087308 */ /* 0x0000620000001000 */
[----:B------:R-:W-:Y:S01]  /*0650*/  FMNMX.FTZ R25, RZ, R24, !PT ;  /* 0x00000018ff197209 */ /* 0x000fe20007810000 */
[----:B------:R-:W-:Y:S01]  /*0660*/  FMUL.FTZ R19, R22, R23 ;  /* 0x0000001716137220 */ /* 0x000fe20000410000 */
[----:B------:R-:W-:-:S02]  /*0670*/  HADD2.F32 R22, -RZ, R9.H0_H0 ;  /* 0x20000009ff167230 */ /* 0x000fc40000004100 */
[----:B------:R-:W-:Y:S01]  /*0680*/  HADD2.F32 R23, -RZ, R15.H1_H1 ;  /* 0x3000000fff177230 */ /* 0x000fe20000004100 */
[----:B------:R-:W-:Y:S01]  /*0690*/  F2FP.F16.F32.PACK_AB R14, R14, R25 ;  /* 0x000000190e0e723e */ /* 0x000fe200000000ff */
[----:B------:R-:W-:Y:S01]  /*06a0*/  HADD2.F32 R20, -RZ, R12.H0_H0 ;  /* 0x2000000cff147230 */ /* 0x000fe20000004100 */
[----:B------:R-:W-:Y:S01]  /*06b0*/  F2FP.F16.F32.PACK_AB R3, RZ, R3 ;  /* 0x00000003ff03723e */ /* 0x000fe200000000ff */
[----:B------:R-:W-:Y:S02]  /*06c0*/  HADD2.F32 R12, -RZ, R9.H1_H1 ;  /* 0x30000009ff0c7230 */ /* 0x000fe40000004100 */
[----:B------:R-:W-:Y:S01]  /*06d0*/  FMUL.FTZ R9, R22, R23 ;  /* 0x0000001716097220 */ /* 0x000fe20000410000 */
[----:B------:R-:W-:Y:S01]  /*06e0*/  F2FP.F16.F32.PACK_AB R22, RZ, R16 ;  /* 0x00000010ff16723e */ /* 0x000fe200000000ff */
[----:B------:R-:W-:Y:S02]  /*06f0*/  HADD2.F32 R25, -RZ, R14.H1_H1 ;  /* 0x3000000eff197230 */ /* 0x000fe40000004100 */
[----:B0-----:R-:W-:-:S02]  /*0700*/  HADD2.F32 R21, -RZ, R3.H0_H0 ;  /* 0x20000003ff157230 */ /* 0x001fc40000004100 */
[----:B------:R-:W-:Y:S02]  /*0710*/  HADD2.F32 R22, -RZ, R22.H0_H0 ;  /* 0x20000016ff167230 */ /* 0x000fe40000004100 */
[----:B------:R-:W-:Y:S01]  /*0720*/  FMUL.FTZ R3, R12, R25 ;  /* 0x000000190c037220 */ /* 0x000fe20000410000 */
[----:B------:R-:W-:Y:S02]  /*0730*/  HADD2.F32 R15, -RZ, R15.H0_H0 ;  /* 0x2000000fff0f7230 */ /* 0x000fe40000004100 */
[----:B-1----:R-:W-:Y:S01]  /*0740*/  FMUL.FTZ R12, R21, R8 ;  /* 0x00000008150c7220 */ /* 0x002fe20000410000 */
[----:B------:R-:W-:Y:S01]  /*0750*/  F2FP.F16.F32.PACK_AB R13, RZ, R13 ;  /* 0x0000000dff0d723e */ /* 0x000fe200000000ff */
[----:B------:R0:W1:Y:S01]  /*0760*/  MUFU.RCP R16, R20 ;  /* 0x0000001400107308 */ /* 0x0000620000001000 */
[----:B------:R-:W-:Y:S02]  /*0770*/  FMNMX.FTZ R21, RZ, R22, !PT ;  /* 0x00000016ff157209 */ /* 0x000fe40007810000 */
[----:B------:R-:W-:Y:S01]  /*0780*/  F2FP.F16.F32.PACK_AB R19, RZ, R19 ;  /* 0x00000013ff13723e */ /* 0x000fe200000000ff */
[----:B------:R-:W-:-:S02]  /*0790*/  HADD2.F32 R8, -RZ, R13.H0_H0 ;  /* 0x2000000dff087230 */ /* 0x000fc40000004100 */
[----:B0-----:R-:W-:Y:S01]  /*07a0*/  HADD2.F32 R20, -RZ, R14.H0_H0 ;  /* 0x2000000eff147230 */ /* 0x001fe20000004100 */
[----:B------:R-:W-:Y:S02]  /*07b0*/  F2FP.F16.F32.PACK_AB R14, RZ, R18 ;  /* 0x00000012ff0e723e */ /* 0x000fe400000000ff */
[----:B------:R-:W-:Y:S01]  /*07c0*/  F2FP.F16.F32.PACK_AB R18, R4, R21 ;  /* 0x000000150412723e */ /* 0x000fe200000000ff */
[----:B------:R-:W0:Y:S01]  /*07d0*/  MUFU.RCP R15, R15 ;  /* 0x0000000f000f7308 */ /* 0x000e220000001000 */
[----:B------:R-:W-:Y:S01]  /*07e0*/  F2FP.F16.F32.PACK_AB R21, RZ, R17 ;  /* 0x00000011ff15723e */ /* 0x000fe200000000ff */
[----:B------:R-:W-:Y:S01]  /*07f0*/  HADD2.F32 R13, -RZ, R19.H0_H0 ;  /* 0x20000013ff0d7230 */ /* 0x000fe20000004100 */
[----:B------:R-:W-:Y:S01]  /*0800*/  F2FP.F16.F32.PACK_AB R9, RZ, R9 ;  /* 0x00000009ff09723e */ /* 0x000fe200000000ff */
[----:B------:R-:W-:Y:S01]  /*0810*/  HADD2.F32 R19, -RZ, R14.H0_H0 ;  /* 0x2000000eff137230 */ /* 0x000fe20000004100 */
[----:B------:R-:W-:Y:S01]  /*0820*/  FMNMX.FTZ R8, RZ, R8, !PT ;  /* 0x00000008ff087209 */ /* 0x000fe20007810000 */
[----:B------:R-:W-:-:S02]  /*0830*/  HADD2.F32 R22, -RZ, R21.H0_H0 ;  /* 0x20000015ff167230 */ /* 0x000fc40000004100 */
[----:B------:R-:W-:Y:S01]  /*0840*/  HADD2.F32 R14, -RZ, R9.H0_H0 ;  /* 0x20000009ff0e7230 */ /* 0x000fe20000004100 */
[----:B------:R-:W-:Y:S02]  /*0850*/  F2FP.F16.F32.PACK_AB R17, R11, R8 ;  /* 0x000000080b11723e */ /* 0x000fe400000000ff */
[----:B------:R-:W-:Y:S01]  /*0860*/  FMNMX.FTZ R19, RZ, R19, !PT ;  /* 0x00000013ff137209 */ /* 0x000fe20007810000 */
[----:B------:R-:W2:Y:S01]  /*0870*/  LDC.64 R8, c[0x0][0x218] ;  /* 0x00008600ff087b82 */ /* 0x000ea20000000a00 */
[----:B------:R-:W-:Y:S01]  /*0880*/  FMNMX.FTZ R22, RZ, R22, !PT ;  /* 0x00000016ff167209 */ /* 0x000fe20007810000 */
[----:B-1----:R-:W-:Y:S01]  /*0890*/  FMUL.FTZ R13, R13, R16 ;  /* 0x000000100d0d7220 */ /* 0x002fe20000410000 */
[----:B------:R-:W-:Y:S01]  /*08a0*/  F2FP.F16.F32.PACK_AB R21, R10, R19 ;  /* 0x000000130a15723e */ /* 0x000fe200000000ff */
[----:B------:R1:W3:Y:S01]  /*08b0*/  MUFU.RCP R4, R20 ;  /* 0x0000001400047308 */ /* 0x0002e20000001000 */
[----:B------:R-:W-:Y:S01]  /*08c0*/  F2FP.F16.F32.PACK_AB R22, R5, R22 ;  /* 0x000000160516723e */ /* 0x000fe200000000ff */
[----:B------:R-:W-:-:S02]  /*08d0*/  HADD2.F32 R16, -RZ, R18.H0_H0 ;  /* 0x20000012ff107230 */ /* 0x000fc40000004100 */
[----:B------:R-:W-:Y:S02]  /*08e0*/  HADD2.F32 R19, -RZ, R17.H1_H1 ;  /* 0x30000011ff137230 */ /* 0x000fe40000004100 */
[----:B0-----:R-:W-:Y:S01]  /*08f0*/  FMUL.FTZ R14, R14, R15 ;  /* 0x0000000f0e0e7220 */ /* 0x001fe20000410000 */
[----:B------:R-:W-:Y:S02]  /*0900*/  HADD2.F32 R15, -RZ, R21.H1_H1 ;  /* 0x30000015ff0f7230 */ /* 0x000fe40000004100 */
[----:B-1----:R-:W-:Y:S02]  /*0910*/  HADD2.F32 R20, -RZ, R17.H0_H0 ;  /* 0x20000011ff147230 */ /* 0x002fe40000004100 */
[--C-:B------:R-:W-:Y:S01]  /*0920*/  HADD2.F32 R17, -RZ, R6.reuse.H0_H0 ;  /* 0x20000006ff117230 */ /* 0x100fe20000004100 */
[----:B------:R0:W1:Y:S01]  /*0930*/  MUFU.RCP R11, R16 ;  /* 0x00000010000b7308 */ /* 0x0000620000001000 */
[----:B------:R-:W-:Y:S02]  /*0940*/  HADD2.F32 R6, -RZ, R6.H1_H1 ;  /* 0x30000006ff067230 */ /* 0x000fe40000004100 */
[----:B------:R-:W-:-:S02]  /*0950*/  HADD2.F32 R24, -RZ, R22.H1_H1 ;  /* 0x30000016ff187230 */ /* 0x000fc40000004100 */
[----:B------:R-:W-:Y:S02]  /*0960*/  HADD2.F32 R21, -RZ, R21.H0_H0 ;  /* 0x20000015ff157230 */ /* 0x000fe40000004100 */
[----:B------:R-:W-:Y:S02]  /*0970*/  HADD2.F32 R22, -RZ, R22.H0_H0 ;  /* 0x20000016ff167230 */ /* 0x000fe40000004100 */
[--C-:B0-----:R-:W-:Y:S02]  /*0980*/  HADD2.F32 R16, -RZ, R7.reuse.H0_H0 ;  /* 0x20000007ff107230 */ /* 0x101fe40000004100 */
[----:B------:R-:W-:Y:S02]  /*0990*/  HADD2.F32 R18, -RZ, R18.H1_H1 ;  /* 0x30000012ff127230 */ /* 0x000fe40000004100 */
[----:B------:R-:W-:Y:S02]  /*09a0*/  HADD2.F32 R7, -RZ, R7.H1_H1 ;  /* 0x30000007ff077230 */ /* 0x000fe40000004100 */
[----:B------:R-:W-:Y:S01]  /*09b0*/  FMUL.FTZ R19, R6, R19 ;  /* 0x0000001306137220 */ /* 0x000fe20000410000 */
[----:B------:R-:W0:Y:S01]  /*09c0*/  MUFU.RCP R10, R20 ;  /* 0x00000014000a7308 */ /* 0x000e220000001000 */
[----:B------:R-:W-:Y:S01]  /*09d0*/  FMUL.FTZ R17, R17, R18 ;  /* 0x0000001211117220 */ /* 0x000fe20000410000 */
[----:B------:R-:W-:Y:S01]  /*09e0*/  FMUL.FTZ R15, R16, R15 ;  /* 0x0000000f100f7220 */ /* 0x000fe20000410000 */
[----:B------:R-:W-:-:S05]  /*09f0*/  FMUL.FTZ R7, R7, R24 ;  /* 0x0000001807077220 */ /* 0x000fca0000410000 */
[----:B------:R-:W4:Y:S01]  /*0a00*/  MUFU.RCP R5, R21 ;  /* 0x0000001500057308 */ /* 0x000f220000001000 */
[----:B------:R-:W-:-:S07]  /*0a10*/  F2FP.F16.F32.PACK_AB R3, RZ, R3 ;  /* 0x00000003ff03723e */ /* 0x000fce00000000ff */
[----:B------:R-:W5:Y:S01]  /*0a20*/  MUFU.RCP R6, R22 ;  /* 0x0000001600067308 */ /* 0x000f620000001000 */
[----:B------:R-:W-:Y:S02]  /*0a30*/  F2FP.F16.F32.PACK_AB R17, RZ, R17 ;  /* 0x00000011ff11723e */ /* 0x000fe400000000ff */
[----:B------:R-:W-:Y:S02]  /*0a40*/  F2FP.F16.F32.PACK_AB R19, RZ, R19 ;  /* 0x00000013ff13723e */ /* 0x000fe400000000ff */
[----:B------:R-:W-:Y:S02]  /*0a50*/  F2FP.F16.F32.PACK_AB R15, RZ, R15 ;  /* 0x0000000fff0f723e */ /* 0x000fe400000000ff */
[----:B------:R-:W-:Y:S01]  /*0a60*/  F2FP.F16.F32.PACK_AB R7, RZ, R7 ;  /* 0x00000007ff07723e */ /* 0x000fe200000000ff */
[----:B--2---:R-:W-:-:S04]  /*0a70*/  IMAD.WIDE.U32 R8, R2, 0x2, R8 ;  /* 0x0000000202087825 */ /* 0x004fc800078e0008 */
[----:B------:R-:W-:Y:S02]  /*0a80*/  HADD2.F32 R3, -RZ, R3.H0_H0 ;  /* 0x20000003ff037230 */ /* 0x000fe40000004100 */
[----:B------:R-:W-:Y:S02]  /*0a90*/  HADD2.F32 R2, -RZ, R17.H0_H0 ;  /* 0x20000011ff027230 */ /* 0x000fe40000004100 */
[----:B------:R-:W-:Y:S02]  /*0aa0*/  HADD2.F32 R19, -RZ, R19.H0_H0 ;  /* 0x20000013ff137230 */ /* 0x000fe40000004100 */
[----:B------:R-:W-:Y:S02]  /*0ab0*/  HADD2.F32 R16, -RZ, R15.H0_H0 ;  /* 0x2000000fff107230 */ /* 0x000fe40000004100 */
[----:B------:R-:W-:Y:S02]  /*0ac0*/  HADD2.F32 R7, -RZ, R7.H0_H0 ;  /* 0x20000007ff077230 */ /* 0x000fe40000004100 */
[----:B---3--:R-:W-:Y:S01]  /*0ad0*/  FMUL.FTZ R3, R3, R4 ;  /* 0x0000000403037220 */ /* 0x008fe20000410000 */
[----:B-1----:R-:W-:Y:S01]  /*0ae0*/  FMUL.FTZ R2, R2, R11 ;  /* 0x0000000b02027220 */ /* 0x002fe20000410000 */
[----:B0-----:R-:W-:Y:S01]  /*0af0*/  FMUL.FTZ R19, R19, R10 ;  /* 0x0000000a13137220 */ /* 0x001fe20000410000 */
[----:B----4-:R-:W-:Y:S01]  /*0b00*/  FMUL.FTZ R5, R16, R5 ;  /* 0x0000000510057220 */ /* 0x010fe20000410000 */
[----:B-----5:R-:W-:Y:S01]  /*0b10*/  FMUL.FTZ R6, R7, R6 ;  /* 0x0000000607067220 */ /* 0x020fe20000410000 */
[----:B------:R-:W-:Y:S01]  /*0b20*/  F2FP.F16.F32.PACK_AB R12, R13, R12 ;  /* 0x0000000c0d0c723e */ /* 0x000fe200000000ff */
[----:B------:R-:W-:Y:S01]  /*0b30*/  IMAD.WIDE R8, R0, 0x8, R8 ;  /* 0x0000000800087825 */ /* 0x000fe200078e0208 */
[----:B------:R-:W-:-:S02]  /*0b40*/  F2FP.F16.F32.PACK_AB R13, R3, R14 ;  /* 0x0000000e030d723e */ /* 0x000fc400000000ff */
[----:B------:R-:W-:Y:S02]  /*0b50*/  F2FP.F16.F32.PACK_AB R2, R19, R2 ;  /* 0x000000021302723e */ /* 0x000fe400000000ff */
[----:B------:R-:W-:Y:S01]  /*0b60*/  F2FP.F16.F32.PACK_AB R3, R6, R5 ;  /* 0x000000050603723e */ /* 0x000fe200000000ff */
[----:B------:R-:W-:Y:S04]  /*0b70*/  STG.E.64 desc[UR4][R8.64], R12 ;  /* 0x0000000c08007986 */ /* 0x000fe8000c101b04 */
[----:B------:R-:W-:Y:S01]  /*0b80*/  STG.E.64 desc[UR4][R8.64+0x400], R2 ;  /* 0x0004000208007986 */ /* 0x000fe2000c101b04 */
[----:B------:R-:W-:Y:S05]  /*0b90*/  EXIT ;  /* 0x000000000000794d */ /* 0x000fea0003800000 */
.L_x_8417:
        /* <DEDUP_REMOVED lines=143> */
.L_x_8419:
[----:B------:R-:W-:Y:S05]  /*1490*/  BSYNC B0 ;  /* 0x0000000000007941 */ /* 0x000fea0003800000 */
.L_x_8418:
        /* <DEDUP_REMOVED lines=24> */
.L_x_8421:
[----:B------:R-:W-:Y:S05]  /*1620*/  BSYNC B0 ;  /* 0x0000000000007941 */ /* 0x000fea0003800000 */
.L_x_8420:
        /* <DEDUP_REMOVED lines=24> */
.L_x_8423:
[----:B------:R-:W-:Y:S05]  /*17b0*/  BSYNC B0 ;  /* 0x0000000000007941 */ /* 0x000fea0003800000 */
.L_x_8422:
        /* <DEDUP_REMOVED lines=24> */
.L_x_8425:
[----:B------:R-:W-:Y:S05]  /*1940*/  BSYNC B0 ;  /* 0x0000000000007941 */ /* 0x000fea0003800000 */
.L_x_8424:
        /* <DEDUP_REMOVED lines=33> */
.L_x_8427:
[----:B------:R-:W-:Y:S05]  /*1b60*/  BSYNC B0 ;  /* 0x0000000000007941 */ /* 0x000fea0003800000 */
.L_x_8426:
        /* <DEDUP_REMOVED lines=22> */
.L_x_8429:
[----:B------:R-:W-:Y:S05]  /*1cd0*/  BSYNC B0 ;  /* 0x0000000000007941 */ /* 0x000fea0003800000 */
.L_x_8428:
        /* <DEDUP_REMOVED lines=22> */
.L_x_8431:
[----:B------:R-:W-:Y:S05]  /*1e40*/  BSYNC B0 ;  /* 0x0000000000007941 */ /* 0x000fea0003800000 */
.L_x_8430:
        /* <DEDUP_REMOVED lines=22> */
.L_x_8433:
[----:B------:R-:W-:Y:S05]  /*1fb0*/  BSYNC B0 ;  /* 0x0000000000007941 */ /* 0x000fea0003800000 */
.L_x_8432:
        /* <DEDUP_REMOVED lines=18> */
.L_x_8436:
[----:B------:R-:W-:-:S13]  /*20e0*/  ISETP.GE.AND P0, PT, R4, R3, PT ;  /* 0x000000030400720c */ /* 0x000fda0003f06270 */
[----:B------:R-:W-:Y:S05]  /*20f0*/  @P0 BRA `(.L_x_8438) ;  /* 0x0000000000300947 */ /* 0x000fea0003800000 */
[----:B0-----:R-:W0:Y:S01]  /*2100*/  LDC.64 R6, c[0x0][0x218] ;  /* 0x00008600ff067b82 */ /* 0x001e220000000a00 */
[----:B------:R-:W-:Y:S02]  /*2110*/  IADD3 R5, R2, R4, RZ ;  /* 0x0000000402057210 */ /* 0x000fe40007ffe0ff */
[----:B------:R-:W-:-:S03]  /*2120*/  IADD3 R4, R4, 0x80, RZ ;  /* 0x0000008004047810 */ /* 0x000fc60007ffe0ff */
[----:B0-----:R-:W-:-:S05]  /*2130*/  IMAD.WIDE.U32 R6, R5, 0x2, R6 ;  /* 0x0000000205067825 */ /* 0x001fca00078e0006 */
[----:B------:R1:W-:Y:S02]  /*2140*/  STG.E.U16 desc[UR4][R6.64], R10 ;  /* 0x0000000a06007986 */ /* 0x0003e4000c101504 */
.L_x_8437:
[----:B------:R-:W-:-:S13]  /*2150*/  ISETP.GE.AND P0, PT, R4, R3, PT ;  /* 0x000000030400720c */ /* 0x000fda0003f06270 */
[----:B------:R-:W-:Y:S05]  /*2160*/  @P0 BRA `(.L_x_8439) ;  /* 0x0000000000340947 */ /* 0x000fea0003800000 */
[----:B01----:R-:W0:Y:S01]  /*2170*/  LDC.64 R6, c[0x0][0x218] ;  /* 0x00008600ff067b82 */ /* 0x003e220000000a00 */
[----:B------:R-:W-:Y:S02]  /*2180*/  IADD3 R5, R2, R4, RZ ;  /* 0x0000000402057210 */ /* 0x000fe40007ffe0ff */
[----:B------:R-:W-:-:S03]  /*2190*/  IADD3 R4, R4, 0x80, RZ ;  /* 0x0000008004047810 */ /* 0x000fc60007ffe0ff */
[----:B0-----:R-:W-:-:S05]  /*21a0*/  IMAD.WIDE.U32 R6, R5, 0x2, R6 ;  /* 0x0000000205067825 */ /* 0x001fca00078e0006 */
[----:B------:R1:W-:Y:S02]  /*21b0*/  STG.E.U16 desc[UR4][R6.64], R11 ;  /* 0x0000000b06007986 */ /* 0x0003e4000c101504 */
.L_x_8438:
        /* <DEDUP_REMOVED lines=8> */
.L_x_8439:
[----:B------:R-:W-:Y:S05]  /*2240*/  BSYNC B1 ;  /* 0x0000000000017941 */ /* 0x000fea0003800000 */
.L_x_8435:
[----:B------:R-:W-:-:S13]  /*2250*/  ISETP.GE.AND P0, PT, R4, R3, PT ;  /* 0x000000030400720c */ /* 0x000fda0003f06270 */
[----:B012---:R-:W0:Y:S01]  /*2260*/  @!P0 LDC.64 R6, c[0x0][0x218] ;  /* 0x00008600ff068b82 */ /* 0x007e220000000a00 */
[----:B------:R-:W-:Y:S02]  /*2270*/  @!P0 IADD3 R5, R2, R4, RZ ;  /* 0x0000000402058210 */ /* 0x000fe40007ffe0ff */
[----:B------:R-:W-:-:S03]  /*2280*/  @!P0 IADD3 R4, R4, 0x80, RZ ;  /* 0x0000008004048810 */ /* 0x000fc60007ffe0ff */
[----:B0-----:R-:W-:-:S05]  /*2290*/  @!P0 IMAD.WIDE.U32 R6, R5, 0x2, R6 ;  /* 0x0000000205068825 */ /* 0x001fca00078e0006 */
[----:B------:R2:W-:Y:S02]  /*22a0*/  @!P0 STG.E.U16 desc[UR4][R6.64], R13 ;  /* 0x0000000d06008986 */ /* 0x0005e4000c101504 */
.L_x_8440:
[----:B------:R-:W-:Y:S05]  /*22b0*/  BSYNC B0 ;  /* 0x0000000000007941 */ /* 0x000fea0003800000 */
.L_x_8434:
        /* <DEDUP_REMOVED lines=8> */
.L_x_8441:
        /* <DEDUP_REMOVED lines=12> */
.L_x_10851:


//--------------------- .text._ZN2at6native29vectorized_elementwise_kernelILi8EZZZN37_INTERNAL_cee6930f_7_Loss_cu_5b0651e139_GLOBAL__N__cee6930f_7_Loss_cu_5b0651e140binary_cross_entropy_backward_out_kernelERNS_6TensorERKS4_S7_S7_ENKUlvE_clEvENKUlvE1_clEvEUlN3c104HalfESB_SB_E_St5arrayIPcLm4EEEEviT0_T1_ --------------------------
	.section	.text._ZN2at6native29vectorized_elementwise_kernelILi8EZZZN37_INTERNAL_cee6930f_7_Loss_cu_5b0651e139_GLOBAL__N__cee6930f_7_Loss_cu_5b0651e140binary_cross_entropy_backward_out_kernelERNS_6TensorERKS4_S7_S7_ENKUlvE_clEvENKUlvE1_clEvEUlN3c104HalfESB_SB_E_St5arrayIPcLm4EEEEviT0_T1_,"ax",@progbits
	.align	128
        .global         _ZN2at6native29vectorized_elementwise_kernelILi8EZZZN37_INTERNAL_cee6930f_7_Loss_cu_5b0651e139_GLOBAL__N__cee6930f_7_Loss_cu_5b0651e140binary_cross_entropy_backward_out_kernelERNS_6TensorERKS4_S7_S7_ENKUlvE_clEvENKUlvE1_clEvEUlN3c104HalfESB_SB_E_St5arrayIPcLm4EEEEviT0_T1_
        .type           _ZN2at6native29vectorized_elementwise_kernelILi8EZZZN37_INTERNAL_cee6930f_7_Loss_cu_5b0651e139_GLOBAL__N__cee6930f_7_Loss_cu_5b0651e140binary_cross_entropy_backward_out_kernelERNS_6TensorERKS4_S7_S7_ENKUlvE_clEvENKUlvE1_clEvEUlN3c104HalfESB_SB_E_St5arrayIPcLm4EEEEviT0_T1_,@function
        .size           _ZN2at6native29vectorized_elementwise_kernelILi8EZZZN37_INTERNAL_cee6930f_7_Loss_cu_5b0651e139_GLOBAL__N__cee6930f_7_Loss_cu_5b0651e140binary_cross_entropy_backward_out_kernelERNS_6TensorERKS4_S7_S7_ENKUlvE_clEvENKUlvE1_clEvEUlN3c104HalfESB_SB_E_St5arrayIPcLm4EEEEviT0_T1_,(.L_x_10852 - _ZN2at6native29vectorized_elementwise_kernelILi8EZZZN37_INTERNAL_cee6930f_7_Loss_cu_5b0651e139_GLOBAL__N__cee6930f_7_Loss_cu_5b0651e140binary_cross_entropy_backward_out_kernelERNS_6TensorERKS4_S7_S7_ENKUlvE_clEvENKUlvE1_clEvEUlN3c104HalfESB_SB_E_St5arrayIPcLm4EEEEviT0_T1_)
        .other          _ZN2at6native29vectorized_elementwise_kernelILi8EZZZN37_INTERNAL_cee6930f_7_Loss_cu_5b0651e139_GLOBAL__N__cee6930f_7_Loss_cu_5b0651e140binary_cross_entropy_backward_out_kernelERNS_6TensorERKS4_S7_S7_ENKUlvE_clEvENKUlvE1_clEvEUlN3c104HalfESB_SB_E_St5arrayIPcLm4EEEEviT0_T1_,@"STO_CUDA_ENTRY STV_DEFAULT"
_ZN2at6native29vectorized_elementwise_kernelILi8EZZZN37_INTERNAL_cee6930f_7_Loss_cu_5b0651e139_GLOBAL__N__cee6930f_7_Loss_cu_5b0651e140binary_cross_entropy_backward_out_kernelERNS_6TensorERKS4_S7_S7_ENKUlvE_clEvENKUlvE1_clEvEUlN3c104HalfESB_SB_E_St5arrayIPcLm4EEEEviT0_T1_:
.text._ZN2at6native29vectorized_elementwise_kernelILi8EZZZN37_INTERNAL_cee6930f_7_Loss_cu_5b0651e139_GLOBAL__N__cee6930f_7_Loss_cu_5b0651e140binary_cross_entropy_backward_out_kernelERNS_6TensorERKS4_S7_S7_ENKUlvE_clEvENKUlvE1_clEvEUlN3c104HalfESB_SB_E_St5arrayIPcLm4EEEEviT0_T1_:
        /* <DEDUP_REMOVED lines=13> */
[----:B0-----:R-:W-:-:S04]  /*00d0*/  IMAD.WIDE.U32 R12, R0, 0x10, R4 ;  /* 0x00000010000c7825 */ /* 0x001fc800078e0004 */
[----:B--2---:R-:W-:Y:S02]  /*00e0*/  IMAD.WIDE R4, R2, 0x2, R6 ;  /* 0x0000000202047825 */ /* 0x004fe400078e0206 */
[----:B------:R-:W2:Y:S02]  /*00f0*/  LDG.E.128 R12, desc[UR4][R12.64] ;  /* 0x000000040c0c7981 */ /* 0x000ea4000c1e1d00 */
[----:B------:R-:W-:-:S06]  /*0100*/  IMAD.WIDE.U32 R4, R0, 0x10, R4 ;  /* 0x0000001000047825 */ /* 0x000fcc00078e0004 */
[----:B------:R-:W4:Y:S01]  /*0110*/  LDG.E.128 R4, desc[UR4][R4.64] ;  /* 0x0000000404047981 */ /* 0x000f22000c1e1d00 */
[----:B---3--:R-:W-:-:S04]  /*0120*/  IMAD.WIDE R8, R2, 0x2, R8 ;  /* 0x0000000202087825 */ /* 0x008fc800078e0208 */
[----:B------:R-:W-:-:S06]  /*0130*/  IMAD.WIDE.U32 R8, R0, 0x10, R8 ;  /* 0x0000001000087825 */ /* 0x000fcc00078e0008 */
[----:B------:R-:W3:Y:S01]  /*0140*/  LDG.E.128 R8, desc[UR4][R8.64] ;  /* 0x0000000408087981 */ /* 0x000ee2000c1e1d00 */
[--C-:B--2---:R-:W-:Y:S02]  /*0150*/  HADD2.F32 R17, -RZ, R12.reuse.H1_H1 ;  /* 0x3000000cff117230 */ /* 0x104fe40000004100 */
[----:B------:R-:W-:Y:S02]  /*0160*/  HADD2.F32 R19, -RZ, R12.H0_H0 ;  /* 0x2000000cff137230 */ /* 0x000fe40000004100 */
[----:B------:R-:W-:Y:S02]  /*0170*/  HADD2.F32 R18, -RZ, R13.H0_H0 ;  /* 0x2000000dff127230 */ /* 0x000fe40000004100 */
[----:B------:R-:W-:Y:S01]  /*0180*/  FADD.FTZ R12, -R17, 1 ;  /* 0x3f800000110c7421 */ /* 0x000fe20000010100 */
[----:B------:R-:W-:Y:S02]  /*0190*/  HADD2.F32 R16, -RZ, R14.H1_H1 ;  /* 0x3000000eff107230 */ /* 0x000fe40000004100 */
[----:B------:R-:W-:-:S02]  /*01a0*/  FADD.FTZ R3, -R19, 1 ;  /* 0x3f80000013037421 */ /* 0x000fc40000010100 */
[----:B------:R-:W-:Y:S01]  /*01b0*/  F2FP.F16.F32.PACK_AB R21, RZ, R12 ;  /* 0x0000000cff15723e */ /* 0x000fe200000000ff */
[----:B------:R-:W-:Y:S02]  /*01c0*/  HADD2.F32 R12, -RZ, R13.H1_H1 ;  /* 0x3000000dff0c7230 */ /* 0x000fe40000004100 */
[----:B------:R-:W-:Y:S01]  /*01d0*/  F2FP.F16.F32.PACK_AB R20, RZ, R3 ;  /* 0x00000003ff14723e */ /* 0x000fe200000000ff */
[----:B----4-:R-:W-:Y:S02]  /*01e0*/  HADD2.F32 R22, -RZ, R4.H0_H0 ;  /* 0x20000004ff167230 */ /* 0x010fe40000004100 */
[----:B------:R-:W-:Y:S02]  /*01f0*/  HADD2.F32 R3, -RZ, R14.H0_H0 ;  /* 0x2000000eff037230 */ /* 0x000fe40000004100 */
[----:B------:R-:W-:Y:S01]  /*0200*/  FADD.FTZ R23, -R12, 1 ;  /* 0x3f8000000c177421 */ /* 0x000fe20000010100 */
[----:B------:R-:W-:Y:S02]  /*0210*/  HADD2.F32 R24, -RZ, R21.H0_H0 ;  /* 0x20000015ff187230 */ /* 0x000fe40000004100 */
[----:B------:R-:W-:Y:S01]  /*0220*/  FADD.FTZ R21, -R18, 1 ;  /* 0x3f80000012157421 */ /* 0x000fe20000010100 */
[----:B------:R-:W-:-:S02]  /*0230*/  HADD2.F32 R13, -RZ, R15.H0_H0 ;  /* 0x2000000fff0d7230 */ /* 0x000fc40000004100 */
[----:B------:R-:W-:Y:S02]  /*0240*/  HADD2.F32 R14, -RZ, R15.H1_H1 ;  /* 0x3000000fff0e7230 */ /* 0x000fe40000004100 */
[----:B------:R-:W-:Y:S01]  /*0250*/  FADD.FTZ R15, R19, -R22 ;  /* 0x80000016130f7221 */ /* 0x000fe20000010000 */
[----:B------:R-:W-:Y:S02]  /*0260*/  HADD2.F32 R20, -RZ, R20.H0_H0 ;  /* 0x20000014ff147230 */ /* 0x000fe40000004100 */
[----:B------:R-:W-:Y:S01]  /*0270*/  FADD.FTZ R22, -R3, 1 ;  /* 0x3f80000003167421 */ /* 0x000fe20000010100 */
[----:B------:R-:W-:Y:S01]  /*0280*/  F2FP.F16.F32.PACK_AB R21, RZ, R21 ;  /* 0x00000015ff15723e */ /* 0x000fe200000000ff */
[----:B------:R-:W-:Y:S01]  /*0290*/  HADD2.F32 R26, -RZ, R4.H1_H1 ;  /* 0x30000004ff1a7230 */ /* 0x000fe20000004100 */
[----:B------:R-:W-:Y:S01]  /*02a0*/  F2FP.F16.F32.PACK_AB R23, RZ, R23 ;  /* 0x00000017ff17723e */ /* 0x000fe200000000ff */
[----:B------:R-:W-:Y:S01]  /*02b0*/  FMUL.FTZ R4, R19, R20 ;  /* 0x0000001413047220 */ /* 0x000fe20000410000 */
[----:B------:R-:W-:Y:S01]  /*02c0*/  F2FP.F16.F32.PACK_AB R22, RZ, R22 ;  /* 0x00000016ff16723e */ /* 0x000fe200000000ff */
[----:B------:R-:W-:-:S02]  /*02d0*/  HADD2.F32 R19, -RZ, R21.H0_H0 ;  /* 0x20000015ff137230 */ /* 0x000fc40000004100 */
[----:B------:R-:W-:Y:S01]  /*02e0*/  FMUL.FTZ R20, R17, R24 ;  /* 0x0000001811147220 */ /* 0x000fe20000410000 */
[----:B------:R-:W-:Y:S02]  /*02f0*/  HADD2.F32 R21, -RZ, R5.H0_H0 ;  /* 0x20000005ff157230 */ /* 0x000fe40000004100 */
[----:B------:R-:W-:Y:S01]  /*0300*/  FADD.FTZ R24, -R16, 1 ;  /* 0x3f80000010187421 */ /* 0x000fe20000010100 */
[----:B------:R-:W-:Y:S02]  /*0310*/  HADD2.F32 R23, -RZ, R23.H0_H0 ;  /* 0x20000017ff177230 */ /* 0x000fe40000004100 */
[C---:B------:R-:W-:Y:S01]  /*0320*/  FMUL.FTZ R19, R18.reuse, R19 ;  /* 0x0000001312137220 */ /* 0x040fe20000410000 */
[----:B------:R-:W-:Y:S02]  /*0330*/  HADD2.F32 R5, -RZ, R5.H1_H1 ;  /* 0x30000005ff057230 */ /* 0x000fe40000004100 */
[----:B------:R-:W-:Y:S01]  /*0340*/  FADD.FTZ R18, R18, -R21 ;  /* 0x8000001512127221 */ /* 0x000fe20000010000 */
[----:B------:R-:W-:-:S02]  /*0350*/  HADD2.F32 R22, -RZ, R22.H0_H0 ;  /* 0x20000016ff167230 */ /* 0x000fc40000004100 */
[C---:B------:R-:W-:Y:S01]  /*0360*/  FMUL.FTZ R21, R12.reuse, R23 ;  /* 0x000000170c157220 */ /* 0x040fe20000410000 */
[----:B------:R-:W-:Y:S01]  /*0370*/  F2FP.F16.F32.PACK_AB R25, RZ, R24 ;  /* 0x00000018ff19723e */ /* 0x000fe200000000ff */
[----:B------:R-:W-:Y:S01]  /*0380*/  FADD.FTZ R12, R12, -R5 ;  /* 0x800000050c0c7221 */ /* 0x000fe20000010000 */
[--C-:B------:R-:W-:Y:S02]  /*0390*/  HADD2.F32 R23, -RZ, R6.reuse.H1_H1 ;  /* 0x30000006ff177230 */ /* 0x100fe40000004100 */
[----:B------:R-:W-:Y:S01]  /*03a0*/  FMUL.FTZ R5, R3, R22 ;  /* 0x0000001603057220 */ /* 0x000fe20000410000 */
[----:B------:R-:W-:Y:S01]  /*03b0*/  F2FP.F16.F32.PACK_AB R22, RZ, R4 ;  /* 0x00000004ff16723e */ /* 0x000fe200000000ff */
[----:B------:R-:W-:Y:S01]  /*03c0*/  HADD2.F32 R25, -RZ, R25.H0_H0 ;  /* 0x20000019ff197230 */ /* 0x000fe20000004100 */
[----:B------:R-:W-:Y:S01]  /*03d0*/  F2FP.F16.F32.PACK_AB R19, RZ, R19 ;  /* 0x00000013ff13723e */ /* 0x000fe200000000ff */
[----:B------:R-:W-:Y:S02]  /*03e0*/  HADD2.F32 R24, -RZ, R6.H0_H0 ;  /* 0x20000006ff187230 */ /* 0x000fe40000004100 */
[----:B------:R-:W-:Y:S01]  /*03f0*/  FADD.FTZ R6, R16, -R23 ;  /* 0x8000001710067221 */ /* 0x000fe20000010000 */
[----:B------:R-:W-:-:S02]  /*0400*/  HADD2.F32 R22, -RZ, R22.H0_H0 ;  /* 0x20000016ff167230 */ /* 0x000fc40000004100 */
[----:B------:R-:W-:Y:S01]  /*0410*/  FMUL.FTZ R4, R16, R25 ;  /* 0x0000001910047220 */ /* 0x000fe20000410000 */
[----:B------:R-:W-:Y:S01]  /*0420*/  FADD.FTZ R16, -R14, 1 ;  /* 0x3f8000000e107421 */ /* 0x000fe20000010100 */
[----:B------:R-:W-:Y:S01]  /*0430*/  FADD.FTZ R3, R3, -R24 ;  /* 0x8000001803037221 */ /* 0x000fe20000010000 */
[----:B------:R-:W-:Y:S01]  /*0440*/  F2FP.F16.F32.PACK_AB R24, RZ, R20 ;  /* 0x00000014ff18723e */ /* 0x000fe200000000ff */
[----:B------:R-:W-:Y:S01]  /*0450*/  HADD2.F32 R19, -RZ, R19.H0_H0 ;  /* 0x20000013ff137230 */ /* 0x000fe20000004100 */
[----:B------:R-:W-:Y:S01]  /*0460*/  FMNMX.FTZ R22, RZ, R22, !PT ;  /* 0x00000016ff167209 */ /* 0x000fe20007810000 */
[----:B------:R-:W-:Y:S01]  /*0470*/  FADD.FTZ R17, R17, -R26 ;  /* 0x8000001a11117221 */ /* 0x000fe20000010000 */
[----:B------:R-:W-:Y:S01]  /*0480*/  F2FP.F16.F32.PACK_AB R16, RZ, R16 ;  /* 0x00000010ff10723e */ /* 0x000fe200000000ff */
[----:B------:R-:W-:Y:S01]  /*0490*/  HADD2.F32 R24, -RZ, R24.H0_H0 ;  /* 0x20000018ff187230 */ /* 0x000fe20000004100 */
[----:B------:R-:W-:Y:S01]  /*04a0*/  F2FP.F16.F32.PACK_AB R20, R15, R22 ;  /* 0x000000160f14723e */ /* 0x000fe200000000ff */
[----:B---3--:R-:W-:Y:S01]  /*04b0*/  HADD2.F32 R15, -RZ, R8.H0_H0 ;  /* 0x20000008ff0f7230 */ /* 0x008fe20000004100 */
[----:B------:R-:W-:Y:S01]  /*04c0*/  F2FP.F16.F32.PACK_AB R25, RZ, R21 ;  /* 0x00000015ff19723e */ /* 0x000fe200000000ff */
[----:B------:R-:W-:Y:S01]  /*04d0*/  FADD.FTZ R26, -R13, 1 ;  /* 0x3f8000000d1a7421 */ /* 0x000fe20000010100 */
[----:B------:R-:W-:Y:S01]  /*04e0*/  HADD2.F32 R27, -RZ, R16.H0_H0 ;  /* 0x20000010ff1b7230 */ /* 0x000fe20000004100 */
[----:B------:R-:W-:Y:S01]  /*04f0*/  FMNMX.FTZ R21, RZ, R19, !PT ;  /* 0x00000013ff157209 */ /* 0x000fe20007810000 */
[----:B------:R-:W-:Y:S01]  /*0500*/  HADD2.F32 R22, -RZ, R20.H1_H1 ;  /* 0x30000014ff167230 */ /* 0x000fe20000004100 */
[----:B------:R-:W-:Y:S01]  /*0510*/  F2FP.F16.F32.PACK_AB R5, RZ, R5 ;  /* 0x00000005ff05723e */ /* 0x000fe200000000ff */
[----:B------:R-:W-:Y:S01]  /*0520*/  HADD2.F32 R23, -RZ, R7.H1_H1 ;  /* 0x30000007ff177230 */ /* 0x000fe20000004100 */
[----:B------:R-:W-:Y:S01]  /*0530*/  F2FP.F16.F32.PACK_AB R26, RZ, R26 ;  /* 0x0000001aff1a723e */ /* 0x000fe200000000ff */
[----:B------:R-:W-:-:S02]  /*0540*/  HADD2.F32 R19, -RZ, R25.H0_H0 ;  /* 0x20000019ff137230 */ /* 0x000fc40000004100 */
[----:B------:R-:W-:Y:S01]  /*0550*/  FMUL.FTZ R15, R15, R22 ;  /* 0x000000160f0f7220 */ /* 0x000fe20000410000 */
[----:B------:R-:W-:Y:S01]  /*0560*/  FMNMX.FTZ R22, RZ, R24, !PT ;  /* 0x00000018ff167209 */ /* 0x000fe20007810000 */
[C---:B------:R-:W-:Y:S01]  /*0570*/  FMUL.FTZ R16, R14.reuse, R27 ;  /* 0x0000001b0e107220 */ /* 0x040fe20000410000 */
[----:B------:R-:W-:Y:S01]  /*0580*/  FADD.FTZ R14, R14, -R23 ;  /* 0x800000170e0e7221 */ /* 0x000fe20000010000 */
[----:B------:R-:W-:Y:S01]  /*0590*/  HADD2.F32 R24, -RZ, R20.H0_H0 ;  /* 0x20000014ff187230 */ /* 0x000fe20000004100 */
[----:B------:R-:W-:Y:S01]  /*05a0*/  F2FP.F16.F32.PACK_AB R23, R17, R22 ;  /* 0x000000161117723e */ /* 0x000fe200000000ff */
[----:B------:R-:W-:Y:S01]  /*05b0*/  HADD2.F32 R26, -RZ, R26.H0_H0 ;  /* 0x2000001aff1a7230 */ /* 0x000fe20000004100 */
[----:B------:R-:W-:Y:S01]  /*05c0*/  F2FP.F16.F32.PACK_AB R20, R18, R21 ;  /* 0x000000151214723e */ /* 0x000fe200000000ff */
[----:B------:R-:W-:Y:S01]  /*05d0*/  HADD2.F32 R18, -RZ, R8.H1_H1 ;  /* 0x30000008ff127230 */ /* 0x000fe20000004100 */
[----:B------:R-:W-:Y:S01]  /*05e0*/  FMNMX.FTZ R27, RZ, R19, !PT ;  /* 0x00000013ff1b7209 */ /* 0x000fe20007810000 */
[--C-:B------:R-:W-:Y:S01]  /*05f0*/  HADD2.F32 R19, -RZ, R23.reuse.H1_H1 ;  /* 0x30000017ff137230 */ /* 0x100fe20000004100 */
[----:B------:R-:W-:Y:S01]  /*0600*/  F2FP.F16.F32.PACK_AB R4, RZ, R4 ;  /* 0x00000004ff04723e */ /* 0x000fe200000000ff */
[----:B------:R-:W-:Y:S01]  /*0610*/  HADD2.F32 R25, -RZ, R23.H0_H0 ;  /* 0x20000017ff197230 */ /* 0x000fe20000004100 */
[----:B------:R-:W-:Y:S01]  /*0620*/  F2FP.F16.F32.PACK_AB R23, R12, R27 ;  /* 0x0000001b0c17723e */ /* 0x000fe200000000ff */
[----:B------:R-:W-:-:S02]  /*0630*/  HADD2.F32 R28, -RZ, R7.H0_H0 ;  /* 0x20000007ff1c7230 */ /* 0x000fc40000004100 */
[C---:B------:R-:W-:Y:S01]  /*0640*/  FMUL.FTZ R7, R13.reuse, R26 ;  /* 0x0000001a0d077220 */ /* 0x040fe20000410000 */
[----:B------:R-:W-:Y:S02]  /*0650*/  HADD2.F32 R22, -RZ, R9.H0_H0 ;  /* 0x20000009ff167230 */ /* 0x000fe40000004100 */
[----:B------:R-:W-:Y:S01]  /*0660*/  FMUL.FTZ R12, R18, R19 ;  /* 0x00000013120c7220 */ /* 0x000fe20000410000 */
[----:B------:R-:W-:Y:S01]  /*0670*/  HADD2.F32 R27, -RZ, R20.H1_H1 ;  /* 0x30000014ff1b7230 */ /* 0x000fe20000004100 */
[----:B------:R-:W-:Y:S01]  /*0680*/  F2FP.F16.F32.PACK_AB R16, RZ, R16 ;  /* 0x00000010ff10723e */ /* 0x000fe200000000ff */
[----:B------:R-:W-:Y:S02]  /*0690*/  HADD2.F32 R5, -RZ, R5.H0_H0 ;  /* 0x20000005ff057230 */ /* 0x000fe40000004100 */
[----:B------:R-:W-:Y:S01]  /*06a0*/  FADD.FTZ R13, R13, -R28 ;  /* 0x8000001c0d0d7221 */ /* 0x000fe20000010000 */
[----:B------:R-:W-:Y:S02]  /*06b0*/  HADD2.F32 R21, -RZ, R9.H1_H1 ;  /* 0x30000009ff157230 */ /* 0x000fe40000004100 */
[----:B------:R-:W-:Y:S01]  /*06c0*/  FMUL.FTZ R19, R22, R27 ;  /* 0x0000001b16137220 */ /* 0x000fe20000410000 */
[----:B------:R-:W-:Y:S01]  /*06d0*/  F2FP.F16.F32.PACK_AB R22, RZ, R7 ;  /* 0x00000007ff16723e */ /* 0x000fe200000000ff */
[----:B------:R-:W-:Y:S01]  /*06e0*/  HADD2.F32 R7, -RZ, R4.H0_H0 ;  /* 0x20000004ff077230 */ /* 0x000fe20000004100 */
[----:B------:R-:W-:Y:S01]  /*06f0*/  FMNMX.FTZ R4, RZ, R5, !PT ;  /* 0x00000005ff047209 */ /* 0x000fe20007810000 */
[----:B------:R0:W-:Y:S01]  /*0700*/  MUFU.RCP R9, R24 ;  /* 0x0000001800097308 */ /* 0x0001e20000001000 */
[--C-:B------:R-:W-:Y:S01]  /*0710*/  HADD2.F32 R26, -RZ, R23.reuse.H1_H1 ;  /* 0x30000017ff1a7230 */ /* 0x100fe20000004100 */
[----:B------:R-:W-:Y:S01]  /*0720*/  F2FP.F16.F32.PACK_AB R15, RZ, R15 ;  /* 0x0000000fff0f723e */ /* 0x000fe200000000ff */
[----:B------:R-:W-:Y:S01]  /*0730*/  HADD2.F32 R22, -RZ, R22.H0_H0 ;  /* 0x20000016ff167230 */ /* 0x000fe20000004100 */
[----:B------:R-:W-:Y:S01]  /*0740*/  FMNMX.FTZ R5, RZ, R7, !PT ;  /* 0x00000007ff057209 */ /* 0x000fe20007810000 */
[----:B------:R-:W-:Y:S01]  /*0750*/  HADD2.F32 R23, -RZ, R23.H0_H0 ;  /* 0x20000017ff177230 */ /* 0x000fe20000004100 */
[----:B------:R-:W-:Y:S01]  /*0760*/  F2FP.F16.F32.PACK_AB R4, R3, R4 ;  /* 0x000000040304723e */ /* 0x000fe200000000ff */
[----:B------:R-:W-:Y:S01]  /*0770*/  HADD2.F32 R7, -RZ, R16.H0_H0 ;  /* 0x20000010ff077230 */ /* 0x000fe20000004100 */
[----:B------:R1:W2:Y:S01]  /*0780*/  MUFU.RCP R18, R25 ;  /* 0x0000001900127308 */ /* 0x0002a20000001000 */
[----:B0-----:R-:W-:Y:S01]  /*0790*/  FMNMX.FTZ R24, RZ, R22, !PT ;  /* 0x00000016ff187209 */ /* 0x001fe20007810000 */
[--C-:B------:R-:W-:Y:S01]  /*07a0*/  HADD2.F32 R17, -RZ, R11.reuse.H0_H0 ;  /* 0x2000000bff117230 */ /* 0x100fe20000004100 */
[----:B------:R-:W-:Y:S01]  /*07b0*/  F2FP.F16.F32.PACK_AB R22, R6, R5 ;  /* 0x000000050616723e */ /* 0x000fe200000000ff */
[----:B------:R-:W-:Y:S01]  /*07c0*/  HADD2.F32 R16, -RZ, R4.H0_H0 ;  /* 0x20000004ff107230 */ /* 0x000fe20000004100 */
[----:B------:R-:W-:Y:S01]  /*07d0*/  F2FP.F16.F32.PACK_AB R13, R13, R24 ;  /* 0x000000180d0d723e */ /* 0x000fe200000000ff */
[----:B------:R-:W-:-:S02]  /*07e0*/  HADD2.F32 R11, -RZ, R11.H1_H1 ;  /* 0x3000000bff0b7230 */ /* 0x000fc40000004100 */
[----:B------:R-:W-:Y:S01]  /*07f0*/  FMUL.FTZ R21, R21, R26 ;  /* 0x0000001a15157220 */ /* 0x000fe20000410000 */
[----:B------:R0:W-:Y:S01]  /*0800*/  MUFU.RCP R3, R23 ;  /* 0x0000001700037308 */ /* 0x0001e20000001000 */
[----:B-1----:R-:W-:Y:S01]  /*0810*/  HADD2.F32 R25, -RZ, R4.H1_H1 ;  /* 0x30000004ff197230 */ /* 0x002fe20000004100 */
[----:B------:R-:W-:Y:S01]  /*0820*/  F2FP.F16.F32.PACK_AB R19, RZ, R19 ;  /* 0x00000013ff13723e */ /* 0x000fe200000000ff */
[----:B------:R-:W1:Y:S01]  /*0830*/  LDC.64 R4, c[0x0][0x218] ;  /* 0x00008600ff047b82 */ /* 0x000e620000000a00 */
[----:B------:R-:W-:Y:S01]  /*0840*/  HADD2.F32 R24, -RZ, R13.H1_H1 ;  /* 0x3000000dff187230 */ /* 0x000fe20000004100 */
[----:B------:R-:W-:Y:S01]  /*0850*/  F2FP.F16.F32.PACK_AB R21, RZ, R21 ;  /* 0x00000015ff15723e */ /* 0x000fe200000000ff */
[----:B------:R-:W-:Y:S02]  /*0860*/  HADD2.F32 R20, -RZ, R20.H0_H0 ;  /* 0x20000014ff147230 */ /* 0x000fe40000004100 */
[----:B------:R3:W4:Y:S01]  /*0870*/  MUFU.RCP R6, R16 ;  /* 0x0000001000067308 */ /* 0x0007220000001000 */
[----:B0-----:R-:W-:Y:S01]  /*0880*/  FMNMX.FTZ R23, RZ, R7, !PT ;  /* 0x00000007ff177209 */ /* 0x001fe20007810000 */
[----:B------:R-:W-:Y:S01]  /*0890*/  FMUL.FTZ R17, R17, R24 ;  /* 0x0000001811117220 */ /* 0x000fe20000410000 */
[----:B------:R-:W-:-:S02]  /*08a0*/  HADD2.F32 R27, -RZ, R22.H1_H1 ;  /* 0x30000016ff1b7230 */ /* 0x000fc40000004100 */
[----:B------:R-:W-:Y:S01]  /*08b0*/  F2FP.F16.F32.PACK_AB R23, R14, R23 ;  /* 0x000000170e17723e */ /* 0x000fe200000000ff */
[----:B------:R-:W-:Y:S01]  /*08c0*/  HADD2.F32 R8, -RZ, R10.H0_H0 ;  /* 0x2000000aff087230 */ /* 0x000fe20000004100 */
[----:B------:R-:W-:Y:S01]  /*08d0*/  F2FP.F16.F32.PACK_AB R17, RZ, R17 ;  /* 0x00000011ff11723e */ /* 0x000fe200000000ff */
[----:B------:R-:W-:Y:S01]  /*08e0*/  HADD2.F32 R22, -RZ, R22.H0_H0 ;  /* 0x20000016ff167230 */ /* 0x000fe20000004100 */
[----:B------:R-:W-:Y:S01]  /*08f0*/  MUFU.RCP R20, R20 ;  /* 0x0000001400147308 */ /* 0x000fe20000001000 */
[----:B---3--:R-:W-:Y:S01]  /*0900*/  HADD2.F32 R16, -RZ, R13.H0_H0 ;  /* 0x2000000dff107230 */ /* 0x008fe20000004100 */
[----:B------:R-:W-:Y:S01]  /*0910*/  F2FP.F16.F32.PACK_AB R13, RZ, R12 ;  /* 0x0000000cff0d723e */ /* 0x000fe200000000ff */
[----:B------:R-:W-:Y:S02]  /*0920*/  HADD2.F32 R24, -RZ, R23.H1_H1 ;  /* 0x30000017ff187230 */ /* 0x000fe40000004100 */
[----:B------:R-:W-:Y:S01]  /*0930*/  FMUL.FTZ R8, R8, R25 ;  /* 0x0000001908087220 */ /* 0x000fe20000410000 */
[----:B------:R-:W-:-:S02]  /*0940*/  HADD2.F32 R10, -RZ, R10.H1_H1 ;  /* 0x3000000aff0a7230 */ /* 0x000fc40000004100 */
[----:B------:R-:W-:Y:S01]  /*0950*/  HADD2.F32 R23, -RZ, R23.H0_H0 ;  /* 0x20000017ff177230 */ /* 0x000fe20000004100 */
[----:B------:R-:W0:Y:S01]  /*0960*/  MUFU.RCP R7, R22 ;  /* 0x0000001600077308 */ /* 0x000e220000001000 */
[----:B------:R-:W-:Y:S02]  /*0970*/  HADD2.F32 R14, -RZ, R15.H0_H0 ;  /* 0x2000000fff0e7230 */ /* 0x000fe40000004100 */
[----:B------:R-:W-:Y:S01]  /*0980*/  FMUL.FTZ R10, R10, R27 ;  /* 0x0000001b0a0a7220 */ /* 0x000fe20000410000 */
[----:B------:R-:W-:Y:S02]  /*0990*/  HADD2.F32 R15, -RZ, R13.H0_H0 ;  /* 0x2000000dff0f7230 */ /* 0x000fe40000004100 */
[----:B------:R-:W-:Y:S01]  /*09a0*/  FMUL.FTZ R13, R11, R24 ;  /* 0x000000180b0d7220 */ /* 0x000fe20000410000 */
[----:B------:R-:W-:Y:S01]  /*09b0*/  F2FP.F16.F32.PACK_AB R8, RZ, R8 ;  /* 0x00000008ff08723e */ /* 0x000fe200000000ff */
[----:B-1----:R-:W-:Y:S01]  /*09c0*/  IMAD.WIDE.U32 R4, R2, 0x2, R4 ;  /* 0x0000000202047825 */ /* 0x002fe200078e0004 */
[----:B------:R-:W-:Y:S01]  /*09d0*/  F2FP.F16.F32.PACK_AB R10, RZ, R10 ;  /* 0x0000000aff0a723e */ /* 0x000fe200000000ff */
[----:B------:R-:W1:Y:S01]  /*09e0*/  MUFU.RCP R12, R16 ;  /* 0x00000010000c7308 */ /* 0x000e620000001000 */
[----:B------:R-:W-:Y:S01]  /*09f0*/  F2FP.F16.F32.PACK_AB R13, RZ, R13 ;  /* 0x0000000dff0d723e */ /* 0x000fe200000000ff */
[----:B--2---:R-:W-:Y:S01]  /*0a00*/  FMUL.FTZ R18, R15, R18 ;  /* 0x000000120f127220 */ /* 0x004fe20000410000 */
[----:B------:R-:W-:-:S02]  /*0a10*/  HADD2.F32 R15, -RZ, R8.H0_H0 ;  /* 0x20000008ff0f7230 */ /* 0x000fc40000004100 */
[----:B------:R-:W-:Y:S01]  /*0a20*/  FMUL.FTZ R9, R14, R9 ;  /* 0x000000090e097220 */ /* 0x000fe20000410000 */
[----:B------:R-:W-:Y:S02]  /*0a30*/  HADD2.F32 R10, -RZ, R10.H0_H0 ;  /* 0x2000000aff0a7230 */ /* 0x000fe40000004100 */
[----:B------:R-:W-:Y:S01]  /*0a40*/  HADD2.F32 R19, -RZ, R19.H0_H0 ;  /* 0x20000013ff137230 */ /* 0x000fe20000004100 */
[----:B------:R-:W2:Y:S01]  /*0a50*/  MUFU.RCP R11, R23 ;  /* 0x00000017000b7308 */ /* 0x000ea20000001000 */
[----:B------:R-:W-:Y:S02]  /*0a60*/  HADD2.F32 R2, -RZ, R21.H0_H0 ;  /* 0x20000015ff027230 */ /* 0x000fe40000004100 */
[----:B----4-:R-:W-:Y:S01]  /*0a70*/  FMUL.FTZ R6, R15, R6 ;  /* 0x000000060f067220 */ /* 0x010fe20000410000 */
[----:B------:R-:W-:Y:S02]  /*0a80*/  HADD2.F32 R17, -RZ, R17.H0_H0 ;  /* 0x20000011ff117230 */ /* 0x000fe40000004100 */
[----:B0-----:R-:W-:Y:S01]  /*0a90*/  FMUL.FTZ R7, R10, R7 ;  /* 0x000000070a077220 */ /* 0x001fe20000410000 */
[----:B------:R-:W-:-:S02]  /*0aa0*/  HADD2.F32 R8, -RZ, R13.H0_H0 ;  /* 0x2000000dff087230 */ /* 0x000fc40000004100 */
[----:B------:R-:W-:Y:S01]  /*0ab0*/  FMUL.FTZ R20, R19, R20 ;  /* 0x0000001413147220 */ /* 0x000fe20000410000 */
[----:B------:R-:W-:Y:S01]  /*0ac0*/  FMUL.FTZ R13, R2, R3 ;  /* 0x00000003020d7220 */ /* 0x000fe20000410000 */
[----:B------:R-:W-:-:S04]  /*0ad0*/  IMAD.WIDE R2, R0, 0x10, R4 ;  /* 0x0000001000027825 */ /* 0x000fc800078e0204 */
[----:B-1----:R-:W-:Y:S01]  /*0ae0*/  FMUL.FTZ R12, R17, R12 ;  /* 0x0000000c110c7220 */ /* 0x002fe20000410000 */
[----:B------:R-:W-:Y:S02]  /*0af0*/  F2FP.F16.F32.PACK_AB R6, R7, R6 ;  /* 0x000000060706723e */ /* 0x000fe400000000ff */
[----:B------:R-:W-:Y:S02]  /*0b00*/  F2FP.F16.F32.PACK_AB R4, R18, R9 ;  /* 0x000000091204723e */ /* 0x000fe400000000ff */
[----:B------:R-:W-:Y:S01]  /*0b10*/  F2FP.F16.F32.PACK_AB R5, R13, R20 ;  /* 0x000000140d05723e */ /* 0x000fe200000000ff */
[----:B--2---:R-:W-:-:S05]  /*0b20*/  FMUL.FTZ R11, R8, R11 ;  /* 0x0000000b080b7220 */ /* 0x004fca0000410000 */
[----:B------:R-:W-:-:S05]  /*0b30*/  F2FP.F16.F32.PACK_AB R7, R11, R12 ;  /* 0x0000000c0b07723e */ /* 0x000fca00000000ff */
[----:B------:R-:W-:Y:S01]  /*0b40*/  STG.E.128 desc[UR4][R2.64], R4 ;  /* 0x0000000402007986 */ /* 0x000fe2000c101d04 */
[----:B------:R-:W-:Y:S05]  /*0b50*/  EXIT ;  /* 0x000000000000794d */ /* 0x000fea0003800000 */
.L_x_8442:
        /* <DEDUP_REMOVED lines=143> */
.L_x_8444:
[----:B------:R-:W-:Y:S05]  /*1450*/  BSYNC B0 ;  /* 0x0000000000007941 */ /* 0x000fea0003800000 */
.L_x_8443:
        /* <DEDUP_REMOVED lines=24> */
.L_x_8446:
[----:B------:R-:W-:Y:S05]  /*15e0*/  BSYNC B0 ;  /* 0x0000000000007941 */ /* 0x000fea0003800000 */
.L_x_8445:
        /* <DEDUP_REMOVED lines=24> */
.L_x_8448:
[----:B------:R-:W-:Y:S05]  /*1770*/  BSYNC B0 ;  /* 0x0000000000007941 */ /* 0x000fea0003800000 */
.L_x_8447:
        /* <DEDUP_REMOVED lines=24> */
.L_x_8450:
[----:B------:R-:W-:Y:S05]  /*1900*/  BSYNC B0 ;  /* 0x0000000000007941 */ /* 0x000fea0003800000 */
.L_x_8449:
        /* <DEDUP_REMOVED lines=33> */
.L_x_8452:
[----:B------:R-:W-:Y:S05]  /*1b20*/  BSYNC B0 ;  /* 0x0000000000007941 */ /* 0x000fea0003800000 */
.L_x_8451:
        /* <DEDUP_REMOVED lines=22> */
.L_x_8454:
[----:B------:R-:W-:Y:S05]  /*1c90*/  BSYNC B0 ;  /* 0x0000000000007941 */ /* 0x000fea0003800000 */
.L_x_8453:
        /* <DEDUP_REMOVED lines=22> */
.L_x_8456:
[----:B------:R-:W-:Y:S05]  /*1e00*/  BSYNC B0 ;  /* 0x0000000000007941 */ /* 0x000fea0003800000 */
.L_x_8455:
        /* <DEDUP_REMOVED lines=22> */
.L_x_8458:
[----:B------:R-:W-:Y:S05]  /*1f70*/  BSYNC B0 ;  /* 0x0000000000007941 */ /* 0x000fea0003800000 */
.L_x_8457:
        /* <DEDUP_REMOVED lines=18> */
.L_x_8461:
[----:B------:R-:W-:-:S13]  /*20a0*/  ISETP.GE.AND P0, PT, R4, R3, PT ;  /* 0x000000030400720c */ /* 0x000fda0003f06270 */
[----:B------:R-:W-:Y:S05]  /*20b0*/  @P0 BRA `(.L_x_8463) ;  /* 0x0000000000300947 */ /* 0x000fea0003800000 */
[----:B0-----:R-:W0:Y:S01]  /*20c0*/  LDC.64 R6, c[0x0][0x218] ;  /* 0x00008600ff067b82 */ /* 0x001e220000000a00 */
[----:B------:R-:W-:Y:S02]  /*20d0*/  IADD3 R5, R2, R4, RZ ;  /* 0x0000000402057210 */ /* 0x000fe40007ffe0ff */
[----:B------:R-:W-:-:S03]  /*20e0*/  IADD3 R4, R4, 0x80, RZ ;  /* 0x0000008004047810 */ /* 0x000fc60007ffe0ff */
[----:B0-----:R-:W-:-:S05]  /*20f0*/  IMAD.WIDE.U32 R6, R5, 0x2, R6 ;  /* 0x0000000205067825 */ /* 0x001fca00078e0006 */
[----:B------:R1:W-:Y:S02]  /*2100*/  STG.E.U16 desc[UR4][R6.64], R10 ;  /* 0x0000000a06007986 */ /* 0x0003e4000c101504 */
.L_x_8462:
[----:B------:R-:W-:-:S13]  /*2110*/  ISETP.GE.AND P0, PT, R4, R3, PT ;  /* 0x000000030400720c */ /* 0x000fda0003f06270 */
[----:B------:R-:W-:Y:S05]  /*2120*/  @P0 BRA `(.L_x_8464) ;  /* 0x0000000000340947 */ /* 0x000fea0003800000 */
[----:B01----:R-:W0:Y:S01]  /*2130*/  LDC.64 R6, c[0x0][0x218] ;  /* 0x00008600ff067b82 */ /* 0x003e220000000a00 */
[----:B------:R-:W-:Y:S02]  /*2140*/  IADD3 R5, R2, R4, RZ ;  /* 0x0000000402057210 */ /* 0x000fe40007ffe0ff */
[----:B------:R-:W-:-:S03]  /*2150*/  IADD3 R4, R4, 0x80, RZ ;  /* 0x0000008004047810 */ /* 0x000fc60007ffe0ff */
[----:B0-----:R-:W-:-:S05]  /*2160*/  IMAD.WIDE.U32 R6, R5, 0x2, R6 ;  /* 0x0000000205067825 */ /* 0x001fca00078e0006 */
[----:B------:R1:W-:Y:S02]  /*2170*/  STG.E.U16 desc[UR4][R6.64], R11 ;  /* 0x0000000b06007986 */ /* 0x0003e4000c101504 */
.L_x_8463:
        /* <DEDUP_REMOVED lines=8> */
.L_x_8464:
[----:B------:R-:W-:Y:S05]  /*2200*/  BSYNC B1 ;  /* 0x0000000000017941 */ /* 0x000fea0003800000 */
.L_x_8460:
[----:B------:R-:W-:-:S13]  /*2210*/  ISETP.GE.AND P0, PT, R4, R3, PT ;  /* 0x000000030400720c */ /* 0x000fda0003f06270 */
[----:B012---:R-:W0:Y:S01]  /*2220*/  @!P0 LDC.64 R6, c[0x0][0x218] ;  /* 0x00008600ff068b82 */ /* 0x007e220000000a00 */
[----:B------:R-:W-:Y:S02]  /*2230*/  @!P0 IADD3 R5, R2, R4, RZ ;  /* 0x0000000402058210 */ /* 0x000fe40007ffe0ff */
[----:B------:R-:W-:-:S03]  /*2240*/  @!P0 IADD3 R4, R4, 0x80, RZ ;  /* 0x0000008004048810 */ /* 0x000fc60007ffe0ff */
[----:B0-----:R-:W-:-:S05]  /*2250*/  @!P0 IMAD.WIDE.U32 R6, R5, 0x2, R6 ;  /* 0x0000000205068825 */ /* 0x001fca00078e0006 */
[----:B------:R2:W-:Y:S02]  /*2260*/  @!P0 STG.E.U16 desc[UR4][R6.64], R13 ;  /* 0x0000000d06008986 */ /* 0x0005e4000c101504 */
.L_x_8465:
[----:B------:R-:W-:Y:S05]  /*2270*/  BSYNC B0 ;  /* 0x0000000000007941 */ /* 0x000fea0003800000 */
.L_x_8459:
        /* <DEDUP_REMOVED lines=8> */
.L_x_8466:
        /* <DEDUP_REMOVED lines=16> */
.L_x_10852:


//--------------------- .text._ZN2at6native18elementwise_kernelILi128ELi4EZNS0_15gpu_kernel_implIZZZN37_INTERNAL_cee6930f_7_Loss_cu_5b0651e139_GLOBAL__N__cee6930f_7_Loss_cu_5b0651e140binary_cross_entropy_backward_out_kernelERNS_6TensorERKS5_S8_S8_ENKUlvE_clEvENKUlvE0_clEvEUlfffE_EEvRNS_18TensorIteratorBaseERKT_EUliE_EEviT1_ --------------------------
	.section	.text._ZN2at6native18elementwise_kernelILi128ELi4EZNS0_15gpu_kernel_implIZZZN37_INTERNAL_cee6930f_7_Loss_cu_5b0651e139_GLOBAL__N__cee6930f_7_Loss_cu_5b0651e140binary_cross_entropy_backward_out_kernelERNS_6TensorERKS5_S8_S8_ENKUlvE_clEvENKUlvE0_clEvEUlfffE_EEvRNS_18TensorIteratorBaseERKT_EUliE_EEviT1_,"ax",@progbits
	.align	128
        .global         _ZN2at6native18elementwise_kernelILi128ELi4EZNS0_15gpu_kernel_implIZZZN37_INTERNAL_cee6930f_7_Loss_cu_5b0651e139_GLOBAL__N__cee6930f_7_Loss_cu_5b0651e140binary_cross_entropy_backward_out_kernelERNS_6TensorERKS5_S8_S8_ENKUlvE_clEvENKUlvE0_clEvEUlfffE_EEvRNS_18TensorIteratorBaseERKT_EUliE_EEviT1_
        .type           _ZN2at6native18elementwise_kernelILi128ELi4EZNS0_15gpu_kernel_implIZZZN37_INTERNAL_cee6930f_7_Loss_cu_5b0651e139_GLOBAL__N__cee6930f_7_Loss_cu_5b0651e140binary_cross_entropy_backward_out_kernelERNS_6TensorERKS5_S8_S8_ENKUlvE_clEvENKUlvE0_clEvEUlfffE_EEvRNS_18TensorIteratorBaseERKT_EUliE_EEviT1_,@function
        .size           _ZN2at6native18elementwise_kernelILi128ELi4EZNS0_15gpu_kernel_implIZZZN37_INTERNAL_cee6930f_7_Loss_cu_5b0651e139_GLOBAL__N__cee6930f_7_Loss_cu_5b0651e140binary_cross_entropy_backward_out_kernelERNS_6TensorERKS5_S8_S8_ENKUlvE_clEvENKUlvE0_clEvEUlfffE_EEvRNS_18TensorIteratorBaseERKT_EUliE_EEviT1_,(.L_x_10853 - _ZN2at6native18elementwise_kernelILi128ELi4EZNS0_15gpu_kernel_implIZZZN37_INTERNAL_cee6930f_7_Loss_cu_5b0651e139_GLOBAL__N__cee6930f_7_Loss_cu_5b0651e140binary_cross_entropy_backward_out_kernelERNS_6TensorERKS5_S8_S8_ENKUlvE_clEvENKUlvE0_clEvEUlfffE_EEvRNS_18TensorIteratorBaseERKT_EUliE_EEviT1_)
        .other          _ZN2at6native18elementwise_kernelILi128ELi4EZNS0_15gpu_kernel_implIZZZN37_INTERNAL_cee6930f_7_Loss_cu_5b0651e139_GLOBAL__N__cee6930f_7_Loss_cu_5b0651e140binary_cross_entropy_backward_out_kernelERNS_6TensorERKS5_S8_S8_ENKUlvE_clEvENKUlvE0_clEvEUlfffE_EEvRNS_18TensorIteratorBaseERKT_EUliE_EEviT1_,@"STO_CUDA_ENTRY STV_DEFAULT"
_ZN2at6native18elementwise_kernelILi128ELi4EZNS0_15gpu_kernel_implIZZZN37_INTERNAL_cee6930f_7_Loss_cu_5b0651e139_GLOBAL__N__cee6930f_7_Loss_cu_5b0651e140binary_cross_entropy_backward_out_kernelERNS_6TensorERKS5_S8_S8_ENKUlvE_clEvENKUlvE0_clEvEUlfffE_EEvRNS_18TensorIteratorBaseERKT_EUliE_EEviT1_:
.text._ZN2at6native18elementwise_kernelILi128ELi4EZNS0_15gpu_kernel_implIZZZN37_INTERNAL_cee6930f_7_Loss_cu_5b0651e139_GLOBAL__N__cee6930f_7_Loss_cu_5b0651e140binary_cross_entropy_backward_out_kernelERNS_6TensorERKS5_S8_S8_ENKUlvE_clEvENKUlvE0_clEvEUlfffE_EEvRNS_18TensorIteratorBaseERKT_EUliE_EEviT1_:
        /* <DEDUP_REMOVED lines=391> */
.L_x_8469:
        /* <DEDUP_REMOVED lines=22> */
.L_x_8474:
[----:B------:R-:W2:Y:S02]  /*19d0*/  LDG.E.U8 R2, desc[UR36][R2.64] ;  /* 0x0000002402027981 */ /* 0x000ea4000c1e1100 */
[----:B--2---:R-:W-:Y:S01]  /*19e0*/  I2FP.F32.U32 R19, R2 ;  /* 0x0000000200137245 */ /* 0x004fe20000201000 */
[----:B------:R-:W-:Y:S06]  /*19f0*/  BRA `(.L_x_8476) ;  /* 0x0000000c002c7947 */ /* 0x000fec0003800000 */
.L_x_8473:
        /* <DEDUP_REMOVED lines=9> */
.L_x_8478:
[----:B------:R-:W2:Y:S02]  /*1a90*/  LDG.E R2, desc[UR36][R2.64] ;  /* 0x0000002402027981 */ /* 0x000ea4000c1e1900 */
[----:B--2---:R-:W-:Y:S01]  /*1aa0*/  I2FP.F32.S32 R19, R2 ;  /* 0x0000000200137245 */ /* 0x004fe20000201400 */
[----:B------:R-:W-:Y:S06]  /*1ab0*/  BRA `(.L_x_8476) ;  /* 0x0000000800fc7947 */ /* 0x000fec0003800000 */
.L_x_8477:
[----:B------:R-:W2:Y:S02]  /*1ac0*/  LDG.E.U16 R2, desc[UR36][R2.64] ;  /* 0x0000002402027981 */ /* 0x000ea4000c1e1500 */
[----:B--2---:R0:W1:Y:S01]  /*1ad0*/  I2F.S16 R19, R2 ;  /* 0x0000000200137306 */ /* 0x0040620000101400 */
[----:B------:R-:W-:Y:S05]  /*1ae0*/  BRA `(.L_x_8476) ;  /* 0x0000000800f07947 */ /* 0x000fea0003800000 */
.L_x_8472:
        /* <DEDUP_REMOVED lines=8> */
.L_x_8480:
[----:B------:R-:W2:Y:S02]  /*1b70*/  LDG.E.U16 R2, desc[UR36][R2.64] ;  /* 0x0000002402027981 */ /* 0x000ea4000c1e1500 */
[----:B--2---:R-:W-:Y:S01]  /*1b80*/  HADD2.F32 R19, -RZ, R2.H0_H0 ;  /* 0x20000002ff137230 */ /* 0x004fe20000004100 */
[----:B------:R-:W-:Y:S06]  /*1b90*/  BRA `(.L_x_8476) ;  /* 0x0000000800c47947 */ /* 0x000fec0003800000 */
.L_x_8479:
        /* <DEDUP_REMOVED lines=8> */
.L_x_8482:
[----:B------:R-:W2:Y:S02]  /*1c20*/  LDG.E.U16 R2, desc[UR36][R2.64] ;  /* 0x0000002402027981 */ /* 0x000ea4000c1e1500 */
[----:B--2---:R-:W-:Y:S01]  /*1c30*/  HADD2.F32 R19, -RZ, R2.H0_H0 ;  /* 0x20000002ff137230 */ /* 0x004fe20000004100 */
[----:B------:R-:W-:Y:S06]  /*1c40*/  BRA `(.L_x_8476) ;  /* 0x0000000800987947 */ /* 0x000fec0003800000 */
.L_x_8481:
[----:B------:R-:W2:Y:S01]  /*1c50*/  LDG.E.64 R2, desc[UR36][R2.64] ;  /* 0x0000002402027981 */ /* 0x000ea2000c1e1b00 */
[----:B------:R-:W-:Y:S01]  /*1c60*/  UMOV UR4, 0xf0000000 ;  /* 0xf000000000047882 */ /* 0x000fe20000000000 */
[----:B------:R-:W-:Y:S01]  /*1c70*/  UMOV UR5, 0x380fffff ;  /* 0x380fffff00057882 */ /* 0x000fe20000000000 */
[----:B--2---:R-:W0:Y:S01]  /*1c80*/  F2F.F32.F64 R19, R2 ;  /* 0x0000000200137310 */ /* 0x004e220000301000 */
[----:B------:R-:W-:-:S14]  /*1c90*/  DSETP.GEU.AND P0, PT, |R2|, UR4, PT ;  /* 0x0000000402007e2a */ /* 0x000fdc000bf0e200 */
[----:B0-----:R-:W-:Y:S01]  /*1ca0*/  @!P0 FMUL R19, R19, 1.175494350822287508e-38 ;  /* 0x0080000013138820 */ /* 0x001fe20000400000 */
[----:B------:R-:W-:Y:S06]  /*1cb0*/  BRA `(.L_x_8476) ;  /* 0x00000008007c7947 */ /* 0x000fec0003800000 */
.L_x_8471:
        /* <DEDUP_REMOVED lines=12> */
.L_x_8485:
[----:B------:R-:W2:Y:S01]  /*1d80*/  LDG.E.64 R2, desc[UR36][R2.64] ;  /* 0x0000002402027981 */ /* 0x000ea2000c1e1b00 */
[----:B------:R-:W-:Y:S01]  /*1d90*/  UMOV UR4, 0xf0000000 ;  /* 0xf000000000047882 */ /* 0x000fe20000000000 */
[----:B------:R-:W-:Y:S01]  /*1da0*/  UMOV UR5, 0x380fffff ;  /* 0x380fffff00057882 */ /* 0x000fe20000000000 */
[----:B--2---:R-:W0:Y:S01]  /*1db0*/  F2F.F32.F64 R19, R2 ;  /* 0x0000000200137310 */ /* 0x004e220000301000 */
[----:B------:R-:W-:-:S14]  /*1dc0*/  DSETP.GEU.AND P0, PT, |R2|, UR4, PT ;  /* 0x0000000402007e2a */ /* 0x000fdc000bf0e200 */
[----:B0-----:R-:W-:Y:S01]  /*1dd0*/  @!P0 FMUL R19, R19, 1.175494350822287508e-38 ;  /* 0x0080000013138820 */ /* 0x001fe20000400000 */
[----:B------:R-:W-:Y:S06]  /*1de0*/  BRA `(.L_x_8476) ;  /* 0x0000000800307947 */ /* 0x000fec0003800000 */
.L_x_8484:
        /* <DEDUP_REMOVED lines=26> */
.L_x_8487:
        /* <DEDUP_REMOVED lines=13> */
.L_x_8486:
[----:B------:R-:W2:Y:S02]  /*2060*/  LDG.E.U16 R2, desc[UR36][R2.64] ;  /* 0x0000002402027981 */ /* 0x000ea4000c1e1500 */
[----:B--2---:R-:W-:Y:S01]  /*2070*/  IMAD.U32 R19, R2, 0x10000, RZ ;  /* 0x0001000002137824 */ /* 0x004fe200078e00ff */
[----:B------:R-:W-:Y:S06]  /*2080*/  BRA `(.L_x_8476) ;  /* 0x0000000400887947 */ /* 0x000fec0003800000 */
.L_x_8483:
        /* <DEDUP_REMOVED lines=11> */
.L_x_8490:
        /* <DEDUP_REMOVED lines=20> */
.L_x_8492:
[----:B------:R-:W-:Y:S05]  /*2280*/  BSYNC B0 ;  /* 0x0000000000007941 */ /* 0x000fea0003800000 */
.L_x_8491:
[----:B------:R-:W-:Y:S01]  /*2290*/  IMAD.SHL.U32 R2, R2, 0x100000, RZ ;  /* 0x0010000002027824 */ /* 0x000fe200078e00ff */
[----:B------:R-:W-:-:S04]  /*22a0*/  LEA R0, R0, 0x3b800000, 0x17 ;  /* 0x3b80000000007811 */ /* 0x000fc800078eb8ff */
[----:B------:R-:W-:Y:S01]  /*22b0*/  LOP3.LUT R19, R0, R2, R19, 0xfe, !PT ;  /* 0x0000000200137212 */ /* 0x000fe200078efe13 */
[----:B------:R-:W-:Y:S06]  /*22c0*/  BRA `(.L_x_8476) ;  /* 0x0000000000f87947 */ /* 0x000fec0003800000 */
.L_x_8489:
        /* <DEDUP_REMOVED lines=20> */
.L_x_8494:
[----:B------:R-:W-:Y:S05]  /*2410*/  BSYNC B0 ;  /* 0x0000000000007941 */ /* 0x000fea0003800000 */
.L_x_8493:
[----:B------:R-:W-:Y:S01]  /*2420*/  IMAD.SHL.U32 R2, R2, 0x200000, RZ ;  /* 0x0020000002027824 */ /* 0x000fe200078e00ff */
[----:B------:R-:W-:-:S04]  /*2430*/  LEA R0, R0, 0x37800000, 0x17 ;  /* 0x3780000000007811 */ /* 0x000fc800078eb8ff */
[----:B------:R-:W-:Y:S01]  /*2440*/  LOP3.LUT R19, R0, R2, R19, 0xfe, !PT ;  /* 0x0000000200137212 */ /* 0x000fe200078efe13 */
[----:B------:R-:W-:Y:S06]  /*2450*/  BRA `(.L_x_8476) ;  /* 0x0000000000947947 */ /* 0x000fec0003800000 */
.L_x_8488:
        /* <DEDUP_REMOVED lines=14> */
.L_x_8475:
        /* <DEDUP_REMOVED lines=16> */
.L_x_8497:
[----:B------:R-:W-:Y:S01]  /*2640*/  IMAD.MOV.U32 R19, RZ, RZ, RZ ;  /* 0x000000ffff137224 */ /* 0x000fe200078e00ff */
[----:B------:R-:W-:Y:S06]  /*2650*/  BRA `(.L_x_8476) ;  /* 0x0000000000147947 */ /* 0x000fec0003800000 */
.L_x_8496:
[----:B------:R-:W2:Y:S02]  /*2660*/  LDG.E.64 R2, desc[UR36][R2.64] ;  /* 0x0000002402027981 */ /* 0x000ea4000c1e1b00 */
[----:B--2---:R0:W1:Y:S01]  /*2670*/  I2F.U64 R19, R2 ;  /* 0x0000000200137312 */ /* 0x0040620000301000 */
[----:B------:R-:W-:Y:S05]  /*2680*/  BRA `(.L_x_8476) ;  /* 0x0000000000087947 */ /* 0x000fea0003800000 */
.L_x_8495:
[----:B------:R-:W2:Y:S02]  /*2690*/  LDG.E R2, desc[UR36][R2.64] ;  /* 0x0000002402027981 */ /* 0x000ea4000c1e1900 */
[----:B--2---:R-:W-:-:S07]  /*26a0*/  I2FP.F32.U32 R19, R2 ;  /* 0x0000000200137245 */ /* 0x004fce0000201000 */
.L_x_8476:
[----:B------:R-:W-:Y:S05]  /*26b0*/  BSYNC B6 ;  /* 0x0000000000067941 */ /* 0x000fea0003800000 */
.L_x_8470:
        /* <DEDUP_REMOVED lines=19> */
.L_x_8502:
[----:B------:R-:W2:Y:S02]  /*27f0*/  LDG.E.U8 R2, desc[UR36][R2.64] ;  /* 0x0000002402027981 */ /* 0x000ea4000c1e1100 */
[----:B--2---:R-:W-:Y:S01]  /*2800*/  I2FP.F32.U32 R24, R2 ;  /* 0x0000000200187245 */ /* 0x004fe20000201000 */
[----:B------:R-:W-:Y:S06]  /*2810*/  BRA `(.L_x_8504) ;  /* 0x0000000c002c7947 */ /* 0x000fec0003800000 */
.L_x_8501:
        /* <DEDUP_REMOVED lines=9> */
.L_x_8506:
[----:B------:R-:W2:Y:S02]  /*28b0*/  LDG.E R2, desc[UR36][R2.64] ;  /* 0x0000002402027981 */ /* 0x000ea4000c1e1900 */
[----:B--2---:R-:W-:Y:S01]  /*28c0*/  I2FP.F32.S32 R24, R2 ;  /* 0x0000000200187245 */ /* 0x004fe20000201400 */
[----:B------:R-:W-:Y:S06]  /*28d0*/  BRA `(.L_x_8504) ;  /* 0x0000000800fc7947 */ /* 0x000fec0003800000 */
.L_x_8505:
[----:B------:R-:W2:Y:S02]  /*28e0*/  LDG.E.U16 R2, desc[UR36][R2.64] ;  /* 0x0000002402027981 */ /* 0x000ea4000c1e1500 */
[----:B--2---:R4:W0:Y:S01]  /*28f0*/  I2F.S16 R24, R2 ;  /* 0x0000000200187306 */ /* 0x0048220000101400 */
[----:B------:R-:W-:Y:S05]  /*2900*/  BRA `(.L_x_8504) ;  /* 0x0000000800f07947 */ /* 0x000fea0003800000 */
.L_x_8500:
        /* <DEDUP_REMOVED lines=8> */
.L_x_8508:
[----:B------:R-:W2:Y:S02]  /*2990*/  LDG.E.U16 R2, desc[UR36][R2.64] ;  /* 0x0000002402027981 */ /* 0x000ea4000c1e1500 */
[----:B--2---:R-:W-:Y:S01]  /*29a0*/  HADD2.F32 R24, -RZ, R2.H0_H0 ;  /* 0x20000002ff187230 */ /* 0x004fe20000004100 */
[----:B------:R-:W-:Y:S06]  /*29b0*/  BRA `(.L_x_8504) ;  /* 0x0000000800c47947 */ /* 0x000fec0003800000 */
.L_x_8507:
        /* <DEDUP_REMOVED lines=8> */
.L_x_8510:
[----:B------:R-:W2:Y:S02]  /*2a40*/  LDG.E.U16 R2, desc[UR36][R2.64] ;  /* 0x0000002402027981 */ /* 0x000ea4000c1e1500 */
[----:B--2---:R-:W-:Y:S01]  /*2a50*/  HADD2.F32 R24, -RZ, R2.H0_H0 ;  /* 0x20000002ff187230 */ /* 0x004fe20000004100 */
[----:B------:R-:W-:Y:S06]  /*2a60*/  BRA `(.L_x_8504) ;  /* 0x0000000800987947 */ /* 0x000fec0003800000 */
.L_x_8509:
[----:B------:R-:W2:Y:S01]  /*2a70*/  LDG.E.64 R2, desc[UR36][R2.64] ;  /* 0x0000002402027981 */ /* 0x000ea2000c1e1b00 */
[----:B------:R-:W-:Y:S01]  /*2a80*/  UMOV UR4, 0xf0000000 ;  /* 0xf000000000047882 */ /* 0x000fe20000000000 */
[----:B------:R-:W-:Y:S01]  /*2a90*/  UMOV UR5, 0x380fffff ;  /* 0x380fffff00057882 */ /* 0x000fe20000000000 */
[----:B--2---:R-:W0:Y:S01]  /*2aa0*/  F2F.F32.F64 R24, R2 ;  /* 0x0000000200187310 */ /* 0x004e220000301000 */
[----:B------:R-:W-:-:S14]  /*2ab0*/  DSETP.GEU.AND P0, PT, |R2|, UR4, PT ;  /* 0x0000000402007e2a */ /* 0x000fdc000bf0e200 */
[----:B0-----:R-:W-:Y:S01]  /*2ac0*/  @!P0 FMUL R24, R24, 1.175494350822287508e-38 ;  /* 0x0080000018188820 */ /* 0x001fe20000400000 */
[----:B------:R-:W-:Y:S06]  /*2ad0*/  BRA `(.L_x_8504) ;  /* 0x00000008007c7947 */ /* 0x000fec0003800000 */
.L_x_8499:
        /* <DEDUP_REMOVED lines=12> */
.L_x_8513:
[----:B------:R-:W2:Y:S01]  /*2ba0*/  LDG.E.64 R2, desc[UR36][R2.64] ;  /* 0x0000002402027981 */ /* 0x000ea2000c1e1b00 */
[----:B------:R-:W-:Y:S01]  /*2bb0*/  UMOV UR4, 0xf0000000 ;  /* 0xf000000000047882 */ /* 0x000fe20000000000 */
[----:B------:R-:W-:Y:S01]  /*2bc0*/  UMOV UR5, 0x380fffff ;  /* 0x380fffff00057882 */ /* 0x000fe20000000000 */
[----:B--2---:R-:W0:Y:S01]  /*2bd0*/  F2F.F32.F64 R24, R2 ;  /* 0x0000000200187310 */ /* 0x004e220000301000 */
[----:B------:R-:W-:-:S14]  /*2be0*/  DSETP.GEU.AND P0, PT, |R2|, UR4, PT ;  /* 0x0000000402007e2a */ /* 0x000fdc000bf0e200 */
[----:B0-----:R-:W-:Y:S01]  /*2bf0*/  @!P0 FMUL R24, R24, 1.175494350822287508e-38 ;  /* 0x0080000018188820 */ /* 0x001fe20000400000 */
[----:B------:R-:W-:Y:S06]  /*2c00*/  BRA `(.L_x_8504) ;  /* 0x0000000800307947 */ /* 0x000fec0003800000 */
.L_x_8512:
        /* <DEDUP_REMOVED lines=26> */
.L_x_8515:
        /* <DEDUP_REMOVED lines=13> */
.L_x_8514:
[----:B------:R-:W2:Y:S02]  /*2e80*/  LDG.E.U16 R2, desc[UR36][R2.64] ;  /* 0x0000002402027981 */ /* 0x000ea4000c1e1500 */
[----:B--2---:R-:W-:Y:S01]  /*2e90*/  IMAD.U32 R24, R2, 0x10000, RZ ;  /* 0x0001000002187824 */ /* 0x004fe200078e00ff */
[----:B------:R-:W-:Y:S06]  /*2ea0*/  BRA `(.L_x_8504) ;  /* 0x0000000400887947 */ /* 0x000fec0003800000 */
.L_x_8511:
        /* <DEDUP_REMOVED lines=11> */
.L_x_8518:
        /* <DEDUP_REMOVED lines=20> */
.L_x_8520:
[----:B------:R-:W-:Y:S05]  /*30a0*/  BSYNC B0 ;  /* 0x0000000000007941 */ /* 0x000fea0003800000 */
.L_x_8519:
[----:B------:R-:W-:Y:S01]  /*30b0*/  IMAD.SHL.U32 R2, R2, 0x100000, RZ ;  /* 0x0010000002027824 */ /* 0x000fe200078e00ff */
[----:B------:R-:W-:-:S04]  /*30c0*/  LEA R3, R0, 0x3b800000, 0x17 ;  /* 0x3b80000000037811 */ /* 0x000fc800078eb8ff */
[----:B------:R-:W-:Y:S01]  /*30d0*/  LOP3.LUT R24, R3, R2, R24, 0xfe, !PT ;  /* 0x0000000203187212 */ /* 0x000fe200078efe18 */
[----:B------:R-:W-:Y:S06]  /*30e0*/  BRA `(.L_x_8504) ;  /* 0x0000000000f87947 */ /* 0x000fec0003800000 */
.L_x_8517:
        /* <DEDUP_REMOVED lines=20> */
.L_x_8522:
[----:B------:R-:W-:Y:S05]  /*3230*/  BSYNC B0 ;  /* 0x0000000000007941 */ /* 0x000fea0003800000 */
.L_x_8521:
[----:B------:R-:W-:Y:S01]  /*3240*/  IMAD.SHL.U32 R2, R2, 0x200000, RZ ;  /* 0x0020000002027824 */ /* 0x000fe200078e00ff */
[----:B------:R-:W-:-:S04]  /*3250*/  LEA R3, R0, 0x37800000, 0x17 ;  /* 0x3780000000037811 */ /* 0x000fc800078eb8ff */
[----:B------:R-:W-:Y:S01]  /*3260*/  LOP3.LUT R24, R3, R2, R24, 0xfe, !PT ;  /* 0x0000000203187212 */ /* 0x000fe200078efe18 */
[----:B------:R-:W-:Y:S06]  /*3270*/  BRA `(.L_x_8504) ;  /* 0x0000000000947947 */ /* 0x000fec0003800000 */
.L_x_8516:
        /* <DEDUP_REMOVED lines=14> */
.L_x_8503:
        /* <DEDUP_REMOVED lines=16> */
.L_x_8525:
[----:B------:R-:W-:Y:S01]  /*3460*/  IMAD.MOV.U32 R24, RZ, RZ, RZ ;  /* 0x000000ffff187224 */ /* 0x000fe200078e00ff */
[----:B------:R-:W-:Y:S06]  /*3470*/  BRA `(.L_x_8504) ;  /* 0x0000000000147947 */ /* 0x000fec0003800000 */
.L_x_8524:
[----:B------:R-:W2:Y:S02]  /*3480*/  LDG.E.64 R24, desc[UR36][R2.64] ;  /* 0x0000002402187981 */ /* 0x000ea4000c1e1b00 */
[----:B--2---:R0:W1:Y:S01]  /*3490*/  I2F.U64 R24, R24 ;  /* 0x0000001800187312 */ /* 0x0040620000301000 */
[----:B------:R-:W-:Y:S05]  /*34a0*/  BRA `(.L_x_8504) ;  /* 0x0000000000087947 */ /* 0x000fea0003800000 */
.L_x_8523:
[----:B------:R-:W2:Y:S02]  /*34b0*/  LDG.E R2, desc[UR36][R2.64] ;  /* 0x0000002402027981 */ /* 0x000ea4000c1e1900 */
[----:B--2---:R-:W-:-:S07]  /*34c0*/  I2FP.F32.U32 R24, R2 ;  /* 0x0000000200187245 */ /* 0x004fce0000201000 */
.L_x_8504:
[----:B------:R-:W-:Y:S05]  /*34d0*/  BSYNC B6 ;  /* 0x0000000000067941 */ /* 0x000fea0003800000 */
.L_x_8498:
        /* <DEDUP_REMOVED lines=19> */
.L_x_8530:
[----:B------:R-:W2:Y:S02]  /*3610*/  LDG.E.U8 R2, desc[UR36][R2.64] ;  /* 0x0000002402027981 */ /* 0x000ea4000c1e1100 */
[----:B--2---:R-:W-:Y:S01]  /*3620*/  I2FP.F32.U32 R5, R2 ;  /* 0x0000000200057245 */ /* 0x004fe20000201000 */
[----:B------:R-:W-:Y:S06]  /*3630*/  BRA `(.L_x_8532) ;  /* 0x0000000c002c7947 */ /* 0x000fec0003800000 */
.L_x_8529:
        /* <DEDUP_REMOVED lines=9> */
.L_x_8534:
[----:B------:R-:W2:Y:S02]  /*36d0*/  LDG.E R2, desc[UR36][R2.64] ;  /* 0x0000002402027981 */ /* 0x000ea4000c1e1900 */
[----:B--2---:R-:W-:Y:S01]  /*36e0*/  I2FP.F32.S32 R5, R2 ;  /* 0x0000000200057245 */ /* 0x004fe20000201400 */
[----:B------:R-:W-:Y:S06]  /*36f0*/  BRA `(.L_x_8532) ;  /* 0x0000000800fc7947 */ /* 0x000fec0003800000 */
.L_x_8533:
[----:B------:R-:W2:Y:S02]  /*3700*/  LDG.E.U16 R2, desc[UR36][R2.64] ;  /* 0x0000002402027981 */ /* 0x000ea4000c1e1500 */
[----:B--2---:R4:W0:Y:S01]  /*3710*/  I2F.S16 R5, R2 ;  /* 0x0000000200057306 */ /* 0x0048220000101400 */
[----:B------:R-:W-:Y:S05]  /*3720*/  BRA `(.L_x_8532) ;  /* 0x0000000800f07947 */ /* 0x000fea0003800000 */
.L_x_8528:
        /* <DEDUP_REMOVED lines=8> */
.L_x_8536:
[----:B------:R-:W2:Y:S02]  /*37b0*/  LDG.E.U16 R2, desc[UR36][R2.64] ;  /* 0x0000002402027981 */ /* 0x000ea4000c1e1500 */
[----:B--2---:R-:W-:Y:S01]  /*37c0*/  HADD2.F32 R5, -RZ, R2.H0_H0 ;  /* 0x20000002ff057230 */ /* 0x004fe20000004100 */
[----:B------:R-:W-:Y:S06]  /*37d0*/  BRA `(.L_x_8532) ;  /* 0x0000000800c47947 */ /* 0x000fec0003800000 */
.L_x_8535:
        /* <DEDUP_REMOVED lines=8> */
.L_x_8538:
[----:B------:R-:W2:Y:S02]  /*3860*/  LDG.E.U16 R2, desc[UR36][R2.64] ;  /* 0x0000002402027981 */ /* 0x000ea4000c1e1500 */
[----:B--2---:R-:W-:Y:S01]  /*3870*/  HADD2.F32 R5, -RZ, R2.H0_H0 ;  /* 0x20000002ff057230 */ /* 0x004fe20000004100 */
[----:B------:R-:W-:Y:S06]  /*3880*/  BRA `(.L_x_8532) ;  /* 0x0000000800987947 */ /* 0x000fec0003800000 */
.L_x_8537:
[----:B------:R-:W2:Y:S01]  /*3890*/  LDG.E.64 R2, desc[UR36][R2.64] ;  /* 0x0000002402027981 */ /* 0x000ea2000c1e1b00 */
[----:B------:R-:W-:Y:S01]  /*38a0*/  UMOV UR4, 0xf0000000 ;  /* 0xf000000000047882 */ /* 0x000fe20000000000 */
[----:B------:R-:W-:Y:S01]  /*38b0*/  UMOV UR5, 0x380fffff ;  /* 0x380fffff00057882 */ /* 0x000fe20000000000 */
[----:B--2---:R-:W0:Y:S01]  /*38c0*/  F2F.F32.F64 R5, R2 ;  /* 0x0000000200057310 */ /* 0x004e220000301000 */
[----:B------:R-:W-:-:S14]  /*38d0*/  DSETP.GEU.AND P0, PT, |R2|, UR4, PT ;  /* 0x0000000402007e2a */ /* 0x000fdc000bf0e200 */
[----:B0-----:R-:W-:Y:S01]  /*38e0*/  @!P0 FMUL R5, R5, 1.175494350822287508e-38 ;  /* 0x0080000005058820 */ /* 0x001fe20000400000 */
[----:B------:R-:W-:Y:S06]  /*38f0*/  BRA `(.L_x_8532) ;  /* 0x00000008007c7947 */ /* 0x000fec0003800000 */
.L_x_8527:
        /* <DEDUP_REMOVED lines=12> */
.L_x_8541:
[----:B------:R-:W2:Y:S01]  /*39c0*/  LDG.E.64 R2, desc[UR36][R2.64] ;  /* 0x0000002402027981 */ /* 0x000ea2000c1e1b00 */
[----:B------:R-:W-:Y:S01]  /*39d0*/  UMOV UR4, 0xf0000000 ;  /* 0xf000000000047882 */ /* 0x000fe20000000000 */
[----:B------:R-:W-:Y:S01]  /*39e0*/  UMOV UR5, 0x380fffff ;  /* 0x380fffff00057882 */ /* 0x000fe20000000000 */
[----:B--2---:R-:W0:Y:S01]  /*39f0*/  F2F.F32.F64 R5, R2 ;  /* 0x0000000200057310 */ /* 0x004e220000301000 */
[----:B------:R-:W-:-:S14]  /*3a00*/  DSETP.GEU.AND P0, PT, |R2|, UR4, PT ;  /* 0x0000000402007e2a */ /* 0x000fdc000bf0e200 */
[----:B0-----:R-:W-:Y:S01]  /*3a10*/  @!P0 FMUL R5, R5, 1.175494350822287508e-38 ;  /* 0x0080000005058820 */ /* 0x001fe20000400000 */
[----:B------:R-:W-:Y:S06]  /*3a20*/  BRA `(.L_x_8532) ;  /* 0x0000000800307947 */ /* 0x000fec0003800000 */
.L_x_8540:
        /* <DEDUP_REMOVED lines=26> */
.L_x_8543:
        /* <DEDUP_REMOVED lines=13> */
.L_x_8542:
[----:B------:R-:W2:Y:S02]  /*3ca0*/  LDG.E.U16 R2, desc[UR36][R2.64] ;  /* 0x0000002402027981 */ /* 0x000ea4000c1e1500 */
[----:B--2---:R-:W-:Y:S01]  /*3cb0*/  IMAD.U32 R5, R2, 0x10000, RZ ;  /* 0x0001000002057824 */ /* 0x004fe200078e00ff */
[----:B------:R-:W-:Y:S06]  /*3cc0*/  BRA `(.L_x_8532) ;  /* 0x0000000400887947 */ /* 0x000fec0003800000 */
.L_x_8539:
        /* <DEDUP_REMOVED lines=11> */
.L_x_8546:
        /* <DEDUP_REMOVED lines=20> */
.L_x_8548:
[----:B------:R-:W-:Y:S05]  /*3ec0*/  BSYNC B0 ;  /* 0x0000000000007941 */ /* 0x000fea0003800000 */
.L_x_8547:
[----:B------:R-:W-:Y:S01]  /*3ed0*/  IMAD.SHL.U32 R2, R2, 0x100000, RZ ;  /* 0x0010000002027824 */ /* 0x000fe200078e00ff */
[----:B------:R-:W-:-:S04]  /*3ee0*/  LEA R5, R0, 0x3b800000, 0x17 ;  /* 0x3b80000000057811 */ /* 0x000fc800078eb8ff */
[----:B------:R-:W-:Y:S01]  /*3ef0*/  LOP3.LUT R5, R5, R2, R4, 0xfe, !PT ;  /* 0x0000000205057212 */ /* 0x000fe200078efe04 */
[----:B------:R-:W-:Y:S06]  /*3f00*/  BRA `(.L_x_8532) ;  /* 0x0000000000f87947 */ /* 0x000fec0003800000 */
.L_x_8545:
        /* <DEDUP_REMOVED lines=20> */
.L_x_8550:
[----:B------:R-:W-:Y:S05]  /*4050*/  BSYNC B0 ;  /* 0x0000000000007941 */ /* 0x000fea0003800000 */
.L_x_8549:
[----:B------:R-:W-:Y:S01]  /*4060*/  IMAD.SHL.U32 R2, R2, 0x200000, RZ ;  /* 0x0020000002027824 */ /* 0x000fe200078e00ff */
[----:B------:R-:W-:-:S04]  /*4070*/  LEA R5, R0, 0x37800000, 0x17 ;  /* 0x3780000000057811 */ /* 0x000fc800078eb8ff */
[----:B------:R-:W-:Y:S01]  /*4080*/  LOP3.LUT R5, R5, R2, R4, 0xfe, !PT ;  /* 0x0000000205057212 */ /* 0x000fe200078efe04 */
[----:B------:R-:W-:Y:S06]  /*4090*/  BRA `(.L_x_8532) ;  /* 0x0000000000947947 */ /* 0x000fec0003800000 */
.L_x_8544:
        /* <DEDUP_REMOVED lines=14> */
.L_x_8531:
        /* <DEDUP_REMOVED lines=16> */
.L_x_8553:
[----:B------:R-:W-:Y:S01]  /*4280*/  IMAD.MOV.U32 R5, RZ, RZ, RZ ;  /* 0x000000ffff057224 */ /* 0x000fe200078e00ff */
[----:B------:R-:W-:Y:S06]  /*4290*/  BRA `(.L_x_8532) ;  /* 0x0000000000147947 */ /* 0x000fec0003800000 */
.L_x_8552:
[----:B------:R-:W2:Y:S02]  /*42a0*/  LDG.E.64 R2, desc[UR36][R2.64] ;  /* 0x0000002402027981 */ /* 0x000ea4000c1e1b00 */
[----:B--2---:R0:W1:Y:S01]  /*42b0*/  I2F.U64 R5, R2 ;  /* 0x0000000200057312 */ /* 0x0040620000301000 */
[----:B------:R-:W-:Y:S05]  /*42c0*/  BRA `(.L_x_8532) ;  /* 0x0000000000087947 */ /* 0x000fea0003800000 */
.L_x_8551:
[----:B------:R-:W2:Y:S02]  /*42d0*/  LDG.E R2, desc[UR36][R2.64] ;  /* 0x0000002402027981 */ /* 0x000ea4000c1e1900 */
[----:B--2---:R-:W-:-:S07]  /*42e0*/  I2FP.F32.U32 R5, R2 ;  /* 0x0000000200057245 */ /* 0x004fce0000201000 */
.L_x_8532:
[----:B------:R-:W-:Y:S05]  /*42f0*/  BSYNC B6 ;  /* 0x0000000000067941 */ /* 0x000fea0003800000 */
.L_x_8526:
[----:B------:R-:W2:Y:S01]  /*4300*/  LDC.U8 R4, c[0x0][0x4f9] ;  /* 0x00013e40ff047b82 */ /* 0x000ea20000000000 */
[----:B01---5:R-:W-:-:S04]  /*4310*/  FADD.FTZ R3, -R24, 1 ;  /* 0x3f80000018037421 */ /* 0x023fc80000010100 */
[----:B------:R-:W-:Y:S01]  /*4320*/  FMUL.FTZ R3, R3, R24 ;  /* 0x0000001803037220 */ /* 0x000fe20000410000 */
[----:B---3--:R-:W-:-:S04]  /*4330*/  FADD.FTZ R24, -R5, R24 ;  /* 0x0000001805187221 */ /* 0x008fc80000010100 */
[----:B------:R-:W-:Y:S01]  /*4340*/  FMNMX.FTZ R3, R3, 9.9999999600419720025e-13, !PT ;  /* 0x2b8cbccc03037809 */ /* 0x000fe20007810000 */
[----:B--2-4-:R-:W-:-:S05]  /*4350*/  FMUL.FTZ R2, R24, R19 ;  /* 0x0000001318027220 */ /* 0x014fca0000410000 */
[----:B------:R-:W0:Y:S01]  /*4360*/  MUFU.RCP R3, R3 ;  /* 0x0000000300037308 */ /* 0x000e220000001000 */
[----:B------:R-:W-:-:S04]  /*4370*/  PRMT R0, R4, 0x9910, RZ ;  /* 0x0000991004007816 */ /* 0x000fc800000000ff */
[----:B------:R-:W-:Y:S01]  /*4380*/  ISETP.GT.AND P0, PT, R0, 0x9, PT ;  /* 0x000000090000780c */ /* 0x000fe20003f04270 */
[----:B0-----:R-:W-:-:S12]  /*4390*/  FMUL.FTZ R2, R2, R3 ;  /* 0x0000000302027220 */ /* 0x001fd80000410000 */
        /* <DEDUP_REMOVED lines=12> */
.L_x_8557:
[----:B------:R-:W0:Y:S02]  /*4460*/  F2I.S64.TRUNC R2, R2 ;  /* 0x0000000200027311 */ /* 0x000e24000020d900 */
[----:B0-----:R-:W-:-:S05]  /*4470*/  IMAD.MOV.U32 R5, RZ, RZ, R2 ;  /* 0x000000ffff057224 */ /* 0x001fca00078e0002 */
[----:B------:R0:W-:Y:S01]  /*4480*/  STG.E.U8 desc[UR36][R16.64], R5 ;  /* 0x0000000510007986 */ /* 0x0001e2000c101124 */
[----:B------:R-:W-:Y:S05]  /*4490*/  BRA `(.L_x_8559) ;  /* 0x0000000c00407947 */ /* 0x000fea0003800000 */
.L_x_8556:
        /* <DEDUP_REMOVED lines=9> */
.L_x_8561:
[----:B------:R-:W0:Y:S02]  /*4530*/  F2I.FTZ.TRUNC.NTZ R3, R2 ;  /* 0x0000000200037305 */ /* 0x000e24000021f100 */
[----:B0-----:R0:W-:Y:S01]  /*4540*/  STG.E desc[UR36][R16.64], R3 ;  /* 0x0000000310007986 */ /* 0x0011e2000c101924 */
[----:B------:R-:W-:Y:S05]  /*4550*/  BRA `(.L_x_8559) ;  /* 0x0000000c00107947 */ /* 0x000fea0003800000 */
.L_x_8560:
[----:B------:R-:W0:Y:S02]  /*4560*/  F2I.FTZ.TRUNC.NTZ R3, R2 ;  /* 0x0000000200037305 */ /* 0x000e24000021f100 */
[----:B0-----:R0:W-:Y:S01]  /*4570*/  STG.E.U16 desc[UR36][R16.64], R3 ;  /* 0x0000000310007986 */ /* 0x0011e2000c101524 */
[----:B------:R-:W-:Y:S05]  /*4580*/  BRA `(.L_x_8559) ;  /* 0x0000000c00047947 */ /* 0x000fea0003800000 */
.L_x_8555:
        /* <DEDUP_REMOVED lines=8> */
.L_x_8563:
[----:B------:R-:W-:-:S05]  /*4610*/  F2FP.F16.F32.PACK_AB R2, RZ, R2 ;  /* 0x00000002ff02723e */ /* 0x000fca00000000ff */
[----:B------:R0:W-:Y:S01]  /*4620*/  STG.E.U16 desc[UR36][R16.64], R2 ;  /* 0x0000000210007986 */ /* 0x0001e2000c101524 */
[----:B------:R-:W-:Y:S05]  /*4630*/  BRA `(.L_x_8559) ;  /* 0x0000000800d87947 */ /* 0x000fea0003800000 */
.L_x_8562:
        /* <DEDUP_REMOVED lines=9> */
.L_x_8565:
[----:B------:R-:W-:-:S04]  /*46d0*/  F2FP.F16.F32.PACK_AB R3, RZ, R2 ;  /* 0x00000002ff03723e */ /* 0x000fc800000000ff */
[----:B------:R-:W-:-:S05]  /*46e0*/  PRMT R3, R3, 0x5410, RZ ;  /* 0x0000541003037816 */ /* 0x000fca00000000ff */
[----:B------:R0:W-:Y:S01]  /*46f0*/  STG.E desc[UR36][R16.64], R3 ;  /* 0x0000000310007986 */ /* 0x0001e2000c101924 */
[----:B------:R-:W-:Y:S05]  /*4700*/  BRA `(.L_x_8559) ;  /* 0x0000000800a47947 */ /* 0x000fea0003800000 */
.L_x_8564:
[----:B------:R-:W-:-:S06]  /*4710*/  FMUL.FTZ R2, R2, 1 ;  /* 0x3f80000002027820 */ /* 0x000fcc0000410000 */
[----:B------:R-:W0:Y:S02]  /*4720*/  F2F.F64.F32 R2, R2 ;  /* 0x0000000200027310 */ /* 0x000e240000201800 */
[----:B0-----:R0:W-:Y:S01]  /*4730*/  STG.E.64 desc[UR36][R16.64], R2 ;  /* 0x0000000210007986 */ /* 0x0011e2000c101b24 */
[----:B------:R-:W-:Y:S05]  /*4740*/  BRA `(.L_x_8559) ;  /* 0x0000000800947947 */ /* 0x000fea0003800000 */
.L_x_8554:
        /* <DEDUP_REMOVED lines=12> */
.L_x_8568:
[----:B------:R-:W-:Y:S01]  /*4810*/  FMUL.FTZ R4, R2, 1 ;  /* 0x3f80000002047820 */ /* 0x000fe20000410000 */
[----:B------:R-:W-:-:S05]  /*4820*/  CS2R R6, SRZ ;  /* 0x0000000000067805 */ /* 0x000fca000001ff00 */
[----:B------:R-:W0:Y:S02]  /*4830*/  F2F.F64.F32 R4, R4 ;  /* 0x0000000400047310 */ /* 0x000e240000201800 */
[----:B0-----:R0:W-:Y:S01]  /*4840*/  STG.E.128 desc[UR36][R16.64], R4 ;  /* 0x0000000410007986 */ /* 0x0011e2000c101d24 */
[----:B------:R-:W-:Y:S05]  /*4850*/  BRA `(.L_x_8559) ;  /* 0x0000000800507947 */ /* 0x000fea0003800000 */
.L_x_8567:
        /* <DEDUP_REMOVED lines=20> */
.L_x_8572:
[----:B------:R-:W-:Y:S05]  /*49a0*/  BSYNC B0 ;  /* 0x0000000000007941 */ /* 0x000fea0003800000 */
.L_x_8571:
[----:B------:R-:W-:-:S05]  /*49b0*/  LOP3.LUT R5, R0, R5, RZ, 0xfc, !PT ;  /* 0x0000000500057212 */ /* 0x000fca00078efcff */
[----:B------:R0:W-:Y:S01]  /*49c0*/  STG.E.U8 desc[UR36][R16.64], R5 ;  /* 0x0000000510007986 */ /* 0x0001e2000c101124 */
[----:B------:R-:W-:Y:S05]  /*49d0*/  BRA `(.L_x_8559) ;  /* 0x0000000400f07947 */ /* 0x000fea0003800000 */
.L_x_8570:
        /* <DEDUP_REMOVED lines=12> */
.L_x_8574:
[----:B------:R-:W-:Y:S01]  /*4aa0*/  IMAD.MOV.U32 R0, RZ, RZ, 0x7f ;  /* 0x0000007fff007424 */ /* 0x000fe200078e00ff */
[----:B------:R-:W-:-:S04]  /*4ab0*/  ISETP.GT.U32.AND P0, PT, R4, 0x7f800000, PT ;  /* 0x7f8000000400780c */ /* 0x000fc80003f04070 */
[----:B------:R-:W-:-:S09]  /*4ac0*/  SEL R0, R0, 0x7c, P0 ;  /* 0x0000007c00007807 */ /* 0x000fd20000000000 */
.L_x_8575:
[----:B------:R-:W-:Y:S05]  /*4ad0*/  BSYNC B0 ;  /* 0x0000000000007941 */ /* 0x000fea0003800000 */
.L_x_8573:
[----:B------:R-:W-:-:S04]  /*4ae0*/  LOP3.LUT R2, R2, 0x80000000, RZ, 0xc0, !PT ;  /* 0x8000000002027812 */ /* 0x000fc800078ec0ff */
[----:B------:R-:W-:-:S04]  /*4af0*/  SHF.R.U32.HI R3, RZ, 0x18, R2 ;  /* 0x00000018ff037819 */ /* 0x000fc80000011602 */
[----:B------:R-:W-:-:S05]  /*4b00*/  LOP3.LUT R3, R0, R3, RZ, 0xfc, !PT ;  /* 0x0000000300037212 */ /* 0x000fca00078efcff */
[----:B------:R0:W-:Y:S01]  /*4b10*/  STG.E.U8 desc[UR36][R16.64], R3 ;  /* 0x0000000310007986 */ /* 0x0001e2000c101124 */
[----:B------:R-:W-:Y:S05]  /*4b20*/  BRA `(.L_x_8559) ;  /* 0x00000004009c7947 */ /* 0x000fea0003800000 */
.L_x_8569:
[----:B------:R-:W-:-:S05]  /*4b30*/  F2FP.BF16.F32.PACK_AB R2, RZ, R2 ;  /* 0x00000002ff02723e */ /* 0x000fca00000010ff */
[----:B------:R0:W-:Y:S01]  /*4b40*/  STG.E.U16 desc[UR36][R16.64], R2 ;  /* 0x0000000210007986 */ /* 0x0001e2000c101524 */
[----:B------:R-:W-:Y:S05]  /*4b50*/  BRA `(.L_x_8559) ;  /* 0x0000000400907947 */ /* 0x000fea0003800000 */
.L_x_8566:
        /* <DEDUP_REMOVED lines=11> */
.L_x_8578:
        /* <DEDUP_REMOVED lines=16> */
.L_x_8581:
[----:B------:R-:W-:-:S04]  /*4d10*/  LOP3.LUT R2, R2, 0x80000000, RZ, 0xc0, !PT ;  /* 0x8000000002027812 */ /* 0x000fc800078ec0ff */
[----:B------:R-:W-:-:S04]  /*4d20*/  SHF.R.U32.HI R3, RZ, 0x18, R2 ;  /* 0x00000018ff037819 */ /* 0x000fc80000011602 */
[----:B------:R-:W-:-:S04]  /*4d30*/  LOP3.LUT R0, R0, R3, RZ, 0xfc, !PT ;  /* 0x0000000300007212 */ /* 0x000fc800078efcff */
[----:B------:R-:W-:-:S07]  /*4d40*/  PRMT R8, R0, 0x7610, R8 ;  /* 0x0000761000087816 */ /* 0x000fce0000000008 */
.L_x_8580:
[----:B------:R-:W-:Y:S05]  /*4d50*/  BSYNC B0 ;  /* 0x0000000000007941 */ /* 0x000fea0003800000 */
.L_x_8579:
[----:B------:R0:W-:Y:S01]  /*4d60*/  STG.E.U8 desc[UR36][R16.64], R8 ;  /* 0x0000000810007986 */ /* 0x0001e2000c101124 */
[----:B------:R-:W-:Y:S05]  /*4d70*/  BRA `(.L_x_8559) ;  /* 0x0000000400087947 */ /* 0x000fea0003800000 */
.L_x_8577:
        /* <DEDUP_REMOVED lines=16> */
.L_x_8584:
[----:B------:R-:W-:-:S04]  /*4e80*/  LOP3.LUT R2, R2, 0x80000000, RZ, 0xc0, !PT ;  /* 0x8000000002027812 */ /* 0x000fc800078ec0ff */
[----:B------:R-:W-:-:S04]  /*4e90*/  SHF.R.U32.HI R3, RZ, 0x18, R2 ;  /* 0x00000018ff037819 */ /* 0x000fc80000011602 */
[----:B------:R-:W-:-:S04]  /*4ea0*/  LOP3.LUT R0, R0, R3, RZ, 0xfc, !PT ;  /* 0x0000000300007212 */ /* 0x000fc800078efcff */
[----:B------:R-:W-:-:S07]  /*4eb0*/  PRMT R8, R0, 0x7610, R8 ;  /* 0x0000761000087816 */ /* 0x000fce0000000008 */
.L_x_8583:
[----:B------:R-:W-:Y:S05]  /*4ec0*/  BSYNC B0 ;  /* 0x0000000000007941 */ /* 0x000fea0003800000 */
.L_x_8582:
[----:B------:R3:W-:Y:S01]  /*4ed0*/  STG.E.U8 desc[UR36][R16.64], R8 ;  /* 0x0000000810007986 */ /* 0x0007e2000c101124 */
[----:B------:R-:W-:Y:S05]  /*4ee0*/  BRA `(.L_x_8559) ;  /* 0x0000000000ac7947 */ /* 0x000fea0003800000 */
.L_x_8576:
        /* <DEDUP_REMOVED lines=21> */
.L_x_8558:
        /* <DEDUP_REMOVED lines=16> */
.L_x_8587:
[----:B------:R-:W-:Y:S05]  /*5140*/  BRA `(.L_x_8559) ;  /* 0x0000000000147947 */ /* 0x000fea0003800000 */
.L_x_8586:
[----:B------:R-:W0:Y:S02]  /*5150*/  F2I.U64.TRUNC R2, R2 ;  /* 0x0000000200027311 */ /* 0x000e24000020d800 */
[----:B0-----:R2:W-:Y:S01]  /*5160*/  STG.E.64 desc[UR36][R16.64], R2 ;  /* 0x0000000210007986 */ /* 0x0015e2000c101b24 */
[----:B------:R-:W-:Y:S05]  /*5170*/  BRA `(.L_x_8559) ;  /* 0x0000000000087947 */ /* 0x000fea0003800000 */
.L_x_8585:
[----:B------:R-:W0:Y:S02]  /*5180*/  F2I.FTZ.U32.TRUNC.NTZ R3, R2 ;  /* 0x0000000200037305 */ /* 0x000e24000021f000 */
[----:B0-----:R0:W-:Y:S02]  /*5190*/  STG.E desc[UR36][R16.64], R3 ;  /* 0x0000000310007986 */ /* 0x0011e4000c101924 */
.L_x_8559:
[----:B------:R-:W-:-:S04]  /*51a0*/  IMAD R18, R23, 0x200, R18 ;  /* 0x0000020017127824 */ /* 0x000fc800078e0212 */
[----:B------:R-:W-:-:S07]  /*51b0*/  VIADD R19, R18, 0x80 ;  /* 0x0000008012137836 */ /* 0x000fce0000000000 */
.L_x_8468:
[----:B------:R-:W-:Y:S05]  /*51c0*/  BSYNC B7 ;  /* 0x0000000000077941 */ /* 0x000fea0003800000 */
.L_x_8467:
        /* <DEDUP_REMOVED lines=384> */
.L_x_8590:
        /* <DEDUP_REMOVED lines=22> */
.L_x_8595:
[----:B------:R-:W2:Y:S02]  /*6b30*/  LDG.E.U8 R2, desc[UR36][R2.64] ;  /* 0x0000002402027981 */ /* 0x000ea4000c1e1100 */
[----:B--2---:R-:W-:Y:S01]  /*6b40*/  I2FP.F32.U32 R22, R2 ;  /* 0x0000000200167245 */ /* 0x004fe20000201000 */
[----:B------:R-:W-:Y:S06]  /*6b50*/  BRA `(.L_x_8597) ;  /* 0x0000000c002c7947 */ /* 0x000fec0003800000 */
.L_x_8594:
        /* <DEDUP_REMOVED lines=9> */
.L_x_8599:
[----:B------:R-:W2:Y:S02]  /*6bf0*/  LDG.E R2, desc[UR36][R2.64] ;  /* 0x0000002402027981 */ /* 0x000ea4000c1e1900 */
[----:B--2---:R-:W-:Y:S01]  /*6c00*/  I2FP.F32.S32 R22, R2 ;  /* 0x0000000200167245 */ /* 0x004fe20000201400 */
[----:B------:R-:W-:Y:S06]  /*6c10*/  BRA `(.L_x_8597) ;  /* 0x0000000800fc7947 */ /* 0x000fec0003800000 */
.L_x_8598:
[----:B------:R-:W2:Y:S02]  /*6c20*/  LDG.E.U16 R2, desc[UR36][R2.64] ;  /* 0x0000002402027981 */ /* 0x000ea4000c1e1500 */
[----:B--2---:R0:W1:Y:S01]  /*6c30*/  I2F.S16 R22, R2 ;  /* 0x0000000200167306 */ /* 0x0040620000101400 */
[----:B------:R-:W-:Y:S05]  /*6c40*/  BRA `(.L_x_8597) ;  /* 0x0000000800f07947 */ /* 0x000fea0003800000 */
.L_x_8593:
        /* <DEDUP_REMOVED lines=8> */
.L_x_8601:
[----:B------:R-:W2:Y:S02]  /*6cd0*/  LDG.E.U16 R2, desc[UR36][R2.64] ;  /* 0x0000002402027981 */ /* 0x000ea4000c1e1500 */
[----:B--2---:R-:W-:Y:S01]  /*6ce0*/  HADD2.F32 R22, -RZ, R2.H0_H0 ;  /* 0x20000002ff167230 */ /* 0x004fe20000004100 */
[----:B------:R-:W-:Y:S06]  /*6cf0*/  BRA `(.L_x_8597) ;  /* 0x0000000800c47947 */ /* 0x000fec0003800000 */
.L_x_8600:
        /* <DEDUP_REMOVED lines=8> */
.L_x_8603:
[----:B------:R-:W2:Y:S02]  /*6d80*/  LDG.E.U16 R2, desc[UR36][R2.64] ;  /* 0x0000002402027981 */ /* 0x000ea4000c1e1500 */
[----:B--2---:R-:W-:Y:S01]  /*6d90*/  HADD2.F32 R22, -RZ, R2.H0_H0 ;  /* 0x20000002ff167230 */ /* 0x004fe20000004100 */
[----:B------:R-:W-:Y:S06]  /*6da0*/  BRA `(.L_x_8597) ;  /* 0x0000000800987947 */ /* 0x000fec0003800000 */
.L_x_8602:
[----:B------:R-:W2:Y:S01]  /*6db0*/  LDG.E.64 R2, desc[UR36][R2.64] ;  /* 0x0000002402027981 */ /* 0x000ea2000c1e1b00 */
[----:B------:R-:W-:Y:S01]  /*6dc0*/  UMOV UR4, 0xf0000000 ;  /* 0xf000000000047882 */ /* 0x000fe20000000000 */
[----:B------:R-:W-:Y:S01]  /*6dd0*/  UMOV UR5, 0x380fffff ;  /* 0x380fffff00057882 */ /* 0x000fe20000000000 */
[----:B--2---:R-:W0:Y:S01]  /*6de0*/  F2F.F32.F64 R22, R2 ;  /* 0x0000000200167310 */ /* 0x004e220000301000 */
[----:B------:R-:W-:-:S14]  /*6df0*/  DSETP.GEU.AND P0, PT, |R2|, UR4, PT ;  /* 0x0000000402007e2a */ /* 0x000fdc000bf0e200 */
[----:B0-----:R-:W-:Y:S01]  /*6e00*/  @!P0 FMUL R22, R22, 1.175494350822287508e-38 ;  /* 0x0080000016168820 */ /* 0x001fe20000400000 */
[----:B------:R-:W-:Y:S06]  /*6e10*/  BRA `(.L_x_8597) ;  /* 0x00000008007c7947 */ /* 0x000fec0003800000 */
.L_x_8592:
        /* <DEDUP_REMOVED lines=12> */
.L_x_8606:
[----:B------:R-:W2:Y:S01]  /*6ee0*/  LDG.E.64 R2, desc[UR36][R2.64] ;  /* 0x0000002402027981 */ /* 0x000ea2000c1e1b00 */
[----:B------:R-:W-:Y:S01]  /*6ef0*/  UMOV UR4, 0xf0000000 ;  /* 0xf000000000047882 */ /* 0x000fe20000000000 */
[----:B------:R-:W-:Y:S01]  /*6f00*/  UMOV UR5, 0x380fffff ;  /* 0x380fffff00057882 */ /* 0x000fe20000000000 */
[----:B--2---:R-:W0:Y:S01]  /*6f10*/  F2F.F32.F64 R22, R2 ;  /* 0x0000000200167310 */ /* 0x004e220000301000 */
[----:B------:R-:W-:-:S14]  /*6f20*/  DSETP.GEU.AND P0, PT, |R2|, UR4, PT ;  /* 0x0000000402007e2a */ /* 0x000fdc000bf0e200 */
[----:B0-----:R-:W-:Y:S01]  /*6f30*/  @!P0 FMUL R22, R22, 1.175494350822287508e-38 ;  /* 0x0080000016168820 */ /* 0x001fe20000400000 */
[----:B------:R-:W-:Y:S06]  /*6f40*/  BRA `(.L_x_8597) ;  /* 0x0000000800307947 */ /* 0x000fec0003800000 */
.L_x_8605:
        /* <DEDUP_REMOVED lines=26> */
.L_x_8608:
        /* <DEDUP_REMOVED lines=13> */
.L_x_8607:
[----:B------:R-:W2:Y:S02]  /*71c0*/  LDG.E.U16 R2, desc[UR36][R2.64] ;  /* 0x0000002402027981 */ /* 0x000ea4000c1e1500 */
[----:B--2---:R-:W-:Y:S01]  /*71d0*/  IMAD.U32 R22, R2, 0x10000, RZ ;  /* 0x0001000002167824 */ /* 0x004fe200078e00ff */
[----:B------:R-:W-:Y:S06]  /*71e0*/  BRA `(.L_x_8597) ;  /* 0x0000000400887947 */ /* 0x000fec0003800000 */
.L_x_8604:
        /* <DEDUP_REMOVED lines=11> */
.L_x_8611:
        /* <DEDUP_REMOVED lines=20> */
.L_x_8613:
[----:B------:R-:W-:Y:S05]  /*73e0*/  BSYNC B0 ;  /* 0x0000000000007941 */ /* 0x000fea0003800000 */
.L_x_8612:
[----:B------:R-:W-:Y:S01]  /*73f0*/  IMAD.SHL.U32 R2, R2, 0x100000, RZ ;  /* 0x0010000002027824 */ /* 0x000fe200078e00ff */
[----:B------:R-:W-:-:S04]  /*7400*/  LEA R3, R0, 0x3b800000, 0x17 ;  /* 0x3b80000000037811 */ /* 0x000fc800078eb8ff */
[----:B------:R-:W-:Y:S01]  /*7410*/  LOP3.LUT R22, R3, R2, R22, 0xfe, !PT ;  /* 0x0000000203167212 */ /* 0x000fe200078efe16 */
[----:B------:R-:W-:Y:S06]  /*7420*/  BRA `(.L_x_8597) ;  /* 0x0000000000f87947 */ /* 0x000fec0003800000 */
.L_x_8610:
        /* <DEDUP_REMOVED lines=20> */
.L_x_8615:
[----:B------:R-:W-:Y:S05]  /*7570*/  BSYNC B0 ;  /* 0x0000000000007941 */ /* 0x000fea0003800000 */
.L_x_8614:
[----:B------:R-:W-:Y:S01]  /*7580*/  IMAD.SHL.U32 R2, R2, 0x200000, RZ ;  /* 0x0020000002027824 */ /* 0x000fe200078e00ff */
[----:B------:R-:W-:-:S04]  /*7590*/  LEA R3, R0, 0x37800000, 0x17 ;  /* 0x3780000000037811 */ /* 0x000fc800078eb8ff */
[----:B------:R-:W-:Y:S01]  /*75a0*/  LOP3.LUT R22, R3, R2, R22, 0xfe, !PT ;  /* 0x0000000203167212 */ /* 0x000fe200078efe16 */
[----:B------:R-:W-:Y:S06]  /*75b0*/  BRA `(.L_x_8597) ;  /* 0x0000000000947947 */ /* 0x000fec0003800000 */
.L_x_8609:
        /* <DEDUP_REMOVED lines=14> */
.L_x_8596:
        /* <DEDUP_REMOVED lines=16> */
.L_x_8618:
[----:B------:R-:W-:Y:S01]  /*77a0*/  IMAD.MOV.U32 R22, RZ, RZ, RZ ;  /* 0x000000ffff167224 */ /* 0x000fe200078e00ff */
[----:B------:R-:W-:Y:S06]  /*77b0*/  BRA `(.L_x_8597) ;  /* 0x0000000000147947 */ /* 0x000fec0003800000 */
.L_x_8617:
[----:B------:R-:W2:Y:S02]  /*77c0*/  LDG.E.64 R2, desc[UR36][R2.64] ;  /* 0x0000002402027981 */ /* 0x000ea4000c1e1b00 */
[----:B--2---:R0:W1:Y:S01]  /*77d0*/  I2F.U64 R22, R2 ;  /* 0x0000000200167312 */ /* 0x0040620000301000 */
[----:B------:R-:W-:Y:S05]  /*77e0*/  BRA `(.L_x_8597) ;  /* 0x0000000000087947 */ /* 0x000fea0003800000 */
.L_x_8616:
[----:B------:R-:W2:Y:S02]  /*77f0*/  LDG.E R2, desc[UR36][R2.64] ;  /* 0x0000002402027981 */ /* 0x000ea4000c1e1900 */
[----:B--2---:R-:W-:-:S07]  /*7800*/  I2FP.F32.U32 R22, R2 ;  /* 0x0000000200167245 */ /* 0x004fce0000201000 */
.L_x_8597:
[----:B------:R-:W-:Y:S05]  /*7810*/  BSYNC B6 ;  /* 0x0000000000067941 */ /* 0x000fea0003800000 */
.L_x_8591:
        /* <DEDUP_REMOVED lines=19> */
.L_x_8623:
[----:B------:R-:W2:Y:S02]  /*7950*/  LDG.E.U8 R2, desc[UR36][R2.64] ;  /* 0x0000002402027981 */ /* 0x000ea4000c1e1100 */
[----:B--2---:R-:W-:Y:S01]  /*7960*/  I2FP.F32.U32 R23, R2 ;  /* 0x0000000200177245 */ /* 0x004fe20000201000 */
[----:B------:R-:W-:Y:S06]  /*7970*/  BRA `(.L_x_8625) ;  /* 0x0000000c002c7947 */ /* 0x000fec0003800000 */
.L_x_8622:
[----:B------:R-:W-:-:S13]  /*7980*/  ISETP.NE.AND P0, PT, R0, 0x2, PT ;  /* 0x000000020000780c */ /* 0x000fda0003f05270 */
[----:B------:R-:W-:Y:S05]  /*7990*/  @!P0 BRA `(.L_x_8626) ;  /* 0x0000000000288947 */ /* 0x000fea0003800000 */
[----:B------:R-:W-:-:S13]  /*79a0*/  ISETP.NE.AND P0, PT, R0, 0x3, PT ;  /* 0x000000030000780c */ /* 0x000fda0003f05270 */
[----:B------:R-:W-:Y:S05]  /*79b0*/  @!P0 BRA `(.L_x_8627) ;  /* 0x0000000000148947 */ /* 0x000fea0003800000 */
[----:B------:R-:W-:-:S13]  /*79c0*/  ISETP.NE.AND P0, PT, R0, 0x4, PT ;  /* 0x000000040000780c */ /* 0x000fda0003f05270 */
[----:B------:R-:W-:Y:S05]  /*79d0*/  @P0 BRA `(.L_x_8624) ;  /* 0x0000000800b80947 */ /* 0x000fea0003800000 */
[----:B------:R-:W2:Y:S02]  /*79e0*/  LDG.E.64 R2, desc[UR36][R2.64] ;  /* 0x0000002402027981 */ /* 0x000ea4000c1e1b00 */
[----:B--2---:R2:W4:Y:S01]  /*79f0*/  I2F.S64 R23, R2 ;  /* 0x0000000200177312 */ /* 0x0045220000301400 */
[----:B------:R-:W-:Y:S05]  /*7a00*/  BRA `(.L_x_8625) ;  /* 0x0000000c00087947 */ /* 0x000fea0003800000 */
.L_x_8627:
[----:B------:R-:W2:Y:S02]  /*7a10*/  LDG.E R2, desc[UR36][R2.64] ;  /* 0x0000002402027981 */ /* 0x000ea4000c1e1900 */
[----:B--2---:R-:W-:Y:S01]  /*7a20*/  I2FP.F32.S32 R23, R2 ;  /* 0x0000000200177245 */ /* 0x004fe20000201400 */
[----:B------:R-:W-:Y:S06]  /*7a30*/  BRA `(.L_x_8625) ;  /* 0x0000000800fc7947 */ /* 0x000fec0003800000 */
.L_x_8626:
[----:B------:R-:W2:Y:S02]  /*7a40*/  LDG.E.U16 R2, desc[UR36][R2.64] ;  /* 0x0000002402027981 */ /* 0x000ea4000c1e1500 */
[----:B--2---:R0:W1:Y:S01]  /*7a50*/  I2F.S16 R23, R2 ;  /* 0x0000000200177306 */ /* 0x0040620000101400 */
[----:B------:R-:W-:Y:S05]  /*7a60*/  BRA `(.L_x_8625) ;  /* 0x0000000800f07947 */ /* 0x000fea0003800000 */
.L_x_8621:
        /* <DEDUP_REMOVED lines=8> */
.L_x_8629:
[----:B------:R-:W2:Y:S02]  /*7af0*/  LDG.E.U16 R2, desc[UR36][R2.64] ;  /* 0x0000002402027981 */ /* 0x000ea4000c1e1500 */
[----:B--2---:R-:W-:Y:S01]  /*7b00*/  HADD2.F32 R23, -RZ, R2.H0_H0 ;  /* 0x20000002ff177230 */ /* 0x004fe20000004100 */
[----:B------:R-:W-:Y:S06]  /*7b10*/  BRA `(.L_x_8625) ;  /* 0x0000000800c47947 */ /* 0x000fec0003800000 */
.L_x_8628:
        /* <DEDUP_REMOVED lines=8> */
.L_x_8631:
[----:B------:R-:W2:Y:S02]  /*7ba0*/  LDG.E.U16 R2, desc[UR36][R2.64] ;  /* 0x0000002402027981 */ /* 0x000ea4000c1e1500 */
[----:B--2---:R-:W-:Y:S01]  /*7bb0*/  HADD2.F32 R23, -RZ, R2.H0_H0 ;  /* 0x20000002ff177230 */ /* 0x004fe20000004100 */
[----:B------:R-:W-:Y:S06]  /*7bc0*/  BRA `(.L_x_8625) ;  /* 0x0000000800987947 */ /* 0x000fec0003800000 */
.L_x_8630:
[----:B------:R-:W2:Y:S01]  /*7bd0*/  LDG.E.64 R2, desc[UR36][R2.64] ;  /* 0x0000002402027981 */ /* 0x000ea2000c1e1b00 */
[----:B------:R-:W-:Y:S01]  /*7be0*/  UMOV UR4, 0xf0000000 ;  /* 0xf000000000047882 */ /* 0x000fe20000000000 */
[----:B------:R-:W-:Y:S01]  /*7bf0*/  UMOV UR5, 0x380fffff ;  /* 0x380fffff00057882 */ /* 0x000fe20000000000 */
[----:B--2---:R-:W0:Y:S01]  /*7c00*/  F2F.F32.F64 R23, R2 ;  /* 0x0000000200177310 */ /* 0x004e220000301000 */
[----:B------:R-:W-:-:S14]  /*7c10*/  DSETP.GEU.AND P0, PT, |R2|, UR4, PT ;  /* 0x0000000402007e2a */ /* 0x000fdc000bf0e200 */
[----:B0-----:R-:W-:Y:S01]  /*7c20*/  @!P0 FMUL R23, R23, 1.175494350822287508e-38 ;  /* 0x0080000017178820 */ /* 0x001fe20000400000 */
[----:B------:R-:W-:Y:S06]  /*7c30*/  BRA `(.L_x_8625) ;  /* 0x00000008007c7947 */ /* 0x000fec0003800000 */
.L_x_8620:
        /* <DEDUP_REMOVED lines=12> */
.L_x_8634:
[----:B------:R-:W2:Y:S01]  /*7d00*/  LDG.E.64 R2, desc[UR36][R2.64] ;  /* 0x0000002402027981 */ /* 0x000ea2000c1e1b00 */
[----:B------:R-:W-:Y:S01]  /*7d10*/  UMOV UR4, 0xf0000000 ;  /* 0xf000000000047882 */ /* 0x000fe20000000000 */
[----:B------:R-:W-:Y:S01]  /*7d20*/  UMOV UR5, 0x380fffff ;  /* 0x380fffff00057882 */ /* 0x000fe20000000000 */
[----:B--2---:R-:W0:Y:S01]  /*7d30*/  F2F.F32.F64 R23, R2 ;  /* 0x0000000200177310 */ /* 0x004e220000301000 */
[----:B------:R-:W-:-:S14]  /*7d40*/  DSETP.GEU.AND P0, PT, |R2|, UR4, PT ;  /* 0x0000000402007e2a */ /* 0x000fdc000bf0e200 */
[----:B0-----:R-:W-:Y:S01]  /*7d50*/  @!P0 FMUL R23, R23, 1.175494350822287508e-38 ;  /* 0x0080000017178820 */ /* 0x001fe20000400000 */
[----:B------:R-:W-:Y:S06]  /*7d60*/  BRA `(.L_x_8625) ;  /* 0x0000000800307947 */ /* 0x000fec0003800000 */
.L_x_8633:
        /* <DEDUP_REMOVED lines=26> */
.L_x_8636:
        /* <DEDUP_REMOVED lines=13> */
.L_x_8635:
[----:B------:R-:W2:Y:S02]  /*7fe0*/  LDG.E.U16 R2, desc[UR36][R2.64] ;  /* 0x0000002402027981 */ /* 0x000ea4000c1e1500 */
[----:B--2---:R-:W-:Y:S01]  /*7ff0*/  IMAD.U32 R23, R2, 0x10000, RZ ;  /* 0x0001000002177824 */ /* 0x004fe200078e00ff */
[----:B------:R-:W-:Y:S06]  /*8000*/  BRA `(.L_x_8625) ;  /* 0x0000000400887947 */ /* 0x000fec0003800000 */
.L_x_8632:
        /* <DEDUP_REMOVED lines=11> */
.L_x_8639:
        /* <DEDUP_REMOVED lines=20> */
.L_x_8641:
[----:B------:R-:W-:Y:S05]  /*8200*/  BSYNC B0 ;  /* 0x0000000000007941 */ /* 0x000fea0003800000 */
.L_x_8640:
[----:B------:R-:W-:Y:S01]  /*8210*/  IMAD.SHL.U32 R2, R2, 0x100000, RZ ;  /* 0x0010000002027824 */ /* 0x000fe200078e00ff */
[----:B------:R-:W-:-:S04]  /*8220*/  LEA R0, R0, 0x3b800000, 0x17 ;  /* 0x3b80000000007811 */ /* 0x000fc800078eb8ff */
[----:B------:R-:W-:Y:S01]  /*8230*/  LOP3.LUT R23, R0, R2, R23, 0xfe, !PT ;  /* 0x0000000200177212 */ /* 0x000fe200078efe17 */
[----:B------:R-:W-:Y:S06]  /*8240*/  BRA `(.L_x_8625) ;  /* 0x0000000000f87947 */ /* 0x000fec0003800000 */
.L_x_8638:
        /* <DEDUP_REMOVED lines=20> */
.L_x_8643:
[----:B------:R-:W-:Y:S05]  /*8390*/  BSYNC B0 ;  /* 0x0000000000007941 */ /* 0x000fea0003800000 */
.L_x_8642:
[----:B------:R-:W-:Y:S01]  /*83a0*/  IMAD.SHL.U32 R2, R2, 0x200000, RZ ;  /* 0x0020000002027824 */ /* 0x000fe200078e00ff */
[----:B------:R-:W-:-:S04]  /*83b0*/  LEA R0, R0, 0x37800000, 0x17 ;  /* 0x3780000000007811 */ /* 0x000fc800078eb8ff */
[----:B------:R-:W-:Y:S01]  /*83c0*/  LOP3.LUT R23, R0, R2, R23, 0xfe, !PT ;  /* 0x0000000200177212 */ /* 0x000fe200078efe17 */
[----:B------:R-:W-:Y:S06]  /*83d0*/  BRA `(.L_x_8625) ;  /* 0x0000000000947947 */ /* 0x000fec0003800000 */
.L_x_8637:
        /* <DEDUP_REMOVED lines=14> */
.L_x_8624:
        /* <DEDUP_REMOVED lines=16> */
.L_x_8646:
[----:B------:R-:W-:Y:S01]  /*85c0*/  IMAD.MOV.U32 R23, RZ, RZ, RZ ;  /* 0x000000ffff177224 */ /* 0x000fe200078e00ff */
[----:B------:R-:W-:Y:S06]  /*85d0*/  BRA `(.L_x_8625) ;  /* 0x0000000000147947 */ /* 0x000fec0003800000 */
.L_x_8645:
[----:B------:R-:W2:Y:S02]  /*85e0*/  LDG.E.64 R2, desc[UR36][R2.64] ;  /* 0x0000002402027981 */ /* 0x000ea4000c1e1b00 */
[----:B--2---:R0:W1:Y:S01]  /*85f0*/  I2F.U64 R23, R2 ;  /* 0x0000000200177312 */ /* 0x0040620000301000 */
[----:B------:R-:W-:Y:S05]  /*8600*/  BRA `(.L_x_8625) ;  /* 0x0000000000087947 */ /* 0x000fea0003800000 */
.L_x_8644:
[----:B------:R-:W2:Y:S02]  /*8610*/  LDG.E R2, desc[UR36][R2.64] ;  /* 0x0000002402027981 */ /* 0x000ea4000c1e1900 */
[----:B--2---:R-:W-:-:S07]  /*8620*/  I2FP.F32.U32 R23, R2 ;  /* 0x0000000200177245 */ /* 0x004fce0000201000 */
.L_x_8625:
[----:B------:R-:W-:Y:S05]  /*8630*/  BSYNC B6 ;  /* 0x0000000000067941 */ /* 0x000fea0003800000 */
.L_x_8619:
[----:B------:R-:W3:Y:S01]  /*8640*/  LDC.U8 R4, c[0x0][0x4fc] ;  /* 0x00013f00ff047b82 */ /* 0x000ee20000000000 */
[----:B------:R-:W-:Y:S01]  /*8650*/  ULDC.64 UR4, c[0x0][0x4f0] ;  /* 0x00013c0000047ab9 */ /* 0x000fe20000000a00 */
[----:B------:R-:W-:Y:S01]  /*8660*/  BSSY B6, `(.L_x_8647) ;  /* 0x00000df000067945 */ /* 0x000fe20003800000 */
[----:B0-2---:R-:W-:-:S05]  /*8670*/  IADD3 R2, P0, R18, UR4, RZ ;  /* 0x0000000412027c10 */ /* 0x005fca000ff1e0ff */
        /* <DEDUP_REMOVED lines=13> */
[----:B--2---:R-:W0:Y:S01]  /*8750*/  I2F.S16 R0, R0 ;  /* 0x0000000000007306 */ /* 0x004e220000101400 */
[----:B------:R-:W-:Y:S05]  /*8760*/  BRA `(.L_x_8653) ;  /* 0x0000000c00387947 */ /* 0x000fea0003800000 */
.L_x_8651:
[----:B------:R-:W2:Y:S02]  /*8770*/  LDG.E.U8 R0, desc[UR36][R2.64] ;  /* 0x0000002402007981 */ /* 0x000ea4000c1e1100 */
[----:B--2---:R-:W-:Y:S01]  /*8780*/  I2FP.F32.U32 R0, R0 ;  /* 0x0000000000007245 */ /* 0x004fe20000201000 */
[----:B------:R-:W-:Y:S06]  /*8790*/  BRA `(.L_x_8653) ;  /* 0x0000000c002c7947 */ /* 0x000fec0003800000 */
.L_x_8650:
[----:B------:R-:W-:-:S13]  /*87a0*/  ISETP.NE.AND P0, PT, R0, 0x2, PT ;  /* 0x000000020000780c */ /* 0x000fda0003f05270 */
[----:B------:R-:W-:Y:S05]  /*87b0*/  @!P0 BRA `(.L_x_8654) ;  /* 0x0000000000288947 */ /* 0x000fea0003800000 */
[----:B------:R-:W-:-:S13]  /*87c0*/  ISETP.NE.AND P0, PT, R0, 0x3, PT ;  /* 0x000000030000780c */ /* 0x000fda0003f05270 */
[----:B------:R-:W-:Y:S05]  /*87d0*/  @!P0 BRA `(.L_x_8655) ;  /* 0x0000000000148947 */ /* 0x000fea0003800000 */
[----:B------:R-:W-:-:S13]  /*87e0*/  ISETP.NE.AND P0, PT, R0, 0x4, PT ;  /* 0x000000040000780c */ /* 0x000fda0003f05270 */
[----:B------:R-:W-:Y:S05]  /*87f0*/  @P0 BRA `(.L_x_8652) ;  /* 0x0000000800b80947 */ /* 0x000fea0003800000 */
[----:B------:R-:W2:Y:S02]  /*8800*/  LDG.E.64 R2, desc[UR36][R2.64] ;  /* 0x0000002402027981 */ /* 0x000ea4000c1e1b00 */
[----:B--2---:R2:W3:Y:S01]  /*8810*/  I2F.S64 R0, R2 ;  /* 0x0000000200007312 */ /* 0x0044e20000301400 */
[----:B------:R-:W-:Y:S05]  /*8820*/  BRA `(.L_x_8653) ;  /* 0x0000000c00087947 */ /* 0x000fea0003800000 */
.L_x_8655:
[----:B------:R-:W2:Y:S02]  /*8830*/  LDG.E R0, desc[UR36][R2.64] ;  /* 0x0000002402007981 */ /* 0x000ea4000c1e1900 */
[----:B--2---:R-:W-:Y:S01]  /*8840*/  I2FP.F32.S32 R0, R0 ;  /* 0x0000000000007245 */ /* 0x004fe20000201400 */
[----:B------:R-:W-:Y:S06]  /*8850*/  BRA `(.L_x_8653) ;  /* 0x0000000800fc7947 */ /* 0x000fec0003800000 */
.L_x_8654:
[----:B------:R-:W2:Y:S02]  /*8860*/  LDG.E.U16 R0, desc[UR36][R2.64] ;  /* 0x0000002402007981 */ /* 0x000ea4000c1e1500 */
[----:B--2---:R-:W0:Y:S01]  /*8870*/  I2F.S16 R0, R0 ;  /* 0x0000000000007306 */ /* 0x004e220000101400 */
[----:B------:R-:W-:Y:S05]  /*8880*/  BRA `(.L_x_8653) ;  /* 0x0000000800f07947 */ /* 0x000fea0003800000 */
.L_x_8649:
        /* <DEDUP_REMOVED lines=8> */
.L_x_8657:
[----:B------:R-:W2:Y:S02]  /*8910*/  LDG.E.U16 R0, desc[UR36][R2.64] ;  /* 0x0000002402007981 */ /* 0x000ea4000c1e1500 */
[----:B--2---:R-:W-:Y:S01]  /*8920*/  HADD2.F32 R0, -RZ, R0.H0_H0 ;  /* 0x20000000ff007230 */ /* 0x004fe20000004100 */
[----:B------:R-:W-:Y:S06]  /*8930*/  BRA `(.L_x_8653) ;  /* 0x0000000800c47947 */ /* 0x000fec0003800000 */
.L_x_8656:
        /* <DEDUP_REMOVED lines=8> */
.L_x_8659:
[----:B------:R-:W2:Y:S02]  /*89c0*/  LDG.E.U16 R0, desc[UR36][R2.64] ;  /* 0x0000002402007981 */ /* 0x000ea4000c1e1500 */
[----:B--2---:R-:W-:Y:S01]  /*89d0*/  HADD2.F32 R0, -RZ, R0.H0_H0 ;  /* 0x20000000ff007230 */ /* 0x004fe20000004100 */
[----:B------:R-:W-:Y:S06]  /*89e0*/  BRA `(.L_x_8653) ;  /* 0x0000000800987947 */ /* 0x000fec0003800000 */
.L_x_8658:
[----:B------:R-:W2:Y:S01]  /*89f0*/  LDG.E.64 R2, desc[UR36][R2.64] ;  /* 0x0000002402027981 */ /* 0x000ea2000c1e1b00 */
[----:B------:R-:W-:Y:S01]  /*8a00*/  UMOV UR4, 0xf0000000 ;  /* 0xf000000000047882 */ /* 0x000fe20000000000 */
[----:B------:R-:W-:Y:S01]  /*8a10*/  UMOV UR5, 0x380fffff ;  /* 0x380fffff00057882 */ /* 0x000fe20000000000 */
[----:B--2---:R-:W0:Y:S01]  /*8a20*/  F2F.F32.F64 R0, R2 ;  /* 0x0000000200007310 */ /* 0x004e220000301000 */
[----:B------:R-:W-:-:S14]  /*8a30*/  DSETP.GEU.AND P0, PT, |R2|, UR4, PT ;  /* 0x0000000402007e2a */ /* 0x000fdc000bf0e200 */
[----:B0-----:R-:W-:Y:S01]  /*8a40*/  @!P0 FMUL R0, R0, 1.175494350822287508e-38 ;  /* 0x0080000000008820 */ /* 0x001fe20000400000 */
[----:B------:R-:W-:Y:S06]  /*8a50*/  BRA `(.L_x_8653) ;  /* 0x00000008007c7947 */ /* 0x000fec0003800000 */
.L_x_8648:
        /* <DEDUP_REMOVED lines=12> */
.L_x_8662:
[----:B------:R-:W2:Y:S01]  /*8b20*/  LDG.E.64 R2, desc[UR36][R2.64] ;  /* 0x0000002402027981 */ /* 0x000ea2000c1e1b00 */
[----:B------:R-:W-:Y:S01]  /*8b30*/  UMOV UR4, 0xf0000000 ;  /* 0xf000000000047882 */ /* 0x000fe20000000000 */
[----:B------:R-:W-:Y:S01]  /*8b40*/  UMOV UR5, 0x380fffff ;  /* 0x380fffff00057882 */ /* 0x000fe20000000000 */
[----:B--2---:R-:W0:Y:S01]  /*8b50*/  F2F.F32.F64 R0, R2 ;  /* 0x0000000200007310 */ /* 0x004e220000301000 */
[----:B------:R-:W-:-:S14]  /*8b60*/  DSETP.GEU.AND P0, PT, |R2|, UR4, PT ;  /* 0x0000000402007e2a */ /* 0x000fdc000bf0e200 */
[----:B0-----:R-:W-:Y:S01]  /*8b70*/  @!P0 FMUL R0, R0, 1.175494350822287508e-38 ;  /* 0x0080000000008820 */ /* 0x001fe20000400000 */
[----:B------:R-:W-:Y:S06]  /*8b80*/  BRA `(.L_x_8653) ;  /* 0x0000000800307947 */ /* 0x000fec0003800000 */
.L_x_8661:
        /* <DEDUP_REMOVED lines=24> */
[----:B------:R-:W-:Y:S01]  /*8d10*/  LOP3.LUT R0, R5, 0x80000000, R0, 0xf8, !PT ;  /* 0x8000000005007812 */ /* 0x000fe200078ef800 */
[----:B------:R-:W-:Y:S06]  /*8d20*/  BRA `(.L_x_8653) ;  /* 0x0000000400c87947 */ /* 0x000fec0003800000 */
.L_x_8664:
        /* <DEDUP_REMOVED lines=13> */
.L_x_8663:
[----:B------:R-:W2:Y:S02]  /*8e00*/  LDG.E.U16 R0, desc[UR36][R2.64] ;  /* 0x0000002402007981 */ /* 0x000ea4000c1e1500 */
[----:B--2---:R-:W-:Y:S01]  /*8e10*/  IMAD.U32 R0, R0, 0x10000, RZ ;  /* 0x0001000000007824 */ /* 0x004fe200078e00ff */
[----:B------:R-:W-:Y:S06]  /*8e20*/  BRA `(.L_x_8653) ;  /* 0x0000000400887947 */ /* 0x000fec0003800000 */
.L_x_8660:
        /* <DEDUP_REMOVED lines=11> */
.L_x_8667:
        /* <DEDUP_REMOVED lines=20> */
.L_x_8669:
[----:B------:R-:W-:Y:S05]  /*9020*/  BSYNC B0 ;  /* 0x0000000000007941 */ /* 0x000fea0003800000 */
.L_x_8668:
[----:B------:R-:W-:Y:S01]  /*9030*/  LEA R3, R0, 0x3b800000, 0x17 ;  /* 0x3b80000000037811 */ /* 0x000fe200078eb8ff */
[----:B------:R-:W-:-:S05]  /*9040*/  IMAD.SHL.U32 R0, R2, 0x100000, RZ ;  /* 0x0010000002007824 */ /* 0x000fca00078e00ff */
[----:B------:R-:W-:Y:S01]  /*9050*/  LOP3.LUT R0, R3, R0, R4, 0xfe, !PT ;  /* 0x0000000003007212 */ /* 0x000fe200078efe04 */
[----:B------:R-:W-:Y:S06]  /*9060*/  BRA `(.L_x_8653) ;  /* 0x0000000000f87947 */ /* 0x000fec0003800000 */
.L_x_8666:
        /* <DEDUP_REMOVED lines=20> */
.L_x_8671:
[----:B------:R-:W-:Y:S05]  /*91b0*/  BSYNC B0 ;  /* 0x0000000000007941 */ /* 0x000fea0003800000 */
.L_x_8670:
[----:B------:R-:W-:Y:S01]  /*91c0*/  LEA R3, R0, 0x37800000, 0x17 ;  /* 0x3780000000037811 */ /* 0x000fe200078eb8ff */
[----:B------:R-:W-:-:S05]  /*91d0*/  IMAD.SHL.U32 R0, R2, 0x200000, RZ ;  /* 0x0020000002007824 */ /* 0x000fca00078e00ff */
[----:B------:R-:W-:Y:S01]  /*91e0*/  LOP3.LUT R0, R3, R0, R4, 0xfe, !PT ;  /* 0x0000000003007212 */ /* 0x000fe200078efe04 */
[----:B------:R-:W-:Y:S06]  /*91f0*/  BRA `(.L_x_8653) ;  /* 0x0000000000947947 */ /* 0x000fec0003800000 */
.L_x_8665:
        /* <DEDUP_REMOVED lines=14> */
.L_x_8652:
        /* <DEDUP_REMOVED lines=15> */
[----:B01--45:R-:W-:Y:S05]  /*93d0*/  CALL.ABS.NOINC R2 ;  /* 0x0000000002007343 */ /* 0x033fea0003c00000 */
.L_x_8674:
[----:B------:R-:W-:Y:S01]  /*93e0*/  IMAD.MOV.U32 R0, RZ, RZ, RZ ;  /* 0x000000ffff007224 */ /* 0x000fe200078e00ff */
[----:B------:R-:W-:Y:S06]  /*93f0*/  BRA `(.L_x_8653) ;  /* 0x0000000000147947 */ /* 0x000fec0003800000 */
.L_x_8673:
[----:B------:R-:W2:Y:S02]  /*9400*/  LDG.E.64 R2, desc[UR36][R2.64] ;  /* 0x0000002402027981 */ /* 0x000ea4000c1e1b00 */
[----:B--2---:R0:W2:Y:S01]  /*9410*/  I2F.U64 R0, R2 ;  /* 0x0000000200007312 */ /* 0x0040a20000301000 */
[----:B------:R-:W-:Y:S05]  /*9420*/  BRA `(.L_x_8653) ;  /* 0x0000000000087947 */ /* 0x000fea0003800000 */
.L_x_8672:
[----:B------:R-:W2:Y:S02]  /*9430*/  LDG.E R0, desc[UR36][R2.64] ;  /* 0x0000002402007981 */ /* 0x000ea4000c1e1900 */
[----:B--2---:R-:W-:-:S07]  /*9440*/  I2FP.F32.U32 R0, R0 ;  /* 0x0000000000007245 */ /* 0x004fce0000201000 */
.L_x_8653:
[----:B------:R-:W-:Y:S05]  /*9450*/  BSYNC B6 ;  /* 0x0000000000067941 */ /* 0x000fea0003800000 */
.L_x_8647:
[----:B------:R-:W3:Y:S01]  /*9460*/  LDC.U8 R5, c[0x0][0x4f9] ;  /* 0x00013e40ff057b82 */ /* 0x000ee20000000000 */
[----:B012-45:R-:W-:-:S04]  /*9470*/  FADD.FTZ R2, -R23, 1 ;  /* 0x3f80000017027421 */ /* 0x037fc80000010100 */
[----:B------:R-:W-:Y:S01]  /*9480*/  FMUL.FTZ R2, R2, R23 ;  /* 0x0000001702027220 */ /* 0x000fe20000410000 */
[----:B---3--:R-:W-:-:S04]  /*9490*/  FADD.FTZ R23, -R0, R23 ;  /* 0x0000001700177221 */ /* 0x008fc80000010100 */
[----:B------:R-:W-:Y:S01]  /*94a0*/  FMNMX.FTZ R3, R2, 9.9999999600419720025e-13, !PT ;  /* 0x2b8cbccc02037809 */ /* 0x000fe20007810000 */
[----:B------:R-:W-:-:S05]  /*94b0*/  FMUL.FTZ R2, R23, R22 ;  /* 0x0000001617027220 */ /* 0x000fca0000410000 */
        /* <DEDUP_REMOVED lines=16> */
.L_x_8678:
[----:B------:R-:W0:Y:S02]  /*95c0*/  F2I.S64.TRUNC R2, R2 ;  /* 0x0000000200027311 */ /* 0x000e24000020d900 */
[----:B0-----:R-:W-:-:S05]  /*95d0*/  IMAD.MOV.U32 R5, RZ, RZ, R2 ;  /* 0x000000ffff057224 */ /* 0x001fca00078e0002 */
[----:B------:R0:W-:Y:S01]  /*95e0*/  STG.E.U8 desc[UR36][R16.64], R5 ;  /* 0x0000000510007986 */ /* 0x0001e2000c101124 */
[----:B------:R-:W-:Y:S05]  /*95f0*/  BRA `(.L_x_8680) ;  /* 0x0000000c00407947 */ /* 0x000fea0003800000 */
.L_x_8677:
        /* <DEDUP_REMOVED lines=9> */
.L_x_8682:
[----:B------:R-:W0:Y:S02]  /*9690*/  F2I.FTZ.TRUNC.NTZ R3, R2 ;  /* 0x0000000200037305 */ /* 0x000e24000021f100 */
[----:B0-----:R0:W-:Y:S01]  /*96a0*/  STG.E desc[UR36][R16.64], R3 ;  /* 0x0000000310007986 */ /* 0x0011e2000c101924 */
[----:B------:R-:W-:Y:S05]  /*96b0*/  BRA `(.L_x_8680) ;  /* 0x0000000c00107947 */ /* 0x000fea0003800000 */
.L_x_8681:
[----:B------:R-:W0:Y:S02]  /*96c0*/  F2I.FTZ.TRUNC.NTZ R3, R2 ;  /* 0x0000000200037305 */ /* 0x000e24000021f100 */
[----:B0-----:R0:W-:Y:S01]  /*96d0*/  STG.E.U16 desc[UR36][R16.64], R3 ;  /* 0x0000000310007986 */ /* 0x0011e2000c101524 */
[----:B------:R-:W-:Y:S05]  /*96e0*/  BRA `(.L_x_8680) ;  /* 0x0000000c00047947 */ /* 0x000fea0003800000 */
.L_x_8676:
        /* <DEDUP_REMOVED lines=8> */
.L_x_8684:
[----:B------:R-:W-:-:S05]  /*9770*/  F2FP.F16.F32.PACK_AB R2, RZ, R2 ;  /* 0x00000002ff02723e */ /* 0x000fca00000000ff */
[----:B------:R0:W-:Y:S01]  /*9780*/  STG.E.U16 desc[UR36][R16.64], R2 ;  /* 0x0000000210007986 */ /* 0x0001e2000c101524 */
[----:B------:R-:W-:Y:S05]  /*9790*/  BRA `(.L_x_8680) ;  /* 0x0000000800d87947 */ /* 0x000fea0003800000 */
.L_x_8683:
        /* <DEDUP_REMOVED lines=9> */
.L_x_8686:
[----:B------:R-:W-:-:S04]  /*9830*/  F2FP.F16.F32.PACK_AB R3, RZ, R2 ;  /* 0x00000002ff03723e */ /* 0x000fc800000000ff */
[----:B------:R-:W-:-:S05]  /*9840*/  PRMT R3, R3, 0x5410, RZ ;  /* 0x0000541003037816 */ /* 0x000fca00000000ff */
[----:B------:R3:W-:Y:S01]  /*9850*/  STG.E desc[UR36][R16.64], R3 ;  /* 0x0000000310007986 */ /* 0x0007e2000c101924 */
[----:B------:R-:W-:Y:S05]  /*9860*/  BRA `(.L_x_8680) ;  /* 0x0000000800a47947 */ /* 0x000fea0003800000 */
.L_x_8685:
[----:B------:R-:W-:-:S06]  /*9870*/  FMUL.FTZ R2, R2, 1 ;  /* 0x3f80000002027820 */ /* 0x000fcc0000410000 */
[----:B------:R-:W0:Y:S02]  /*9880*/  F2F.F64.F32 R2, R2 ;  /* 0x0000000200027310 */ /* 0x000e240000201800 */
[----:B0-----:R4:W-:Y:S01]  /*9890*/  STG.E.64 desc[UR36][R16.64], R2 ;  /* 0x0000000210007986 */ /* 0x0019e2000c101b24 */
[----:B------:R-:W-:Y:S05]  /*98a0*/  BRA `(.L_x_8680) ;  /* 0x0000000800947947 */ /* 0x000fea0003800000 */
.L_x_8675:
        /* <DEDUP_REMOVED lines=12> */
.L_x_8689:
[----:B------:R-:W-:Y:S01]  /*9970*/  FMUL.FTZ R4, R2, 1 ;  /* 0x3f80000002047820 */ /* 0x000fe20000410000 */
[----:B------:R-:W-:-:S05]  /*9980*/  CS2R R6, SRZ ;  /* 0x0000000000067805 */ /* 0x000fca000001ff00 */
[----:B------:R-:W0:Y:S02]  /*9990*/  F2F.F64.F32 R4, R4 ;  /* 0x0000000400047310 */ /* 0x000e240000201800 */
[----:B0-----:R0:W-:Y:S01]  /*99a0*/  STG.E.128 desc[UR36][R16.64], R4 ;  /* 0x0000000410007986 */ /* 0x0011e2000c101d24 */
[----:B------:R-:W-:Y:S05]  /*99b0*/  BRA `(.L_x_8680) ;  /* 0x0000000800507947 */ /* 0x000fea0003800000 */
.L_x_8688:
        /* <DEDUP_REMOVED lines=20> */
.L_x_8693:
[----:B------:R-:W-:Y:S05]  /*9b00*/  BSYNC B0 ;  /* 0x0000000000007941 */ /* 0x000fea0003800000 */
.L_x_8692:
[----:B------:R-:W-:-:S05]  /*9b10*/  LOP3.LUT R5, R0, R5, RZ, 0xfc, !PT ;  /* 0x0000000500057212 */ /* 0x000fca00078efcff */
[----:B------:R0:W-:Y:S01]  /*9b20*/  STG.E.U8 desc[UR36][R16.64], R5 ;  /* 0x0000000510007986 */ /* 0x0001e2000c101124 */
[----:B------:R-:W-:Y:S05]  /*9b30*/  BRA `(.L_x_8680) ;  /* 0x0000000400f07947 */ /* 0x000fea0003800000 */
.L_x_8691:
        /* <DEDUP_REMOVED lines=12> */
.L_x_8695:
[----:B------:R-:W-:Y:S01]  /*9c00*/  IMAD.MOV.U32 R0, RZ, RZ, 0x7f ;  /* 0x0000007fff007424 */ /* 0x000fe200078e00ff */
[----:B------:R-:W-:-:S04]  /*9c10*/  ISETP.GT.U32.AND P0, PT, R4, 0x7f800000, PT ;  /* 0x7f8000000400780c */ /* 0x000fc80003f04070 */
[----:B------:R-:W-:-:S09]  /*9c20*/  SEL R0, R0, 0x7c, P0 ;  /* 0x0000007c00007807 */ /* 0x000fd20000000000 */
.L_x_8696:
[----:B------:R-:W-:Y:S05]  /*9c30*/  BSYNC B0 ;  /* 0x0000000000007941 */ /* 0x000fea0003800000 */
.L_x_8694:
[----:B------:R-:W-:-:S04]  /*9c40*/  LOP3.LUT R2, R2, 0x80000000, RZ, 0xc0, !PT ;  /* 0x8000000002027812 */ /* 0x000fc800078ec0ff */
[----:B------:R-:W-:-:S04]  /*9c50*/  SHF.R.U32.HI R3, RZ, 0x18, R2 ;  /* 0x00000018ff037819 */ /* 0x000fc80000011602 */
[----:B------:R-:W-:-:S05]  /*9c60*/  LOP3.LUT R3, R0, R3, RZ, 0xfc, !PT ;  /* 0x0000000300037212 */ /* 0x000fca00078efcff */
[----:B------:R0:W-:Y:S01]  /*9c70*/  STG.E.U8 desc[UR36][R16.64], R3 ;  /* 0x0000000310007986 */ /* 0x0001e2000c101124 */
[----:B------:R-:W-:Y:S05]  /*9c80*/  BRA `(.L_x_8680) ;  /* 0x00000004009c7947 */ /* 0x000fea0003800000 */
.L_x_8690:
[----:B------:R-:W-:-:S05]  /*9c90*/  F2FP.BF16.F32.PACK_AB R2, RZ, R2 ;  /* 0x00000002ff02723e */ /* 0x000fca00000010ff */
[----:B------:R0:W-:Y:S01]  /*9ca0*/  STG.E.U16 desc[UR36][R16.64], R2 ;  /* 0x0000000210007986 */ /* 0x0001e2000c101524 */
[----:B------:R-:W-:Y:S05]  /*9cb0*/  BRA `(.L_x_8680) ;  /* 0x0000000400907947 */ /* 0x000fea0003800000 */
.L_x_8687:
        /* <DEDUP_REMOVED lines=11> */
.L_x_8699:
        /* <DEDUP_REMOVED lines=16> */
.L_x_8702:
[----:B------:R-:W-:-:S04]  /*9e70*/  LOP3.LUT R2, R2, 0x80000000, RZ, 0xc0, !PT ;  /* 0x8000000002027812 */ /* 0x000fc800078ec0ff */
[----:B------:R-:W-:-:S04]  /*9e80*/  SHF.R.U32.HI R3, RZ, 0x18, R2 ;  /* 0x00000018ff037819 */ /* 0x000fc80000011602 */
[----:B------:R-:W-:-:S04]  /*9e90*/  LOP3.LUT R0, R0, R3, RZ, 0xfc, !PT ;  /* 0x0000000300007212 */ /* 0x000fc800078efcff */
[----:B------:R-:W-:-:S07]  /*9ea0*/  PRMT R8, R0, 0x7610, R8 ;  /* 0x0000761000087816 */ /* 0x000fce0000000008 */
.L_x_8701:
[----:B------:R-:W-:Y:S05]  /*9eb0*/  BSYNC B0 ;  /* 0x0000000000007941 */ /* 0x000fea0003800000 */
.L_x_8700:
[----:B------:R0:W-:Y:S01]  /*9ec0*/  STG.E.U8 desc[UR36][R16.64], R8 ;  /* 0x0000000810007986 */ /* 0x0001e2000c101124 */
[----:B------:R-:W-:Y:S05]  /*9ed0*/  BRA `(.L_x_8680) ;  /* 0x0000000400087947 */ /* 0x000fea0003800000 */
.L_x_8698:
        /* <DEDUP_REMOVED lines=16> */
.L_x_8705:
[----:B------:R-:W-:-:S04]  /*9fe0*/  LOP3.LUT R2, R2, 0x80000000, RZ, 0xc0, !PT ;  /* 0x8000000002027812 */ /* 0x000fc800078ec0ff */
[----:B------:R-:W-:-:S04]  /*9ff0*/  SHF.R.U32.HI R3, RZ, 0x18, R2 ;  /* 0x00000018ff037819 */ /* 0x000fc80000011602 */
[----:B------:R-:W-:-:S04]  /*a000*/  LOP3.LUT R0, R0, R3, RZ, 0xfc, !PT ;  /* 0x0000000300007212 */ /* 0x000fc800078efcff */
[----:B------:R-:W-:-:S07]  /*a010*/  PRMT R8, R0, 0x7610, R8 ;  /* 0x0000761000087816 */ /* 0x000fce0000000008 */
.L_x_8704:
[----:B------:R-:W-:Y:S05]  /*a020*/  BSYNC B0 ;  /* 0x0000000000007941 */ /* 0x000fea0003800000 */
.L_x_8703:
[----:B------:R0:W-:Y:S01]  /*a030*/  STG.E.U8 desc[UR36][R16.64], R8 ;  /* 0x0000000810007986 */ /* 0x0001e2000c101124 */
[----:B------:R-:W-:Y:S05]  /*a040*/  BRA `(.L_x_8680) ;  /* 0x0000000000ac7947 */ /* 0x000fea0003800000 */
.L_x_8697:
        /* <DEDUP_REMOVED lines=21> */
.L_x_8679:
        /* <DEDUP_REMOVED lines=16> */
.L_x_8708:
[----:B------:R-:W-:Y:S05]  /*a2a0*/  BRA `(.L_x_8680) ;  /* 0x0000000000147947 */ /* 0x000fea0003800000 */
.L_x_8707:
[----:B------:R-:W0:Y:S02]  /*a2b0*/  F2I.U64.TRUNC R2, R2 ;  /* 0x0000000200027311 */ /* 0x000e24000020d800 */
[----:B0-----:R0:W-:Y:S01]  /*a2c0*/  STG.E.64 desc[UR36][R16.64], R2 ;  /* 0x0000000210007986 */ /* 0x0011e2000c101b24 */
[----:B------:R-:W-:Y:S05]  /*a2d0*/  BRA `(.L_x_8680) ;  /* 0x0000000000087947 */ /* 0x000fea0003800000 */
.L_x_8706:
[----:B------:R-:W0:Y:S02]  /*a2e0*/  F2I.FTZ.U32.TRUNC.NTZ R3, R2 ;  /* 0x0000000200037305 */ /* 0x000e24000021f000 */
[----:B0-----:R0:W-:Y:S02]  /*a2f0*/  STG.E desc[UR36][R16.64], R3 ;  /* 0x0000000310007986 */ /* 0x0011e4000c101924 */
.L_x_8680:
[----:B------:R-:W-:-:S07]  /*a300*/  VIADD R19, R19, 0x80 ;  /* 0x0000008013137836 */ /* 0x000fce0000000000 */
.L_x_8589:
[----:B------:R-:W-:Y:S05]  /*a310*/  BSYNC B7 ;  /* 0x0000000000077941 */ /* 0x000fea0003800000 */
.L_x_8588:
        /* <DEDUP_REMOVED lines=384> */
.L_x_8711:
        /* <DEDUP_REMOVED lines=22> */
.L_x_8716:
[----:B------:R-:W2:Y:S02]  /*bc80*/  LDG.E.U8 R2, desc[UR36][R2.64] ;  /* 0x0000002402027981 */ /* 0x000ea4000c1e1100 */
[----:B--2---:R-:W-:Y:S01]  /*bc90*/  I2FP.F32.U32 R22, R2 ;  /* 0x0000000200167245 */ /* 0x004fe20000201000 */
[----:B------:R-:W-:Y:S06]  /*bca0*/  BRA `(.L_x_8718) ;  /* 0x0000000c002c7947 */ /* 0x000fec0003800000 */
.L_x_8715:
        /* <DEDUP_REMOVED lines=9> */
.L_x_8720:
[----:B------:R-:W2:Y:S02]  /*bd40*/  LDG.E R2, desc[UR36][R2.64] ;  /* 0x0000002402027981 */ /* 0x000ea4000c1e1900 */
[----:B--2---:R-:W-:Y:S01]  /*bd50*/  I2FP.F32.S32 R22, R2 ;  /* 0x0000000200167245 */ /* 0x004fe20000201400 */
[----:B------:R-:W-:Y:S06]  /*bd60*/  BRA `(.L_x_8718) ;  /* 0x0000000800fc7947 */ /* 0x000fec0003800000 */
.L_x_8719:
[----:B------:R-:W2:Y:S02]  /*bd70*/  LDG.E.U16 R2, desc[UR36][R2.64] ;  /* 0x0000002402027981 */ /* 0x000ea4000c1e1500 */
[----:B--2---:R0:W1:Y:S01]  /*bd80*/  I2F.S16 R22, R2 ;  /* 0x0000000200167306 */ /* 0x0040620000101400 */
[----:B------:R-:W-:Y:S05]  /*bd90*/  BRA `(.L_x_8718) ;  /* 0x0000000800f07947 */ /* 0x000fea0003800000 */
.L_x_8714:
        /* <DEDUP_REMOVED lines=8> */
.L_x_8722:
[----:B------:R-:W2:Y:S02]  /*be20*/  LDG.E.U16 R2, desc[UR36][R2.64] ;  /* 0x0000002402027981 */ /* 0x000ea4000c1e1500 */
[----:B--2---:R-:W-:Y:S01]  /*be30*/  HADD2.F32 R22, -RZ, R2.H0_H0 ;  /* 0x20000002ff167230 */ /* 0x004fe20000004100 */
[----:B------:R-:W-:Y:S06]  /*be40*/  BRA `(.L_x_8718) ;  /* 0x0000000800c47947 */ /* 0x000fec0003800000 */
.L_x_8721:
        /* <DEDUP_REMOVED lines=8> */
.L_x_8724:
[----:B------:R-:W2:Y:S02]  /*bed0*/  LDG.E.U16 R2, desc[UR36][R2.64] ;  /* 0x0000002402027981 */ /* 0x000ea4000c1e1500 */
[----:B--2---:R-:W-:Y:S01]  /*bee0*/  HADD2.F32 R22, -RZ, R2.H0_H0 ;  /* 0x20000002ff167230 */ /* 0x004fe20000004100 */
[----:B------:R-:W-:Y:S06]  /*bef0*/  BRA `(.L_x_8718) ;  /* 0x0000000800987947 */ /* 0x000fec0003800000 */
.L_x_8723:
[----:B------:R-:W2:Y:S01]  /*bf00*/  LDG.E.64 R2, desc[UR36][R2.64] ;  /* 0x0000002402027981 */ /* 0x000ea2000c1e1b00 */
[----:B------:R-:W-:Y:S01]  /*bf10*/  UMOV UR4, 0xf0000000 ;  /* 0xf000000000047882 */ /* 0x000fe20000000000 */
[----:B------:R-:W-:Y:S01]  /*bf20*/  UMOV UR5, 0x380fffff ;  /* 0x380fffff00057882 */ /* 0x000fe20000000000 */
[----:B--2---:R-:W0:Y:S01]  /*bf30*/  F2F.F32.F64 R22, R2 ;  /* 0x0000000200167310 */ /* 0x004e220000301000 */
[----:B------:R-:W-:-:S14]  /*bf40*/  DSETP.GEU.AND P0, PT, |R2|, UR4, PT ;  /* 0x0000000402007e2a */ /* 0x000fdc000bf0e200 */
[----:B0-----:R-:W-:Y:S01]  /*bf50*/  @!P0 FMUL R22, R22, 1.175494350822287508e-38 ;  /* 0x0080000016168820 */ /* 0x001fe20000400000 */
[----:B------:R-:W-:Y:S06]  /*bf60*/  BRA `(.L_x_8718) ;  /* 0x00000008007c7947 */ /* 0x000fec0003800000 */
.L_x_8713:
        /* <DEDUP_REMOVED lines=12> */
.L_x_8727:
[----:B------:R-:W2:Y:S01]  /*c030*/  LDG.E.64 R2, desc[UR36][R2.64] ;  /* 0x0000002402027981 */ /* 0x000ea2000c1e1b00 */
[----:B------:R-:W-:Y:S01]  /*c040*/  UMOV UR4, 0xf0000000 ;  /* 0xf000000000047882 */ /* 0x000fe20000000000 */
[----:B------:R-:W-:Y:S01]  /*c050*/  UMOV UR5, 0x380fffff ;  /* 0x380fffff00057882 */ /* 0x000fe20000000000 */
[----:B--2---:R-:W0:Y:S01]  /*c060*/  F2F.F32.F64 R22, R2 ;  /* 0x0000000200167310 */ /* 0x004e220000301000 */
[----:B------:R-:W-:-:S14]  /*c070*/  DSETP.GEU.AND P0, PT, |R2|, UR4, PT ;  /* 0x0000000402007e2a */ /* 0x000fdc000bf0e200 */
[----:B0-----:R-:W-:Y:S01]  /*c080*/  @!P0 FMUL R22, R22, 1.175494350822287508e-38 ;  /* 0x0080000016168820 */ /* 0x001fe20000400000 */
[----:B------:R-:W-:Y:S06]  /*c090*/  BRA `(.L_x_8718) ;  /* 0x0000000800307947 */ /* 0x000fec0003800000 */
.L_x_8726:
        /* <DEDUP_REMOVED lines=26> */
.L_x_8729:
        /* <DEDUP_REMOVED lines=13> */
.L_x_8728:
[----:B------:R-:W2:Y:S02]  /*c310*/  LDG.E.U16 R2, desc[UR36][R2.64] ;  /* 0x0000002402027981 */ /* 0x000ea4000c1e1500 */
[----:B--2---:R-:W-:Y:S01]  /*c320*/  IMAD.U32 R22, R2, 0x10000, RZ ;  /* 0x0001000002167824 */ /* 0x004fe200078e00ff */
[----:B------:R-:W-:Y:S06]  /*c330*/  BRA `(.L_x_8718) ;  /* 0x0000000400887947 */ /* 0x000fec0003800000 */
.L_x_8725:
        /* <DEDUP_REMOVED lines=11> */
.L_x_8732:
        /* <DEDUP_REMOVED lines=20> */
.L_x_8734:
[----:B------:R-:W-:Y:S05]  /*c530*/  BSYNC B0 ;  /* 0x0000000000007941 */ /* 0x000fea0003800000 */
.L_x_8733:
[----:B------:R-:W-:Y:S01]  /*c540*/  IMAD.SHL.U32 R2, R2, 0x100000, RZ ;  /* 0x0010000002027824 */ /* 0x000fe200078e00ff */
[----:B------:R-:W-:-:S04]  /*c550*/  LEA R3, R0, 0x3b800000, 0x17 ;  /* 0x3b80000000037811 */ /* 0x000fc800078eb8ff */
[----:B------:R-:W-:Y:S01]  /*c560*/  LOP3.LUT R22, R3, R2, R22, 0xfe, !PT ;  /* 0x0000000203167212 */ /* 0x000fe200078efe16 */
[----:B------:R-:W-:Y:S06]  /*c570*/  BRA `(.L_x_8718) ;  /* 0x0000000000f87947 */ /* 0x000fec0003800000 */
.L_x_8731:
        /* <DEDUP_REMOVED lines=20> */
.L_x_8736:
[----:B------:R-:W-:Y:S05]  /*c6c0*/  BSYNC B0 ;  /* 0x0000000000007941 */ /* 0x000fea0003800000 */
.L_x_8735:
[----:B------:R-:W-:Y:S01]  /*c6d0*/  IMAD.SHL.U32 R2, R2, 0x200000, RZ ;  /* 0x0020000002027824 */ /* 0x000fe200078e00ff */
[----:B------:R-:W-:-:S04]  /*c6e0*/  LEA R3, R0, 0x37800000, 0x17 ;  /* 0x3780000000037811 */ /* 0x000fc800078eb8ff */
[----:B------:R-:W-:Y:S01]  /*c6f0*/  LOP3.LUT R22, R3, R2, R22, 0xfe, !PT ;  /* 0x0000000203167212 */ /* 0x000fe200078efe16 */
[----:B------:R-:W-:Y:S06]  /*c700*/  BRA `(.L_x_8718) ;  /* 0x0000000000947947 */ /* 0x000fec0003800000 */
.L_x_8730:
        /* <DEDUP_REMOVED lines=14> */
.L_x_8717:
        /* <DEDUP_REMOVED lines=16> */
.L_x_8739:
[----:B------:R-:W-:Y:S01]  /*c8f0*/  IMAD.MOV.U32 R22, RZ, RZ, RZ ;  /* 0x000000ffff167224 */ /* 0x000fe200078e00ff */
[----:B------:R-:W-:Y:S06]  /*c900*/  BRA `(.L_x_8718) ;  /* 0x0000000000147947 */ /* 0x000fec0003800000 */
.L_x_8738:
[----:B------:R-:W2:Y:S02]  /*c910*/  LDG.E.64 R2, desc[UR36][R2.64] ;  /* 0x0000002402027981 */ /* 0x000ea4000c1e1b00 */
[----:B--2---:R0:W1:Y:S01]  /*c920*/  I2F.U64 R22, R2 ;  /* 0x0000000200167312 */ /* 0x0040620000301000 */
[----:B------:R-:W-:Y:S05]  /*c930*/  BRA `(.L_x_8718) ;  /* 0x0000000000087947 */ /* 0x000fea0003800000 */
.L_x_8737:
[----:B------:R-:W2:Y:S02]  /*c940*/  LDG.E R2, desc[UR36][R2.64] ;  /* 0x0000002402027981 */ /* 0x000ea4000c1e1900 */
[----:B--2---:R-:W-:-:S07]  /*c950*/  I2FP.F32.U32 R22, R2 ;  /* 0x0000000200167245 */ /* 0x004fce0000201000 */
.L_x_8718:
[----:B------:R-:W-:Y:S05]  /*c960*/  BSYNC B6 ;  /* 0x0000000000067941 */ /* 0x000fea0003800000 */
.L_x_8712:
        /* <DEDUP_REMOVED lines=19> */
.L_x_8744:
[----:B------:R-:W2:Y:S02]  /*caa0*/  LDG.E.U8 R2, desc[UR36][R2.64] ;  /* 0x0000002402027981 */ /* 0x000ea4000c1e1100 */
[----:B--2---:R-:W-:Y:S01]  /*cab0*/  I2FP.F32.U32 R23, R2 ;  /* 0x0000000200177245 */ /* 0x004fe20000201000 */
[----:B------:R-:W-:Y:S06]  /*cac0*/  BRA `(.L_x_8746) ;  /* 0x0000000c002c7947 */ /* 0x000fec0003800000 */
.L_x_8743:
        /* <DEDUP_REMOVED lines=9> */
.L_x_8748:
[----:B------:R-:W2:Y:S02]  /*cb60*/  LDG.E R2, desc[UR36][R2.64] ;  /* 0x0000002402027981 */ /* 0x000ea4000c1e1900 */
[----:B--2---:R-:W-:Y:S01]  /*cb70*/  I2FP.F32.S32 R23, R2 ;  /* 0x0000000200177245 */ /* 0x004fe20000201400 */
[----:B------:R-:W-:Y:S06]  /*cb80*/  BRA `(.L_x_8746) ;  /* 0x0000000800fc7947 */ /* 0x000fec0003800000 */
.L_x_8747:
[----:B------:R-:W2:Y:S02]  /*cb90*/  LDG.E.U16 R2, desc[UR36][R2.64] ;  /* 0x0000002402027981 */ /* 0x000ea4000c1e1500 */
[----:B--2---:R0:W1:Y:S01]  /*cba0*/  I2F.S16 R23, R2 ;  /* 0x0000000200177306 */ /* 0x0040620000101400 */
[----:B------:R-:W-:Y:S05]  /*cbb0*/  BRA `(.L_x_8746) ;  /* 0x0000000800f07947 */ /* 0x000fea0003800000 */
.L_x_8742:
        /* <DEDUP_REMOVED lines=8> */
.L_x_8750:
[----:B------:R-:W2:Y:S02]  /*cc40*/  LDG.E.U16 R2, desc[UR36][R2.64] ;  /* 0x0000002402027981 */ /* 0x000ea4000c1e1500 */
[----:B--2---:R-:W-:Y:S01]  /*cc50*/  HADD2.F32 R23, -RZ, R2.H0_H0 ;  /* 0x20000002ff177230 */ /* 0x004fe20000004100 */
[----:B------:R-:W-:Y:S06]  /*cc60*/  BRA `(.L_x_8746) ;  /* 0x0000000800c47947 */ /* 0x000fec0003800000 */
.L_x_8749:
        /* <DEDUP_REMOVED lines=8> */
.L_x_8752:
[----:B------:R-:W2:Y:S02]  /*ccf0*/  LDG.E.U16 R2, desc[UR36][R2.64] ;  /* 0x0000002402027981 */ /* 0x000ea4000c1e1500 */
[----:B--2---:R-:W-:Y:S01]  /*cd00*/  HADD2.F32 R23, -RZ, R2.H0_H0 ;  /* 0x20000002ff177230 */ /* 0x004fe20000004100 */
[----:B------:R-:W-:Y:S06]  /*cd10*/  BRA `(.L_x_8746) ;  /* 0x0000000800987947 */ /* 0x000fec0003800000 */
.L_x_8751:
[----:B------:R-:W2:Y:S01]  /*cd20*/  LDG.E.64 R2, desc[UR36][R2.64] ;  /* 0x0000002402027981 */ /* 0x000ea2000c1e1b00 */
[----:B------:R-:W-:Y:S01]  /*cd30*/  UMOV UR4, 0xf0000000 ;  /* 0xf000000000047882 */ /* 0x000fe20000000000 */
[----:B------:R-:W-:Y:S01]  /*cd40*/  UMOV UR5, 0x380fffff ;  /* 0x380fffff00057882 */ /* 0x000fe20000000000 */
[----:B--2---:R-:W0:Y:S01]  /*cd50*/  F2F.F32.F64 R23, R2 ;  /* 0x0000000200177310 */ /* 0x004e220000301000 */
[----:B------:R-:W-:-:S14]  /*cd60*/  DSETP.GEU.AND P0, PT, |R2|, UR4, PT ;  /* 0x0000000402007e2a */ /* 0x000fdc000bf0e200 */
[----:B0-----:R-:W-:Y:S01]  /*cd70*/  @!P0 FMUL R23, R23, 1.175494350822287508e-38 ;  /* 0x0080000017178820 */ /* 0x001fe20000400000 */
[----:B------:R-:W-:Y:S06]  /*cd80*/  BRA `(.L_x_8746) ;  /* 0x00000008007c7947 */ /* 0x000fec0003800000 */
.L_x_8741:
        /* <DEDUP_REMOVED lines=12> */
.L_x_8755:
[----:B------:R-:W2:Y:S01]  /*ce50*/  LDG.E.64 R2, desc[UR36][R2.64] ;  /* 0x0000002402027981 */ /* 0x000ea2000c1e1b00 */
[----:B------:R-:W-:Y:S01]  /*ce60*/  UMOV UR4, 0xf0000000 ;  /* 0xf000000000047882 */ /* 0x000fe20000000000 */
[----:B------:R-:W-:Y:S01]  /*ce70*/  UMOV UR5, 0x380fffff ;  /* 0x380fffff00057882 */ /* 0x000fe20000000000 */
[----:B--2---:R-:W0:Y:S01]  /*ce80*/  F2F.F32.F64 R23, R2 ;  /* 0x0000000200177310 */ /* 0x004e220000301000 */
[----:B------:R-:W-:-:S14]  /*ce90*/  DSETP.GEU.AND P0, PT, |R2|, UR4, PT ;  /* 0x0000000402007e2a */ /* 0x000fdc000bf0e200 */
[----:B0-----:R-:W-:Y:S01]  /*cea0*/  @!P0 FMUL R23, R23, 1.175494350822287508e-38 ;  /* 0x0080000017178820 */ /* 0x001fe20000400000 */
[----:B------:R-:W-:Y:S06]  /*ceb0*/  BRA `(.L_x_8746) ;  /* 0x0000000800307947 */ /* 0x000fec0003800000 */
.L_x_8754:
        /* <DEDUP_REMOVED lines=26> */
.L_x_8757:
        /* <DEDUP_REMOVED lines=13> */
.L_x_8756:
[----:B------:R-:W2:Y:S02]  /*d130*/  LDG.E.U16 R2, desc[UR36][R2.64] ;  /* 0x0000002402027981 */ /* 0x000ea4000c1e1500 */
[----:B--2---:R-:W-:Y:S01]  /*d140*/  IMAD.U32 R23, R2, 0x10000, RZ ;  /* 0x0001000002177824 */ /* 0x004fe200078e00ff */
[----:B------:R-:W-:Y:S06]  /*d150*/  BRA `(.L_x_8746) ;  /* 0x0000000400887947 */ /* 0x000fec0003800000 */
.L_x_8753:
        /* <DEDUP_REMOVED lines=11> */
.L_x_8760:
        /* <DEDUP_REMOVED lines=20> */
.L_x_8762:
[----:B------:R-:W-:Y:S05]  /*d350*/  BSYNC B0 ;  /* 0x0000000000007941 */ /* 0x000fea0003800000 */
.L_x_8761:
[----:B------:R-:W-:Y:S01]  /*d360*/  IMAD.SHL.U32 R2, R2, 0x100000, RZ ;  /* 0x0010000002027824 */ /* 0x000fe200078e00ff */
[----:B------:R-:W-:-:S04]  /*d370*/  LEA R0, R0, 0x3b800000, 0x17 ;  /* 0x3b80000000007811 */ /* 0x000fc800078eb8ff */
[----:B------:R-:W-:Y:S01]  /*d380*/  LOP3.LUT R23, R0, R2, R23, 0xfe, !PT ;  /* 0x0000000200177212 */ /* 0x000fe200078efe17 */
[----:B------:R-:W-:Y:S06]  /*d390*/  BRA `(.L_x_8746) ;  /* 0x0000000000f87947 */ /* 0x000fec0003800000 */
.L_x_8759:
        /* <DEDUP_REMOVED lines=20> */
.L_x_8764:
[----:B------:R-:W-:Y:S05]  /*d4e0*/  BSYNC B0 ;  /* 0x0000000000007941 */ /* 0x000fea0003800000 */
.L_x_8763:
[----:B------:R-:W-:Y:S01]  /*d4f0*/  IMAD.SHL.U32 R2, R2, 0x200000, RZ ;  /* 0x0020000002027824 */ /* 0x000fe200078e00ff */
[----:B------:R-:W-:-:S04]  /*d500*/  LEA R0, R0, 0x37800000, 0x17 ;  /* 0x3780000000007811 */ /* 0x000fc800078eb8ff */
[----:B------:R-:W-:Y:S01]  /*d510*/  LOP3.LUT R23, R0, R2, R23, 0xfe, !PT ;  /* 0x0000000200177212 */ /* 0x000fe200078efe17 */
[----:B------:R-:W-:Y:S06]  /*d520*/  BRA `(.L_x_8746) ;  /* 0x0000000000947947 */ /* 0x000fec0003800000 */
.L_x_8758:
        /* <DEDUP_REMOVED lines=14> */
.L_x_8745:
        /* <DEDUP_REMOVED lines=16> */
.L_x_8767:
[----:B------:R-:W-:Y:S01]  /*d710*/  IMAD.MOV.U32 R23, RZ, RZ, RZ ;  /* 0x000000ffff177224 */ /* 0x000fe200078e00ff */
[----:B------:R-:W-:Y:S06]  /*d720*/  BRA `(.L_x_8746) ;  /* 0x0000000000147947 */ /* 0x000fec0003800000 */
.L_x_8766:
[----:B------:R-:W2:Y:S02]  /*d730*/  LDG.E.64 R2, desc[UR36][R2.64] ;  /* 0x0000002402027981 */ /* 0x000ea4000c1e1b00 */
[----:B--2---:R0:W1:Y:S01]  /*d740*/  I2F.U64 R23, R2 ;  /* 0x0000000200177312 */ /* 0x0040620000301000 */
[----:B------:R-:W-:Y:S05]  /*d750*/  BRA `(.L_x_8746) ;  /* 0x0000000000087947 */ /* 0x000fea0003800000 */
.L_x_8765:
[----:B------:R-:W2:Y:S02]  /*d760*/  LDG.E R2, desc[UR36][R2.64] ;  /* 0x0000002402027981 */ /* 0x000ea4000c1e1900 */
[----:B--2---:R-:W-:-:S07]  /*d770*/  I2FP.F32.U32 R23, R2 ;  /* 0x0000000200177245 */ /* 0x004fce0000201000 */
.L_x_8746:
[----:B------:R-:W-:Y:S05]  /*d780*/  BSYNC B6 ;  /* 0x0000000000067941 */ /* 0x000fea0003800000 */
.L_x_8740:
        /* <DEDUP_REMOVED lines=19> */
.L_x_8772:
[----:B------:R-:W2:Y:S02]  /*d8c0*/  LDG.E.U8 R0, desc[UR36][R2.64] ;  /* 0x0000002402007981 */ /* 0x000ea4000c1e1100 */
[----:B--2---:R-:W-:Y:S01]  /*d8d0*/  I2FP.F32.U32 R0, R0 ;  /* 0x0000000000007245 */ /* 0x004fe20000201000 */
[----:B------:R-:W-:Y:S06]  /*d8e0*/  BRA `(.L_x_8774) ;  /* 0x0000000c002c7947 */ /* 0x000fec0003800000 */
.L_x_8771:
        /* <DEDUP_REMOVED lines=9> */
.L_x_8776:
[----:B------:R-:W2:Y:S02]  /*d980*/  LDG.E R0, desc[UR36][R2.64] ;  /* 0x0000002402007981 */ /* 0x000ea4000c1e1900 */
[----:B--2---:R-:W-:Y:S01]  /*d990*/  I2FP.F32.S32 R0, R0 ;  /* 0x0000000000007245 */ /* 0x004fe20000201400 */
[----:B------:R-:W-:Y:S06]  /*d9a0*/  BRA `(.L_x_8774) ;  /* 0x0000000800fc7947 */ /* 0x000fec0003800000 */
.L_x_8775:
[----:B------:R-:W2:Y:S02]  /*d9b0*/  LDG.E.U16 R0, desc[UR36][R2.64] ;  /* 0x0000002402007981 */ /* 0x000ea4000c1e1500 */
[----:B--2---:R-:W4:Y:S01]  /*d9c0*/  I2F.S16 R0, R0 ;  /* 0x0000000000007306 */ /* 0x004f220000101400 */
[----:B------:R-:W-:Y:S05]  /*d9d0*/  BRA `(.L_x_8774) ;  /* 0x0000000800f07947 */ /* 0x000fea0003800000 */
.L_x_8770:
        /* <DEDUP_REMOVED lines=8> */
.L_x_8778:
[----:B------:R-:W2:Y:S02]  /*da60*/  LDG.E.U16 R0, desc[UR36][R2.64] ;  /* 0x0000002402007981 */ /* 0x000ea4000c1e1500 */
[----:B--2---:R-:W-:Y:S01]  /*da70*/  HADD2.F32 R0, -RZ, R0.H0_H0 ;  /* 0x20000000ff007230 */ /* 0x004fe20000004100 */
[----:B------:R-:W-:Y:S06]  /*da80*/  BRA `(.L_x_8774) ;  /* 0x0000000800c47947 */ /* 0x000fec0003800000 */
.L_x_8777:
        /* <DEDUP_REMOVED lines=8> */
.L_x_8780:
[----:B------:R-:W2:Y:S02]  /*db10*/  LDG.E.U16 R0, desc[UR36][R2.64] ;  /* 0x0000002402007981 */ /* 0x000ea4000c1e1500 */
[----:B--2---:R-:W-:Y:S01]  /*db20*/  HADD2.F32 R0, -RZ, R0.H0_H0 ;  /* 0x20000000ff007230 */ /* 0x004fe20000004100 */
[----:B------:R-:W-:Y:S06]  /*db30*/  BRA `(.L_x_8774) ;  /* 0x0000000800987947 */ /* 0x000fec0003800000 */
.L_x_8779:
[----:B------:R-:W2:Y:S01]  /*db40*/  LDG.E.64 R2, desc[UR36][R2.64] ;  /* 0x0000002402027981 */ /* 0x000ea2000c1e1b00 */
[----:B------:R-:W-:Y:S01]  /*db50*/  UMOV UR4, 0xf0000000 ;  /* 0xf000000000047882 */ /* 0x000fe20000000000 */
[----:B------:R-:W-:Y:S01]  /*db60*/  UMOV UR5, 0x380fffff ;  /* 0x380fffff00057882 */ /* 0x000fe20000000000 */
[----:B--2---:R-:W0:Y:S01]  /*db70*/  F2F.F32.F64 R0, R2 ;  /* 0x0000000200007310 */ /* 0x004e220000301000 */
[----:B------:R-:W-:-:S14]  /*db80*/  DSETP.GEU.AND P0, PT, |R2|, UR4, PT ;  /* 0x0000000402007e2a */ /* 0x000fdc000bf0e200 */
[----:B0-----:R-:W-:Y:S01]  /*db90*/  @!P0 FMUL R0, R0, 1.175494350822287508e-38 ;  /* 0x0080000000008820 */ /* 0x001fe20000400000 */
[----:B------:R-:W-:Y:S06]  /*dba0*/  BRA `(.L_x_8774) ;  /* 0x00000008007c7947 */ /* 0x000fec0003800000 */
.L_x_8769:
        /* <DEDUP_REMOVED lines=12> */
.L_x_8783:
[----:B------:R-:W2:Y:S01]  /*dc70*/  LDG.E.64 R2, desc[UR36][R2.64] ;  /* 0x0000002402027981 */ /* 0x000ea2000c1e1b00 */
[----:B------:R-:W-:Y:S01]  /*dc80*/  UMOV UR4, 0xf0000000 ;  /* 0xf000000000047882 */ /* 0x000fe20000000000 */
[----:B------:R-:W-:Y:S01]  /*dc90*/  UMOV UR5, 0x380fffff ;  /* 0x380fffff00057882 */ /* 0x000fe20000000000 */
[----:B--2---:R-:W0:Y:S01]  /*dca0*/  F2F.F32.F64 R0, R2 ;  /* 0x0000000200007310 */ /* 0x004e220000301000 */
[----:B------:R-:W-:-:S14]  /*dcb0*/  DSETP.GEU.AND P0, PT, |R2|, UR4, PT ;  /* 0x0000000402007e2a */ /* 0x000fdc000bf0e200 */
[----:B0-----:R-:W-:Y:S01]  /*dcc0*/  @!P0 FMUL R0, R0, 1.175494350822287508e-38 ;  /* 0x0080000000008820 */ /* 0x001fe20000400000 */
[----:B------:R-:W-:Y:S06]  /*dcd0*/  BRA `(.L_x_8774) ;  /* 0x0000000800307947 */ /* 0x000fec0003800000 */
.L_x_8782:
        /* <DEDUP_REMOVED lines=26> */
.L_x_8785:
        /* <DEDUP_REMOVED lines=13> */
.L_x_8784:
[----:B------:R-:W2:Y:S02]  /*df50*/  LDG.E.U16 R0, desc[UR36][R2.64] ;  /* 0x0000002402007981 */ /* 0x000ea4000c1e1500 */
[----:B--2---:R-:W-:Y:S01]  /*df60*/  IMAD.U32 R0, R0, 0x10000, RZ ;  /* 0x0001000000007824 */ /* 0x004fe200078e00ff */
[----:B------:R-:W-:Y:S06]  /*df70*/  BRA `(.L_x_8774) ;  /* 0x0000000400887947 */ /* 0x000fec0003800000 */
.L_x_8781:
        /* <DEDUP_REMOVED lines=11> */
.L_x_8788:
        /* <DEDUP_REMOVED lines=20> */
.L_x_8790:
[----:B------:R-:W-:Y:S05]  /*e170*/  BSYNC B0 ;  /* 0x0000000000007941 */ /* 0x000fea0003800000 */
.L_x_8789:
[----:B------:R-:W-:Y:S01]  /*e180*/  LEA R3, R0, 0x3b800000, 0x17 ;  /* 0x3b80000000037811 */ /* 0x000fe200078eb8ff */
[----:B------:R-:W-:-:S05]  /*e190*/  IMAD.SHL.U32 R0, R2, 0x100000, RZ ;  /* 0x0010000002007824 */ /* 0x000fca00078e00ff */
[----:B------:R-:W-:Y:S01]  /*e1a0*/  LOP3.LUT R0, R3, R0, R4, 0xfe, !PT ;  /* 0x0000000003007212 */ /* 0x000fe200078efe04 */
[----:B------:R-:W-:Y:S06]  /*e1b0*/  BRA `(.L_x_8774) ;  /* 0x0000000000f87947 */ /* 0x000fec0003800000 */
.L_x_8787:
        /* <DEDUP_REMOVED lines=20> */
.L_x_8792:
[----:B------:R-:W-:Y:S05]  /*e300*/  BSYNC B0 ;  /* 0x0000000000007941 */ /* 0x000fea0003800000 */
.L_x_8791:
[----:B------:R-:W-:Y:S01]  /*e310*/  LEA R3, R0, 0x37800000, 0x17 ;  /* 0x3780000000037811 */ /* 0x000fe200078eb8ff */
[----:B------:R-:W-:-:S05]  /*e320*/  IMAD.SHL.U32 R0, R2, 0x200000, RZ ;  /* 0x0020000002007824 */ /* 0x000fca00078e00ff */
[----:B------:R-:W-:Y:S01]  /*e330*/  LOP3.LUT R0, R3, R0, R4, 0xfe, !PT ;  /* 0x0000000003007212 */ /* 0x000fe200078efe04 */
[----:B------:R-:W-:Y:S06]  /*e340*/  BRA `(.L_x_8774) ;  /* 0x0000000000947947 */ /* 0x000fec0003800000 */
.L_x_8786:
        /* <DEDUP_REMOVED lines=14> */
.L_x_8773:
        /* <DEDUP_REMOVED lines=16> */
.L_x_8795:
[----:B------:R-:W-:Y:S01]  /*e530*/  IMAD.MOV.U32 R0, RZ, RZ, RZ ;  /* 0x000000ffff007224 */ /* 0x000fe200078e00ff */
[----:B------:R-:W-:Y:S06]  /*e540*/  BRA `(.L_x_8774) ;  /* 0x0000000000147947 */ /* 0x000fec0003800000 */
.L_x_8794:
[----:B------:R-:W2:Y:S02]  /*e550*/  LDG.E.64 R2, desc[UR36][R2.64] ;  /* 0x0000002402027981 */ /* 0x000ea4000c1e1b00 */
[----:B--2---:R0:W1:Y:S01]  /*e560*/  I2F.U64 R0, R2 ;  /* 0x0000000200007312 */ /* 0x0040620000301000 */
[----:B------:R-:W-:Y:S05]  /*e570*/  BRA `(.L_x_8774) ;  /* 0x0000000000087947 */ /* 0x000fea0003800000 */
.L_x_8793:
[----:B------:R-:W2:Y:S02]  /*e580*/  LDG.E R0, desc[UR36][R2.64] ;  /* 0x0000002402007981 */ /* 0x000ea4000c1e1900 */
[----:B--2---:R-:W-:-:S07]  /*e590*/  I2FP.F32.U32 R0, R0 ;  /* 0x0000000000007245 */ /* 0x004fce0000201000 */
.L_x_8774:
[----:B------:R-:W-:Y:S05]  /*e5a0*/  BSYNC B6 ;  /* 0x0000000000067941 */ /* 0x000fea0003800000 */
.L_x_8768:
[----:B------:R-:W1:Y:S01]  /*e5b0*/  LDC.U8 R5, c[0x0][0x4f9] ;  /* 0x00013e40ff057b82 */ /* 0x000e620000000000 */
[----:B0-23-5:R-:W-:-:S04]  /*e5c0*/  FADD.FTZ R2, -R23, 1 ;  /* 0x3f80000017027421 */ /* 0x02dfc80000010100 */
[----:B------:R-:W-:Y:S01]  /*e5d0*/  FMUL.FTZ R2, R2, R23 ;  /* 0x0000001702027220 */ /* 0x000fe20000410000 */
[----:B-1--4-:R-:W-:-:S04]  /*e5e0*/  FADD.FTZ R23, -R0, R23 ;  /* 0x0000001700177221 */ /* 0x012fc80000010100 */
        /* <DEDUP_REMOVED lines=18> */
.L_x_8799:
[----:B------:R-:W0:Y:S02]  /*e710*/  F2I.S64.TRUNC R2, R2 ;  /* 0x0000000200027311 */ /* 0x000e24000020d900 */
[----:B0-----:R-:W-:-:S05]  /*e720*/  IMAD.MOV.U32 R5, RZ, RZ, R2 ;  /* 0x000000ffff057224 */ /* 0x001fca00078e0002 */
[----:B------:R0:W-:Y:S01]  /*e730*/  STG.E.U8 desc[UR36][R16.64], R5 ;  /* 0x0000000510007986 */ /* 0x0001e2000c101124 */
[----:B------:R-:W-:Y:S05]  /*e740*/  BRA `(.L_x_8801) ;  /* 0x0000000c00407947 */ /* 0x000fea0003800000 */
.L_x_8798:
        /* <DEDUP_REMOVED lines=9> */
.L_x_8803:
[----:B------:R-:W0:Y:S02]  /*e7e0*/  F2I.FTZ.TRUNC.NTZ R3, R2 ;  /* 0x0000000200037305 */ /* 0x000e24000021f100 */
[----:B0-----:R0:W-:Y:S01]  /*e7f0*/  STG.E desc[UR36][R16.64], R3 ;  /* 0x0000000310007986 */ /* 0x0011e2000c101924 */
[----:B------:R-:W-:Y:S05]  /*e800*/  BRA `(.L_x_8801) ;  /* 0x0000000c00107947 */ /* 0x000fea0003800000 */
.L_x_8802:
[----:B------:R-:W0:Y:S02]  /*e810*/  F2I.FTZ.TRUNC.NTZ R3, R2 ;  /* 0x0000000200037305 */ /* 0x000e24000021f100 */
[----:B0-----:R0:W-:Y:S01]  /*e820*/  STG.E.U16 desc[UR36][R16.64], R3 ;  /* 0x0000000310007986 */ /* 0x0011e2000c101524 */
[----:B------:R-:W-:Y:S05]  /*e830*/  BRA `(.L_x_8801) ;  /* 0x0000000c00047947 */ /* 0x000fea0003800000 */
.L_x_8797:
        /* <DEDUP_REMOVED lines=8> */
.L_x_8805:
[----:B------:R-:W-:-:S05]  /*e8c0*/  F2FP.F16.F32.PACK_AB R2, RZ, R2 ;  /* 0x00000002ff02723e */ /* 0x000fca00000000ff */
[----:B------:R1:W-:Y:S01]  /*e8d0*/  STG.E.U16 desc[UR36][R16.64], R2 ;  /* 0x0000000210007986 */ /* 0x0003e2000c101524 */
[----:B------:R-:W-:Y:S05]  /*e8e0*/  BRA `(.L_x_8801) ;  /* 0x0000000800d87947 */ /* 0x000fea0003800000 */
.L_x_8804:
        /* <DEDUP_REMOVED lines=9> */
.L_x_8807:
[----:B------:R-:W-:-:S04]  /*e980*/  F2FP.F16.F32.PACK_AB R3, RZ, R2 ;  /* 0x00000002ff03723e */ /* 0x000fc800000000ff */
[----:B------:R-:W-:-:S05]  /*e990*/  PRMT R3, R3, 0x5410, RZ ;  /* 0x0000541003037816 */ /* 0x000fca00000000ff */
[----:B------:R4:W-:Y:S01]  /*e9a0*/  STG.E desc[UR36][R16.64], R3 ;  /* 0x0000000310007986 */ /* 0x0009e2000c101924 */
[----:B------:R-:W-:Y:S05]  /*e9b0*/  BRA `(.L_x_8801) ;  /* 0x0000000800a47947 */ /* 0x000fea0003800000 */
.L_x_8806:
[----:B------:R-:W-:-:S06]  /*e9c0*/  FMUL.FTZ R2, R2, 1 ;  /* 0x3f80000002027820 */ /* 0x000fcc0000410000 */
[----:B------:R-:W0:Y:S02]  /*e9d0*/  F2F.F64.F32 R2, R2 ;  /* 0x0000000200027310 */ /* 0x000e240000201800 */
[----:B0-----:R2:W-:Y:S01]  /*e9e0*/  STG.E.64 desc[UR36][R16.64], R2 ;  /* 0x0000000210007986 */ /* 0x0015e2000c101b24 */
[----:B------:R-:W-:Y:S05]  /*e9f0*/  BRA `(.L_x_8801) ;  /* 0x0000000800947947 */ /* 0x000fea0003800000 */
.L_x_8796:
        /* <DEDUP_REMOVED lines=12> */
.L_x_8810:
[----:B------:R-:W-:Y:S01]  /*eac0*/  FMUL.FTZ R4, R2, 1 ;  /* 0x3f80000002047820 */ /* 0x000fe20000410000 */
[----:B------:R-:W-:-:S05]  /*ead0*/  CS2R R6, SRZ ;  /* 0x0000000000067805 */ /* 0x000fca000001ff00 */
[----:B------:R-:W0:Y:S02]  /*eae0*/  F2F.F64.F32 R4, R4 ;  /* 0x0000000400047310 */ /* 0x000e240000201800 */
[----:B0-----:R0:W-:Y:S01]  /*eaf0*/  STG.E.128 desc[UR36][R16.64], R4 ;  /* 0x0000000410007986 */ /* 0x0011e2000c101d24 */
[----:B------:R-:W-:Y:S05]  /*eb00*/  BRA `(.L_x_8801) ;  /* 0x0000000800507947 */ /* 0x000fea0003800000 */
.L_x_8809:
        /* <DEDUP_REMOVED lines=20> */
.L_x_8814:
[----:B------:R-:W-:Y:S05]  /*ec50*/  BSYNC B0 ;  /* 0x0000000000007941 */ /* 0x000fea0003800000 */
.L_x_8813:
[----:B------:R-:W-:-:S05]  /*ec60*/  LOP3.LUT R5, R0, R5, RZ, 0xfc, !PT ;  /* 0x0000000500057212 */ /* 0x000fca00078efcff */
[----:B------:R0:W-:Y:S01]  /*ec70*/  STG.E.U8 desc[UR36][R16.64], R5 ;  /* 0x0000000510007986 */ /* 0x0001e2000c101124 */
[----:B------:R-:W-:Y:S05]  /*ec80*/  BRA `(.L_x_8801) ;  /* 0x0000000400f07947 */ /* 0x000fea0003800000 */
.L_x_8812:
        /* <DEDUP_REMOVED lines=12> */
.L_x_8816:
[----:B------:R-:W-:Y:S01]  /*ed50*/  IMAD.MOV.U32 R0, RZ, RZ, 0x7f ;  /* 0x0000007fff007424 */ /* 0x000fe200078e00ff */
[----:B------:R-:W-:-:S04]  /*ed60*/  ISETP.GT.U32.AND P0, PT, R4, 0x7f800000, PT ;  /* 0x7f8000000400780c */ /* 0x000fc80003f04070 */
[----:B------:R-:W-:-:S09]  /*ed70*/  SEL R0, R0, 0x7c, P0 ;  /* 0x0000007c00007807 */ /* 0x000fd20000000000 */
.L_x_8817:
[----:B------:R-:W-:Y:S05]  /*ed80*/  BSYNC B0 ;  /* 0x0000000000007941 */ /* 0x000fea0003800000 */
.L_x_8815:
[----:B------:R-:W-:-:S04]  /*ed90*/  LOP3.LUT R2, R2, 0x80000000, RZ, 0xc0, !PT ;  /* 0x8000000002027812 */ /* 0x000fc800078ec0ff */
[----:B------:R-:W-:-:S04]  /*eda0*/  SHF.R.U32.HI R3, RZ, 0x18, R2 ;  /* 0x00000018ff037819 */ /* 0x000fc80000011602 */
[----:B------:R-:W-:-:S05]  /*edb0*/  LOP3.LUT R3, R0, R3, RZ, 0xfc, !PT ;  /* 0x0000000300037212 */ /* 0x000fca00078efcff */
[----:B------:R0:W-:Y:S01]  /*edc0*/  STG.E.U8 desc[UR36][R16.64], R3 ;  /* 0x0000000310007986 */ /* 0x0001e2000c101124 */
[----:B------:R-:W-:Y:S05]  /*edd0*/  BRA `(.L_x_8801) ;  /* 0x00000004009c7947 */ /* 0x000fea0003800000 */
.L_x_8811:
[----:B------:R-:W-:-:S05]  /*ede0*/  F2FP.BF16.F32.PACK_AB R2, RZ, R2 ;  /* 0x00000002ff02723e */ /* 0x000fca00000010ff */
[----:B------:R0:W-:Y:S01]  /*edf0*/  STG.E.U16 desc[UR36][R16.64], R2 ;  /* 0x0000000210007986 */ /* 0x0001e2000c101524 */
[----:B------:R-:W-:Y:S05]  /*ee00*/  BRA `(.L_x_8801) ;  /* 0x0000000400907947 */ /* 0x000fea0003800000 */
.L_x_8808:
        /* <DEDUP_REMOVED lines=11> */
.L_x_8820:
        /* <DEDUP_REMOVED lines=16> */
.L_x_8823:
[----:B------:R-:W-:-:S04]  /*efc0*/  LOP3.LUT R2, R2, 0x80000000, RZ, 0xc0, !PT ;  /* 0x8000000002027812 */ /* 0x000fc800078ec0ff */
[----:B------:R-:W-:-:S04]  /*efd0*/  SHF.R.U32.HI R3, RZ, 0x18, R2 ;  /* 0x00000018ff037819 */ /* 0x000fc80000011602 */
[----:B------:R-:W-:-:S04]  /*efe0*/  LOP3.LUT R0, R0, R3, RZ, 0xfc, !PT ;  /* 0x0000000300007212 */ /* 0x000fc800078efcff */
[----:B------:R-:W-:-:S07]  /*eff0*/  PRMT R8, R0, 0x7610, R8 ;  /* 0x0000761000087816 */ /* 0x000fce0000000008 */
.L_x_8822:
[----:B------:R-:W-:Y:S05]  /*f000*/  BSYNC B0 ;  /* 0x0000000000007941 */ /* 0x000fea0003800000 */
.L_x_8821:
[----:B------:R0:W-:Y:S01]  /*f010*/  STG.E.U8 desc[UR36][R16.64], R8 ;  /* 0x0000000810007986 */ /* 0x0001e2000c101124 */
[----:B------:R-:W-:Y:S05]  /*f020*/  BRA `(.L_x_8801) ;  /* 0x0000000400087947 */ /* 0x000fea0003800000 */
.L_x_8819:
        /* <DEDUP_REMOVED lines=16> */
.L_x_8826:
[----:B------:R-:W-:-:S04]  /*f130*/  LOP3.LUT R2, R2, 0x80000000, RZ, 0xc0, !PT ;  /* 0x8000000002027812 */ /* 0x000fc800078ec0ff */
[----:B------:R-:W-:-:S04]  /*f140*/  SHF.R.U32.HI R3, RZ, 0x18, R2 ;  /* 0x00000018ff037819 */ /* 0x000fc80000011602 */
[----:B------:R-:W-:-:S04]  /*f150*/  LOP3.LUT R0, R0, R3, RZ, 0xfc, !PT ;  /* 0x0000000300007212 */ /* 0x000fc800078efcff */
[----:B------:R-:W-:-:S07]  /*f160*/  PRMT R8, R0, 0x7610, R8 ;  /* 0x0000761000087816 */ /* 0x000fce0000000008 */
.L_x_8825:
[----:B------:R-:W-:Y:S05]  /*f170*/  BSYNC B0 ;  /* 0x0000000000007941 */ /* 0x000fea0003800000 */
.L_x_8824:
[----:B------:R0:W-:Y:S01]  /*f180*/  STG.E.U8 desc[UR36][R16.64], R8 ;  /* 0x0000000810007986 */ /* 0x0001e2000c101124 */
[----:B------:R-:W-:Y:S05]  /*f190*/  BRA `(.L_x_8801) ;  /* 0x0000000000ac7947 */ /* 0x000fea0003800000 */
.L_x_8818:
        /* <DEDUP_REMOVED lines=21> */
.L_x_8800:
        /* <DEDUP_REMOVED lines=16> */
.L_x_8829:
[----:B------:R-:W-:Y:S05]  /*f3f0*/  BRA `(.L_x_8801) ;  /* 0x0000000000147947 */ /* 0x000fea0003800000 */
.L_x_8828:
[----:B------:R-:W0:Y:S02]  /*f400*/  F2I.U64.TRUNC R2, R2 ;  /* 0x0000000200027311 */ /* 0x000e24000020d800 */
[----:B0-----:R0:W-:Y:S01]  /*f410*/  STG.E.64 desc[UR36][R16.64], R2 ;  /* 0x0000000210007986 */ /* 0x0011e2000c101b24 */
[----:B------:R-:W-:Y:S05]  /*f420*/  BRA `(.L_x_8801) ;  /* 0x0000000000087947 */ /* 0x000fea0003800000 */
.L_x_8827:
[----:B------:R-:W0:Y:S02]  /*f430*/  F2I.FTZ.U32.TRUNC.NTZ R3, R2 ;  /* 0x0000000200037305 */ /* 0x000e24000021f000 */
[----:B0-----:R0:W-:Y:S02]  /*f440*/  STG.E desc[UR36][R16.64], R3 ;  /* 0x0000000310007986 */ /* 0x0011e4000c101924 */
.L_x_8801:
[----:B------:R-:W-:-:S07]  /*f450*/  VIADD R19, R19, 0x80 ;  /* 0x0000008013137836 */ /* 0x000fce0000000000 */
.L_x_8710:
[----:B------:R-:W-:Y:S05]  /*f460*/  BSYNC B7 ;  /* 0x0000000000077941 */ /* 0x000fea0003800000 */
.L_x_8709:
[----:B------:R-:W-:Y:S02]  /*f470*/  ULDC UR4, c[0x0][0x210] ;  /* 0x0000840000047ab9 */ /* 0x000fe40000000800 */
[----:B------:R-:W-:-:S13]  /*f480*/  ISETP.GE.AND P0, PT, R19, UR4, PT ;  /* 0x0000000413007c0c */ /* 0x000fda000bf06270 */
[----:B------:R-:W-:Y:S05]  /*f490*/  @P0 EXIT ;  /* 0x000000000000094d */ /* 0x000fea0003800000 */
        /* <DEDUP_REMOVED lines=380> */
.L_x_8830:
        /* <DEDUP_REMOVED lines=22> */
.L_x_8835:
[----:B------:R-:W2:Y:S02]  /*10dc0*/  LDG.E.U8 R2, desc[UR36][R2.64] ;  /* 0x0000002402027981 */ /* 0x000ea4000c1e1100 */
[----:B--2---:R-:W-:Y:S01]  /*10dd0*/  I2FP.F32.U32 R19, R2 ;  /* 0x0000000200137245 */ /* 0x004fe20000201000 */
[----:B------:R-:W-:Y:S06]  /*10de0*/  BRA `(.L_x_8837) ;  /* 0x0000000c002c7947 */ /* 0x000fec0003800000 */
.L_x_8834:
        /* <DEDUP_REMOVED lines=9> */
.L_x_8839:
[----:B------:R-:W2:Y:S02]  /*10e80*/  LDG.E R2, desc[UR36][R2.64] ;  /* 0x0000002402027981 */ /* 0x000ea4000c1e1900 */
[----:B--2---:R-:W-:Y:S01]  /*10e90*/  I2FP.F32.S32 R19, R2 ;  /* 0x0000000200137245 */ /* 0x004fe20000201400 */
[----:B------:R-:W-:Y:S06]  /*10ea0*/  BRA `(.L_x_8837) ;  /* 0x0000000800fc7947 */ /* 0x000fec0003800000 */
.L_x_8838:
[----:B------:R-:W2:Y:S02]  /*10eb0*/  LDG.E.U16 R2, desc[UR36][R2.64] ;  /* 0x0000002402027981 */ /* 0x000ea4000c1e1500 */
[----:B--2---:R2:W3:Y:S01]  /*10ec0*/  I2F.S16 R19, R2 ;  /* 0x0000000200137306 */ /* 0x0044e20000101400 */
[----:B------:R-:W-:Y:S05]  /*10ed0*/  BRA `(.L_x_8837) ;  /* 0x0000000800f07947 */ /* 0x000fea0003800000 */
.L_x_8833:
        /* <DEDUP_REMOVED lines=8> */
.L_x_8841:
[----:B------:R-:W2:Y:S02]  /*10f60*/  LDG.E.U16 R2, desc[UR36][R2.64] ;  /* 0x0000002402027981 */ /* 0x000ea4000c1e1500 */
[----:B--2---:R-:W-:Y:S01]  /*10f70*/  HADD2.F32 R19, -RZ, R2.H0_H0 ;  /* 0x20000002ff137230 */ /* 0x004fe20000004100 */
[----:B------:R-:W-:Y:S06]  /*10f80*/  BRA `(.L_x_8837) ;  /* 0x0000000800c47947 */ /* 0x000fec0003800000 */
.L_x_8840:
        /* <DEDUP_REMOVED lines=8> */
.L_x_8843:
[----:B------:R-:W2:Y:S02]  /*11010*/  LDG.E.U16 R2, desc[UR36][R2.64] ;  /* 0x0000002402027981 */ /* 0x000ea4000c1e1500 */
[----:B--2---:R-:W-:Y:S01]  /*11020*/  HADD2.F32 R19, -RZ, R2.H0_H0 ;  /* 0x20000002ff137230 */ /* 0x004fe20000004100 */
[----:B------:R-:W-:Y:S06]  /*11030*/  BRA `(.L_x_8837) ;  /* 0x0000000800987947 */ /* 0x000fec0003800000 */
.L_x_8842:
[----:B------:R-:W2:Y:S01]  /*11040*/  LDG.E.64 R2, desc[UR36][R2.64] ;  /* 0x0000002402027981 */ /* 0x000ea2000c1e1b00 */
[----:B------:R-:W-:Y:S01]  /*11050*/  UMOV UR4, 0xf0000000 ;  /* 0xf000000000047882 */ /* 0x000fe20000000000 */
[----:B------:R-:W-:Y:S01]  /*11060*/  UMOV UR5, 0x380fffff ;  /* 0x380fffff00057882 */ /* 0x000fe20000000000 */
[----:B--2---:R-:W0:Y:S01]  /*11070*/  F2F.F32.F64 R19, R2 ;  /* 0x0000000200137310 */ /* 0x004e220000301000 */
[----:B------:R-:W-:-:S14]  /*11080*/  DSETP.GEU.AND P0, PT, |R2|, UR4, PT ;  /* 0x0000000402007e2a */ /* 0x000fdc000bf0e200 */
[----:B0-----:R-:W-:Y:S01]  /*11090*/  @!P0 FMUL R19, R19, 1.175494350822287508e-38 ;  /* 0x0080000013138820 */ /* 0x001fe20000400000 */
[----:B------:R-:W-:Y:S06]  /*110a0*/  BRA `(.L_x_8837) ;  /* 0x00000008007c7947 */ /* 0x000fec0003800000 */
.L_x_8832:
        /* <DEDUP_REMOVED lines=12> */
.L_x_8846:
[----:B------:R-:W2:Y:S01]  /*11170*/  LDG.E.64 R2, desc[UR36][R2.64] ;  /* 0x0000002402027981 */ /* 0x000ea2000c1e1b00 */
[----:B------:R-:W-:Y:S01]  /*11180*/  UMOV UR4, 0xf0000000 ;  /* 0xf000000000047882 */ /* 0x000fe20000000000 */
[----:B------:R-:W-:Y:S01]  /*11190*/  UMOV UR5, 0x380fffff ;  /* 0x380fffff00057882 */ /* 0x000fe20000000000 */
[----:B--2---:R-:W0:Y:S01]  /*111a0*/  F2F.F32.F64 R19, R2 ;  /* 0x0000000200137310 */ /* 0x004e220000301000 */
[----:B------:R-:W-:-:S14]  /*111b0*/  DSETP.GEU.AND P0, PT, |R2|, UR4, PT ;  /* 0x0000000402007e2a */ /* 0x000fdc000bf0e200 */
[----:B0-----:R-:W-:Y:S01]  /*111c0*/  @!P0 FMUL R19, R19, 1.175494350822287508e-38 ;  /* 0x0080000013138820 */ /* 0x001fe20000400000 */
[----:B------:R-:W-:Y:S06]  /*111d0*/  BRA `(.L_x_8837) ;  /* 0x0000000800307947 */ /* 0x000fec0003800000 */
.L_x_8845:
        /* <DEDUP_REMOVED lines=26> */
.L_x_8848:
        /* <DEDUP_REMOVED lines=13> */
.L_x_8847:
[----:B------:R-:W2:Y:S02]  /*11450*/  LDG.E.U16 R2, desc[UR36][R2.64] ;  /* 0x0000002402027981 */ /* 0x000ea4000c1e1500 */
[----:B--2---:R-:W-:Y:S01]  /*11460*/  IMAD.U32 R19, R2, 0x10000, RZ ;  /* 0x0001000002137824 */ /* 0x004fe200078e00ff */
[----:B------:R-:W-:Y:S06]  /*11470*/  BRA `(.L_x_8837) ;  /* 0x0000000400887947 */ /* 0x000fec0003800000 */
.L_x_8844:
        /* <DEDUP_REMOVED lines=11> */
.L_x_8851:
        /* <DEDUP_REMOVED lines=20> */
.L_x_8853:
[----:B------:R-:W-:Y:S05]  /*11670*/  BSYNC B0 ;  /* 0x0000000000007941 */ /* 0x000fea0003800000 */
.L_x_8852:
[----:B------:R-:W-:Y:S01]  /*11680*/  IMAD.SHL.U32 R2, R2, 0x100000, RZ ;  /* 0x0010000002027824 */ /* 0x000fe200078e00ff */
[----:B------:R-:W-:-:S04]  /*11690*/  LEA R0, R0, 0x3b800000, 0x17 ;  /* 0x3b80000000007811 */ /* 0x000fc800078eb8ff */
[----:B------:R-:W-:Y:S01]  /*116a0*/  LOP3.LUT R19, R0, R2, R19, 0xfe, !PT ;  /* 0x0000000200137212 */ /* 0x000fe200078efe13 */
[----:B------:R-:W-:Y:S06]  /*116b0*/  BRA `(.L_x_8837) ;  /* 0x0000000000f87947 */ /* 0x000fec0003800000 */
.L_x_8850:
        /* <DEDUP_REMOVED lines=20> */
.L_x_8855:
[----:B------:R-:W-:Y:S05]  /*11800*/  BSYNC B0 ;  /* 0x0000000000007941 */ /* 0x000fea0003800000 */
.L_x_8854:
[----:B------:R-:W-:Y:S01]  /*11810*/  IMAD.SHL.U32 R2, R2, 0x200000, RZ ;  /* 0x0020000002027824 */ /* 0x000fe200078e00ff */
[----:B------:R-:W-:-:S04]  /*11820*/  LEA R0, R0, 0x37800000, 0x17 ;  /* 0x3780000000007811 */ /* 0x000fc800078eb8ff */
[----:B------:R-:W-:Y:S01]  /*11830*/  LOP3.LUT R19, R0, R2, R19, 0xfe, !PT ;  /* 0x0000000200137212 */ /* 0x000fe200078efe13 */
[----:B------:R-:W-:Y:S06]  /*11840*/  BRA `(.L_x_8837) ;  /* 0x0000000000947947 */ /* 0x000fec0003800000 */
.L_x_8849:
        /* <DEDUP_REMOVED lines=14> */
.L_x_8836:
        /* <DEDUP_REMOVED lines=16> */
.L_x_8858:
[----:B------:R-:W-:Y:S01]  /*11a30*/  IMAD.MOV.U32 R19, RZ, RZ, RZ ;  /* 0x000000ffff137224 */ /* 0x000fe200078e00ff */
[----:B------:R-:W-:Y:S06]  /*11a40*/  BRA `(.L_x_8837) ;  /* 0x0000000000147947 */ /* 0x000fec0003800000 */
.L_x_8857:
[----:B------:R-:W2:Y:S02]  /*11a50*/  LDG.E.64 R2, desc[UR36][R2.64] ;  /* 0x0000002402027981 */ /* 0x000ea4000c1e1b00 */
[----:B--2---:R0:W1:Y:S01]  /*11a60*/  I2F.U64 R19, R2 ;  /* 0x0000000200137312 */ /* 0x0040620000301000 */
[----:B------:R-:W-:Y:S05]  /*11a70*/  BRA `(.L_x_8837) ;  /* 0x0000000000087947 */ /* 0x000fea0003800000 */
.L_x_8856:
[----:B------:R-:W2:Y:S02]  /*11a80*/  LDG.E R2, desc[UR36][R2.64] ;  /* 0x0000002402027981 */ /* 0x000ea4000c1e1900 */
[----:B--2---:R-:W-:-:S07]  /*11a90*/  I2FP.F32.U32 R19, R2 ;  /* 0x0000000200137245 */ /* 0x004fce0000201000 */
.L_x_8837:
[----:B------:R-:W-:Y:S05]  /*11aa0*/  BSYNC B6 ;  /* 0x0000000000067941 */ /* 0x000fea0003800000 */
.L_x_8831:
        /* <DEDUP_REMOVED lines=19> */
.L_x_8863:
[----:B------:R-:W2:Y:S02]  /*11be0*/  LDG.E.U8 R2, desc[UR36][R2.64] ;  /* 0x0000002402027981 */ /* 0x000ea4000c1e1100 */
[----:B--2---:R-:W-:Y:S01]  /*11bf0*/  I2FP.F32.U32 R22, R2 ;  /* 0x0000000200167245 */ /* 0x004fe20000201000 */
[----:B------:R-:W-:Y:S06]  /*11c00*/  BRA `(.L_x_8865) ;  /* 0x0000000c002c7947 */ /* 0x000fec0003800000 */
.L_x_8862:
        /* <DEDUP_REMOVED lines=9> */
.L_x_8867:
[----:B------:R-:W2:Y:S02]  /*11ca0*/  LDG.E R2, desc[UR36][R2.64] ;  /* 0x0000002402027981 */ /* 0x000ea4000c1e1900 */
[----:B--2---:R-:W-:Y:S01]  /*11cb0*/  I2FP.F32.S32 R22, R2 ;  /* 0x0000000200167245 */ /* 0x004fe20000201400 */
[----:B------:R-:W-:Y:S06]  /*11cc0*/  BRA `(.L_x_8865) ;  /* 0x0000000800fc7947 */ /* 0x000fec0003800000 */
.L_x_8866:
[----:B------:R-:W2:Y:S02]  /*11cd0*/  LDG.E.U16 R2, desc[UR36][R2.64] ;  /* 0x0000002402027981 */ /* 0x000ea4000c1e1500 */
[----:B--2---:R0:W1:Y:S01]  /*11ce0*/  I2F.S16 R22, R2 ;  /* 0x0000000200167306 */ /* 0x0040620000101400 */
[----:B------:R-:W-:Y:S05]  /*11cf0*/  BRA `(.L_x_8865) ;  /* 0x0000000800f07947 */ /* 0x000fea0003800000 */
.L_x_8861:
        /* <DEDUP_REMOVED lines=8> */
.L_x_8869:
[----:B------:R-:W2:Y:S02]  /*11d80*/  LDG.E.U16 R2, desc[UR36][R2.64] ;  /* 0x0000002402027981 */ /* 0x000ea4000c1e1500 */
[----:B--2---:R-:W-:Y:S01]  /*11d90*/  HADD2.F32 R22, -RZ, R2.H0_H0 ;  /* 0x20000002ff167230 */ /* 0x004fe20000004100 */
[----:B------:R-:W-:Y:S06]  /*11da0*/  BRA `(.L_x_8865) ;  /* 0x0000000800c47947 */ /* 0x000fec0003800000 */
.L_x_8868:
        /* <DEDUP_REMOVED lines=8> */
.L_x_8871:
[----:B------:R-:W2:Y:S02]  /*11e30*/  LDG.E.U16 R2, desc[UR36][R2.64] ;  /* 0x0000002402027981 */ /* 0x000ea4000c1e1500 */
[----:B--2---:R-:W-:Y:S01]  /*11e40*/  HADD2.F32 R22, -RZ, R2.H0_H0 ;  /* 0x20000002ff167230 */ /* 0x004fe20000004100 */
[----:B------:R-:W-:Y:S06]  /*11e50*/  BRA `(.L_x_8865) ;  /* 0x0000000800987947 */ /* 0x000fec0003800000 */
.L_x_8870:
[----:B------:R-:W2:Y:S01]  /*11e60*/  LDG.E.64 R2, desc[UR36][R2.64] ;  /* 0x0000002402027981 */ /* 0x000ea2000c1e1b00 */
[----:B------:R-:W-:Y:S01]  /*11e70*/  UMOV UR4, 0xf0000000 ;  /* 0xf000000000047882 */ /* 0x000fe20000000000 */
[----:B------:R-:W-:Y:S01]  /*11e80*/  UMOV UR5, 0x380fffff ;  /* 0x380fffff00057882 */ /* 0x000fe20000000000 */
[----:B--2---:R-:W0:Y:S01]  /*11e90*/  F2F.F32.F64 R22, R2 ;  /* 0x0000000200167310 */ /* 0x004e220000301000 */
[----:B------:R-:W-:-:S14]  /*11ea0*/  DSETP.GEU.AND P0, PT, |R2|, UR4, PT ;  /* 0x0000000402007e2a */ /* 0x000fdc000bf0e200 */
[----:B0-----:R-:W-:Y:S01]  /*11eb0*/  @!P0 FMUL R22, R22, 1.175494350822287508e-38 ;  /* 0x0080000016168820 */ /* 0x001fe20000400000 */
[----:B------:R-:W-:Y:S06]  /*11ec0*/  BRA `(.L_x_8865) ;  /* 0x00000008007c7947 */ /* 0x000fec0003800000 */
.L_x_8860:
        /* <DEDUP_REMOVED lines=12> */
.L_x_8874:
[----:B------:R-:W2:Y:S01]  /*11f90*/  LDG.E.64 R2, desc[UR36][R2.64] ;  /* 0x0000002402027981 */ /* 0x000ea2000c1e1b00 */
[----:B------:R-:W-:Y:S01]  /*11fa0*/  UMOV UR4, 0xf0000000 ;  /* 0xf000000000047882 */ /* 0x000fe20000000000 */
[----:B------:R-:W-:Y:S01]  /*11fb0*/  UMOV UR5, 0x380fffff ;  /* 0x380fffff00057882 */ /* 0x000fe20000000000 */
[----:B--2---:R-:W0:Y:S01]  /*11fc0*/  F2F.F32.F64 R22, R2 ;  /* 0x0000000200167310 */ /* 0x004e220000301000 */
[----:B------:R-:W-:-:S14]  /*11fd0*/  DSETP.GEU.AND P0, PT, |R2|, UR4, PT ;  /* 0x0000000402007e2a */ /* 0x000fdc000bf0e200 */
[----:B0-----:R-:W-:Y:S01]  /*11fe0*/  @!P0 FMUL R22, R22, 1.175494350822287508e-38 ;  /* 0x0080000016168820 */ /* 0x001fe20000400000 */
[----:B------:R-:W-:Y:S06]  /*11ff0*/  BRA `(.L_x_8865) ;  /* 0x0000000800307947 */ /* 0x000fec0003800000 */
.L_x_8873:
        /* <DEDUP_REMOVED lines=26> */
.L_x_8876:
        /* <DEDUP_REMOVED lines=13> */
.L_x_8875:
[----:B------:R-:W2:Y:S02]  /*12270*/  LDG.E.U16 R2, desc[UR36][R2.64] ;  /* 0x0000002402027981 */ /* 0x000ea4000c1e1500 */
[----:B--2---:R-:W-:Y:S01]  /*12280*/  IMAD.U32 R22, R2, 0x10000, RZ ;  /* 0x0001000002167824 */ /* 0x004fe200078e00ff */
[----:B------:R-:W-:Y:S06]  /*12290*/  BRA `(.L_x_8865) ;  /* 0x0000000400887947 */ /* 0x000fec0003800000 */
.L_x_8872:
        /* <DEDUP_REMOVED lines=11> */
.L_x_8879:
        /* <DEDUP_REMOVED lines=20> */
.L_x_8881:
[----:B------:R-:W-:Y:S05]  /*12490*/  BSYNC B0 ;  /* 0x0000000000007941 */ /* 0x000fea0003800000 */
.L_x_8880:
[----:B------:R-:W-:Y:S01]  /*124a0*/  IMAD.SHL.U32 R2, R2, 0x100000, RZ ;  /* 0x0010000002027824 */ /* 0x000fe200078e00ff */
[----:B------:R-:W-:-:S04]  /*124b0*/  LEA R3, R0, 0x3b800000, 0x17 ;  /* 0x3b80000000037811 */ /* 0x000fc800078eb8ff */
[----:B------:R-:W-:Y:S01]  /*124c0*/  LOP3.LUT R22, R3, R2, R22, 0xfe, !PT ;  /* 0x0000000203167212 */ /* 0x000fe200078efe16 */
[----:B------:R-:W-:Y:S06]  /*124d0*/  BRA `(.L_x_8865) ;  /* 0x0000000000f87947 */ /* 0x000fec0003800000 */
.L_x_8878:
        /* <DEDUP_REMOVED lines=20> */
.L_x_8883:
[----:B------:R-:W-:Y:S05]  /*12620*/  BSYNC B0 ;  /* 0x0000000000007941 */ /* 0x000fea0003800000 */
.L_x_8882:
[----:B------:R-:W-:Y:S01]  /*12630*/  IMAD.SHL.U32 R2, R2, 0x200000, RZ ;  /* 0x0020000002027824 */ /* 0x000fe200078e00ff */
[----:B------:R-:W-:-:S04]  /*12640*/  LEA R3, R0, 0x37800000, 0x17 ;  /* 0x3780000000037811 */ /* 0x000fc800078eb8ff */
[----:B------:R-:W-:Y:S01]  /*12650*/  LOP3.LUT R22, R3, R2, R22, 0xfe, !PT ;  /* 0x0000000203167212 */ /* 0x000fe200078efe16 */
[----:B------:R-:W-:Y:S06]  /*12660*/  BRA `(.L_x_8865) ;  /* 0x0000000000947947 */ /* 0x000fec0003800000 */
.L_x_8877:
        /* <DEDUP_REMOVED lines=14> */
.L_x_8864:
        /* <DEDUP_REMOVED lines=16> */
.L_x_8886:
[----:B------:R-:W-:Y:S01]  /*12850*/  IMAD.MOV.U32 R22, RZ, RZ, RZ ;  /* 0x000000ffff167224 */ /* 0x000fe200078e00ff */
[----:B------:R-:W-:Y:S06]  /*12860*/  BRA `(.L_x_8865) ;  /* 0x0000000000147947 */ /* 0x000fec0003800000 */
.L_x_8885:
[----:B------:R-:W2:Y:S02]  /*12870*/  LDG.E.64 R22, desc[UR36][R2.64] ;  /* 0x0000002402167981 */ /* 0x000ea4000c1e1b00 */
[----:B--2---:R0:W1:Y:S01]  /*12880*/  I2F.U64 R22, R22 ;  /* 0x0000001600167312 */ /* 0x0040620000301000 */
[----:B------:R-:W-:Y:S05]  /*12890*/  BRA `(.L_x_8865) ;  /* 0x0000000000087947 */ /* 0x000fea0003800000 */
.L_x_8884:
[----:B------:R-:W2:Y:S02]  /*128a0*/  LDG.E R2, desc[UR36][R2.64] ;  /* 0x0000002402027981 */ /* 0x000ea4000c1e1900 */
[----:B--2---:R-:W-:-:S07]  /*128b0*/  I2FP.F32.U32 R22, R2 ;  /* 0x0000000200167245 */ /* 0x004fce0000201000 */
.L_x_8865:
[----:B------:R-:W-:Y:S05]  /*128c0*/  BSYNC B6 ;  /* 0x0000000000067941 */ /* 0x000fea0003800000 */
.L_x_8859:
[----:B------:R-:W2:Y:S01]  /*128d0*/  LDC.U8 R4, c[0x0][0x4fc] ;  /* 0x00013f00ff047b82 */ /* 0x000ea20000000000 */
[----:B------:R-:W-:Y:S01]  /*128e0*/  ULDC.64 UR4, c[0x0][0x4f0] ;  /* 0x00013c0000047ab9 */ /* 0x000fe20000000a00 */
[----:B------:R-:W-:Y:S01]  /*128f0*/  BSSY B6, `(.L_x_8887) ;  /* 0x00000df000067945 */ /* 0x000fe20003800000 */
[----:B0-----:R-:W-:-:S05]  /*12900*/  IADD3 R2, P0, R18, UR4, RZ ;  /* 0x0000000412027c10 */ /* 0x001fca000ff1e0ff */
        /* <DEDUP_REMOVED lines=15> */
.L_x_8891:
[----:B------:R-:W2:Y:S02]  /*12a00*/  LDG.E.U8 R2, desc[UR36][R2.64] ;  /* 0x0000002402027981 */ /* 0x000ea4000c1e1100 */
[----:B--2---:R-:W-:Y:S01]  /*12a10*/  I2FP.F32.U32 R5, R2 ;  /* 0x0000000200057245 */ /* 0x004fe20000201000 */
[----:B------:R-:W-:Y:S06]  /*12a20*/  BRA `(.L_x_8893) ;  /* 0x0000000c002c7947 */ /* 0x000fec0003800000 */
.L_x_8890:
        /* <DEDUP_REMOVED lines=9> */
.L_x_8895:
[----:B------:R-:W2:Y:S02]  /*12ac0*/  LDG.E R2, desc[UR36][R2.64] ;  /* 0x0000002402027981 */ /* 0x000ea4000c1e1900 */
[----:B--2---:R-:W-:Y:S01]  /*12ad0*/  I2FP.F32.S32 R5, R2 ;  /* 0x0000000200057245 */ /* 0x004fe20000201400 */
[----:B------:R-:W-:Y:S06]  /*12ae0*/  BRA `(.L_x_8893) ;  /* 0x0000000800fc7947 */ /* 0x000fec0003800000 */
.L_x_8894:
[----:B------:R-:W2:Y:S02]  /*12af0*/  LDG.E.U16 R2, desc[UR36][R2.64] ;  /* 0x0000002402027981 */ /* 0x000ea4000c1e1500 */
[----:B--2---:R0:W2:Y:S01]  /*12b00*/  I2F.S16 R5, R2 ;  /* 0x0000000200057306 */ /* 0x0040a20000101400 */
[----:B------:R-:W-:Y:S05]  /*12b10*/  BRA `(.L_x_8893) ;  /* 0x0000000800f07947 */ /* 0x000fea0003800000 */
.L_x_8889:
        /* <DEDUP_REMOVED lines=8> */
.L_x_8897:
[----:B------:R-:W2:Y:S02]  /*12ba0*/  LDG.E.U16 R2, desc[UR36][R2.64] ;  /* 0x0000002402027981 */ /* 0x000ea4000c1e1500 */
[----:B--2---:R-:W-:Y:S01]  /*12bb0*/  HADD2.F32 R5, -RZ, R2.H0_H0 ;  /* 0x20000002ff057230 */ /* 0x004fe20000004100 */
[----:B------:R-:W-:Y:S06]  /*12bc0*/  BRA `(.L_x_8893) ;  /* 0x0000000800c47947 */ /* 0x000fec0003800000 */
.L_x_8896:
        /* <DEDUP_REMOVED lines=8> */
.L_x_8899:
[----:B------:R-:W2:Y:S02]  /*12c50*/  LDG.E.U16 R2, desc[UR36][R2.64] ;  /* 0x0000002402027981 */ /* 0x000ea4000c1e1500 */
[----:B--2---:R-:W-:Y:S01]  /*12c60*/  HADD2.F32 R5, -RZ, R2.H0_H0 ;  /* 0x20000002ff057230 */ /* 0x004fe20000004100 */
[----:B------:R-:W-:Y:S06]  /*12c70*/  BRA `(.L_x_8893) ;  /* 0x0000000800987947 */ /* 0x000fec0003800000 */
.L_x_8898:
[----:B------:R-:W2:Y:S01]  /*12c80*/  LDG.E.64 R2, desc[UR36][R2.64] ;  /* 0x0000002402027981 */ /* 0x000ea2000c1e1b00 */
[----:B------:R-:W-:Y:S01]  /*12c90*/  UMOV UR4, 0xf0000000 ;  /* 0xf000000000047882 */ /* 0x000fe20000000000 */
[----:B------:R-:W-:Y:S01]  /*12ca0*/  UMOV UR5, 0x380fffff ;  /* 0x380fffff00057882 */ /* 0x000fe20000000000 */
[----:B--2---:R-:W0:Y:S01]  /*12cb0*/  F2F.F32.F64 R5, R2 ;  /* 0x0000000200057310 */ /* 0x004e220000301000 */
[----:B------:R-:W-:-:S14]  /*12cc0*/  DSETP.GEU.AND P0, PT, |R2|, UR4, PT ;  /* 0x0000000402007e2a */ /* 0x000fdc000bf0e200 */
[----:B0-----:R-:W-:Y:S01]  /*12cd0*/  @!P0 FMUL R5, R5, 1.175494350822287508e-38 ;  /* 0x0080000005058820 */ /* 0x001fe20000400000 */
[----:B------:R-:W-:Y:S06]  /*12ce0*/  BRA `(.L_x_8893) ;  /* 0x00000008007c7947 */ /* 0x000fec0003800000 */
.L_x_8888:
        /* <DEDUP_REMOVED lines=12> */
.L_x_8902:
[----:B------:R-:W2:Y:S01]  /*12db0*/  LDG.E.64 R2, desc[UR36][R2.64] ;  /* 0x0000002402027981 */ /* 0x000ea2000c1e1b00 */
[----:B------:R-:W-:Y:S01]  /*12dc0*/  UMOV UR4, 0xf0000000 ;  /* 0xf000000000047882 */ /* 0x000fe20000000000 */
[----:B------:R-:W-:Y:S01]  /*12dd0*/  UMOV UR5, 0x380fffff ;  /* 0x380fffff00057882 */ /* 0x000fe20000000000 */
[----:B--2---:R-:W0:Y:S01]  /*12de0*/  F2F.F32.F64 R5, R2 ;  /* 0x0000000200057310 */ /* 0x004e220000301000 */
[----:B------:R-:W-:-:S14]  /*12df0*/  DSETP.GEU.AND P0, PT, |R2|, UR4, PT ;  /* 0x0000000402007e2a */ /* 0x000fdc000bf0e200 */
[----:B0-----:R-:W-:Y:S01]  /*12e00*/  @!P0 FMUL R5, R5, 1.175494350822287508e-38 ;  /* 0x0080000005058820 */ /* 0x001fe20000400000 */
[----:B------:R-:W-:Y:S06]  /*12e10*/  BRA `(.L_x_8893) ;  /* 0x0000000800307947 */ /* 0x000fec0003800000 */
.L_x_8901:
        /* <DEDUP_REMOVED lines=26> */
.L_x_8904:
        /* <DEDUP_REMOVED lines=13> */
.L_x_8903:
[----:B------:R-:W2:Y:S02]  /*13090*/  LDG.E.U16 R2, desc[UR36][R2.64] ;  /* 0x0000002402027981 */ /* 0x000ea4000c1e1500 */
[----:B--2---:R-:W-:Y:S01]  /*130a0*/  IMAD.U32 R5, R2, 0x10000, RZ ;  /* 0x0001000002057824 */ /* 0x004fe200078e00ff */
[----:B------:R-:W-:Y:S06]  /*130b0*/  BRA `(.L_x_8893) ;  /* 0x0000000400887947 */ /* 0x000fec0003800000 */
.L_x_8900:
        /* <DEDUP_REMOVED lines=11> */
.L_x_8907:
        /* <DEDUP_REMOVED lines=20> */
.L_x_8909:
[----:B------:R-:W-:Y:S05]  /*132b0*/  BSYNC B0 ;  /* 0x0000000000007941 */ /* 0x000fea0003800000 */
.L_x_8908:
[----:B------:R-:W-:Y:S01]  /*132c0*/  IMAD.SHL.U32 R2, R2, 0x100000, RZ ;  /* 0x0010000002027824 */ /* 0x000fe200078e00ff */
[----:B------:R-:W-:-:S04]  /*132d0*/  LEA R5, R0, 0x3b800000, 0x17 ;  /* 0x3b80000000057811 */ /* 0x000fc800078eb8ff */
[----:B------:R-:W-:Y:S01]  /*132e0*/  LOP3.LUT R5, R5, R2, R4, 0xfe, !PT ;  /* 0x0000000205057212 */ /* 0x000fe200078efe04 */
[----:B------:R-:W-:Y:S06]  /*132f0*/  BRA `(.L_x_8893) ;  /* 0x0000000000f87947 */ /* 0x000fec0003800000 */
.L_x_8906:
        /* <DEDUP_REMOVED lines=20> */
.L_x_8911:
[----:B------:R-:W-:Y:S05]  /*13440*/  BSYNC B0 ;  /* 0x0000000000007941 */ /* 0x000fea0003800000 */
.L_x_8910:
[----:B------:R-:W-:Y:S01]  /*13450*/  IMAD.SHL.U32 R2, R2, 0x200000, RZ ;  /* 0x0020000002027824 */ /* 0x000fe200078e00ff */
[----:B------:R-:W-:-:S04]  /*13460*/  LEA R5, R0, 0x37800000, 0x17 ;  /* 0x3780000000057811 */ /* 0x000fc800078eb8ff */
[----:B------:R-:W-:Y:S01]  /*13470*/  LOP3.LUT R5, R5, R2, R4, 0xfe, !PT ;  /* 0x0000000205057212 */ /* 0x000fe200078efe04 */
[----:B------:R-:W-:Y:S06]  /*13480*/  BRA `(.L_x_8893) ;  /* 0x0000000000947947 */ /* 0x000fec0003800000 */
.L_x_8905:
        /* <DEDUP_REMOVED lines=14> */
.L_x_8892:
        /* <DEDUP_REMOVED lines=16> */
.L_x_8914:
[----:B------:R-:W-:Y:S01]  /*13670*/  IMAD.MOV.U32 R5, RZ, RZ, RZ ;  /* 0x000000ffff057224 */ /* 0x000fe200078e00ff */
[----:B------:R-:W-:Y:S06]  /*13680*/  BRA `(.L_x_8893) ;  /* 0x0000000000147947 */ /* 0x000fec0003800000 */
.L_x_8913:
[----:B------:R-:W2:Y:S02]  /*13690*/  LDG.E.64 R2, desc[UR36][R2.64] ;  /* 0x0000002402027981 */ /* 0x000ea4000c1e1b00 */
[----:B--2---:R0:W2:Y:S01]  /*136a0*/  I2F.U64 R5, R2 ;  /* 0x0000000200057312 */ /* 0x0040a20000301000 */
[----:B------:R-:W-:Y:S05]  /*136b0*/  BRA `(.L_x_8893) ;  /* 0x0000000000087947 */ /* 0x000fea0003800000 */
.L_x_8912:
[----:B------:R-:W2:Y:S02]  /*136c0*/  LDG.E R2, desc[UR36][R2.64] ;  /* 0x0000002402027981 */ /* 0x000ea4000c1e1900 */
[----:B--2---:R-:W-:-:S07]  /*136d0*/  I2FP.F32.U32 R5, R2 ;  /* 0x0000000200057245 */ /* 0x004fce0000201000 */
.L_x_8893:
[----:B------:R-:W-:Y:S05]  /*136e0*/  BSYNC B6 ;  /* 0x0000000000067941 */ /* 0x000fea0003800000 */
.L_x_8887:
[----:B------:R-:W3:Y:S01]  /*136f0*/  LDC.U8 R4, c[0x0][0x4f9] ;  /* 0x00013e40ff047b82 */ /* 0x000ee20000000000 */
[----:B01--45:R-:W-:-:S04]  /*13700*/  FADD.FTZ R3, -R22, 1 ;  /* 0x3f80000016037421 */ /* 0x033fc80000010100 */
[----:B------:R-:W-:Y:S01]  /*13710*/  FMUL.FTZ R3, R3, R22 ;  /* 0x0000001603037220 */ /* 0x000fe20000410000 */
[----:B--2---:R-:W-:-:S04]  /*13720*/  FADD.FTZ R22, -R5, R22 ;  /* 0x0000001605167221 */ /* 0x004fc80000010100 */
[----:B------:R-:W-:Y:S01]  /*13730*/  FMNMX.FTZ R3, R3, 9.9999999600419720025e-13, !PT ;  /* 0x2b8cbccc03037809 */ /* 0x000fe20007810000 */
[----:B---3--:R-:W-:-:S05]  /*13740*/  FMUL.FTZ R2, R22, R19 ;  /* 0x0000001316027220 */ /* 0x008fca0000410000 */
        /* <DEDUP_REMOVED lines=16> */
.L_x_8918:
[----:B------:R-:W0:Y:S02]  /*13850*/  F2I.S64.TRUNC R2, R2 ;  /* 0x0000000200027311 */ /* 0x000e24000020d900 */
[----:B0-----:R-:W-:-:S05]  /*13860*/  IMAD.MOV.U32 R5, RZ, RZ, R2 ;  /* 0x000000ffff057224 */ /* 0x001fca00078e0002 */
[----:B------:R-:W-:Y:S01]  /*13870*/  STG.E.U8 desc[UR36][R16.64], R5 ;  /* 0x0000000510007986 */ /* 0x000fe2000c101124 */
[----:B------:R-:W-:Y:S05]  /*13880*/  EXIT ;  /* 0x000000000000794d */ /* 0x000fea0003800000 */
.L_x_8917:
        /* <DEDUP_REMOVED lines=9> */
.L_x_8921:
[----:B------:R-:W0:Y:S02]  /*13920*/  F2I.FTZ.TRUNC.NTZ R3, R2 ;  /* 0x0000000200037305 */ /* 0x000e24000021f100 */
[----:B0-----:R-:W-:Y:S01]  /*13930*/  STG.E desc[UR36][R16.64], R3 ;  /* 0x0000000310007986 */ /* 0x001fe2000c101924 */
[----:B------:R-:W-:Y:S05]  /*13940*/  EXIT ;  /* 0x000000000000794d */ /* 0x000fea0003800000 */
.L_x_8920:
[----:B------:R-:W0:Y:S02]  /*13950*/  F2I.FTZ.TRUNC.NTZ R3, R2 ;  /* 0x0000000200037305 */ /* 0x000e24000021f100 */
[----:B0-----:R-:W-:Y:S01]  /*13960*/  STG.E.U16 desc[UR36][R16.64], R3 ;  /* 0x0000000310007986 */ /* 0x001fe2000c101524 */
[----:B------:R-:W-:Y:S05]  /*13970*/  EXIT ;  /* 0x000000000000794d */ /* 0x000fea0003800000 */
.L_x_8916:
        /* <DEDUP_REMOVED lines=8> */
.L_x_8923:
[----:B------:R-:W-:-:S05]  /*13a00*/  F2FP.F16.F32.PACK_AB R2, RZ, R2 ;  /* 0x00000002ff02723e */ /* 0x000fca00000000ff */
[----:B------:R-:W-:Y:S01]  /*13a10*/  STG.E.U16 desc[UR36][R16.64], R2 ;  /* 0x0000000210007986 */ /* 0x000fe2000c101524 */
[----:B------:R-:W-:Y:S05]  /*13a20*/  EXIT ;  /* 0x000000000000794d */ /* 0x000fea0003800000 */
.L_x_8922:
        /* <DEDUP_REMOVED lines=9> */
.L_x_8925:
[----:B------:R-:W-:-:S04]  /*13ac0*/  F2FP.F16.F32.PACK_AB R3, RZ, R2 ;  /* 0x00000002ff03723e */ /* 0x000fc800000000ff */
[----:B------:R-:W-:-:S05]  /*13ad0*/  PRMT R3, R3, 0x5410, RZ ;  /* 0x0000541003037816 */ /* 0x000fca00000000ff */
[----:B------:R-:W-:Y:S01]  /*13ae0*/  STG.E desc[UR36][R16.64], R3 ;  /* 0x0000000310007986 */ /* 0x000fe2000c101924 */
[----:B------:R-:W-:Y:S05]  /*13af0*/  EXIT ;  /* 0x000000000000794d */ /* 0x000fea0003800000 */
.L_x_8924:
[----:B------:R-:W-:-:S06]  /*13b00*/  FMUL.FTZ R2, R2, 1 ;  /* 0x3f80000002027820 */ /* 0x000fcc0000410000 */
[----:B------:R-:W0:Y:S02]  /*13b10*/  F2F.F64.F32 R2, R2 ;  /* 0x0000000200027310 */ /* 0x000e240000201800 */
[----:B0-----:R-:W-:Y:S01]  /*13b20*/  STG.E.64 desc[UR36][R16.64], R2 ;  /* 0x0000000210007986 */ /* 0x001fe2000c101b24 */
[----:B------:R-:W-:Y:S05]  /*13b30*/  EXIT ;  /* 0x000000000000794d */ /* 0x000fea0003800000 */
.L_x_8915:
        /* <DEDUP_REMOVED lines=12> */
.L_x_8928:
[----:B------:R-:W-:Y:S01]  /*13c00*/  FMUL.FTZ R4, R2, 1 ;  /* 0x3f80000002047820 */ /* 0x000fe20000410000 */
[----:B------:R-:W-:-:S05]  /*13c10*/  CS2R R6, SRZ ;  /* 0x0000000000067805 */ /* 0x000fca000001ff00 */
[----:B------:R-:W0:Y:S02]  /*13c20*/  F2F.F64.F32 R4, R4 ;  /* 0x0000000400047310 */ /* 0x000e240000201800 */
[----:B0-----:R-:W-:Y:S01]  /*13c30*/  STG.E.128 desc[UR36][R16.64], R4 ;  /* 0x0000000410007986 */ /* 0x001fe2000c101d24 */
[----:B------:R-:W-:Y:S05]  /*13c40*/  EXIT ;  /* 0x000000000000794d */ /* 0x000fea0003800000 */
.L_x_8927:
        /* <DEDUP_REMOVED lines=20> */
.L_x_8932:
[----:B------:R-:W-:Y:S05]  /*13d90*/  BSYNC B0 ;  /* 0x0000000000007941 */ /* 0x000fea0003800000 */
.L_x_8931:
[----:B------:R-:W-:-:S05]  /*13da0*/  LOP3.LUT R5, R0, R5, RZ, 0xfc, !PT ;  /* 0x0000000500057212 */ /* 0x000fca00078efcff */
[----:B------:R-:W-:Y:S01]  /*13db0*/  STG.E.U8 desc[UR36][R16.64], R5 ;  /* 0x0000000510007986 */ /* 0x000fe2000c101124 */
[----:B------:R-:W-:Y:S05]  /*13dc0*/  EXIT ;  /* 0x000000000000794d */ /* 0x000fea0003800000 */
.L_x_8930:
        /* <DEDUP_REMOVED lines=12> */
.L_x_8934:
[----:B------:R-:W-:Y:S01]  /*13e90*/  IMAD.MOV.U32 R0, RZ, RZ, 0x7f ;  /* 0x0000007fff007424 */ /* 0x000fe200078e00ff */
[----:B------:R-:W-:-:S04]  /*13ea0*/  ISETP.GT.U32.AND P0, PT, R4, 0x7f800000, PT ;  /* 0x7f8000000400780c */ /* 0x000fc80003f04070 */
[----:B------:R-:W-:-:S09]  /*13eb0*/  SEL R0, R0, 0x7c, P0 ;  /* 0x0000007c00007807 */ /* 0x000fd20000000000 */
.L_x_8935:
[----:B------:R-:W-:Y:S05]  /*13ec0*/  BSYNC B0 ;  /* 0x0000000000007941 */ /* 0x000fea0003800000 */
.L_x_8933:
[----:B------:R-:W-:-:S04]  /*13ed0*/  LOP3.LUT R2, R2, 0x80000000, RZ, 0xc0, !PT ;  /* 0x8000000002027812 */ /* 0x000fc800078ec0ff */
[----:B------:R-:W-:-:S04]  /*13ee0*/  SHF.R.U32.HI R3, RZ, 0x18, R2 ;  /* 0x00000018ff037819 */ /* 0x000fc80000011602 */
[----:B------:R-:W-:-:S05]  /*13ef0*/  LOP3.LUT R3, R0, R3, RZ, 0xfc, !PT ;  /* 0x0000000300037212 */ /* 0x000fca00078efcff */
[----:B------:R-:W-:Y:S01]  /*13f00*/  STG.E.U8 desc[UR36][R16.64], R3 ;  /* 0x0000000310007986 */ /* 0x000fe2000c101124 */
[----:B------:R-:W-:Y:S05]  /*13f10*/  EXIT ;  /* 0x000000000000794d */ /* 0x000fea0003800000 */
.L_x_8929:
[----:B------:R-:W-:-:S05]  /*13f20*/  F2FP.BF16.F32.PACK_AB R2, RZ, R2 ;  /* 0x00000002ff02723e */ /* 0x000fca00000010ff */
[----:B------:R-:W-:Y:S01]  /*13f30*/  STG.E.U16 desc[UR36][R16.64], R2 ;  /* 0x0000000210007986 */ /* 0x000fe2000c101524 */
[----:B------:R-:W-:Y:S05]  /*13f40*/  EXIT ;  /* 0x000000000000794d */ /* 0x000fea0003800000 */
.L_x_8926:
        /* <DEDUP_REMOVED lines=11> */
.L_x_8938:
        /* <DEDUP_REMOVED lines=16> */
.L_x_8941:
[----:B------:R-:W-:-:S04]  /*14100*/  LOP3.LUT R2, R2, 0x80000000, RZ, 0xc0, !PT ;  /* 0x8000000002027812 */ /* 0x000fc800078ec0ff */
[----:B------:R-:W-:-:S04]  /*14110*/  SHF.R.U32.HI R3, RZ, 0x18, R2 ;  /* 0x00000018ff037819 */ /* 0x000fc80000011602 */
[----:B------:R-:W-:-:S04]  /*14120*/  LOP3.LUT R0, R0, R3, RZ, 0xfc, !PT ;  /* 0x0000000300007212 */ /* 0x000fc800078efcff */
[----:B------:R-:W-:-:S07]  /*14130*/  PRMT R8, R0, 0x7610, R8 ;  /* 0x0000761000087816 */ /* 0x000fce0000000008 */
.L_x_8940:
[----:B------:R-:W-:Y:S05]  /*14140*/  BSYNC B0 ;  /* 0x0000000000007941 */ /* 0x000fea0003800000 */
.L_x_8939:
[----:B------:R-:W-:Y:S01]  /*14150*/  STG.E.U8 desc[UR36][R16.64], R8 ;  /* 0x0000000810007986 */ /* 0x000fe2000c101124 */
[----:B------:R-:W-:Y:S05]  /*14160*/  EXIT ;  /* 0x000000000000794d */ /* 0x000fea0003800000 */
.L_x_8937:
        /* <DEDUP_REMOVED lines=16> */
.L_x_8944:
[----:B------:R-:W-:-:S04]  /*14270*/  LOP3.LUT R2, R2, 0x80000000, RZ, 0xc0, !PT ;  /* 0x8000000002027812 */ /* 0x000fc800078ec0ff */
[----:B------:R-:W-:-:S04]  /*14280*/  SHF.R.U32.HI R3, RZ, 0x18, R2 ;  /* 0x00000018ff037819 */ /* 0x000fc80000011602 */
[----:B------:R-:W-:-:S04]  /*14290*/  LOP3.LUT R0, R0, R3, RZ, 0xfc, !PT ;  /* 0x0000000300007212 */ /* 0x000fc800078efcff */
[----:B------:R-:W-:-:S07]  /*142a0*/  PRMT R8, R0, 0x7610, R8 ;  /* 0x0000761000087816 */ /* 0x000fce0000000008 */
.L_x_8943:
[----:B------:R-:W-:Y:S05]  /*142b0*/  BSYNC B0 ;  /* 0x0000000000007941 */ /* 0x000fea0003800000 */
.L_x_8942:
[----:B------:R-:W-:Y:S01]  /*142c0*/  STG.E.U8 desc[UR36][R16.64], R8 ;  /* 0x0000000810007986 */ /* 0x000fe2000c101124 */
[----:B------:R-:W-:Y:S05]  /*142d0*/  EXIT ;  /* 0x000000000000794d */ /* 0x000fea0003800000 */
.L_x_8936:
        /* <DEDUP_REMOVED lines=21> */
.L_x_8919:
        /* <DEDUP_REMOVED lines=16> */
.L_x_8947:
[----:B------:R-:W-:Y:S05]  /*14530*/  EXIT ;  /* 0x000000000000794d */ /* 0x000fea0003800000 */
.L_x_8946:
[----:B------:R-:W0:Y:S02]  /*14540*/  F2I.U64.TRUNC R2, R2 ;  /* 0x0000000200027311 */ /* 0x000e24000020d800 */
[----:B0-----:R-:W-:Y:S01]  /*14550*/  STG.E.64 desc[UR36][R16.64], R2 ;  /* 0x0000000210007986 */ /* 0x001fe2000c101b24 */
[----:B------:R-:W-:Y:S05]  /*14560*/  EXIT ;  /* 0x000000000000794d */ /* 0x000fea0003800000 */
.L_x_8945:
[----:B------:R-:W0:Y:S02]  /*14570*/  F2I.FTZ.U32.TRUNC.NTZ R3, R2 ;  /* 0x0000000200037305 */ /* 0x000e24000021f000 */
[----:B0-----:R-:W-:Y:S01]  /*14580*/  STG.E desc[UR36][R16.64], R3 ;  /* 0x0000000310007986 */ /* 0x001fe2000c101924 */
[----:B------:R-:W-:Y:S05]  /*14590*/  EXIT ;  /* 0x000000000000794d */ /* 0x000fea0003800000 */
.L_x_8948:
        /* <DEDUP_REMOVED lines=14> */
.L_x_10853:


//--------------------- .text._ZN2at6native27unrolled_elementwise_kernelIZZZN37_INTERNAL_cee6930f_7_Loss_cu_5b0651e139_GLOBAL__N__cee6930f_7_Loss_cu_5b0651e140binary_cross_entropy_backward_out_kernelERNS_6TensorERKS4_S7_S7_ENKUlvE_clEvENKUlvE0_clEvEUlfffE_St5arrayIPcLm4EELi4E23TrivialOffsetCalculatorILi3EjESE_ILi1EjENS0_6memory12LoadWithCastILi3EEENSH_13StoreWithCastILi1EEEEEviT_T0_T2_T3_T4_T5_ --------------------------
	.section	.text._ZN2at6native27unrolled_elementwise_kernelIZZZN37_INTERNAL_cee6930f_7_Loss_cu_5b0651e139_GLOBAL__N__cee6930f_7_Loss_cu_5b0651e140binary_cross_entropy_backward_out_kernelERNS_6TensorERKS4_S7_S7_ENKUlvE_clEvENKUlvE0_clEvEUlfffE_St5arrayIPcLm4EELi4E23TrivialOffsetCalculatorILi3EjESE_ILi1EjENS0_6memory12LoadWithCastILi3EEENSH_13StoreWithCastILi1EEEEEviT_T0_T2_T3_T4_T5_,"ax",@progbits
	.align	128
        .global         _ZN2at6native27unrolled_elementwise_kernelIZZZN37_INTERNAL_cee6930f_7_Loss_cu_5b0651e139_GLOBAL__N__cee6930f_7_Loss_cu_5b0651e140binary_cross_entropy_backward_out_kernelERNS_6TensorERKS4_S7_S7_ENKUlvE_clEvENKUlvE0_clEvEUlfffE_St5arrayIPcLm4EELi4E23TrivialOffsetCalculatorILi3EjESE_ILi1EjENS0_6memory12LoadWithCastILi3EEENSH_13StoreWithCastILi1EEEEEviT_T0_T2_T3_T4_T5_
        .type           _ZN2at6native27unrolled_elementwise_kernelIZZZN37_INTERNAL_cee6930f_7_Loss_cu_5b0651e139_GLOBAL__N__cee6930f_7_Loss_cu_5b0651e140binary_cross_entropy_backward_out_kernelERNS_6TensorERKS4_S7_S7_ENKUlvE_clEvENKUlvE0_clEvEUlfffE_St5arrayIPcLm4EELi4E23TrivialOffsetCalculatorILi3EjESE_ILi1EjENS0_6memory12LoadWithCastILi3EEENSH_13StoreWithCastILi1EEEEEviT_T0_T2_T3_T4_T5_,@function
        .size           _ZN2at6native27unrolled_elementwise_kernelIZZZN37_INTERNAL_cee6930f_7_Loss_cu_5b0651e139_GLOBAL__N__cee6930f_7_Loss_cu_5b0651e140binary_cross_entropy_backward_out_kernelERNS_6TensorERKS4_S7_S7_ENKUlvE_clEvENKUlvE0_clEvEUlfffE_St5arrayIPcLm4EELi4E23TrivialOffsetCalculatorILi3EjESE_ILi1EjENS0_6memory12LoadWithCastILi3EEENSH_13StoreWithCastILi1EEEEEviT_T0_T2_T3_T4_T5_,(.L_x_10854 - _ZN2at6native27unrolled_elementwise_kernelIZZZN37_INTERNAL_cee6930f_7_Loss_cu_5b0651e139_GLOBAL__N__cee6930f_7_Loss_cu_5b0651e140binary_cross_entropy_backward_out_kernelERNS_6TensorERKS4_S7_S7_ENKUlvE_clEvENKUlvE0_clEvEUlfffE_St5arrayIPcLm4EELi4E23TrivialOffsetCalculatorILi3EjESE_ILi1EjENS0_6memory12LoadWithCastILi3EEENSH_13StoreWithCastILi1EEEEEviT_T0_T2_T3_T4_T5_)
        .other          _ZN2at6native27unrolled_elementwise_kernelIZZZN37_INTERNAL_cee6930f_7_Loss_cu_5b0651e139_GLOBAL__N__cee6930f_7_Loss_cu_5b0651e140binary_cross_entropy_backward_out_kernelERNS_6TensorERKS4_S7_S7_ENKUlvE_clEvENKUlvE0_clEvEUlfffE_St5arrayIPcLm4EELi4E23TrivialOffsetCalculatorILi3EjESE_ILi1EjENS0_6memory12LoadWithCastILi3EEENSH_13StoreWithCastILi1EEEEEviT_T0_T2_T3_T4_T5_,@"STO_CUDA_ENTRY STV_DEFAULT"
_ZN2at6native27unrolled_elementwise_kernelIZZZN37_INTERNAL_cee6930f_7_Loss_cu_5b0651e139_GLOBAL__N__cee6930f_7_Loss_cu_5b0651e140binary_cross_entropy_backward_out_kernelERNS_6TensorERKS4_S7_S7_ENKUlvE_clEvENKUlvE0_clEvEUlfffE_St5arrayIPcLm4EELi4E23TrivialOffsetCalculatorILi3EjESE_ILi1EjENS0_6memory12LoadWithCastILi3EEENSH_13StoreWithCastILi1EEEEEviT_T0_T2_T3_T4_T5_:
.text._ZN2at6native27unrolled_elementwise_kernelIZZZN37_INTERNAL_cee6930f_7_Loss_cu_5b0651e139_GLOBAL__N__cee6930f_7_Loss_cu_5b0651e140binary_cross_entropy_backward_out_kernelERNS_6TensorERKS4_S7_S7_ENKUlvE_clEvENKUlvE0_clEvEUlfffE_St5arrayIPcLm4EELi4E23TrivialOffsetCalculatorILi3EjESE_ILi1EjENS0_6memory12LoadWithCastILi3EEENSH_13StoreWithCastILi1EEEEEviT_T0_T2_T3_T4_T5_:
        /* <DEDUP_REMOVED lines=8> */
[----:B------:R-:W3:Y:S08]  /*0080*/  LDC.U8 R2, c[0x0][0x23c] ;  /* 0x00008f00ff027b82 */ /* 0x000ef00000000000 */
        /* <DEDUP_REMOVED lines=8> */
[----:B------:R-:W-:Y:S01]  /*0110*/  ULDC UR4, c[0x0][0x240] ;  /* 0x0000900000047ab9 */ /* 0x000fe20000000800 */
[----:B------:R-:W-:Y:S01]  /*0120*/  BSSY B6, `(.L_x_8951) ;  /* 0x00000df000067945 */ /* 0x000fe20003800000 */
        /* <DEDUP_REMOVED lines=16> */
.L_x_8955:
[----:B------:R-:W2:Y:S02]  /*0230*/  LDG.E.U8 R4, desc[UR36][R4.64] ;  /* 0x0000002404047981 */ /* 0x000ea4000c1e1100 */
[----:B--2---:R-:W-:Y:S01]  /*0240*/  I2FP.F32.U32 R32, R4 ;  /* 0x0000000400207245 */ /* 0x004fe20000201000 */
[----:B------:R-:W-:Y:S06]  /*0250*/  BRA `(.L_x_8957) ;  /* 0x0000000c002c7947 */ /* 0x000fec0003800000 */
.L_x_8954:
        /* <DEDUP_REMOVED lines=9> */
.L_x_8959:
[----:B------:R-:W2:Y:S02]  /*02f0*/  LDG.E R4, desc[UR36][R4.64] ;  /* 0x0000002404047981 */ /* 0x000ea4000c1e1900 */
[----:B--2---:R-:W-:Y:S01]  /*0300*/  I2FP.F32.S32 R32, R4 ;  /* 0x0000000400207245 */ /* 0x004fe20000201400 */
[----:B------:R-:W-:Y:S06]  /*0310*/  BRA `(.L_x_8957) ;  /* 0x0000000800fc7947 */ /* 0x000fec0003800000 */
.L_x_8958:
[----:B------:R-:W2:Y:S02]  /*0320*/  LDG.E.U16 R4, desc[UR36][R4.64] ;  /* 0x0000002404047981 */ /* 0x000ea4000c1e1500 */
[----:B--2---:R3:W4:Y:S01]  /*0330*/  I2F.S16 R32, R4 ;  /* 0x0000000400207306 */ /* 0x0047220000101400 */
[----:B------:R-:W-:Y:S05]  /*0340*/  BRA `(.L_x_8957) ;  /* 0x0000000800f07947 */ /* 0x000fea0003800000 */
.L_x_8953:
        /* <DEDUP_REMOVED lines=8> */
.L_x_8961:
[----:B------:R-:W2:Y:S02]  /*03d0*/  LDG.E.U16 R4, desc[UR36][R4.64] ;  /* 0x0000002404047981 */ /* 0x000ea4000c1e1500 */
[----:B--2---:R-:W-:Y:S01]  /*03e0*/  HADD2.F32 R32, -RZ, R4.H0_H0 ;  /* 0x20000004ff207230 */ /* 0x004fe20000004100 */
[----:B------:R-:W-:Y:S06]  /*03f0*/  BRA `(.L_x_8957) ;  /* 0x0000000800c47947 */ /* 0x000fec0003800000 */
.L_x_8960:
        /* <DEDUP_REMOVED lines=8> */
.L_x_8963:
[----:B------:R-:W2:Y:S02]  /*0480*/  LDG.E.U16 R4, desc[UR36][R4.64] ;  /* 0x0000002404047981 */ /* 0x000ea4000c1e1500 */
[----:B--2---:R-:W-:Y:S01]  /*0490*/  HADD2.F32 R32, -RZ, R4.H0_H0 ;  /* 0x20000004ff207230 */ /* 0x004fe20000004100 */
[----:B------:R-:W-:Y:S06]  /*04a0*/  BRA `(.L_x_8957) ;  /* 0x0000000800987947 */ /* 0x000fec0003800000 */
.L_x_8962:
[----:B------:R-:W2:Y:S01]  /*04b0*/  LDG.E.64 R4, desc[UR36][R4.64] ;  /* 0x0000002404047981 */ /* 0x000ea2000c1e1b00 */
[----:B------:R-:W-:Y:S01]  /*04c0*/  UMOV UR4, 0xf0000000 ;  /* 0xf000000000047882 */ /* 0x000fe20000000000 */
[----:B------:R-:W-:Y:S01]  /*04d0*/  UMOV UR5, 0x380fffff ;  /* 0x380fffff00057882 */ /* 0x000fe20000000000 */
[----:B--2---:R-:W1:Y:S01]  /*04e0*/  F2F.F32.F64 R32, R4 ;  /* 0x0000000400207310 */ /* 0x004e620000301000 */
[----:B------:R-:W-:-:S14]  /*04f0*/  DSETP.GEU.AND P0, PT, |R4|, UR4, PT ;  /* 0x0000000404007e2a */ /* 0x000fdc000bf0e200 */
[----:B-1----:R-:W-:Y:S01]  /*0500*/  @!P0 FMUL R32, R32, 1.175494350822287508e-38 ;  /* 0x0080000020208820 */ /* 0x002fe20000400000 */
[----:B------:R-:W-:Y:S06]  /*0510*/  BRA `(.L_x_8957) ;  /* 0x00000008007c7947 */ /* 0x000fec0003800000 */
.L_x_8952:
        /* <DEDUP_REMOVED lines=12> */
.L_x_8966:
[----:B------:R-:W2:Y:S01]  /*05e0*/  LDG.E.64 R4, desc[UR36][R4.64] ;  /* 0x0000002404047981 */ /* 0x000ea2000c1e1b00 */
[----:B------:R-:W-:Y:S01]  /*05f0*/  UMOV UR4, 0xf0000000 ;  /* 0xf000000000047882 */ /* 0x000fe20000000000 */
[----:B------:R-:W-:Y:S01]  /*0600*/  UMOV UR5, 0x380fffff ;  /* 0x380fffff00057882 */ /* 0x000fe20000000000 */
[----:B--2---:R-:W1:Y:S01]  /*0610*/  F2F.F32.F64 R32, R4 ;  /* 0x0000000400207310 */ /* 0x004e620000301000 */
[----:B------:R-:W-:-:S14]  /*0620*/  DSETP.GEU.AND P0, PT, |R4|, UR4, PT ;  /* 0x0000000404007e2a */ /* 0x000fdc000bf0e200 */
[----:B-1----:R-:W-:Y:S01]  /*0630*/  @!P0 FMUL R32, R32, 1.175494350822287508e-38 ;  /* 0x0080000020208820 */ /* 0x002fe20000400000 */
[----:B------:R-:W-:Y:S06]  /*0640*/  BRA `(.L_x_8957) ;  /* 0x0000000800307947 */ /* 0x000fec0003800000 */
.L_x_8965:
        /* <DEDUP_REMOVED lines=11> */
[----:B------:R-:W-:-:S05]  /*0700*/  VIADD R6, R0, 0x1000000 ;  /* 0x0100000000067836 */ /* 0x000fca0000000000 */
[----:B------:R-:W-:Y:S02]  /*0710*/  SHF.R.S32.HI R6, RZ, 0x8, R6 ;  /* 0x00000008ff067819 */ /* 0x000fe40000011406 */
[----:B-1----:R-:W-:-:S04]  /*0720*/  IADD3 R3, -R3, 0x1f, RZ ;  /* 0x0000001f03037810 */ /* 0x002fc80007ffe1ff */
        /* <DEDUP_REMOVED lines=12> */
.L_x_8968:
        /* <DEDUP_REMOVED lines=13> */
.L_x_8967:
[----:B------:R-:W2:Y:S02]  /*08c0*/  LDG.E.U16 R4, desc[UR36][R4.64] ;  /* 0x0000002404047981 */ /* 0x000ea4000c1e1500 */
[----:B--2---:R-:W-:Y:S01]  /*08d0*/  IMAD.U32 R32, R4, 0x10000, RZ ;  /* 0x0001000004207824 */ /* 0x004fe200078e00ff */
[----:B------:R-:W-:Y:S06]  /*08e0*/  BRA `(.L_x_8957) ;  /* 0x0000000400887947 */ /* 0x000fec0003800000 */
.L_x_8964:
        /* <DEDUP_REMOVED lines=11> */
.L_x_8971:
        /* <DEDUP_REMOVED lines=20> */
.L_x_8973:
[----:B------:R-:W-:Y:S05]  /*0ae0*/  BSYNC B0 ;  /* 0x0000000000007941 */ /* 0x000fea0003800000 */
.L_x_8972:
[----:B------:R-:W-:Y:S01]  /*0af0*/  IMAD.SHL.U32 R3, R3, 0x100000, RZ ;  /* 0x0010000003037824 */ /* 0x000fe200078e00ff */
[----:B------:R-:W-:-:S04]  /*0b00*/  LEA R5, R0, 0x3b800000, 0x17 ;  /* 0x3b80000000057811 */ /* 0x000fc800078eb8ff */
[----:B------:R-:W-:Y:S01]  /*0b10*/  LOP3.LUT R32, R5, R3, R32, 0xfe, !PT ;  /* 0x0000000305207212 */ /* 0x000fe200078efe20 */
[----:B------:R-:W-:Y:S06]  /*0b20*/  BRA `(.L_x_8957) ;  /* 0x0000000000f87947 */ /* 0x000fec0003800000 */
.L_x_8970:
        /* <DEDUP_REMOVED lines=20> */
.L_x_8975:
[----:B------:R-:W-:Y:S05]  /*0c70*/  BSYNC B0 ;  /* 0x0000000000007941 */ /* 0x000fea0003800000 */
.L_x_8974:
[----:B------:R-:W-:Y:S01]  /*0c80*/  IMAD.SHL.U32 R3, R3, 0x200000, RZ ;  /* 0x0020000003037824 */ /* 0x000fe200078e00ff */
[----:B------:R-:W-:-:S04]  /*0c90*/  LEA R5, R0, 0x37800000, 0x17 ;  /* 0x3780000000057811 */ /* 0x000fc800078eb8ff */
[----:B------:R-:W-:Y:S01]  /*0ca0*/  LOP3.LUT R32, R5, R3, R32, 0xfe, !PT ;  /* 0x0000000305207212 */ /* 0x000fe200078efe20 */
[----:B------:R-:W-:Y:S06]  /*0cb0*/  BRA `(.L_x_8957) ;  /* 0x0000000000947947 */ /* 0x000fec0003800000 */
.L_x_8969:
        /* <DEDUP_REMOVED lines=14> */
.L_x_8956:
        /* <DEDUP_REMOVED lines=16> */
.L_x_8978:
[----:B------:R-:W-:Y:S01]  /*0ea0*/  IMAD.MOV.U32 R32, RZ, RZ, RZ ;  /* 0x000000ffff207224 */ /* 0x000fe200078e00ff */
[----:B------:R-:W-:Y:S06]  /*0eb0*/  BRA `(.L_x_8957) ;  /* 0x0000000000147947 */ /* 0x000fec0003800000 */
.L_x_8977:
[----:B------:R-:W2:Y:S02]  /*0ec0*/  LDG.E.64 R4, desc[UR36][R4.64] ;  /* 0x0000002404047981 */ /* 0x000ea4000c1e1b00 */
[----:B--2---:R1:W2:Y:S01]  /*0ed0*/  I2F.U64 R32, R4 ;  /* 0x0000000400207312 */ /* 0x0042a20000301000 */
[----:B------:R-:W-:Y:S05]  /*0ee0*/  BRA `(.L_x_8957) ;  /* 0x0000000000087947 */ /* 0x000fea0003800000 */
.L_x_8976:
[----:B------:R-:W2:Y:S02]  /*0ef0*/  LDG.E R4, desc[UR36][R4.64] ;  /* 0x0000002404047981 */ /* 0x000ea4000c1e1900 */
[----:B--2---:R-:W-:-:S07]  /*0f00*/  I2FP.F32.U32 R32, R4 ;  /* 0x0000000400207245 */ /* 0x004fce0000201000 */
.L_x_8957:
[----:B------:R-:W-:Y:S05]  /*0f10*/  BSYNC B6 ;  /* 0x0000000000067941 */ /* 0x000fea0003800000 */
.L_x_8951:
[----:B-1-3--:R-:W1:Y:S01]  /*0f20*/  LDC.64 R4, c[0x0][0x228] ;  /* 0x00008a00ff047b82 */ /* 0x00ae620000000a00 */
[----:B------:R-:W-:Y:S01]  /*0f30*/  PRMT R0, R22, 0x9910, RZ ;  /* 0x0000991016007816 */ /* 0x000fe200000000ff */
[----:B------:R-:W-:Y:S01]  /*0f40*/  ULDC UR4, c[0x0][0x244] ;  /* 0x0000910000047ab9 */ /* 0x000fe20000000800 */
[----:B------:R-:W-:Y:S01]  /*0f50*/  BSSY B6, `(.L_x_8979) ;  /* 0x00000df000067945 */ /* 0x000fe20003800000 */
        /* <DEDUP_REMOVED lines=14> */
[----:B---3--:R1:W3:Y:S01]  /*1040*/  I2F.S16 R31, R4 ;  /* 0x00000004001f7306 */ /* 0x0082e20000101400 */
[----:B------:R-:W-:Y:S05]  /*1050*/  BRA `(.L_x_8985) ;  /* 0x0000000c00387947 */ /* 0x000fea0003800000 */
.L_x_8983:
[----:B------:R-:W3:Y:S02]  /*1060*/  LDG.E.U8 R4, desc[UR36][R4.64] ;  /* 0x0000002404047981 */ /* 0x000ee4000c1e1100 */
[----:B---3--:R-:W-:Y:S01]  /*1070*/  I2FP.F32.U32 R31, R4 ;  /* 0x00000004001f7245 */ /* 0x008fe20000201000 */
[----:B------:R-:W-:Y:S06]  /*1080*/  BRA `(.L_x_8985) ;  /* 0x0000000c002c7947 */ /* 0x000fec0003800000 */
.L_x_8982:
[----:B------:R-:W-:-:S13]  /*1090*/  ISETP.NE.AND P0, PT, R0, 0x2, PT ;  /* 0x000000020000780c */ /* 0x000fda0003f05270 */
[----:B------:R-:W-:Y:S05]  /*10a0*/  @!P0 BRA `(.L_x_8986) ;  /* 0x0000000000288947 */ /* 0x000fea0003800000 */
[----:B------:R-:W-:-:S13]  /*10b0*/  ISETP.NE.AND P0, PT, R0, 0x3, PT ;  /* 0x000000030000780c */ /* 0x000fda0003f05270 */
[----:B------:R-:W-:Y:S05]  /*10c0*/  @!P0 BRA `(.L_x_8987) ;  /* 0x0000000000148947 */ /* 0x000fea0003800000 */
[----:B------:R-:W-:-:S13]  /*10d0*/  ISETP.NE.AND P0, PT, R0, 0x4, PT ;  /* 0x000000040000780c */ /* 0x000fda0003f05270 */
[----:B------:R-:W-:Y:S05]  /*10e0*/  @P0 BRA `(.L_x_8984) ;  /* 0x0000000800b80947 */ /* 0x000fea0003800000 */
[----:B------:R-:W3:Y:S02]  /*10f0*/  LDG.E.64 R4, desc[UR36][R4.64] ;  /* 0x0000002404047981 */ /* 0x000ee4000c1e1b00 */
[----:B---3--:R1:W3:Y:S01]  /*1100*/  I2F.S64 R31, R4 ;  /* 0x00000004001f7312 */ /* 0x0082e20000301400 */
[----:B------:R-:W-:Y:S05]  /*1110*/  BRA `(.L_x_8985) ;  /* 0x0000000c00087947 */ /* 0x000fea0003800000 */
.L_x_8987:
[----:B------:R-:W3:Y:S02]  /*1120*/  LDG.E R4, desc[UR36][R4.64] ;  /* 0x0000002404047981 */ /* 0x000ee4000c1e1900 */
[----:B---3--:R-:W-:Y:S01]  /*1130*/  I2FP.F32.S32 R31, R4 ;  /* 0x00000004001f7245 */ /* 0x008fe20000201400 */
[----:B------:R-:W-:Y:S06]  /*1140*/  BRA `(.L_x_8985) ;  /* 0x0000000800fc7947 */ /* 0x000fec0003800000 */
.L_x_8986:
[----:B------:R-:W3:Y:S02]  /*1150*/  LDG.E.U16 R4, desc[UR36][R4.64] ;  /* 0x0000002404047981 */ /* 0x000ee4000c1e1500 */
[----:B---3--:R1:W3:Y:S01]  /*1160*/  I2F.S16 R31, R4 ;  /* 0x00000004001f7306 */ /* 0x0082e20000101400 */
[----:B------:R-:W-:Y:S05]  /*1170*/  BRA `(.L_x_8985) ;  /* 0x0000000800f07947 */ /* 0x000fea0003800000 */
.L_x_8981:
        /* <DEDUP_REMOVED lines=8> */
.L_x_8989:
[----:B------:R-:W3:Y:S02]  /*1200*/  LDG.E.U16 R4, desc[UR36][R4.64] ;  /* 0x0000002404047981 */ /* 0x000ee4000c1e1500 */
[----:B---3--:R-:W-:Y:S01]  /*1210*/  HADD2.F32 R31, -RZ, R4.H0_H0 ;  /* 0x20000004ff1f7230 */ /* 0x008fe20000004100 */
[----:B------:R-:W-:Y:S06]  /*1220*/  BRA `(.L_x_8985) ;  /* 0x0000000800c47947 */ /* 0x000fec0003800000 */
.L_x_8988:
        /* <DEDUP_REMOVED lines=8> */
.L_x_8991:
[----:B------:R-:W3:Y:S02]  /*12b0*/  LDG.E.U16 R4, desc[UR36][R4.64] ;  /* 0x0000002404047981 */ /* 0x000ee4000c1e1500 */
[----:B---3--:R-:W-:Y:S01]  /*12c0*/  HADD2.F32 R31, -RZ, R4.H0_H0 ;  /* 0x20000004ff1f7230 */ /* 0x008fe20000004100 */
[----:B------:R-:W-:Y:S06]  /*12d0*/  BRA `(.L_x_8985) ;  /* 0x0000000800987947 */ /* 0x000fec0003800000 */
.L_x_8990:
[----:B------:R-:W3:Y:S01]  /*12e0*/  LDG.E.64 R4, desc[UR36][R4.64] ;  /* 0x0000002404047981 */ /* 0x000ee2000c1e1b00 */
[----:B------:R-:W-:Y:S01]  /*12f0*/  UMOV UR4, 0xf0000000 ;  /* 0xf000000000047882 */ /* 0x000fe20000000000 */
[----:B------:R-:W-:Y:S01]  /*1300*/  UMOV UR5, 0x380fffff ;  /* 0x380fffff00057882 */ /* 0x000fe20000000000 */
[----:B---3--:R-:W1:Y:S01]  /*1310*/  F2F.F32.F64 R31, R4 ;  /* 0x00000004001f7310 */ /* 0x008e620000301000 */
[----:B------:R-:W-:-:S14]  /*1320*/  DSETP.GEU.AND P0, PT, |R4|, UR4, PT ;  /* 0x0000000404007e2a */ /* 0x000fdc000bf0e200 */
[----:B-1----:R-:W-:Y:S01]  /*1330*/  @!P0 FMUL R31, R31, 1.175494350822287508e-38 ;  /* 0x008000001f1f8820 */ /* 0x002fe20000400000 */
[----:B------:R-:W-:Y:S06]  /*1340*/  BRA `(.L_x_8985) ;  /* 0x00000008007c7947 */ /* 0x000fec0003800000 */
.L_x_8980:
        /* <DEDUP_REMOVED lines=8> */
[----:B------:R-:W3:Y:S02]  /*13d0*/  LDG.E.U8 R4, desc[UR36][R4.64] ;  /* 0x0000002404047981 */ /* 0x000ee4000c1e1100 */
[----:B---3--:R-:W-:-:S04]  /*13e0*/  ISETP.NE.AND P0, PT, R4, RZ, PT ;  /* 0x000000ff0400720c */ /* 0x008fc80003f05270 */
[----:B------:R-:W-:Y:S01]  /*13f0*/  FSEL R31, RZ, 1, !P0 ;  /* 0x3f800000ff1f7808 */ /* 0x000fe20004000000 */
[----:B------:R-:W-:Y:S08]  /*1400*/  BRA `(.L_x_8985) ;  /* 0x00000008004c7947 */ /* 0x000ff00003800000 */
.L_x_8994:
[----:B------:R-:W3:Y:S01]  /*1410*/  LDG.E.64 R4, desc[UR36][R4.64] ;  /* 0x0000002404047981 */ /* 0x000ee2000c1e1b00 */
[----:B------:R-:W-:Y:S01]  /*1420*/  UMOV UR4, 0xf0000000 ;  /* 0xf000000000047882 */ /* 0x000fe20000000000 */
[----:B------:R-:W-:Y:S01]  /*1430*/  UMOV UR5, 0x380fffff ;  /* 0x380fffff00057882 */ /* 0x000fe20000000000 */
[----:B---3--:R-:W1:Y:S01]  /*1440*/  F2F.F32.F64 R31, R4 ;  /* 0x00000004001f7310 */ /* 0x008e620000301000 */
[----:B------:R-:W-:-:S14]  /*1450*/  DSETP.GEU.AND P0, PT, |R4|, UR4, PT ;  /* 0x0000000404007e2a */ /* 0x000fdc000bf0e200 */
[----:B-1----:R-:W-:Y:S01]  /*1460*/  @!P0 FMUL R31, R31, 1.175494350822287508e-38 ;  /* 0x008000001f1f8820 */ /* 0x002fe20000400000 */
[----:B------:R-:W-:Y:S06]  /*1470*/  BRA `(.L_x_8985) ;  /* 0x0000000800307947 */ /* 0x000fec0003800000 */
.L_x_8993:
        /* <DEDUP_REMOVED lines=26> */
.L_x_8996:
        /* <DEDUP_REMOVED lines=13> */
.L_x_8995:
[----:B------:R-:W3:Y:S02]  /*16f0*/  LDG.E.U16 R4, desc[UR36][R4.64] ;  /* 0x0000002404047981 */ /* 0x000ee4000c1e1500 */
[----:B---3--:R-:W-:Y:S01]  /*1700*/  IMAD.U32 R31, R4, 0x10000, RZ ;  /* 0x00010000041f7824 */ /* 0x008fe200078e00ff */
[----:B------:R-:W-:Y:S06]  /*1710*/  BRA `(.L_x_8985) ;  /* 0x0000000400887947 */ /* 0x000fec0003800000 */
.L_x_8992:
        /* <DEDUP_REMOVED lines=9> */
[----:B---3--:R-:W-:Y:S01]  /*17b0*/  I2FP.F32.U32 R31, R4 ;  /* 0x00000004001f7245 */ /* 0x008fe20000201000 */
[----:B------:R-:W-:Y:S06]  /*17c0*/  BRA `(.L_x_8985) ;  /* 0x00000004005c7947 */ /* 0x000fec0003800000 */
.L_x_8999:
[----:B------:R-:W3:Y:S01]  /*17d0*/  LDG.E.U8 R3, desc[UR36][R4.64] ;  /* 0x0000002404037981 */ /* 0x000ee2000c1e1100 */
        /* <DEDUP_REMOVED lines=19> */
.L_x_9001:
[----:B------:R-:W-:Y:S05]  /*1910*/  BSYNC B0 ;  /* 0x0000000000007941 */ /* 0x000fea0003800000 */
.L_x_9000:
[----:B------:R-:W-:Y:S01]  /*1920*/  IMAD.SHL.U32 R3, R3, 0x100000, RZ ;  /* 0x0010000003037824 */ /* 0x000fe200078e00ff */
[----:B------:R-:W-:-:S04]  /*1930*/  LEA R0, R0, 0x3b800000, 0x17 ;  /* 0x3b80000000007811 */ /* 0x000fc800078eb8ff */
[----:B------:R-:W-:Y:S01]  /*1940*/  LOP3.LUT R31, R0, R3, R31, 0xfe, !PT ;  /* 0x00000003001f7212 */ /* 0x000fe200078efe1f */
[----:B------:R-:W-:Y:S06]  /*1950*/  BRA `(.L_x_8985) ;  /* 0x0000000000f87947 */ /* 0x000fec0003800000 */
.L_x_8998:
        /* <DEDUP_REMOVED lines=20> */
.L_x_9003:
[----:B------:R-:W-:Y:S05]  /*1aa0*/  BSYNC B0 ;  /* 0x0000000000007941 */ /* 0x000fea0003800000 */
.L_x_9002:
[----:B------:R-:W-:Y:S01]  /*1ab0*/  IMAD.SHL.U32 R3, R3, 0x200000, RZ ;  /* 0x0020000003037824 */ /* 0x000fe200078e00ff */
[----:B------:R-:W-:-:S04]  /*1ac0*/  LEA R0, R0, 0x37800000, 0x17 ;  /* 0x3780000000007811 */ /* 0x000fc800078eb8ff */
[----:B------:R-:W-:Y:S01]  /*1ad0*/  LOP3.LUT R31, R0, R3, R31, 0xfe, !PT ;  /* 0x00000003001f7212 */ /* 0x000fe200078efe1f */
[----:B------:R-:W-:Y:S06]  /*1ae0*/  BRA `(.L_x_8985) ;  /* 0x0000000000947947 */ /* 0x000fec0003800000 */
.L_x_8997:
[----:B------:R-:W-:-:S13]  /*1af0*/  ISETP.NE.AND P0, PT, R0, 0x1c, PT ;  /* 0x0000001c0000780c */ /* 0x000fda0003f05270 */
[----:B------:R-:W-:Y:S05]  /*1b00*/  @!P0 BRA `(.L_x_9004) ;  /* 0x0000000000848947 */ /* 0x000fea0003800000 */
[----:B------:R-:W-:-:S13]  /*1b10*/  ISETP.NE.AND P0, PT, R0, 0x1d, PT ;  /* 0x0000001d0000780c */ /* 0x000fda0003f05270 */
[----:B------:R-:W-:Y:S05]  /*1b20*/  @!P0 BRA `(.L_x_9005) ;  /* 0x0000000000708947 */ /* 0x000fea0003800000 */
[----:B------:R-:W-:-:S13]  /*1b30*/  ISETP.NE.AND P0, PT, R0, 0x2c, PT ;  /* 0x0000002c0000780c */ /* 0x000fda0003f05270 */
[----:B------:R-:W-:Y:S05]  /*1b40*/  @P0 BRA `(.L_x_8984) ;  /* 0x0000000000200947 */ /* 0x000fea0003800000 */
[----:B------:R-:W3:Y:S01]  /*1b50*/  LDG.E.U8 R4, desc[UR36][R4.64] ;  /* 0x0000002404047981 */ /* 0x000ee2000c1e1100 */
[----:B------:R-:W-:Y:S01]  /*1b60*/  IMAD.MOV.U32 R31, RZ, RZ, 0x400000 ;  /* 0x00400000ff1f7424 */ /* 0x000fe200078e00ff */
[----:B---3--:R-:W-:-:S13]  /*1b70*/  ISETP.NE.AND P0, PT, R4, RZ, PT ;  /* 0x000000ff0400720c */ /* 0x008fda0003f05270 */
[----:B------:R-:W-:Y:S05]  /*1b80*/  @!P0 BRA `(.L_x_8985) ;  /* 0x00000000006c8947 */ /* 0x000fea0003800000 */
[----:B------:R-:W-:-:S13]  /*1b90*/  ISETP.NE.AND P0, PT, R4, 0xff, PT ;  /* 0x000000ff0400780c */ /* 0x000fda0003f05270 */
[----:B------:R-:W-:Y:S02]  /*1ba0*/  @!P0 IMAD.MOV.U32 R31, RZ, RZ, 0x7f800001 ;  /* 0x7f800001ff1f8424 */ /* 0x000fe400078e00ff */
[----:B------:R-:W-:Y:S01]  /*1bb0*/  @P0 IMAD.SHL.U32 R31, R4, 0x800000, RZ ;  /* 0x00800000041f0824 */ /* 0x000fe200078e00ff */
[----:B------:R-:W-:Y:S06]  /*1bc0*/  BRA `(.L_x_8985) ;  /* 0x00000000005c7947 */ /* 0x000fec0003800000 */
.L_x_8984:
        /* <DEDUP_REMOVED lines=16> */
.L_x_9006:
[----:B------:R-:W-:Y:S01]  /*1cd0*/  IMAD.MOV.U32 R31, RZ, RZ, RZ ;  /* 0x000000ffff1f7224 */ /* 0x000fe200078e00ff */
[----:B------:R-:W-:Y:S06]  /*1ce0*/  BRA `(.L_x_8985) ;  /* 0x0000000000147947 */ /* 0x000fec0003800000 */
.L_x_9005:
[----:B------:R-:W3:Y:S02]  /*1cf0*/  LDG.E.64 R4, desc[UR36][R4.64] ;  /* 0x0000002404047981 */ /* 0x000ee4000c1e1b00 */
[----:B---3--:R1:W3:Y:S01]  /*1d00*/  I2F.U64 R31, R4 ;  /* 0x00000004001f7312 */ /* 0x0082e20000301000 */
[----:B------:R-:W-:Y:S05]  /*1d10*/  BRA `(.L_x_8985) ;  /* 0x0000000000087947 */ /* 0x000fea0003800000 */
.L_x_9004:
[----:B------:R-:W3:Y:S02]  /*1d20*/  LDG.E R4, desc[UR36][R4.64] ;  /* 0x0000002404047981 */ /* 0x000ee4000c1e1900 */
[----:B---3--:R-:W-:-:S07]  /*1d30*/  I2FP.F32.U32 R31, R4 ;  /* 0x00000004001f7245 */ /* 0x008fce0000201000 */
.L_x_8985:
[----:B------:R-:W-:Y:S05]  /*1d40*/  BSYNC B6 ;  /* 0x0000000000067941 */ /* 0x000fea0003800000 */
.L_x_8979:
[----:B-1----:R-:W1:Y:S01]  /*1d50*/  LDC.64 R4, c[0x0][0x230] ;  /* 0x00008c00ff047b82 */ /* 0x002e620000000a00 */
[----:B0-----:R-:W-:Y:S01]  /*1d60*/  PRMT R0, R18, 0x9910, RZ ;  /* 0x0000991012007816 */ /* 0x001fe200000000ff */
        /* <DEDUP_REMOVED lines=18> */
.L_x_9011:
[----:B------:R-:W2:Y:S02]  /*1e90*/  LDG.E.U8 R4, desc[UR36][R4.64] ;  /* 0x0000002404047981 */ /* 0x000ea4000c1e1100 */
[----:B--2---:R-:W-:Y:S01]  /*1ea0*/  I2FP.F32.U32 R30, R4 ;  /* 0x00000004001e7245 */ /* 0x004fe20000201000 */
[----:B------:R-:W-:Y:S06]  /*1eb0*/  BRA `(.L_x_9013) ;  /* 0x0000000c002c7947 */ /* 0x000fec0003800000 */
.L_x_9010:
        /* <DEDUP_REMOVED lines=9> */
.L_x_9015:
[----:B------:R-:W2:Y:S02]  /*1f50*/  LDG.E R4, desc[UR36][R4.64] ;  /* 0x0000002404047981 */ /* 0x000ea4000c1e1900 */
[----:B--2---:R-:W-:Y:S01]  /*1f60*/  I2FP.F32.S32 R30, R4 ;  /* 0x00000004001e7245 */ /* 0x004fe20000201400 */
[----:B------:R-:W-:Y:S06]  /*1f70*/  BRA `(.L_x_9013) ;  /* 0x0000000800fc7947 */ /* 0x000fec0003800000 */
.L_x_9014:
[----:B------:R-:W2:Y:S02]  /*1f80*/  LDG.E.U16 R4, desc[UR36][R4.64] ;  /* 0x0000002404047981 */ /* 0x000ea4000c1e1500 */
[----:B--2---:R0:W1:Y:S01]  /*1f90*/  I2F.S16 R30, R4 ;  /* 0x00000004001e7306 */ /* 0x0040620000101400 */
[----:B------:R-:W-:Y:S05]  /*1fa0*/  BRA `(.L_x_9013) ;  /* 0x0000000800f07947 */ /* 0x000fea0003800000 */
.L_x_9009:
        /* <DEDUP_REMOVED lines=8> */
.L_x_9017:
[----:B------:R-:W2:Y:S02]  /*2030*/  LDG.E.U16 R4, desc[UR36][R4.64] ;  /* 0x0000002404047981 */ /* 0x000ea4000c1e1500 */
[----:B--2---:R-:W-:Y:S01]  /*2040*/  HADD2.F32 R30, -RZ, R4.H0_H0 ;  /* 0x20000004ff1e7230 */ /* 0x004fe20000004100 */
[----:B------:R-:W-:Y:S06]  /*2050*/  BRA `(.L_x_9013) ;  /* 0x0000000800c47947 */ /* 0x000fec0003800000 */
.L_x_9016:
        /* <DEDUP_REMOVED lines=8> */
.L_x_9019:
[----:B------:R-:W2:Y:S02]  /*20e0*/  LDG.E.U16 R4, desc[UR36][R4.64] ;  /* 0x0000002404047981 */ /* 0x000ea4000c1e1500 */
[----:B--2---:R-:W-:Y:S01]  /*20f0*/  HADD2.F32 R30, -RZ, R4.H0_H0 ;  /* 0x20000004ff1e7230 */ /* 0x004fe20000004100 */
[----:B------:R-:W-:Y:S06]  /*2100*/  BRA `(.L_x_9013) ;  /* 0x0000000800987947 */ /* 0x000fec0003800000 */
.L_x_9018:
[----:B------:R-:W2:Y:S01]  /*2110*/  LDG.E.64 R4, desc[UR36][R4.64] ;  /* 0x0000002404047981 */ /* 0x000ea2000c1e1b00 */
[----:B------:R-:W-:Y:S01]  /*2120*/  UMOV UR4, 0xf0000000 ;  /* 0xf000000000047882 */ /* 0x000fe20000000000 */
[----:B------:R-:W-:Y:S01]  /*2130*/  UMOV UR5, 0x380fffff ;  /* 0x380fffff00057882 */ /* 0x000fe20000000000 */
[----:B--2---:R-:W0:Y:S01]  /*2140*/  F2F.F32.F64 R30, R4 ;  /* 0x00000004001e7310 */ /* 0x004e220000301000 */
[----:B------:R-:W-:-:S14]  /*2150*/  DSETP.GEU.AND P0, PT, |R4|, UR4, PT ;  /* 0x0000000404007e2a */ /* 0x000fdc000bf0e200 */
[----:B0-----:R-:W-:Y:S01]  /*2160*/  @!P0 FMUL R30, R30, 1.175494350822287508e-38 ;  /* 0x008000001e1e8820 */ /* 0x001fe20000400000 */
[----:B------:R-:W-:Y:S06]  /*2170*/  BRA `(.L_x_9013) ;  /* 0x00000008007c7947 */ /* 0x000fec0003800000 */
.L_x_9008:
        /* <DEDUP_REMOVED lines=12> */
.L_x_9022:
[----:B------:R-:W2:Y:S01]  /*2240*/  LDG.E.64 R4, desc[UR36][R4.64] ;  /* 0x0000002404047981 */ /* 0x000ea2000c1e1b00 */
[----:B------:R-:W-:Y:S01]  /*2250*/  UMOV UR4, 0xf0000000 ;  /* 0xf000000000047882 */ /* 0x000fe20000000000 */
[----:B------:R-:W-:Y:S01]  /*2260*/  UMOV UR5, 0x380fffff ;  /* 0x380fffff00057882 */ /* 0x000fe20000000000 */
[----:B--2---:R-:W0:Y:S01]  /*2270*/  F2F.F32.F64 R30, R4 ;  /* 0x00000004001e7310 */ /* 0x004e220000301000 */
[----:B------:R-:W-:-:S14]  /*2280*/  DSETP.GEU.AND P0, PT, |R4|, UR4, PT ;  /* 0x0000000404007e2a */ /* 0x000fdc000bf0e200 */
[----:B0-----:R-:W-:Y:S01]  /*2290*/  @!P0 FMUL R30, R30, 1.175494350822287508e-38 ;  /* 0x008000001e1e8820 */ /* 0x001fe20000400000 */
[----:B------:R-:W-:Y:S06]  /*22a0*/  BRA `(.L_x_9013) ;  /* 0x0000000800307947 */ /* 0x000fec0003800000 */
.L_x_9021:
        /* <DEDUP_REMOVED lines=26> */
.L_x_9024:
        /* <DEDUP_REMOVED lines=13> */
.L_x_9023:
[----:B------:R-:W2:Y:S02]  /*2520*/  LDG.E.U16 R4, desc[UR36][R4.64] ;  /* 0x0000002404047981 */ /* 0x000ea4000c1e1500 */
[----:B--2---:R-:W-:Y:S01]  /*2530*/  IMAD.U32 R30, R4, 0x10000, RZ ;  /* 0x00010000041e7824 */ /* 0x004fe200078e00ff */
[----:B------:R-:W-:Y:S06]  /*2540*/  BRA `(.L_x_9013) ;  /* 0x0000000400887947 */ /* 0x000fec0003800000 */
.L_x_9020:
        /* <DEDUP_REMOVED lines=11> */
.L_x_9027:
        /* <DEDUP_REMOVED lines=20> */
.L_x_9029:
[----:B------:R-:W-:Y:S05]  /*2740*/  BSYNC B0 ;  /* 0x0000000000007941 */ /* 0x000fea0003800000 */
.L_x_9028:
[----:B------:R-:W-:Y:S01]  /*2750*/  IMAD.SHL.U32 R3, R3, 0x100000, RZ ;  /* 0x0010000003037824 */ /* 0x000fe200078e00ff */
[----:B------:R-:W-:-:S04]  /*2760*/  LEA R5, R0, 0x3b800000, 0x17 ;  /* 0x3b80000000057811 */ /* 0x000fc800078eb8ff */
[----:B------:R-:W-:Y:S01]  /*2770*/  LOP3.LUT R30, R5, R3, R30, 0xfe, !PT ;  /* 0x00000003051e7212 */ /* 0x000fe200078efe1e */
[----:B------:R-:W-:Y:S06]  /*2780*/  BRA `(.L_x_9013) ;  /* 0x0000000000f87947 */ /* 0x000fec0003800000 */
.L_x_9026:
        /* <DEDUP_REMOVED lines=20> */
.L_x_9031:
[----:B------:R-:W-:Y:S05]  /*28d0*/  BSYNC B0 ;  /* 0x0000000000007941 */ /* 0x000fea0003800000 */
.L_x_9030:
[----:B------:R-:W-:Y:S01]  /*28e0*/  IMAD.SHL.U32 R3, R3, 0x200000, RZ ;  /* 0x0020000003037824 */ /* 0x000fe200078e00ff */
[----:B------:R-:W-:-:S04]  /*28f0*/  LEA R5, R0, 0x37800000, 0x17 ;  /* 0x3780000000057811 */ /* 0x000fc800078eb8ff */
[----:B------:R-:W-:Y:S01]  /*2900*/  LOP3.LUT R30, R5, R3, R30, 0xfe, !PT ;  /* 0x00000003051e7212 */ /* 0x000fe200078efe1e */
[----:B------:R-:W-:Y:S06]  /*2910*/  BRA `(.L_x_9013) ;  /* 0x0000000000947947 */ /* 0x000fec0003800000 */
.L_x_9025:
        /* <DEDUP_REMOVED lines=14> */
.L_x_9012:
        /* <DEDUP_REMOVED lines=16> */
.L_x_9034:
[----:B------:R-:W-:Y:S01]  /*2b00*/  IMAD.MOV.U32 R30, RZ, RZ, RZ ;  /* 0x000000ffff1e7224 */ /* 0x000fe200078e00ff */
[----:B------:R-:W-:Y:S06]  /*2b10*/  BRA `(.L_x_9013) ;  /* 0x0000000000147947 */ /* 0x000fec0003800000 */
.L_x_9033:
[----:B------:R-:W2:Y:S02]  /*2b20*/  LDG.E.64 R4, desc[UR36][R4.64] ;  /* 0x0000002404047981 */ /* 0x000ea4000c1e1b00 */
[----:B--2---:R0:W1:Y:S01]  /*2b30*/  I2F.U64 R30, R4 ;  /* 0x00000004001e7312 */ /* 0x0040620000301000 */
[----:B------:R-:W-:Y:S05]  /*2b40*/  BRA `(.L_x_9013) ;  /* 0x0000000000087947 */ /* 0x000fea0003800000 */
.L_x_9032:
[----:B------:R-:W2:Y:S02]  /*2b50*/  LDG.E R4, desc[UR36][R4.64] ;  /* 0x0000002404047981 */ /* 0x000ea4000c1e1900 */
[----:B--2---:R-:W-:-:S07]  /*2b60*/  I2FP.F32.U32 R30, R4 ;  /* 0x00000004001e7245 */ /* 0x004fce0000201000 */
.L_x_9013:
[----:B------:R-:W-:Y:S05]  /*2b70*/  BSYNC B6 ;  /* 0x0000000000067941 */ /* 0x000fea0003800000 */
.L_x_9007:
[----:B------:R-:W-:-:S07]  /*2b80*/  VIADD R16, R16, 0x80 ;  /* 0x0000008010107836 */ /* 0x000fce0000000000 */
.L_x_8950:
[----:B------:R-:W-:Y:S05]  /*2b90*/  BSYNC B7 ;  /* 0x0000000000077941 */ /* 0x000fea0003800000 */
.L_x_8949:
[----:B------:R-:W-:Y:S01]  /*2ba0*/  ISETP.GE.AND P0, PT, R16, R19, PT ;  /* 0x000000131000720c */ /* 0x000fe20003f06270 */
[----:B------:R-:W-:Y:S01]  /*2bb0*/  BSSY B7, `(.L_x_9035) ;  /* 0x00002ae000077945 */ /* 0x000fe20003800000 */
[----:B------:R-:W-:-:S11]  /*2bc0*/  CS2R R28, SRZ ;  /* 0x00000000001c7805 */ /* 0x000fd6000001ff00 */
[----:B------:R-:W-:Y:S05]  /*2bd0*/  @P0 BRA `(.L_x_9036) ;  /* 0x0000002800ac0947 */ /* 0x000fea0003800000 */
[----:B0-----:R-:W0:Y:S01]  /*2be0*/  LDC.64 R4, c[0x0][0x220] ;  /* 0x00008800ff047b82 */ /* 0x001e220000000a00 */
        /* <DEDUP_REMOVED lines=20> */
.L_x_9041:
[----:B------:R-:W2:Y:S02]  /*2d30*/  LDG.E.U8 R4, desc[UR36][R4.64] ;  /* 0x0000002404047981 */ /* 0x000ea4000c1e1100 */
[----:B--2---:R-:W-:Y:S01]  /*2d40*/  I2FP.F32.U32 R33, R4 ;  /* 0x0000000400217245 */ /* 0x004fe20000201000 */
[----:B------:R-:W-:Y:S06]  /*2d50*/  BRA `(.L_x_9043) ;  /* 0x0000000c002c7947 */ /* 0x000fec0003800000 */
.L_x_9040:
        /* <DEDUP_REMOVED lines=9> */
.L_x_9045:
[----:B------:R-:W2:Y:S02]  /*2df0*/  LDG.E R4, desc[UR36][R4.64] ;  /* 0x0000002404047981 */ /* 0x000ea4000c1e1900 */
[----:B--2---:R-:W-:Y:S01]  /*2e00*/  I2FP.F32.S32 R33, R4 ;  /* 0x0000000400217245 */ /* 0x004fe20000201400 */
[----:B------:R-:W-:Y:S06]  /*2e10*/  BRA `(.L_x_9043) ;  /* 0x0000000800fc7947 */ /* 0x000fec0003800000 */
.L_x_9044:
[----:B------:R-:W2:Y:S02]  /*2e20*/  LDG.E.U16 R4, desc[UR36][R4.64] ;  /* 0x0000002404047981 */ /* 0x000ea4000c1e1500 */
[----:B--2---:R0:W2:Y:S01]  /*2e30*/  I2F.S16 R33, R4 ;  /* 0x0000000400217306 */ /* 0x0040a20000101400 */
[----:B------:R-:W-:Y:S05]  /*2e40*/  BRA `(.L_x_9043) ;  /* 0x0000000800f07947 */ /* 0x000fea0003800000 */
.L_x_9039:
        /* <DEDUP_REMOVED lines=8> */
.L_x_9047:
[----:B------:R-:W2:Y:S02]  /*2ed0*/  LDG.E.U16 R4, desc[UR36][R4.64] ;  /* 0x0000002404047981 */ /* 0x000ea4000c1e1500 */
[----:B--2---:R-:W-:Y:S01]  /*2ee0*/  HADD2.F32 R33, -RZ, R4.H0_H0 ;  /* 0x20000004ff217230 */ /* 0x004fe20000004100 */
[----:B------:R-:W-:Y:S06]  /*2ef0*/  BRA `(.L_x_9043) ;  /* 0x0000000800c47947 */ /* 0x000fec0003800000 */
.L_x_9046:
        /* <DEDUP_REMOVED lines=8> */
.L_x_9049:
[----:B------:R-:W2:Y:S02]  /*2f80*/  LDG.E.U16 R4, desc[UR36][R4.64] ;  /* 0x0000002404047981 */ /* 0x000ea4000c1e1500 */
[----:B--2---:R-:W-:Y:S01]  /*2f90*/  HADD2.F32 R33, -RZ, R4.H0_H0 ;  /* 0x20000004ff217230 */ /* 0x004fe20000004100 */
[----:B------:R-:W-:Y:S06]  /*2fa0*/  BRA `(.L_x_9043) ;  /* 0x0000000800987947 */ /* 0x000fec0003800000 */
.L_x_9048:
[----:B------:R-:W2:Y:S01]  /*2fb0*/  LDG.E.64 R4, desc[UR36][R4.64] ;  /* 0x0000002404047981 */ /* 0x000ea2000c1e1b00 */
[----:B------:R-:W-:Y:S01]  /*2fc0*/  UMOV UR4, 0xf0000000 ;  /* 0xf000000000047882 */ /* 0x000fe20000000000 */
[----:B------:R-:W-:Y:S01]  /*2fd0*/  UMOV UR5, 0x380fffff ;  /* 0x380fffff00057882 */ /* 0x000fe20000000000 */
[----:B--2---:R-:W0:Y:S01]  /*2fe0*/  F2F.F32.F64 R33, R4 ;  /* 0x0000000400217310 */ /* 0x004e220000301000 */
[----:B------:R-:W-:-:S14]  /*2ff0*/  DSETP.GEU.AND P0, PT, |R4|, UR4, PT ;  /* 0x0000000404007e2a */ /* 0x000fdc000bf0e200 */
[----:B0-----:R-:W-:Y:S01]  /*3000*/  @!P0 FMUL R33, R33, 1.175494350822287508e-38 ;  /* 0x0080000021218820 */ /* 0x001fe20000400000 */
[----:B------:R-:W-:Y:S06]  /*3010*/  BRA `(.L_x_9043) ;  /* 0x00000008007c7947 */ /* 0x000fec0003800000 */
.L_x_9038:
        /* <DEDUP_REMOVED lines=12> */
.L_x_9052:
[----:B------:R-:W2:Y:S01]  /*30e0*/  LDG.E.64 R4, desc[UR36][R4.64] ;  /* 0x0000002404047981 */ /* 0x000ea2000c1e1b00 */
[----:B------:R-:W-:Y:S01]  /*30f0*/  UMOV UR4, 0xf0000000 ;  /* 0xf000000000047882 */ /* 0x000fe20000000000 */
[----:B------:R-:W-:Y:S01]  /*3100*/  UMOV UR5, 0x380fffff ;  /* 0x380fffff00057882 */ /* 0x000fe20000000000 */
[----:B--2---:R-:W0:Y:S01]  /*3110*/  F2F.F32.F64 R33, R4 ;  /* 0x0000000400217310 */ /* 0x004e220000301000 */
[----:B------:R-:W-:-:S14]  /*3120*/  DSETP.GEU.AND P0, PT, |R4|, UR4, PT ;  /* 0x0000000404007e2a */ /* 0x000fdc000bf0e200 */
[----:B0-----:R-:W-:Y:S01]  /*3130*/  @!P0 FMUL R33, R33, 1.175494350822287508e-38 ;  /* 0x0080000021218820 */ /* 0x001fe20000400000 */
[----:B------:R-:W-:Y:S06]  /*3140*/  BRA `(.L_x_9043) ;  /* 0x0000000800307947 */ /* 0x000fec0003800000 */
.L_x_9051:
        /* <DEDUP_REMOVED lines=26> */
.L_x_9054:
        /* <DEDUP_REMOVED lines=13> */
.L_x_9053:
[----:B------:R-:W2:Y:S02]  /*33c0*/  LDG.E.U16 R4, desc[UR36][R4.64] ;  /* 0x0000002404047981 */ /* 0x000ea4000c1e1500 */
[----:B--2---:R-:W-:Y:S01]  /*33d0*/  IMAD.U32 R33, R4, 0x10000, RZ ;  /* 0x0001000004217824 */ /* 0x004fe200078e00ff */
[----:B------:R-:W-:Y:S06]  /*33e0*/  BRA `(.L_x_9043) ;  /* 0x0000000400887947 */ /* 0x000fec0003800000 */
.L_x_9050:
        /* <DEDUP_REMOVED lines=11> */
.L_x_9057:
        /* <DEDUP_REMOVED lines=20> */
.L_x_9059:
[----:B------:R-:W-:Y:S05]  /*35e0*/  BSYNC B0 ;  /* 0x0000000000007941 */ /* 0x000fea0003800000 */
.L_x_9058:
[----:B------:R-:W-:Y:S01]  /*35f0*/  IMAD.SHL.U32 R3, R3, 0x100000, RZ ;  /* 0x0010000003037824 */ /* 0x000fe200078e00ff */
[----:B------:R-:W-:-:S04]  /*3600*/  LEA R0, R0, 0x3b800000, 0x17 ;  /* 0x3b80000000007811 */ /* 0x000fc800078eb8ff */
[----:B------:R-:W-:Y:S01]  /*3610*/  LOP3.LUT R33, R0, R3, R33, 0xfe, !PT ;  /* 0x0000000300217212 */ /* 0x000fe200078efe21 */
[----:B------:R-:W-:Y:S06]  /*3620*/  BRA `(.L_x_9043) ;  /* 0x0000000000f87947 */ /* 0x000fec0003800000 */
.L_x_9056:
        /* <DEDUP_REMOVED lines=20> */
.L_x_9061:
[----:B------:R-:W-:Y:S05]  /*3770*/  BSYNC B0 ;  /* 0x0000000000007941 */ /* 0x000fea0003800000 */
.L_x_9060:
[----:B------:R-:W-:Y:S01]  /*3780*/  IMAD.SHL.U32 R3, R3, 0x200000, RZ ;  /* 0x0020000003037824 */ /* 0x000fe200078e00ff */
[----:B------:R-:W-:-:S04]  /*3790*/  LEA R0, R0, 0x37800000, 0x17 ;  /* 0x3780000000007811 */ /* 0x000fc800078eb8ff */
[----:B------:R-:W-:Y:S01]  /*37a0*/  LOP3.LUT R33, R0, R3, R33, 0xfe, !PT ;  /* 0x0000000300217212 */ /* 0x000fe200078efe21 */
[----:B------:R-:W-:Y:S06]  /*37b0*/  BRA `(.L_x_9043) ;  /* 0x0000000000947947 */ /* 0x000fec0003800000 */
.L_x_9055:
        /* <DEDUP_REMOVED lines=14> */
.L_x_9042:
        /* <DEDUP_REMOVED lines=16> */
.L_x_9064:
[----:B------:R-:W-:Y:S01]  /*39a0*/  IMAD.MOV.U32 R33, RZ, RZ, RZ ;  /* 0x000000ffff217224 */ /* 0x000fe200078e00ff */
[----:B------:R-:W-:Y:S06]  /*39b0*/  BRA `(.L_x_9043) ;  /* 0x0000000000147947 */ /* 0x000fec0003800000 */
.L_x_9063:
[----:B------:R-:W2:Y:S02]  /*39c0*/  LDG.E.64 R4, desc[UR36][R4.64] ;  /* 0x0000002404047981 */ /* 0x000ea4000c1e1b00 */
[----:B--2---:R0:W2:Y:S01]  /*39d0*/  I2F.U64 R33, R4 ;  /* 0x0000000400217312 */ /* 0x0040a20000301000 */
[----:B------:R-:W-:Y:S05]  /*39e0*/  BRA `(.L_x_9043) ;  /* 0x0000000000087947 */ /* 0x000fea0003800000 */
.L_x_9062:
[----:B------:R-:W2:Y:S02]  /*39f0*/  LDG.E R4, desc[UR36][R4.64] ;  /* 0x0000002404047981 */ /* 0x000ea4000c1e1900 */
[----:B--2---:R-:W-:-:S07]  /*3a00*/  I2FP.F32.U32 R33, R4 ;  /* 0x0000000400217245 */ /* 0x004fce0000201000 */
.L_x_9043:
[----:B------:R-:W-:Y:S05]  /*3a10*/  BSYNC B6 ;  /* 0x0000000000067941 */ /* 0x000fea0003800000 */
.L_x_9037:
        /* <DEDUP_REMOVED lines=20> */
.L_x_9069:
[----:B------:R-:W2:Y:S02]  /*3b60*/  LDG.E.U8 R4, desc[UR36][R4.64] ;  /* 0x0000002404047981 */ /* 0x000ea4000c1e1100 */
[----:B--2---:R-:W-:Y:S01]  /*3b70*/  I2FP.F32.U32 R29, R4 ;  /* 0x00000004001d7245 */ /* 0x004fe20000201000 */
[----:B------:R-:W-:Y:S06]  /*3b80*/  BRA `(.L_x_9071) ;  /* 0x0000000c002c7947 */ /* 0x000fec0003800000 */
.L_x_9068:
        /* <DEDUP_REMOVED lines=9> */
.L_x_9073:
[----:B------:R-:W2:Y:S02]  /*3c20*/  LDG.E R4, desc[UR36][R4.64] ;  /* 0x0000002404047981 */ /* 0x000ea4000c1e1900 */
[----:B--2---:R-:W-:Y:S01]  /*3c30*/  I2FP.F32.S32 R29, R4 ;  /* 0x00000004001d7245 */ /* 0x004fe20000201400 */
[----:B------:R-:W-:Y:S06]  /*3c40*/  BRA `(.L_x_9071) ;  /* 0x0000000800fc7947 */ /* 0x000fec0003800000 */
.L_x_9072:
[----:B------:R-:W2:Y:S02]  /*3c50*/  LDG.E.U16 R4, desc[UR36][R4.64] ;  /* 0x0000002404047981 */ /* 0x000ea4000c1e1500 */
[----:B--2---:R0:W2:Y:S01]  /*3c60*/  I2F.S16 R29, R4 ;  /* 0x00000004001d7306 */ /* 0x0040a20000101400 */
[----:B------:R-:W-:Y:S05]  /*3c70*/  BRA `(.L_x_9071) ;  /* 0x0000000800f07947 */ /* 0x000fea0003800000 */
.L_x_9067:
        /* <DEDUP_REMOVED lines=8> */
.L_x_9075:
[----:B------:R-:W2:Y:S02]  /*3d00*/  LDG.E.U16 R4, desc[UR36][R4.64] ;  /* 0x0000002404047981 */ /* 0x000ea4000c1e1500 */
[----:B--2---:R-:W-:Y:S01]  /*3d10*/  HADD2.F32 R29, -RZ, R4.H0_H0 ;  /* 0x20000004ff1d7230 */ /* 0x004fe20000004100 */
[----:B------:R-:W-:Y:S06]  /*3d20*/  BRA `(.L_x_9071) ;  /* 0x0000000800c47947 */ /* 0x000fec0003800000 */
.L_x_9074:
        /* <DEDUP_REMOVED lines=8> */
.L_x_9077:
[----:B------:R-:W2:Y:S02]  /*3db0*/  LDG.E.U16 R4, desc[UR36][R4.64] ;  /* 0x0000002404047981 */ /* 0x000ea4000c1e1500 */
[----:B--2---:R-:W-:Y:S01]  /*3dc0*/  HADD2.F32 R29, -RZ, R4.H0_H0 ;  /* 0x20000004ff1d7230 */ /* 0x004fe20000004100 */
[----:B------:R-:W-:Y:S06]  /*3dd0*/  BRA `(.L_x_9071) ;  /* 0x0000000800987947 */ /* 0x000fec0003800000 */
.L_x_9076:
[----:B------:R-:W2:Y:S01]  /*3de0*/  LDG.E.64 R4, desc[UR36][R4.64] ;  /* 0x0000002404047981 */ /* 0x000ea2000c1e1b00 */
[----:B------:R-:W-:Y:S01]  /*3df0*/  UMOV UR4, 0xf0000000 ;  /* 0xf000000000047882 */ /* 0x000fe20000000000 */
[----:B------:R-:W-:Y:S01]  /*3e00*/  UMOV UR5, 0x380fffff ;  /* 0x380fffff00057882 */ /* 0x000fe20000000000 */
[----:B--2---:R-:W0:Y:S01]  /*3e10*/  F2F.F32.F64 R29, R4 ;  /* 0x00000004001d7310 */ /* 0x004e220000301000 */
[----:B------:R-:W-:-:S14]  /*3e20*/  DSETP.GEU.AND P0, PT, |R4|, UR4, PT ;  /* 0x0000000404007e2a */ /* 0x000fdc000bf0e200 */
[----:B0-----:R-:W-:Y:S01]  /*3e30*/  @!P0 FMUL R29, R29, 1.175494350822287508e-38 ;  /* 0x008000001d1d8820 */ /* 0x001fe20000400000 */
[----:B------:R-:W-:Y:S06]  /*3e40*/  BRA `(.L_x_9071) ;  /* 0x00000008007c7947 */ /* 0x000fec0003800000 */
.L_x_9066:
        /* <DEDUP_REMOVED lines=12> */
.L_x_9080:
[----:B------:R-:W2:Y:S01]  /*3f10*/  LDG.E.64 R4, desc[UR36][R4.64] ;  /* 0x0000002404047981 */ /* 0x000ea2000c1e1b00 */
[----:B------:R-:W-:Y:S01]  /*3f20*/  UMOV UR4, 0xf0000000 ;  /* 0xf000000000047882 */ /* 0x000fe20000000000 */
[----:B------:R-:W-:Y:S01]  /*3f30*/  UMOV UR5, 0x380fffff ;  /* 0x380fffff00057882 */ /* 0x000fe20000000000 */
[----:B--2---:R-:W0:Y:S01]  /*3f40*/  F2F.F32.F64 R29, R4 ;  /* 0x00000004001d7310 */ /* 0x004e220000301000 */
[----:B------:R-:W-:-:S14]  /*3f50*/  DSETP.GEU.AND P0, PT, |R4|, UR4, PT ;  /* 0x0000000404007e2a */ /* 0x000fdc000bf0e200 */
[----:B0-----:R-:W-:Y:S01]  /*3f60*/  @!P0 FMUL R29, R29, 1.175494350822287508e-38 ;  /* 0x008000001d1d8820 */ /* 0x001fe20000400000 */
[----:B------:R-:W-:Y:S06]  /*3f70*/  BRA `(.L_x_9071) ;  /* 0x0000000800307947 */ /* 0x000fec0003800000 */
.L_x_9079:
        /* <DEDUP_REMOVED lines=26> */
.L_x_9082:
        /* <DEDUP_REMOVED lines=13> */
.L_x_9081:
[----:B------:R-:W2:Y:S02]  /*41f0*/  LDG.E.U16 R4, desc[UR36][R4.64] ;  /* 0x0000002404047981 */ /* 0x000ea4000c1e1500 */
[----:B--2---:R-:W-:Y:S01]  /*4200*/  IMAD.U32 R29, R4, 0x10000, RZ ;  /* 0x00010000041d7824 */ /* 0x004fe200078e00ff */
[----:B------:R-:W-:Y:S06]  /*4210*/  BRA `(.L_x_9071) ;  /* 0x0000000400887947 */ /* 0x000fec0003800000 */
.L_x_9078:
        /* <DEDUP_REMOVED lines=11> */
.L_x_9085:
        /* <DEDUP_REMOVED lines=20> */
.L_x_9087:
[----:B------:R-:W-:Y:S05]  /*4410*/  BSYNC B0 ;  /* 0x0000000000007941 */ /* 0x000fea0003800000 */
.L_x_9086:
[----:B------:R-:W-:Y:S01]  /*4420*/  IMAD.SHL.U32 R3, R3, 0x100000, RZ ;  /* 0x0010000003037824 */ /* 0x000fe200078e00ff */
[----:B------:R-:W-:-:S04]  /*4430*/  LEA R0, R0, 0x3b800000, 0x17 ;  /* 0x3b80000000007811 */ /* 0x000fc800078eb8ff */
[----:B------:R-:W-:Y:S01]  /*4440*/  LOP3.LUT R29, R0, R3, R29, 0xfe, !PT ;  /* 0x00000003001d7212 */ /* 0x000fe200078efe1d */
[----:B------:R-:W-:Y:S06]  /*4450*/  BRA `(.L_x_9071) ;  /* 0x0000000000f87947 */ /* 0x000fec0003800000 */
.L_x_9084:
        /* <DEDUP_REMOVED lines=20> */
.L_x_9089:
[----:B------:R-:W-:Y:S05]  /*45a0*/  BSYNC B0 ;  /* 0x0000000000007941 */ /* 0x000fea0003800000 */
.L_x_9088:
[----:B------:R-:W-:Y:S01]  /*45b0*/  IMAD.SHL.U32 R3, R3, 0x200000, RZ ;  /* 0x0020000003037824 */ /* 0x000fe200078e00ff */
[----:B------:R-:W-:-:S04]  /*45c0*/  LEA R0, R0, 0x37800000, 0x17 ;  /* 0x3780000000007811 */ /* 0x000fc800078eb8ff */
[----:B------:R-:W-:Y:S01]  /*45d0*/  LOP3.LUT R29, R0, R3, R29, 0xfe, !PT ;  /* 0x00000003001d7212 */ /* 0x000fe200078efe1d */
[----:B------:R-:W-:Y:S06]  /*45e0*/  BRA `(.L_x_9071) ;  /* 0x0000000000947947 */ /* 0x000fec0003800000 */
.L_x_9083:
        /* <DEDUP_REMOVED lines=14> */
.L_x_9070:
        /* <DEDUP_REMOVED lines=16> */
.L_x_9092:
[----:B------:R-:W-:Y:S01]  /*47d0*/  IMAD.MOV.U32 R29, RZ, RZ, RZ ;  /* 0x000000ffff1d7224 */ /* 0x000fe200078e00ff */
[----:B------:R-:W-:Y:S06]  /*47e0*/  BRA `(.L_x_9071) ;  /* 0x0000000000147947 */ /* 0x000fec0003800000 */
.L_x_9091:
[----:B------:R-:W2:Y:S02]  /*47f0*/  LDG.E.64 R4, desc[UR36][R4.64] ;  /* 0x0000002404047981 */ /* 0x000ea4000c1e1b00 */
[----:B--2---:R0:W2:Y:S01]  /*4800*/  I2F.U64 R29, R4 ;  /* 0x00000004001d7312 */ /* 0x0040a20000301000 */
[----:B------:R-:W-:Y:S05]  /*4810*/  BRA `(.L_x_9071) ;  /* 0x0000000000087947 */ /* 0x000fea0003800000 */
.L_x_9090:
[----:B------:R-:W2:Y:S02]  /*4820*/  LDG.E R4, desc[UR36][R4.64] ;  /* 0x0000002404047981 */ /* 0x000ea4000c1e1900 */
[----:B--2---:R-:W-:-:S07]  /*4830*/  I2FP.F32.U32 R29, R4 ;  /* 0x00000004001d7245 */ /* 0x004fce0000201000 */
.L_x_9071:
[----:B------:R-:W-:Y:S05]  /*4840*/  BSYNC B6 ;  /* 0x0000000000067941 */ /* 0x000fea0003800000 */
.L_x_9065:
        /* <DEDUP_REMOVED lines=20> */
.L_x_9097:
[----:B------:R-:W2:Y:S02]  /*4990*/  LDG.E.U8 R4, desc[UR36][R4.64] ;  /* 0x0000002404047981 */ /* 0x000ea4000c1e1100 */
[----:B--2---:R-:W-:Y:S01]  /*49a0*/  I2FP.F32.U32 R28, R4 ;  /* 0x00000004001c7245 */ /* 0x004fe20000201000 */
[----:B------:R-:W-:Y:S06]  /*49b0*/  BRA `(.L_x_9099) ;  /* 0x0000000c002c7947 */ /* 0x000fec0003800000 */
.L_x_9096:
        /* <DEDUP_REMOVED lines=9> */
.L_x_9101:
[----:B------:R-:W2:Y:S02]  /*4a50*/  LDG.E R4, desc[UR36][R4.64] ;  /* 0x0000002404047981 */ /* 0x000ea4000c1e1900 */
[----:B--2---:R-:W-:Y:S01]  /*4a60*/  I2FP.F32.S32 R28, R4 ;  /* 0x00000004001c7245 */ /* 0x004fe20000201400 */
[----:B------:R-:W-:Y:S06]  /*4a70*/  BRA `(.L_x_9099) ;  /* 0x0000000800fc7947 */ /* 0x000fec0003800000 */
.L_x_9100:
[----:B------:R-:W2:Y:S02]  /*4a80*/  LDG.E.U16 R4, desc[UR36][R4.64] ;  /* 0x0000002404047981 */ /* 0x000ea4000c1e1500 */
[----:B--2---:R0:W2:Y:S01]  /*4a90*/  I2F.S16 R28, R4 ;  /* 0x00000004001c7306 */ /* 0x0040a20000101400 */
[----:B------:R-:W-:Y:S05]  /*4aa0*/  BRA `(.L_x_9099) ;  /* 0x0000000800f07947 */ /* 0x000fea0003800000 */
.L_x_9095:
        /* <DEDUP_REMOVED lines=8> */
.L_x_9103:
[----:B------:R-:W2:Y:S02]  /*4b30*/  LDG.E.U16 R4, desc[UR36][R4.64] ;  /* 0x0000002404047981 */ /* 0x000ea4000c1e1500 */
[----:B--2---:R-:W-:Y:S01]  /*4b40*/  HADD2.F32 R28, -RZ, R4.H0_H0 ;  /* 0x20000004ff1c7230 */ /* 0x004fe20000004100 */
[----:B------:R-:W-:Y:S06]  /*4b50*/  BRA `(.L_x_9099) ;  /* 0x0000000800c47947 */ /* 0x000fec0003800000 */
.L_x_9102:
        /* <DEDUP_REMOVED lines=8> */
.L_x_9105:
[----:B------:R-:W2:Y:S02]  /*4be0*/  LDG.E.U16 R4, desc[UR36][R4.64] ;  /* 0x0000002404047981 */ /* 0x000ea4000c1e1500 */
[----:B--2---:R-:W-:Y:S01]  /*4bf0*/  HADD2.F32 R28, -RZ, R4.H0_H0 ;  /* 0x20000004ff1c7230 */ /* 0x004fe20000004100 */
[----:B------:R-:W-:Y:S06]  /*4c00*/  BRA `(.L_x_9099) ;  /* 0x0000000800987947 */ /* 0x000fec0003800000 */
.L_x_9104:
[----:B------:R-:W2:Y:S01]  /*4c10*/  LDG.E.64 R4, desc[UR36][R4.64] ;  /* 0x0000002404047981 */ /* 0x000ea2000c1e1b00 */
[----:B------:R-:W-:Y:S01]  /*4c20*/  UMOV UR4, 0xf0000000 ;  /* 0xf000000000047882 */ /* 0x000fe20000000000 */
[----:B------:R-:W-:Y:S01]  /*4c30*/  UMOV UR5, 0x380fffff ;  /* 0x380fffff00057882 */ /* 0x000fe20000000000 */
[----:B--2---:R-:W0:Y:S01]  /*4c40*/  F2F.F32.F64 R28, R4 ;  /* 0x00000004001c7310 */ /* 0x004e220000301000 */
[----:B------:R-:W-:-:S14]  /*4c50*/  DSETP.GEU.AND P0, PT, |R4|, UR4, PT ;  /* 0x0000000404007e2a */ /* 0x000fdc000bf0e200 */
[----:B0-----:R-:W-:Y:S01]  /*4c60*/  @!P0 FMUL R28, R28, 1.175494350822287508e-38 ;  /* 0x008000001c1c8820 */ /* 0x001fe20000400000 */
[----:B------:R-:W-:Y:S06]  /*4c70*/  BRA `(.L_x_9099) ;  /* 0x00000008007c7947 */ /* 0x000fec0003800000 */
.L_x_9094:
        /* <DEDUP_REMOVED lines=12> */
.L_x_9108:
[----:B------:R-:W2:Y:S01]  /*4d40*/  LDG.E.64 R4, desc[UR36][R4.64] ;  /* 0x0000002404047981 */ /* 0x000ea2000c1e1b00 */
[----:B------:R-:W-:Y:S01]  /*4d50*/  UMOV UR4, 0xf0000000 ;  /* 0xf000000000047882 */ /* 0x000fe20000000000 */
[----:B------:R-:W-:Y:S01]  /*4d60*/  UMOV UR5, 0x380fffff ;  /* 0x380fffff00057882 */ /* 0x000fe20000000000 */
[----:B--2---:R-:W0:Y:S01]  /*4d70*/  F2F.F32.F64 R28, R4 ;  /* 0x00000004001c7310 */ /* 0x004e220000301000 */
[----:B------:R-:W-:-:S14]  /*4d80*/  DSETP.GEU.AND P0, PT, |R4|, UR4, PT ;  /* 0x0000000404007e2a */ /* 0x000fdc000bf0e200 */
[----:B0-----:R-:W-:Y:S01]  /*4d90*/  @!P0 FMUL R28, R28, 1.175494350822287508e-38 ;  /* 0x008000001c1c8820 */ /* 0x001fe20000400000 */
[----:B------:R-:W-:Y:S06]  /*4da0*/  BRA `(.L_x_9099) ;  /* 0x0000000800307947 */ /* 0x000fec0003800000 */
.L_x_9107:
        /* <DEDUP_REMOVED lines=26> */
.L_x_9110:
        /* <DEDUP_REMOVED lines=13> */
.L_x_9109:
[----:B------:R-:W2:Y:S02]  /*5020*/  LDG.E.U16 R4, desc[UR36][R4.64] ;  /* 0x0000002404047981 */ /* 0x000ea4000c1e1500 */
[----:B--2---:R-:W-:Y:S01]  /*5030*/  IMAD.U32 R28, R4, 0x10000, RZ ;  /* 0x00010000041c7824 */ /* 0x004fe200078e00ff */
[----:B------:R-:W-:Y:S06]  /*5040*/  BRA `(.L_x_9099) ;  /* 0x0000000400887947 */ /* 0x000fec0003800000 */
.L_x_9106:
        /* <DEDUP_REMOVED lines=11> */
.L_x_9113:
        /* <DEDUP_REMOVED lines=20> */
.L_x_9115:
[----:B------:R-:W-:Y:S05]  /*5240*/  BSYNC B0 ;  /* 0x0000000000007941 */ /* 0x000fea0003800000 */
.L_x_9114:
[----:B------:R-:W-:Y:S01]  /*5250*/  IMAD.SHL.U32 R3, R3, 0x100000, RZ ;  /* 0x0010000003037824 */ /* 0x000fe200078e00ff */
[----:B------:R-:W-:-:S04]  /*5260*/  LEA R5, R0, 0x3b800000, 0x17 ;  /* 0x3b80000000057811 */ /* 0x000fc800078eb8ff */
[----:B------:R-:W-:Y:S01]  /*5270*/  LOP3.LUT R28, R5, R3, R28, 0xfe, !PT ;  /* 0x00000003051c7212 */ /* 0x000fe200078efe1c */
[----:B------:R-:W-:Y:S06]  /*5280*/  BRA `(.L_x_9099) ;  /* 0x0000000000f87947 */ /* 0x000fec0003800000 */
.L_x_9112:
        /* <DEDUP_REMOVED lines=20> */
.L_x_9117:
[----:B------:R-:W-:Y:S05]  /*53d0*/  BSYNC B0 ;  /* 0x0000000000007941 */ /* 0x000fea0003800000 */
.L_x_9116:
[----:B------:R-:W-:Y:S01]  /*53e0*/  IMAD.SHL.U32 R3, R3, 0x200000, RZ ;  /* 0x0020000003037824 */ /* 0x000fe200078e00ff */
[----:B------:R-:W-:-:S04]  /*53f0*/  LEA R5, R0, 0x37800000, 0x17 ;  /* 0x3780000000057811 */ /* 0x000fc800078eb8ff */
[----:B------:R-:W-:Y:S01]  /*5400*/  LOP3.LUT R28, R5, R3, R28, 0xfe, !PT ;  /* 0x00000003051c7212 */ /* 0x000fe200078efe1c */
[----:B------:R-:W-:Y:S06]  /*5410*/  BRA `(.L_x_9099) ;  /* 0x0000000000947947 */ /* 0x000fec0003800000 */
.L_x_9111:
        /* <DEDUP_REMOVED lines=14> */
.L_x_9098:
        /* <DEDUP_REMOVED lines=16> */
.L_x_9120:
[----:B------:R-:W-:Y:S01]  /*5600*/  IMAD.MOV.U32 R28, RZ, RZ, RZ ;  /* 0x000000ffff1c7224 */ /* 0x000fe200078e00ff */
[----:B------:R-:W-:Y:S06]  /*5610*/  BRA `(.L_x_9099) ;  /* 0x0000000000147947 */ /* 0x000fec0003800000 */
.L_x_9119:
[----:B------:R-:W2:Y:S02]  /*5620*/  LDG.E.64 R4, desc[UR36][R4.64] ;  /* 0x0000002404047981 */ /* 0x000ea4000c1e1b00 */
[----:B--2---:R0:W2:Y:S01]  /*5630*/  I2F.U64 R28, R4 ;  /* 0x00000004001c7312 */ /* 0x0040a20000301000 */
[----:B------:R-:W-:Y:S05]  /*5640*/  BRA `(.L_x_9099) ;  /* 0x0000000000087947 */ /* 0x000fea0003800000 */
.L_x_9118:
[----:B------:R-:W2:Y:S02]  /*5650*/  LDG.E R4, desc[UR36][R4.64] ;  /* 0x0000002404047981 */ /* 0x000ea4000c1e1900 */
[----:B--2---:R-:W-:-:S07]  /*5660*/  I2FP.F32.U32 R28, R4 ;  /* 0x00000004001c7245 */ /* 0x004fce0000201000 */
.L_x_9099:
[----:B------:R-:W-:Y:S05]  /*5670*/  BSYNC B6 ;  /* 0x0000000000067941 */ /* 0x000fea0003800000 */
.L_x_9093:
[----:B------:R-:W-:-:S07]  /*5680*/  VIADD R16, R16, 0x80 ;  /* 0x0000008010107836 */ /* 0x000fce0000000000 */
.L_x_9036:
[----:B------:R-:W-:Y:S05]  /*5690*/  BSYNC B7 ;  /* 0x0000000000077941 */ /* 0x000fea0003800000 */
.L_x_9035:
[----:B------:R-:W-:Y:S01]  /*56a0*/  ISETP.GE.AND P0, PT, R16, R19, PT ;  /* 0x000000131000720c */ /* 0x000fe20003f06270 */
[----:B------:R-:W-:Y:S01]  /*56b0*/  BSSY B7, `(.L_x_9121) ;  /* 0x00002b2000077945 */ /* 0x000fe20003800000 */
[----:B0-----:R-:W-:Y:S01]  /*56c0*/  IMAD.MOV.U32 R18, RZ, RZ, RZ ;  /* 0x000000ffff127224 */ /* 0x001fe200078e00ff */
[----:B------:R-:W-:Y:S01]  /*56d0*/  CS2R R22, SRZ ;  /* 0x0000000000167805 */ /* 0x000fe2000001ff00 */
[----:B------:R-:W-:-:S09]  /*56e0*/  IMAD.MOV.U32 R24, RZ, RZ, RZ ;  /* 0x000000ffff187224 */ /* 0x000fd200078e00ff */
[----:B------:R-:W-:Y:S05]  /*56f0*/  @P0 BRA `(.L_x_9122) ;  /* 0x0000002800b40947 */ /* 0x000fea0003800000 */
        /* <DEDUP_REMOVED lines=21> */
.L_x_9127:
[----:B------:R-:W2:Y:S02]  /*5850*/  LDG.E.U8 R4, desc[UR36][R4.64] ;  /* 0x0000002404047981 */ /* 0x000ea4000c1e1100 */
[----:B--2---:R-:W-:Y:S01]  /*5860*/  I2FP.F32.U32 R22, R4 ;  /* 0x0000000400167245 */ /* 0x004fe20000201000 */
[----:B------:R-:W-:Y:S06]  /*5870*/  BRA `(.L_x_9129) ;  /* 0x0000000c002c7947 */ /* 0x000fec0003800000 */
.L_x_9126:
        /* <DEDUP_REMOVED lines=9> */
.L_x_9131:
[----:B------:R-:W2:Y:S02]  /*5910*/  LDG.E R4, desc[UR36][R4.64] ;  /* 0x0000002404047981 */ /* 0x000ea4000c1e1900 */
[----:B--2---:R-:W-:Y:S01]  /*5920*/  I2FP.F32.S32 R22, R4 ;  /* 0x0000000400167245 */ /* 0x004fe20000201400 */
[----:B------:R-:W-:Y:S06]  /*5930*/  BRA `(.L_x_9129) ;  /* 0x0000000800fc7947 */ /* 0x000fec0003800000 */
.L_x_9130:
[----:B------:R-:W2:Y:S02]  /*5940*/  LDG.E.U16 R4, desc[UR36][R4.64] ;  /* 0x0000002404047981 */ /* 0x000ea4000c1e1500 */
[----:B--2---:R0:W2:Y:S01]  /*5950*/  I2F.S16 R22, R4 ;  /* 0x0000000400167306 */ /* 0x0040a20000101400 */
[----:B------:R-:W-:Y:S05]  /*5960*/  BRA `(.L_x_9129) ;  /* 0x0000000800f07947 */ /* 0x000fea0003800000 */
.L_x_9125:
        /* <DEDUP_REMOVED lines=8> */
.L_x_9133:
[----:B------:R-:W2:Y:S02]  /*59f0*/  LDG.E.U16 R4, desc[UR36][R4.64] ;  /* 0x0000002404047981 */ /* 0x000ea4000c1e1500 */
[----:B--2---:R-:W-:Y:S01]  /*5a00*/  HADD2.F32 R22, -RZ, R4.H0_H0 ;  /* 0x20000004ff167230 */ /* 0x004fe20000004100 */
[----:B------:R-:W-:Y:S06]  /*5a10*/  BRA `(.L_x_9129) ;  /* 0x0000000800c47947 */ /* 0x000fec0003800000 */
.L_x_9132:
        /* <DEDUP_REMOVED lines=8> */
.L_x_9135:
[----:B------:R-:W2:Y:S02]  /*5aa0*/  LDG.E.U16 R4, desc[UR36][R4.64] ;  /* 0x0000002404047981 */ /* 0x000ea4000c1e1500 */
[----:B--2---:R-:W-:Y:S01]  /*5ab0*/  HADD2.F32 R22, -RZ, R4.H0_H0 ;  /* 0x20000004ff167230 */ /* 0x004fe20000004100 */
[----:B------:R-:W-:Y:S06]  /*5ac0*/  BRA `(.L_x_9129) ;  /* 0x0000000800987947 */ /* 0x000fec0003800000 */
.L_x_9134:
[----:B------:R-:W2:Y:S01]  /*5ad0*/  LDG.E.64 R4, desc[UR36][R4.64] ;  /* 0x0000002404047981 */ /* 0x000ea2000c1e1b00 */
[----:B------:R-:W-:Y:S01]  /*5ae0*/  UMOV UR4, 0xf0000000 ;  /* 0xf000000000047882 */ /* 0x000fe20000000000 */
[----:B------:R-:W-:Y:S01]  /*5af0*/  UMOV UR5, 0x380fffff ;  /* 0x380fffff00057882 */ /* 0x000fe20000000000 */
[----:B--2---:R-:W0:Y:S01]  /*5b00*/  F2F.F32.F64 R22, R4 ;  /* 0x0000000400167310 */ /* 0x004e220000301000 */
[----:B------:R-:W-:-:S14]  /*5b10*/  DSETP.GEU.AND P0, PT, |R4|, UR4, PT ;  /* 0x0000000404007e2a */ /* 0x000fdc000bf0e200 */
[----:B0-----:R-:W-:Y:S01]  /*5b20*/  @!P0 FMUL R22, R22, 1.175494350822287508e-38 ;  /* 0x0080000016168820 */ /* 0x001fe20000400000 */
[----:B------:R-:W-:Y:S06]  /*5b30*/  BRA `(.L_x_9129) ;  /* 0x00000008007c7947 */ /* 0x000fec0003800000 */
.L_x_9124:
        /* <DEDUP_REMOVED lines=12> */
.L_x_9138:
[----:B------:R-:W2:Y:S01]  /*5c00*/  LDG.E.64 R4, desc[UR36][R4.64] ;  /* 0x0000002404047981 */ /* 0x000ea2000c1e1b00 */
[----:B------:R-:W-:Y:S01]  /*5c10*/  UMOV UR4, 0xf0000000 ;  /* 0xf000000000047882 */ /* 0x000fe20000000000 */
[----:B------:R-:W-:Y:S01]  /*5c20*/  UMOV UR5, 0x380fffff ;  /* 0x380fffff00057882 */ /* 0x000fe20000000000 */
[----:B--2---:R-:W0:Y:S01]  /*5c30*/  F2F.F32.F64 R22, R4 ;  /* 0x0000000400167310 */ /* 0x004e220000301000 */
[----:B------:R-:W-:-:S14]  /*5c40*/  DSETP.GEU.AND P0, PT, |R4|, UR4, PT ;  /* 0x0000000404007e2a */ /* 0x000fdc000bf0e200 */
[----:B0-----:R-:W-:Y:S01]  /*5c50*/  @!P0 FMUL R22, R22, 1.175494350822287508e-38 ;  /* 0x0080000016168820 */ /* 0x001fe20000400000 */
[----:B------:R-:W-:Y:S06]  /*5c60*/  BRA `(.L_x_9129) ;  /* 0x0000000800307947 */ /* 0x000fec0003800000 */
.L_x_9137:
        /* <DEDUP_REMOVED lines=26> */
.L_x_9140:
        /* <DEDUP_REMOVED lines=13> */
.L_x_9139:
[----:B------:R-:W2:Y:S02]  /*5ee0*/  LDG.E.U16 R4, desc[UR36][R4.64] ;  /* 0x0000002404047981 */ /* 0x000ea4000c1e1500 */
[----:B--2---:R-:W-:Y:S01]  /*5ef0*/  IMAD.U32 R22, R4, 0x10000, RZ ;  /* 0x0001000004167824 */ /* 0x004fe200078e00ff */
[----:B------:R-:W-:Y:S06]  /*5f00*/  BRA `(.L_x_9129) ;  /* 0x0000000400887947 */ /* 0x000fec0003800000 */
.L_x_9136:
        /* <DEDUP_REMOVED lines=11> */
.L_x_9143:
        /* <DEDUP_REMOVED lines=20> */
.L_x_9145:
[----:B------:R-:W-:Y:S05]  /*6100*/  BSYNC B0 ;  /* 0x0000000000007941 */ /* 0x000fea0003800000 */
.L_x_9144:
[----:B------:R-:W-:Y:S01]  /*6110*/  IMAD.SHL.U32 R3, R3, 0x100000, RZ ;  /* 0x0010000003037824 */ /* 0x000fe200078e00ff */
[----:B------:R-:W-:-:S04]  /*6120*/  LEA R5, R0, 0x3b800000, 0x17 ;  /* 0x3b80000000057811 */ /* 0x000fc800078eb8ff */
[----:B------:R-:W-:Y:S01]  /*6130*/  LOP3.LUT R22, R5, R3, R22, 0xfe, !PT ;  /* 0x0000000305167212 */ /* 0x000fe200078efe16 */
[----:B------:R-:W-:Y:S06]  /*6140*/  BRA `(.L_x_9129) ;  /* 0x0000000000f87947 */ /* 0x000fec0003800000 */
.L_x_9142:
        /* <DEDUP_REMOVED lines=20> */
.L_x_9147:
[----:B------:R-:W-:Y:S05]  /*6290*/  BSYNC B0 ;  /* 0x0000000000007941 */ /* 0x000fea0003800000 */
.L_x_9146:
[----:B------:R-:W-:Y:S01]  /*62a0*/  IMAD.SHL.U32 R3, R3, 0x200000, RZ ;  /* 0x0020000003037824 */ /* 0x000fe200078e00ff */
[----:B------:R-:W-:-:S04]  /*62b0*/  LEA R5, R0, 0x37800000, 0x17 ;  /* 0x3780000000057811 */ /* 0x000fc800078eb8ff */
[----:B------:R-:W-:Y:S01]  /*62c0*/  LOP3.LUT R22, R5, R3, R22, 0xfe, !PT ;  /* 0x0000000305167212 */ /* 0x000fe200078efe16 */
[----:B------:R-:W-:Y:S06]  /*62d0*/  BRA `(.L_x_9129) ;  /* 0x0000000000947947 */ /* 0x000fec0003800000 */
.L_x_9141:
        /* <DEDUP_REMOVED lines=14> */
.L_x_9128:
        /* <DEDUP_REMOVED lines=16> */
.L_x_9150:
[----:B------:R-:W-:Y:S01]  /*64c0*/  IMAD.MOV.U32 R22, RZ, RZ, RZ ;  /* 0x000000ffff167224 */ /* 0x000fe200078e00ff */
[----:B------:R-:W-:Y:S06]  /*64d0*/  BRA `(.L_x_9129) ;  /* 0x0000000000147947 */ /* 0x000fec0003800000 */
.L_x_9149:
[----:B------:R-:W2:Y:S02]  /*64e0*/  LDG.E.64 R4, desc[UR36][R4.64] ;  /* 0x0000002404047981 */ /* 0x000ea4000c1e1b00 */
[----:B--2---:R0:W2:Y:S01]  /*64f0*/  I2F.U64 R22, R4 ;  /* 0x0000000400167312 */ /* 0x0040a20000301000 */
[----:B------:R-:W-:Y:S05]  /*6500*/  BRA `(.L_x_9129) ;  /* 0x0000000000087947 */ /* 0x000fea0003800000 */
.L_x_9148:
[----:B------:R-:W2:Y:S02]  /*6510*/  LDG.E R4, desc[UR36][R4.64] ;  /* 0x0000002404047981 */ /* 0x000ea4000c1e1900 */
[----:B--2---:R-:W-:-:S07]  /*6520*/  I2FP.F32.U32 R22, R4 ;  /* 0x0000000400167245 */ /* 0x004fce0000201000 */
.L_x_9129:
[----:B------:R-:W-:Y:S05]  /*6530*/  BSYNC B6 ;  /* 0x0000000000067941 */ /* 0x000fea0003800000 */
.L_x_9123:
[----:B------:R-:W1:Y:S01]  /*6540*/  LDC.U8 R6, c[0x0][0x23d] ;  /* 0x00008f40ff067b82 */ /* 0x000e620000000000 */
[----:B------:R-:W-:Y:S01]  /*6550*/  ULDC UR4, c[0x0][0x244] ;  /* 0x0000910000047ab9 */ /* 0x000fe20000000800 */
[----:B------:R-:W-:Y:S01]  /*6560*/  BSSY B6, `(.L_x_9151) ;  /* 0x00000e1000067945 */ /* 0x000fe20003800000 */
        /* <DEDUP_REMOVED lines=18> */
.L_x_9155:
[----:B------:R-:W2:Y:S02]  /*6690*/  LDG.E.U8 R4, desc[UR36][R4.64] ;  /* 0x0000002404047981 */ /* 0x000ea4000c1e1100 */
[----:B--2---:R-:W-:Y:S01]  /*66a0*/  I2FP.F32.U32 R23, R4 ;  /* 0x0000000400177245 */ /* 0x004fe20000201000 */
[----:B------:R-:W-:Y:S06]  /*66b0*/  BRA `(.L_x_9157) ;  /* 0x0000000c002c7947 */ /* 0x000fec0003800000 */
.L_x_9154:
        /* <DEDUP_REMOVED lines=9> */
.L_x_9159:
[----:B------:R-:W2:Y:S02]  /*6750*/  LDG.E R4, desc[UR36][R4.64] ;  /* 0x0000002404047981 */ /* 0x000ea4000c1e1900 */
[----:B--2---:R-:W-:Y:S01]  /*6760*/  I2FP.F32.S32 R23, R4 ;  /* 0x0000000400177245 */ /* 0x004fe20000201400 */
[----:B------:R-:W-:Y:S06]  /*6770*/  BRA `(.L_x_9157) ;  /* 0x0000000800fc7947 */ /* 0x000fec0003800000 */
.L_x_9158:
[----:B------:R-:W2:Y:S02]  /*6780*/  LDG.E.U16 R4, desc[UR36][R4.64] ;  /* 0x0000002404047981 */ /* 0x000ea4000c1e1500 */
[----:B--2---:R2:W0:Y:S01]  /*6790*/  I2F.S16 R23, R4 ;  /* 0x0000000400177306 */ /* 0x0044220000101400 */
[----:B------:R-:W-:Y:S05]  /*67a0*/  BRA `(.L_x_9157) ;  /* 0x0000000800f07947 */ /* 0x000fea0003800000 */
.L_x_9153:
        /* <DEDUP_REMOVED lines=8> */
.L_x_9161:
[----:B------:R-:W2:Y:S02]  /*6830*/  LDG.E.U16 R4, desc[UR36][R4.64] ;  /* 0x0000002404047981 */ /* 0x000ea4000c1e1500 */
[----:B--2---:R-:W-:Y:S01]  /*6840*/  HADD2.F32 R23, -RZ, R4.H0_H0 ;  /* 0x20000004ff177230 */ /* 0x004fe20000004100 */
[----:B------:R-:W-:Y:S06]  /*6850*/  BRA `(.L_x_9157) ;  /* 0x0000000800c47947 */ /* 0x000fec0003800000 */
.L_x_9160:
        /* <DEDUP_REMOVED lines=8> */
.L_x_9163:
[----:B------:R-:W2:Y:S02]  /*68e0*/  LDG.E.U16 R4, desc[UR36][R4.64] ;  /* 0x0000002404047981 */ /* 0x000ea4000c1e1500 */
[----:B--2---:R-:W-:Y:S01]  /*68f0*/  HADD2.F32 R23, -RZ, R4.H0_H0 ;  /* 0x20000004ff177230 */ /* 0x004fe20000004100 */
[----:B------:R-:W-:Y:S06]  /*6900*/  BRA `(.L_x_9157) ;  /* 0x0000000800987947 */ /* 0x000fec0003800000 */
.L_x_9162:
[----:B------:R-:W2:Y:S01]  /*6910*/  LDG.E.64 R4, desc[UR36][R4.64] ;  /* 0x0000002404047981 */ /* 0x000ea2000c1e1b00 */
[----:B------:R-:W-:Y:S01]  /*6920*/  UMOV UR4, 0xf0000000 ;  /* 0xf000000000047882 */ /* 0x000fe20000000000 */
[----:B------:R-:W-:Y:S01]  /*6930*/  UMOV UR5, 0x380fffff ;  /* 0x380fffff00057882 */ /* 0x000fe20000000000 */
[----:B--2---:R-:W0:Y:S01]  /*6940*/  F2F.F32.F64 R23, R4 ;  /* 0x0000000400177310 */ /* 0x004e220000301000 */
[----:B------:R-:W-:-:S14]  /*6950*/  DSETP.GEU.AND P0, PT, |R4|, UR4, PT ;  /* 0x0000000404007e2a */ /* 0x000fdc000bf0e200 */
[----:B0-----:R-:W-:Y:S01]  /*6960*/  @!P0 FMUL R23, R23, 1.175494350822287508e-38 ;  /* 0x0080000017178820 */ /* 0x001fe20000400000 */
[----:B------:R-:W-:Y:S06]  /*6970*/  BRA `(.L_x_9157) ;  /* 0x00000008007c7947 */ /* 0x000fec0003800000 */
.L_x_9152:
        /* <DEDUP_REMOVED lines=12> */
.L_x_9166:
[----:B------:R-:W2:Y:S01]  /*6a40*/  LDG.E.64 R4, desc[UR36][R4.64] ;  /* 0x0000002404047981 */ /* 0x000ea2000c1e1b00 */
[----:B------:R-:W-:Y:S01]  /*6a50*/  UMOV UR4, 0xf0000000 ;  /* 0xf000000000047882 */ /* 0x000fe20000000000 */
[----:B------:R-:W-:Y:S01]  /*6a60*/  UMOV UR5, 0x380fffff ;  /* 0x380fffff00057882 */ /* 0x000fe20000000000 */
[----:B--2---:R-:W0:Y:S01]  /*6a70*/  F2F.F32.F64 R23, R4 ;  /* 0x0000000400177310 */ /* 0x004e220000301000 */
[----:B------:R-:W-:-:S14]  /*6a80*/  DSETP.GEU.AND P0, PT, |R4|, UR4, PT ;  /* 0x0000000404007e2a */ /* 0x000fdc000bf0e200 */
[----:B0-----:R-:W-:Y:S01]  /*6a90*/  @!P0 FMUL R23, R23, 1.175494350822287508e-38 ;  /* 0x0080000017178820 */ /* 0x001fe20000400000 */
[----:B------:R-:W-:Y:S06]  /*6aa0*/  BRA `(.L_x_9157) ;  /* 0x0000000800307947 */ /* 0x000fec0003800000 */
.L_x_9165:
        /* <DEDUP_REMOVED lines=26> */
.L_x_9168:
        /* <DEDUP_REMOVED lines=13> */
.L_x_9167:
[----:B------:R-:W2:Y:S02]  /*6d20*/  LDG.E.U16 R4, desc[UR36][R4.64] ;  /* 0x0000002404047981 */ /* 0x000ea4000c1e1500 */
[----:B--2---:R-:W-:Y:S01]  /*6d30*/  IMAD.U32 R23, R4, 0x10000, RZ ;  /* 0x0001000004177824 */ /* 0x004fe200078e00ff */
[----:B------:R-:W-:Y:S06]  /*6d40*/  BRA `(.L_x_9157) ;  /* 0x0000000400887947 */ /* 0x000fec0003800000 */
.L_x_9164:
        /* <DEDUP_REMOVED lines=11> */
.L_x_9171:
        /* <DEDUP_REMOVED lines=20> */
.L_x_9173:
[----:B------:R-:W-:Y:S05]  /*6f40*/  BSYNC B0 ;  /* 0x0000000000007941 */ /* 0x000fea0003800000 */
.L_x_9172:
[----:B------:R-:W-:Y:S01]  /*6f50*/  IMAD.SHL.U32 R3, R3, 0x100000, RZ ;  /* 0x0010000003037824 */ /* 0x000fe200078e00ff */
[----:B------:R-:W-:-:S04]  /*6f60*/  LEA R0, R0, 0x3b800000, 0x17 ;  /* 0x3b80000000007811 */ /* 0x000fc800078eb8ff */
[----:B------:R-:W-:Y:S01]  /*6f70*/  LOP3.LUT R23, R0, R3, R23, 0xfe, !PT ;  /* 0x0000000300177212 */ /* 0x000fe200078efe17 */
[----:B------:R-:W-:Y:S06]  /*6f80*/  BRA `(.L_x_9157) ;  /* 0x0000000000f87947 */ /* 0x000fec0003800000 */
.L_x_9170:
        /* <DEDUP_REMOVED lines=20> */
.L_x_9175:
[----:B------:R-:W-:Y:S05]  /*70d0*/  BSYNC B0 ;  /* 0x0000000000007941 */ /* 0x000fea0003800000 */
.L_x_9174:
[----:B------:R-:W-:Y:S01]  /*70e0*/  IMAD.SHL.U32 R3, R3, 0x200000, RZ ;  /* 0x0020000003037824 */ /* 0x000fe200078e00ff */
[----:B------:R-:W-:-:S04]  /*70f0*/  LEA R0, R0, 0x37800000, 0x17 ;  /* 0x3780000000007811 */ /* 0x000fc800078eb8ff */
[----:B------:R-:W-:Y:S01]  /*7100*/  LOP3.LUT R23, R0, R3, R23, 0xfe, !PT ;  /* 0x0000000300177212 */ /* 0x000fe200078efe17 */
[----:B------:R-:W-:Y:S06]  /*7110*/  BRA `(.L_x_9157) ;  /* 0x0000000000947947 */ /* 0x000fec0003800000 */
.L_x_9169:
        /* <DEDUP_REMOVED lines=14> */
.L_x_9156:
        /* <DEDUP_REMOVED lines=16> */
.L_x_9178:
[----:B------:R-:W-:Y:S01]  /*7300*/  IMAD.MOV.U32 R23, RZ, RZ, RZ ;  /* 0x000000ffff177224 */ /* 0x000fe200078e00ff */
[----:B------:R-:W-:Y:S06]  /*7310*/  BRA `(.L_x_9157) ;  /* 0x0000000000147947 */ /* 0x000fec0003800000 */
.L_x_9177:
[----:B------:R-:W2:Y:S02]  /*7320*/  LDG.E.64 R4, desc[UR36][R4.64] ;  /* 0x0000002404047981 */ /* 0x000ea4000c1e1b00 */
[----:B--2---:R0:W1:Y:S01]  /*7330*/  I2F.U64 R23, R4 ;  /* 0x0000000400177312 */ /* 0x0040620000301000 */
[----:B------:R-:W-:Y:S05]  /*7340*/  BRA `(.L_x_9157) ;  /* 0x0000000000087947 */ /* 0x000fea0003800000 */
.L_x_9176:
[----:B------:R-:W2:Y:S02]  /*7350*/  LDG.E R4, desc[UR36][R4.64] ;  /* 0x0000002404047981 */ /* 0x000ea4000c1e1900 */
[----:B--2---:R-:W-:-:S07]  /*7360*/  I2FP.F32.U32 R23, R4 ;  /* 0x0000000400177245 */ /* 0x004fce0000201000 */
.L_x_9157:
[----:B------:R-:W-:Y:S05]  /*7370*/  BSYNC B6 ;  /* 0x0000000000067941 */ /* 0x000fea0003800000 */
.L_x_9151:
[----:B------:R-:W3:Y:S01]  /*7380*/  LDC.U8 R6, c[0x0][0x23e] ;  /* 0x00008f80ff067b82 */ /* 0x000ee20000000000 */
[----:B------:R-:W-:Y:S01]  /*7390*/  ULDC UR4, c[0x0][0x248] ;  /* 0x0000920000047ab9 */ /* 0x000fe20000000800 */
[----:B------:R-:W-:Y:S01]  /*73a0*/  BSSY B6, `(.L_x_9179) ;  /* 0x00000e1000067945 */ /* 0x000fe20003800000 */
[----:B------:R-:W-:-:S05]  /*73b0*/  IMAD R3, R24, UR4, RZ ;  /* 0x0000000418037c24 */ /* 0x000fca000f8e02ff */
[----:B0-2---:R-:W0:Y:S01]  /*73c0*/  LDC.64 R4, c[0x0][0x230] ;  /* 0x00008c00ff047b82 */ /* 0x005e220000000a00 */
[----:B---3--:R-:W-:-:S04]  /*73d0*/  PRMT R0, R6, 0x9910, RZ ;  /* 0x0000991006007816 */ /* 0x008fc800000000ff */
        /* <DEDUP_REMOVED lines=15> */
.L_x_9183:
[----:B------:R-:W2:Y:S02]  /*74d0*/  LDG.E.U8 R4, desc[UR36][R4.64] ;  /* 0x0000002404047981 */ /* 0x000ea4000c1e1100 */
[----:B--2---:R-:W-:Y:S01]  /*74e0*/  I2FP.F32.U32 R24, R4 ;  /* 0x0000000400187245 */ /* 0x004fe20000201000 */
[----:B------:R-:W-:Y:S06]  /*74f0*/  BRA `(.L_x_9185) ;  /* 0x0000000c002c7947 */ /* 0x000fec0003800000 */
.L_x_9182:
        /* <DEDUP_REMOVED lines=9> */
.L_x_9187:
[----:B------:R-:W2:Y:S02]  /*7590*/  LDG.E R4, desc[UR36][R4.64] ;  /* 0x0000002404047981 */ /* 0x000ea4000c1e1900 */
[----:B--2---:R-:W-:Y:S01]  /*75a0*/  I2FP.F32.S32 R24, R4 ;  /* 0x0000000400187245 */ /* 0x004fe20000201400 */
[----:B------:R-:W-:Y:S06]  /*75b0*/  BRA `(.L_x_9185) ;  /* 0x0000000800fc7947 */ /* 0x000fec0003800000 */
.L_x_9186:
[----:B------:R-:W2:Y:S02]  /*75c0*/  LDG.E.U16 R4, desc[UR36][R4.64] ;  /* 0x0000002404047981 */ /* 0x000ea4000c1e1500 */
[----:B--2---:R0:W2:Y:S01]  /*75d0*/  I2F.S16 R24, R4 ;  /* 0x0000000400187306 */ /* 0x0040a20000101400 */
[----:B------:R-:W-:Y:S05]  /*75e0*/  BRA `(.L_x_9185) ;  /* 0x0000000800f07947 */ /* 0x000fea0003800000 */
.L_x_9181:
        /* <DEDUP_REMOVED lines=8> */
.L_x_9189:
[----:B------:R-:W2:Y:S02]  /*7670*/  LDG.E.U16 R4, desc[UR36][R4.64] ;  /* 0x0000002404047981 */ /* 0x000ea4000c1e1500 */
[----:B--2---:R-:W-:Y:S01]  /*7680*/  HADD2.F32 R24, -RZ, R4.H0_H0 ;  /* 0x20000004ff187230 */ /* 0x004fe20000004100 */
[----:B------:R-:W-:Y:S06]  /*7690*/  BRA `(.L_x_9185) ;  /* 0x0000000800c47947 */ /* 0x000fec0003800000 */
.L_x_9188:
        /* <DEDUP_REMOVED lines=8> */
.L_x_9191:
[----:B------:R-:W2:Y:S02]  /*7720*/  LDG.E.U16 R4, desc[UR36][R4.64] ;  /* 0x0000002404047981 */ /* 0x000ea4000c1e1500 */
[----:B--2---:R-:W-:Y:S01]  /*7730*/  HADD2.F32 R24, -RZ, R4.H0_H0 ;  /* 0x20000004ff187230 */ /* 0x004fe20000004100 */
[----:B------:R-:W-:Y:S06]  /*7740*/  BRA `(.L_x_9185) ;  /* 0x0000000800987947 */ /* 0x000fec0003800000 */
.L_x_9190:
[----:B------:R-:W2:Y:S01]  /*7750*/  LDG.E.64 R4, desc[UR36][R4.64] ;  /* 0x0000002404047981 */ /* 0x000ea2000c1e1b00 */
[----:B------:R-:W-:Y:S01]  /*7760*/  UMOV UR4, 0xf0000000 ;  /* 0xf000000000047882 */ /* 0x000fe20000000000 */
[----:B------:R-:W-:Y:S01]  /*7770*/  UMOV UR5, 0x380fffff ;  /* 0x380fffff00057882 */ /* 0x000fe20000000000 */
[----:B--2---:R-:W0:Y:S01]  /*7780*/  F2F.F32.F64 R24, R4 ;  /* 0x0000000400187310 */ /* 0x004e220000301000 */
[----:B------:R-:W-:-:S14]  /*7790*/  DSETP.GEU.AND P0, PT, |R4|, UR4, PT ;  /* 0x0000000404007e2a */ /* 0x000fdc000bf0e200 */
[----:B0-----:R-:W-:Y:S01]  /*77a0*/  @!P0 FMUL R24, R24, 1.175494350822287508e-38 ;  /* 0x0080000018188820 */ /* 0x001fe20000400000 */
[----:B------:R-:W-:Y:S06]  /*77b0*/  BRA `(.L_x_9185) ;  /* 0x00000008007c7947 */ /* 0x000fec0003800000 */
.L_x_9180:
        /* <DEDUP_REMOVED lines=12> */
.L_x_9194:
[----:B------:R-:W2:Y:S01]  /*7880*/  LDG.E.64 R4, desc[UR36][R4.64] ;  /* 0x0000002404047981 */ /* 0x000ea2000c1e1b00 */
[----:B------:R-:W-:Y:S01]  /*7890*/  UMOV UR4, 0xf0000000 ;  /* 0xf000000000047882 */ /* 0x000fe20000000000 */
[----:B------:R-:W-:Y:S01]  /*78a0*/  UMOV UR5, 0x380fffff ;  /* 0x380fffff00057882 */ /* 0x000fe20000000000 */
[----:B--2---:R-:W0:Y:S01]  /*78b0*/  F2F.F32.F64 R24, R4 ;  /* 0x0000000400187310 */ /* 0x004e220000301000 */
[----:B------:R-:W-:-:S14]  /*78c0*/  DSETP.GEU.AND P0, PT, |R4|, UR4, PT ;  /* 0x0000000404007e2a */ /* 0x000fdc000bf0e200 */
[----:B0-----:R-:W-:Y:S01]  /*78d0*/  @!P0 FMUL R24, R24, 1.175494350822287508e-38 ;  /* 0x0080000018188820 */ /* 0x001fe20000400000 */
[----:B------:R-:W-:Y:S06]  /*78e0*/  BRA `(.L_x_9185) ;  /* 0x0000000800307947 */ /* 0x000fec0003800000 */
.L_x_9193:
        /* <DEDUP_REMOVED lines=26> */
.L_x_9196:
        /* <DEDUP_REMOVED lines=13> */
.L_x_9195:
[----:B------:R-:W2:Y:S02]  /*7b60*/  LDG.E.U16 R4, desc[UR36][R4.64] ;  /* 0x0000002404047981 */ /* 0x000ea4000c1e1500 */
[----:B--2---:R-:W-:Y:S01]  /*7b70*/  IMAD.U32 R24, R4, 0x10000, RZ ;  /* 0x0001000004187824 */ /* 0x004fe200078e00ff */
[----:B------:R-:W-:Y:S06]  /*7b80*/  BRA `(.L_x_9185) ;  /* 0x0000000400887947 */ /* 0x000fec0003800000 */
.L_x_9192:
        /* <DEDUP_REMOVED lines=11> */
.L_x_9199:
        /* <DEDUP_REMOVED lines=20> */
.L_x_9201:
[----:B------:R-:W-:Y:S05]  /*7d80*/  BSYNC B0 ;  /* 0x0000000000007941 */ /* 0x000fea0003800000 */
.L_x_9200:
[----:B------:R-:W-:Y:S01]  /*7d90*/  IMAD.SHL.U32 R3, R3, 0x100000, RZ ;  /* 0x0010000003037824 */ /* 0x000fe200078e00ff */
[----:B------:R-:W-:-:S04]  /*7da0*/  LEA R5, R0, 0x3b800000, 0x17 ;  /* 0x3b80000000057811 */ /* 0x000fc800078eb8ff */
[----:B------:R-:W-:Y:S01]  /*7db0*/  LOP3.LUT R24, R5, R3, R24, 0xfe, !PT ;  /* 0x0000000305187212 */ /* 0x000fe200078efe18 */
[----:B------:R-:W-:Y:S06]  /*7dc0*/  BRA `(.L_x_9185) ;  /* 0x0000000000f87947 */ /* 0x000fec0003800000 */
.L_x_9198:
        /* <DEDUP_REMOVED lines=20> */
.L_x_9203:
[----:B------:R-:W-:Y:S05]  /*7f10*/  BSYNC B0 ;  /* 0x0000000000007941 */ /* 0x000fea0003800000 */
.L_x_9202:
[----:B------:R-:W-:Y:S01]  /*7f20*/  IMAD.SHL.U32 R3, R3, 0x200000, RZ ;  /* 0x0020000003037824 */ /* 0x000fe200078e00ff */
[----:B------:R-:W-:-:S04]  /*7f30*/  LEA R5, R0, 0x37800000, 0x17 ;  /* 0x3780000000057811 */ /* 0x000fc800078eb8ff */
[----:B------:R-:W-:Y:S01]  /*7f40*/  LOP3.LUT R24, R5, R3, R24, 0xfe, !PT ;  /* 0x0000000305187212 */ /* 0x000fe200078efe18 */
[----:B------:R-:W-:Y:S06]  /*7f50*/  BRA `(.L_x_9185) ;  /* 0x0000000000947947 */ /* 0x000fec0003800000 */
.L_x_9197:
        /* <DEDUP_REMOVED lines=14> */
.L_x_9184:
        /* <DEDUP_REMOVED lines=16> */
.L_x_9206:
[----:B------:R-:W-:Y:S01]  /*8140*/  IMAD.MOV.U32 R24, RZ, RZ, RZ ;  /* 0x000000ffff187224 */ /* 0x000fe200078e00ff */
[----:B------:R-:W-:Y:S06]  /*8150*/  BRA `(.L_x_9185) ;  /* 0x0000000000147947 */ /* 0x000fec0003800000 */
.L_x_9205:
[----:B------:R-:W2:Y:S02]  /*8160*/  LDG.E.64 R4, desc[UR36][R4.64] ;  /* 0x0000002404047981 */ /* 0x000ea4000c1e1b00 */
[----:B--2---:R0:W2:Y:S01]  /*8170*/  I2F.U64 R24, R4 ;  /* 0x0000000400187312 */ /* 0x0040a20000301000 */
[----:B------:R-:W-:Y:S05]  /*8180*/  BRA `(.L_x_9185) ;  /* 0x0000000000087947 */ /* 0x000fea0003800000 */
.L_x_9204:
[----:B------:R-:W2:Y:S02]  /*8190*/  LDG.E R4, desc[UR36][R4.64] ;  /* 0x0000002404047981 */ /* 0x000ea4000c1e1900 */
[----:B--2---:R-:W-:-:S07]  /*81a0*/  I2FP.F32.U32 R24, R4 ;  /* 0x0000000400187245 */ /* 0x004fce0000201000 */
.L_x_9185:
[----:B------:R-:W-:Y:S05]  /*81b0*/  BSYNC B6 ;  /* 0x0000000000067941 */ /* 0x000fea0003800000 */
.L_x_9179:
[----:B------:R-:W-:-:S07]  /*81c0*/  VIADD R16, R16, 0x80 ;  /* 0x0000008010107836 */ /* 0x000fce0000000000 */
.L_x_9122:
[----:B------:R-:W-:Y:S05]  /*81d0*/  BSYNC B7 ;  /* 0x0000000000077941 */ /* 0x000fea0003800000 */
.L_x_9121:
[----:B------:R-:W-:Y:S01]  /*81e0*/  ISETP.GE.AND P0, PT, R16, R19, PT ;  /* 0x000000131000720c */ /* 0x000fe20003f06270 */
[----:B------:R-:W-:Y:S01]  /*81f0*/  BSSY B7, `(.L_x_9207) ;  /* 0x00002aa000077945 */ /* 0x000fe20003800000 */
[----:B------:R-:W-:-:S11]  /*8200*/  CS2R R26, SRZ ;  /* 0x00000000001a7805 */ /* 0x000fd6000001ff00 */
[----:B------:R-:W-:Y:S05]  /*8210*/  @P0 BRA `(.L_x_9208) ;  /* 0x00000028009c0947 */ /* 0x000fea0003800000 */
[----:B0-23--:R-:W0:Y:S01]  /*8220*/  LDC.64 R4, c[0x0][0x220] ;  /* 0x00008800ff047b82 */ /* 0x00de220000000a00 */
        /* <DEDUP_REMOVED lines=20> */
.L_x_9213:
[----:B------:R-:W2:Y:S02]  /*8370*/  LDG.E.U8 R4, desc[UR36][R4.64] ;  /* 0x0000002404047981 */ /* 0x000ea4000c1e1100 */
[----:B--2---:R-:W-:Y:S01]  /*8380*/  I2FP.F32.U32 R26, R4 ;  /* 0x00000004001a7245 */ /* 0x004fe20000201000 */
[----:B------:R-:W-:Y:S06]  /*8390*/  BRA `(.L_x_9215) ;  /* 0x0000000c002c7947 */ /* 0x000fec0003800000 */
.L_x_9212:
        /* <DEDUP_REMOVED lines=9> */
.L_x_9217:
[----:B------:R-:W2:Y:S02]  /*8430*/  LDG.E R4, desc[UR36][R4.64] ;  /* 0x0000002404047981 */ /* 0x000ea4000c1e1900 */
[----:B--2---:R-:W-:Y:S01]  /*8440*/  I2FP.F32.S32 R26, R4 ;  /* 0x00000004001a7245 */ /* 0x004fe20000201400 */
[----:B------:R-:W-:Y:S06]  /*8450*/  BRA `(.L_x_9215) ;  /* 0x0000000800fc7947 */ /* 0x000fec0003800000 */
.L_x_9216:
[----:B------:R-:W2:Y:S02]  /*8460*/  LDG.E.U16 R4, desc[UR36][R4.64] ;  /* 0x0000002404047981 */ /* 0x000ea4000c1e1500 */
[----:B--2---:R3:W0:Y:S01]  /*8470*/  I2F.S16 R26, R4 ;  /* 0x00000004001a7306 */ /* 0x0046220000101400 */
[----:B------:R-:W-:Y:S05]  /*8480*/  BRA `(.L_x_9215) ;  /* 0x0000000800f07947 */ /* 0x000fea0003800000 */
.L_x_9211:
        /* <DEDUP_REMOVED lines=8> */
.L_x_9219:
[----:B------:R-:W2:Y:S02]  /*8510*/  LDG.E.U16 R4, desc[UR36][R4.64] ;  /* 0x0000002404047981 */ /* 0x000ea4000c1e1500 */
[----:B--2---:R-:W-:Y:S01]  /*8520*/  HADD2.F32 R26, -RZ, R4.H0_H0 ;  /* 0x20000004ff1a7230 */ /* 0x004fe20000004100 */
[----:B------:R-:W-:Y:S06]  /*8530*/  BRA `(.L_x_9215) ;  /* 0x0000000800c47947 */ /* 0x000fec0003800000 */
.L_x_9218:
        /* <DEDUP_REMOVED lines=8> */
.L_x_9221:
[----:B------:R-:W2:Y:S02]  /*85c0*/  LDG.E.U16 R4, desc[UR36][R4.64] ;  /* 0x0000002404047981 */ /* 0x000ea4000c1e1500 */
[----:B--2---:R-:W-:Y:S01]  /*85d0*/  HADD2.F32 R26, -RZ, R4.H0_H0 ;  /* 0x20000004ff1a7230 */ /* 0x004fe20000004100 */
[----:B------:R-:W-:Y:S06]  /*85e0*/  BRA `(.L_x_9215) ;  /* 0x0000000800987947 */ /* 0x000fec0003800000 */
.L_x_9220:
[----:B------:R-:W2:Y:S01]  /*85f0*/  LDG.E.64 R4, desc[UR36][R4.64] ;  /* 0x0000002404047981 */ /* 0x000ea2000c1e1b00 */
[----:B------:R-:W-:Y:S01]  /*8600*/  UMOV UR4, 0xf0000000 ;  /* 0xf000000000047882 */ /* 0x000fe20000000000 */
[----:B------:R-:W-:Y:S01]  /*8610*/  UMOV UR5, 0x380fffff ;  /* 0x380fffff00057882 */ /* 0x000fe20000000000 */
[----:B--2---:R-:W0:Y:S01]  /*8620*/  F2F.F32.F64 R26, R4 ;  /* 0x00000004001a7310 */ /* 0x004e220000301000 */
[----:B------:R-:W-:-:S14]  /*8630*/  DSETP.GEU.AND P0, PT, |R4|, UR4, PT ;  /* 0x0000000404007e2a */ /* 0x000fdc000bf0e200 */
[----:B0-----:R-:W-:Y:S01]  /*8640*/  @!P0 FMUL R26, R26, 1.175494350822287508e-38 ;  /* 0x008000001a1a8820 */ /* 0x001fe20000400000 */
[----:B------:R-:W-:Y:S06]  /*8650*/  BRA `(.L_x_9215) ;  /* 0x00000008007c7947 */ /* 0x000fec0003800000 */
.L_x_9210:
        /* <DEDUP_REMOVED lines=12> */
.L_x_9224:
[----:B------:R-:W2:Y:S01]  /*8720*/  LDG.E.64 R4, desc[UR36][R4.64] ;  /* 0x0000002404047981 */ /* 0x000ea2000c1e1b00 */
[----:B------:R-:W-:Y:S01]  /*8730*/  UMOV UR4, 0xf0000000 ;  /* 0xf000000000047882 */ /* 0x000fe20000000000 */
[----:B------:R-:W-:Y:S01]  /*8740*/  UMOV UR5, 0x380fffff ;  /* 0x380fffff00057882 */ /* 0x000fe20000000000 */
[----:B--2---:R-:W0:Y:S01]  /*8750*/  F2F.F32.F64 R26, R4 ;  /* 0x00000004001a7310 */ /* 0x004e220000301000 */
[----:B------:R-:W-:-:S14]  /*8760*/  DSETP.GEU.AND P0, PT, |R4|, UR4, PT ;  /* 0x0000000404007e2a */ /* 0x000fdc000bf0e200 */
[----:B0-----:R-:W-:Y:S01]  /*8770*/  @!P0 FMUL R26, R26, 1.175494350822287508e-38 ;  /* 0x008000001a1a8820 */ /* 0x001fe20000400000 */
[----:B------:R-:W-:Y:S06]  /*8780*/  BRA `(.L_x_9215) ;  /* 0x0000000800307947 */ /* 0x000fec0003800000 */
.L_x_9223:
        /* <DEDUP_REMOVED lines=10> */
[----:B------:R-:W0:Y:S02]  /*8830*/  FLO.U32 R2, R0 ;  /* 0x0000000000027300 */ /* 0x000e2400000e0000 */
[----:B0-----:R-:W-:-:S04]  /*8840*/  IADD3 R2, -R2, 0x1f, RZ ;  /* 0x0000001f02027810 */ /* 0x001fc80007ffe1ff */
[C---:B------:R-:W-:Y:S01]  /*8850*/  ISETP.GT.U32.AND P0, PT, R2.reuse, 0x4, PT ;  /* 0x000000040200780c */ /* 0x040fe20003f04070 */
[----:B------:R-:W-:-:S05]  /*8860*/  VIADD R2, R2, 0xfffffffc ;  /* 0xfffffffc02027836 */ /* 0x000fca0000000000 */
[----:B------:R-:W-:Y:S01]  /*8870*/  SEL R3, R2, RZ, P0 ;  /* 0x000000ff02037207 */ /* 0x000fe20000000000 */
[----:B------:R-:W-:-:S03]  /*8880*/  VIADD R2, R0, 0x1000000 ;  /* 0x0100000000027836 */ /* 0x000fc60000000000 */
[C---:B------:R-:W-:Y:S01]  /*8890*/  SHF.L.U32 R4, R0.reuse, R3, RZ ;  /* 0x0000000300047219 */ /* 0x040fe200000006ff */
[----:B------:R-:W-:Y:S01]  /*88a0*/  IMAD R7, R3, R6, 0x3c000000 ;  /* 0x3c00000003077424 */ /* 0x000fe200078e0206 */
[----:B------:R-:W-:Y:S01]  /*88b0*/  SHF.R.S32.HI R2, RZ, 0x8, R2 ;  /* 0x00000008ff027819 */ /* 0x000fe20000011402 */
[----:B------:R-:W-:-:S03]  /*88c0*/  VIADD R3, R0, 0xffffffff ;  /* 0xffffffff00037836 */ /* 0x000fc60000000000 */
[----:B------:R-:W-:Y:S02]  /*88d0*/  LEA.HI R7, R4, R7, RZ, 0x1c ;  /* 0x0000000704077211 */ /* 0x000fe400078fe0ff */
[----:B------:R-:W-:Y:S02]  /*88e0*/  SHF.R.S32.HI R3, RZ, 0x1f, R3 ;  /* 0x0000001fff037819 */ /* 0x000fe40000011403 */
[----:B------:R-:W-:-:S04]  /*88f0*/  LOP3.LUT R2, R7, 0x7f800000, R2, 0xf8, !PT ;  /* 0x7f80000007027812 */ /* 0x000fc800078ef802 */
[----:B------:R-:W-:-:S04]  /*8900*/  LOP3.LUT R3, R2, R3, RZ, 0x30, !PT ;  /* 0x0000000302037212 */ /* 0x000fc800078e30ff */
[----:B------:R-:W-:Y:S01]  /*8910*/  LOP3.LUT R26, R3, 0x80000000, R26, 0xf8, !PT ;  /* 0x80000000031a7812 */ /* 0x000fe200078ef81a */
[----:B------:R-:W-:Y:S06]  /*8920*/  BRA `(.L_x_9215) ;  /* 0x0000000400c87947 */ /* 0x000fec0003800000 */
.L_x_9226:
        /* <DEDUP_REMOVED lines=11> */
[----:B------:R-:W-:Y:S01]  /*89e0*/  LOP3.LUT R26, R26, 0x80000000, R3, 0xf8, !PT ;  /* 0x800000001a1a7812 */ /* 0x000fe200078ef803 */
[----:B------:R-:W-:Y:S06]  /*89f0*/  BRA `(.L_x_9215) ;  /* 0x0000000400947947 */ /* 0x000fec0003800000 */
.L_x_9225:
[----:B------:R-:W2:Y:S02]  /*8a00*/  LDG.E.U16 R4, desc[UR36][R4.64] ;  /* 0x0000002404047981 */ /* 0x000ea4000c1e1500 */
[----:B--2---:R-:W-:Y:S01]  /*8a10*/  IMAD.U32 R26, R4, 0x10000, RZ ;  /* 0x00010000041a7824 */ /* 0x004fe200078e00ff */
[----:B------:R-:W-:Y:S06]  /*8a20*/  BRA `(.L_x_9215) ;  /* 0x0000000400887947 */ /* 0x000fec0003800000 */
.L_x_9222:
        /* <DEDUP_REMOVED lines=11> */
.L_x_9229:
        /* <DEDUP_REMOVED lines=20> */
.L_x_9231:
[----:B------:R-:W-:Y:S05]  /*8c20*/  BSYNC B0 ;  /* 0x0000000000007941 */ /* 0x000fea0003800000 */
.L_x_9230:
[----:B------:R-:W-:Y:S01]  /*8c30*/  IMAD.SHL.U32 R2, R2, 0x100000, RZ ;  /* 0x0010000002027824 */ /* 0x000fe200078e00ff */
[----:B------:R-:W-:-:S04]  /*8c40*/  LEA R3, R0, 0x3b800000, 0x17 ;  /* 0x3b80000000037811 */ /* 0x000fc800078eb8ff */
[----:B------:R-:W-:Y:S01]  /*8c50*/  LOP3.LUT R26, R3, R2, R26, 0xfe, !PT ;  /* 0x00000002031a7212 */ /* 0x000fe200078efe1a */
[----:B------:R-:W-:Y:S06]  /*8c60*/  BRA `(.L_x_9215) ;  /* 0x0000000000f87947 */ /* 0x000fec0003800000 */
.L_x_9228:
        /* <DEDUP_REMOVED lines=20> */
.L_x_9233:
[----:B------:R-:W-:Y:S05]  /*8db0*/  BSYNC B0 ;  /* 0x0000000000007941 */ /* 0x000fea0003800000 */
.L_x_9232:
[----:B------:R-:W-:Y:S01]  /*8dc0*/  IMAD.SHL.U32 R2, R2, 0x200000, RZ ;  /* 0x0020000002027824 */ /* 0x000fe200078e00ff */
[----:B------:R-:W-:-:S04]  /*8dd0*/  LEA R3, R0, 0x37800000, 0x17 ;  /* 0x3780000000037811 */ /* 0x000fc800078eb8ff */
[----:B------:R-:W-:Y:S01]  /*8de0*/  LOP3.LUT R26, R3, R2, R26, 0xfe, !PT ;  /* 0x00000002031a7212 */ /* 0x000fe200078efe1a */
[----:B------:R-:W-:Y:S06]  /*8df0*/  BRA `(.L_x_9215) ;  /* 0x0000000000947947 */ /* 0x000fec0003800000 */
.L_x_9227:
        /* <DEDUP_REMOVED lines=14> */
.L_x_9214:
        /* <DEDUP_REMOVED lines=16> */
.L_x_9236:
[----:B------:R-:W-:Y:S01]  /*8fe0*/  IMAD.MOV.U32 R26, RZ, RZ, RZ ;  /* 0x000000ffff1a7224 */ /* 0x000fe200078e00ff */
[----:B------:R-:W-:Y:S06]  /*8ff0*/  BRA `(.L_x_9215) ;  /* 0x0000000000147947 */ /* 0x000fec0003800000 */
.L_x_9235:
[----:B------:R-:W2:Y:S02]  /*9000*/  LDG.E.64 R4, desc[UR36][R4.64] ;  /* 0x0000002404047981 */ /* 0x000ea4000c1e1b00 */
[----:B--2---:R0:W2:Y:S01]  /*9010*/  I2F.U64 R26, R4 ;  /* 0x00000004001a7312 */ /* 0x0040a20000301000 */
[----:B------:R-:W-:Y:S05]  /*9020*/  BRA `(.L_x_9215) ;  /* 0x0000000000087947 */ /* 0x000fea0003800000 */
.L_x_9234:
[----:B------:R-:W2:Y:S02]  /*9030*/  LDG.E R4, desc[UR36][R4.64] ;  /* 0x0000002404047981 */ /* 0x000ea4000c1e1900 */
[----:B--2---:R-:W-:-:S07]  /*9040*/  I2FP.F32.U32 R26, R4 ;  /* 0x00000004001a7245 */ /* 0x004fce0000201000 */
.L_x_9215:
[----:B------:R-:W-:Y:S05]  /*9050*/  BSYNC B6 ;  /* 0x0000000000067941 */ /* 0x000fea0003800000 */
.L_x_9209:
[----:B0-23--:R-:W0:Y:S01]  /*9060*/  LDC.U8 R4, c[0x0][0x23d] ;  /* 0x00008f40ff047b82 */ /* 0x00de220000000000 */
[----:B------:R-:W-:Y:S01]  /*9070*/  ULDC UR4, c[0x0][0x244] ;  /* 0x0000910000047ab9 */ /* 0x000fe20000000800 */
[----:B------:R-:W-:Y:S01]  /*9080*/  BSSY B6, `(.L_x_9237) ;  /* 0x00000e1000067945 */ /* 0x000fe20003800000 */
[----:B------:R-:W-:-:S05]  /*9090*/  IMAD R5, R16, UR4, RZ ;  /* 0x0000000410057c24 */ /* 0x000fca000f8e02ff */
[----:B------:R-:W2:Y:S01]  /*90a0*/  LDC.64 R2, c[0x0][0x228] ;  /* 0x00008a00ff027b82 */ /* 0x000ea20000000a00 */
[----:B0-----:R-:W-:-:S04]  /*90b0*/  PRMT R0, R4, 0x9910, RZ ;  /* 0x0000991004007816 */ /* 0x001fc800000000ff */
        /* <DEDUP_REMOVED lines=15> */
.L_x_9241:
[----:B------:R-:W2:Y:S02]  /*91b0*/  LDG.E.U8 R2, desc[UR36][R2.64] ;  /* 0x0000002402027981 */ /* 0x000ea4000c1e1100 */
[----:B--2---:R-:W-:Y:S01]  /*91c0*/  I2FP.F32.U32 R27, R2 ;  /* 0x00000002001b7245 */ /* 0x004fe20000201000 */
[----:B------:R-:W-:Y:S06]  /*91d0*/  BRA `(.L_x_9243) ;  /* 0x0000000c002c7947 */ /* 0x000fec0003800000 */
.L_x_9240:
        /* <DEDUP_REMOVED lines=9> */
.L_x_9245:
[----:B------:R-:W2:Y:S02]  /*9270*/  LDG.E R2, desc[UR36][R2.64] ;  /* 0x0000002402027981 */ /* 0x000ea4000c1e1900 */
[----:B--2---:R-:W-:Y:S01]  /*9280*/  I2FP.F32.S32 R27, R2 ;  /* 0x00000002001b7245 */ /* 0x004fe20000201400 */
[----:B------:R-:W-:Y:S06]  /*9290*/  BRA `(.L_x_9243) ;  /* 0x0000000800fc7947 */ /* 0x000fec0003800000 */
.L_x_9244:
[----:B------:R-:W2:Y:S02]  /*92a0*/  LDG.E.U16 R2, desc[UR36][R2.64] ;  /* 0x0000002402027981 */ /* 0x000ea4000c1e1500 */
[----:B--2---:R0:W2:Y:S01]  /*92b0*/  I2F.S16 R27, R2 ;  /* 0x00000002001b7306 */ /* 0x0040a20000101400 */
[----:B------:R-:W-:Y:S05]  /*92c0*/  BRA `(.L_x_9243) ;  /* 0x0000000800f07947 */ /* 0x000fea0003800000 */
.L_x_9239:
        /* <DEDUP_REMOVED lines=8> */
.L_x_9247:
[----:B------:R-:W2:Y:S02]  /*9350*/  LDG.E.U16 R2, desc[UR36][R2.64] ;  /* 0x0000002402027981 */ /* 0x000ea4000c1e1500 */
[----:B--2---:R-:W-:Y:S01]  /*9360*/  HADD2.F32 R27, -RZ, R2.H0_H0 ;  /* 0x20000002ff1b7230 */ /* 0x004fe20000004100 */
[----:B------:R-:W-:Y:S06]  /*9370*/  BRA `(.L_x_9243) ;  /* 0x0000000800c47947 */ /* 0x000fec0003800000 */
.L_x_9246:
        /* <DEDUP_REMOVED lines=8> */
.L_x_9249:
[----:B------:R-:W2:Y:S02]  /*9400*/  LDG.E.U16 R2, desc[UR36][R2.64] ;  /* 0x0000002402027981 */ /* 0x000ea4000c1e1500 */
[----:B--2---:R-:W-:Y:S01]  /*9410*/  HADD2.F32 R27, -RZ, R2.H0_H0 ;  /* 0x20000002ff1b7230 */ /* 0x004fe20000004100 */
[----:B------:R-:W-:Y:S06]  /*9420*/  BRA `(.L_x_9243) ;  /* 0x0000000800987947 */ /* 0x000fec0003800000 */
.L_x_9248:
[----:B------:R-:W2:Y:S01]  /*9430*/  LDG.E.64 R2, desc[UR36][R2.64] ;  /* 0x0000002402027981 */ /* 0x000ea2000c1e1b00 */
[----:B------:R-:W-:Y:S01]  /*9440*/  UMOV UR4, 0xf0000000 ;  /* 0xf000000000047882 */ /* 0x000fe20000000000 */
[----:B------:R-:W-:Y:S01]  /*9450*/  UMOV UR5, 0x380fffff ;  /* 0x380fffff00057882 */ /* 0x000fe20000000000 */
[----:B--2---:R-:W0:Y:S01]  /*9460*/  F2F.F32.F64 R27, R2 ;  /* 0x00000002001b7310 */ /* 0x004e220000301000 */
[----:B------:R-:W-:-:S14]  /*9470*/  DSETP.GEU.AND P0, PT, |R2|, UR4, PT ;  /* 0x0000000402007e2a */ /* 0x000fdc000bf0e200 */
[----:B0-----:R-:W-:Y:S01]  /*9480*/  @!P0 FMUL R27, R27, 1.175494350822287508e-38 ;  /* 0x008000001b1b8820 */ /* 0x001fe20000400000 */
[----:B------:R-:W-:Y:S06]  /*9490*/  BRA `(.L_x_9243) ;  /* 0x00000008007c7947 */ /* 0x000fec0003800000 */
.L_x_9238:
        /* <DEDUP_REMOVED lines=12> */
.L_x_9252:
[----:B------:R-:W2:Y:S01]  /*9560*/  LDG.E.64 R2, desc[UR36][R2.64] ;  /* 0x0000002402027981 */ /* 0x000ea2000c1e1b00 */
[----:B------:R-:W-:Y:S01]  /*9570*/  UMOV UR4, 0xf0000000 ;  /* 0xf000000000047882 */ /* 0x000fe20000000000 */
[----:B------:R-:W-:Y:S01]  /*9580*/  UMOV UR5, 0x380fffff ;  /* 0x380fffff00057882 */ /* 0x000fe20000000000 */
[----:B--2---:R-:W0:Y:S01]  /*9590*/  F2F.F32.F64 R27, R2 ;  /* 0x00000002001b7310 */ /* 0x004e220000301000 */
[----:B------:R-:W-:-:S14]  /*95a0*/  DSETP.GEU.AND P0, PT, |R2|, UR4, PT ;  /* 0x0000000402007e2a */ /* 0x000fdc000bf0e200 */
[----:B0-----:R-:W-:Y:S01]  /*95b0*/  @!P0 FMUL R27, R27, 1.175494350822287508e-38 ;  /* 0x008000001b1b8820 */ /* 0x001fe20000400000 */
[----:B------:R-:W-:Y:S06]  /*95c0*/  BRA `(.L_x_9243) ;  /* 0x0000000800307947 */ /* 0x000fec0003800000 */
.L_x_9251:
        /* <DEDUP_REMOVED lines=26> */
.L_x_9254:
        /* <DEDUP_REMOVED lines=13> */
.L_x_9253:
[----:B------:R-:W2:Y:S02]  /*9840*/  LDG.E.U16 R2, desc[UR36][R2.64] ;  /* 0x0000002402027981 */ /* 0x000ea4000c1e1500 */
[----:B--2---:R-:W-:Y:S01]  /*9850*/  IMAD.U32 R27, R2, 0x10000, RZ ;  /* 0x00010000021b7824 */ /* 0x004fe200078e00ff */
[----:B------:R-:W-:Y:S06]  /*9860*/  BRA `(.L_x_9243) ;  /* 0x0000000400887947 */ /* 0x000fec0003800000 */
.L_x_9250:
        /* <DEDUP_REMOVED lines=11> */
.L_x_9257:
        /* <DEDUP_REMOVED lines=20> */
.L_x_9259:
[----:B------:R-:W-:Y:S05]  /*9a60*/  BSYNC B0 ;  /* 0x0000000000007941 */ /* 0x000fea0003800000 */
.L_x_9258:
[----:B------:R-:W-:Y:S01]  /*9a70*/  IMAD.SHL.U32 R2, R2, 0x100000, RZ ;  /* 0x0010000002027824 */ /* 0x000fe200078e00ff */
[----:B------:R-:W-:-:S04]  /*9a80*/  LEA R0, R0, 0x3b800000, 0x17 ;  /* 0x3b80000000007811 */ /* 0x000fc800078eb8ff */
[----:B------:R-:W-:Y:S01]  /*9a90*/  LOP3.LUT R27, R0, R2, R27, 0xfe, !PT ;  /* 0x00000002001b7212 */ /* 0x000fe200078efe1b */
[----:B------:R-:W-:Y:S06]  /*9aa0*/  BRA `(.L_x_9243) ;  /* 0x0000000000f87947 */ /* 0x000fec0003800000 */
.L_x_9256:
        /* <DEDUP_REMOVED lines=20> */
.L_x_9261:
[----:B------:R-:W-:Y:S05]  /*9bf0*/  BSYNC B0 ;  /* 0x0000000000007941 */ /* 0x000fea0003800000 */
.L_x_9260:
[----:B------:R-:W-:Y:S01]  /*9c00*/  IMAD.SHL.U32 R2, R2, 0x200000, RZ ;  /* 0x0020000002027824 */ /* 0x000fe200078e00ff */
[----:B------:R-:W-:-:S04]  /*9c10*/  LEA R0, R0, 0x37800000, 0x17 ;  /* 0x3780000000007811 */ /* 0x000fc800078eb8ff */
[----:B------:R-:W-:Y:S01]  /*9c20*/  LOP3.LUT R27, R0, R2, R27, 0xfe, !PT ;  /* 0x00000002001b7212 */ /* 0x000fe200078efe1b */
[----:B------:R-:W-:Y:S06]  /*9c30*/  BRA `(.L_x_9243) ;  /* 0x0000000000947947 */ /* 0x000fec0003800000 */
.L_x_9255:
        /* <DEDUP_REMOVED lines=14> */
.L_x_9242:
        /* <DEDUP_REMOVED lines=16> */
.L_x_9264:
[----:B------:R-:W-:Y:S01]  /*9e20*/  IMAD.MOV.U32 R27, RZ, RZ, RZ ;  /* 0x000000ffff1b7224 */ /* 0x000fe200078e00ff */
[----:B------:R-:W-:Y:S06]  /*9e30*/  BRA `(.L_x_9243) ;  /* 0x0000000000147947 */ /* 0x000fec0003800000 */
.L_x_9263:
[----:B------:R-:W2:Y:S02]  /*9e40*/  LDG.E.64 R2, desc[UR36][R2.64] ;  /* 0x0000002402027981 */ /* 0x000ea4000c1e1b00 */
[----:B--2---:R0:W2:Y:S01]  /*9e50*/  I2F.U64 R27, R2 ;  /* 0x00000002001b7312 */ /* 0x0040a20000301000 */
[----:B------:R-:W-:Y:S05]  /*9e60*/  BRA `(.L_x_9243) ;  /* 0x0000000000087947 */ /* 0x000fea0003800000 */
.L_x_9262:
[----:B------:R-:W2:Y:S02]  /*9e70*/  LDG.E R2, desc[UR36][R2.64] ;  /* 0x0000002402027981 */ /* 0x000ea4000c1e1900 */
[----:B--2---:R-:W-:-:S07]  /*9e80*/  I2FP.F32.U32 R27, R2 ;  /* 0x00000002001b7245 */ /* 0x004fce0000201000 */
.L_x_9243:
[----:B------:R-:W-:Y:S05]  /*9e90*/  BSYNC B6 ;  /* 0x0000000000067941 */ /* 0x000fea0003800000 */
.L_x_9237:
[----:B------:R-:W1:Y:S01]  /*9ea0*/  LDC.U8 R4, c[0x0][0x23e] ;  /* 0x00008f80ff047b82 */ /* 0x000e620000000000 */
[----:B------:R-:W-:Y:S02]  /*9eb0*/  ULDC UR4, c[0x0][0x248] ;  /* 0x0000920000047ab9 */ /* 0x000fe40000000800 */
[----:B------:R-:W-:-:S05]  /*9ec0*/  IMAD R5, R16, UR4, RZ ;  /* 0x0000000410057c24 */ /* 0x000fca000f8e02ff */
[----:B0-23--:R-:W0:Y:S01]  /*9ed0*/  LDC.64 R2, c[0x0][0x230] ;  /* 0x00008c00ff027b82 */ /* 0x00de220000000a00 */
        /* <DEDUP_REMOVED lines=16> */
.L_x_9268:
[----:B------:R-:W2:Y:S02]  /*9fe0*/  LDG.E.U8 R2, desc[UR36][R2.64] ;  /* 0x0000002402027981 */ /* 0x000ea4000c1e1100 */
[----:B--2---:R-:W-:Y:S01]  /*9ff0*/  I2FP.F32.U32 R18, R2 ;  /* 0x0000000200127245 */ /* 0x004fe20000201000 */
[----:B------:R-:W-:Y:S06]  /*a000*/  BRA `(.L_x_9208) ;  /* 0x0000000c00207947 */ /* 0x000fec0003800000 */
.L_x_9267:
        /* <DEDUP_REMOVED lines=9> */
.L_x_9271:
[----:B------:R-:W2:Y:S02]  /*a0a0*/  LDG.E R2, desc[UR36][R2.64] ;  /* 0x0000002402027981 */ /* 0x000ea4000c1e1900 */
[----:B--2---:R-:W-:Y:S01]  /*a0b0*/  I2FP.F32.S32 R18, R2 ;  /* 0x0000000200127245 */ /* 0x004fe20000201400 */
[----:B------:R-:W-:Y:S06]  /*a0c0*/  BRA `(.L_x_9208) ;  /* 0x0000000800f07947 */ /* 0x000fec0003800000 */
.L_x_9270:
[----:B------:R-:W2:Y:S02]  /*a0d0*/  LDG.E.U16 R2, desc[UR36][R2.64] ;  /* 0x0000002402027981 */ /* 0x000ea4000c1e1500 */
[----:B--2---:R0:W1:Y:S01]  /*a0e0*/  I2F.S16 R18, R2 ;  /* 0x0000000200127306 */ /* 0x0040620000101400 */
[----:B------:R-:W-:Y:S05]  /*a0f0*/  BRA `(.L_x_9208) ;  /* 0x0000000800e47947 */ /* 0x000fea0003800000 */
.L_x_9266:
        /* <DEDUP_REMOVED lines=8> */
.L_x_9273:
[----:B------:R-:W2:Y:S02]  /*a180*/  LDG.E.U16 R2, desc[UR36][R2.64] ;  /* 0x0000002402027981 */ /* 0x000ea4000c1e1500 */
[----:B--2---:R-:W-:Y:S01]  /*a190*/  HADD2.F32 R18, -RZ, R2.H0_H0 ;  /* 0x20000002ff127230 */ /* 0x004fe20000004100 */
[----:B------:R-:W-:Y:S06]  /*a1a0*/  BRA `(.L_x_9208) ;  /* 0x0000000800b87947 */ /* 0x000fec0003800000 */
.L_x_9272:
        /* <DEDUP_REMOVED lines=8> */
.L_x_9275:
[----:B------:R-:W2:Y:S02]  /*a230*/  LDG.E.U16 R2, desc[UR36][R2.64] ;  /* 0x0000002402027981 */ /* 0x000ea4000c1e1500 */
[----:B--2---:R-:W-:Y:S01]  /*a240*/  HADD2.F32 R18, -RZ, R2.H0_H0 ;  /* 0x20000002ff127230 */ /* 0x004fe20000004100 */
[----:B------:R-:W-:Y:S06]  /*a250*/  BRA `(.L_x_9208) ;  /* 0x00000008008c7947 */ /* 0x000fec0003800000 */
.L_x_9274:
[----:B------:R-:W2:Y:S01]  /*a260*/  LDG.E.64 R2, desc[UR36][R2.64] ;  /* 0x0000002402027981 */ /* 0x000ea2000c1e1b00 */
[----:B------:R-:W-:Y:S01]  /*a270*/  UMOV UR4, 0xf0000000 ;  /* 0xf000000000047882 */ /* 0x000fe20000000000 */
[----:B------:R-:W-:Y:S01]  /*a280*/  UMOV UR5, 0x380fffff ;  /* 0x380fffff00057882 */ /* 0x000fe20000000000 */
[----:B--2---:R-:W0:Y:S01]  /*a290*/  F2F.F32.F64 R18, R2 ;  /* 0x0000000200127310 */ /* 0x004e220000301000 */
[----:B------:R-:W-:-:S14]  /*a2a0*/  DSETP.GEU.AND P0, PT, |R2|, UR4, PT ;  /* 0x0000000402007e2a */ /* 0x000fdc000bf0e200 */
[----:B0-----:R-:W-:Y:S01]  /*a2b0*/  @!P0 FMUL R18, R18, 1.175494350822287508e-38 ;  /* 0x0080000012128820 */ /* 0x001fe20000400000 */
[----:B------:R-:W-:Y:S06]  /*a2c0*/  BRA `(.L_x_9208) ;  /* 0x0000000800707947 */ /* 0x000fec0003800000 */
.L_x_9265:
        /* <DEDUP_REMOVED lines=12> */
.L_x_9278:
[----:B------:R-:W2:Y:S01]  /*a390*/  LDG.E.64 R2, desc[UR36][R2.64] ;  /* 0x0000002402027981 */ /* 0x000ea2000c1e1b00 */
[----:B------:R-:W-:Y:S01]  /*a3a0*/  UMOV UR4, 0xf0000000 ;  /* 0xf000000000047882 */ /* 0x000fe20000000000 */
[----:B------:R-:W-:Y:S01]  /*a3b0*/  UMOV UR5, 0x380fffff ;  /* 0x380fffff00057882 */ /* 0x000fe20000000000 */
[----:B--2---:R-:W0:Y:S01]  /*a3c0*/  F2F.F32.F64 R18, R2 ;  /* 0x0000000200127310 */ /* 0x004e220000301000 */
[----:B------:R-:W-:-:S14]  /*a3d0*/  DSETP.GEU.AND P0, PT, |R2|, UR4, PT ;  /* 0x0000000402007e2a */ /* 0x000fdc000bf0e200 */
[----:B0-----:R-:W-:Y:S01]  /*a3e0*/  @!P0 FMUL R18, R18, 1.175494350822287508e-38 ;  /* 0x0080000012128820 */ /* 0x001fe20000400000 */
[----:B------:R-:W-:Y:S06]  /*a3f0*/  BRA `(.L_x_9208) ;  /* 0x0000000800247947 */ /* 0x000fec0003800000 */
.L_x_9277:
        /* <DEDUP_REMOVED lines=26> */
.L_x_9280:
        /* <DEDUP_REMOVED lines=13> */
.L_x_9279:
[----:B------:R-:W2:Y:S02]  /*a670*/  LDG.E.U16 R2, desc[UR36][R2.64] ;  /* 0x0000002402027981 */ /* 0x000ea4000c1e1500 */
[----:B--2---:R-:W-:Y:S01]  /*a680*/  IMAD.U32 R18, R2, 0x10000, RZ ;  /* 0x0001000002127824 */ /* 0x004fe200078e00ff */
[----:B------:R-:W-:Y:S06]  /*a690*/  BRA `(.L_x_9208) ;  /* 0x00000004007c7947 */ /* 0x000fec0003800000 */
.L_x_9276:
        /* <DEDUP_REMOVED lines=11> */
.L_x_9283:
        /* <DEDUP_REMOVED lines=19> */
.L_x_9285:
[----:B------:R-:W-:Y:S05]  /*a880*/  BSYNC B0 ;  /* 0x0000000000007941 */ /* 0x000fea0003800000 */
.L_x_9284:
[----:B------:R-:W-:Y:S01]  /*a890*/  IMAD.SHL.U32 R2, R2, 0x100000, RZ ;  /* 0x0010000002027824 */ /* 0x000fe200078e00ff */
[----:B------:R-:W-:-:S04]  /*a8a0*/  LEA R3, R0, 0x3b800000, 0x17 ;  /* 0x3b80000000037811 */ /* 0x000fc800078eb8ff */
[----:B------:R-:W-:Y:S01]  /*a8b0*/  LOP3.LUT R18, R3, R2, R18, 0xfe, !PT ;  /* 0x0000000203127212 */ /* 0x000fe200078efe12 */
[----:B------:R-:W-:Y:S06]  /*a8c0*/  BRA `(.L_x_9208) ;  /* 0x0000000000f07947 */ /* 0x000fec0003800000 */
.L_x_9282:
        /* <DEDUP_REMOVED lines=19> */
.L_x_9287:
[----:B------:R-:W-:Y:S05]  /*aa00*/  BSYNC B0 ;  /* 0x0000000000007941 */ /* 0x000fea0003800000 */
.L_x_9286:
[----:B------:R-:W-:Y:S01]  /*aa10*/  IMAD.SHL.U32 R2, R2, 0x200000, RZ ;  /* 0x0020000002027824 */ /* 0x000fe200078e00ff */
[----:B------:R-:W-:-:S04]  /*aa20*/  LEA R3, R0, 0x37800000, 0x17 ;  /* 0x3780000000037811 */ /* 0x000fc800078eb8ff */
[----:B------:R-:W-:Y:S01]  /*aa30*/  LOP3.LUT R18, R3, R2, R18, 0xfe, !PT ;  /* 0x0000000203127212 */ /* 0x000fe200078efe12 */
[----:B------:R-:W-:Y:S06]  /*aa40*/  BRA `(.L_x_9208) ;  /* 0x0000000000907947 */ /* 0x000fec0003800000 */
.L_x_9281:
        /* <DEDUP_REMOVED lines=14> */
.L_x_9269:
        /* <DEDUP_REMOVED lines=16> */
.L_x_9290:
[----:B------:R-:W-:Y:S05]  /*ac30*/  BRA `(.L_x_9208) ;  /* 0x0000000000147947 */ /* 0x000fea0003800000 */
.L_x_9289:
[----:B------:R-:W2:Y:S02]  /*ac40*/  LDG.E.64 R2, desc[UR36][R2.64] ;  /* 0x0000002402027981 */ /* 0x000ea4000c1e1b00 */
[----:B--2---:R0:W1:Y:S01]  /*ac50*/  I2F.U64 R18, R2 ;  /* 0x0000000200127312 */ /* 0x0040620000301000 */
[----:B------:R-:W-:Y:S05]  /*ac60*/  BRA `(.L_x_9208) ;  /* 0x0000000000087947 */ /* 0x000fea0003800000 */
.L_x_9288:
[----:B------:R-:W2:Y:S02]  /*ac70*/  LDG.E R2, desc[UR36][R2.64] ;  /* 0x0000002402027981 */ /* 0x000ea4000c1e1900 */
[----:B--2---:R-:W-:-:S07]  /*ac80*/  I2FP.F32.U32 R18, R2 ;  /* 0x0000000200127245 */ /* 0x004fce0000201000 */
.L_x_9208:
[----:B------:R-:W-:Y:S05]  /*ac90*/  BSYNC B7 ;  /* 0x0000000000077941 */ /* 0x000fea0003800000 */
.L_x_9207:
[----:B------:R-:W2:Y:S01]  /*aca0*/  S2R R25, SR_TID.X ;  /* 0x0000000000197919 */ /* 0x000ea20000002100 */
[----:B0-----:R-:W0:Y:S01]  /*acb0*/  LDC R2, c[0x0][0x210] ;  /* 0x00008400ff027b82 */ /* 0x001e220000000800 */
[----:B------:R-:W-:Y:S07]  /*acc0*/  BSSY B6, `(.L_x_9291) ;  /* 0x0000125000067945 */ /* 0x000fee0003800000 */
[----:B------:R-:W1:Y:S01]  /*acd0*/  LDC.U8 R16, c[0x0][0x24c] ;  /* 0x00009300ff107b82 */ /* 0x000e620000000000 */
[----:B0-----:R-:W-:-:S02]  /*ace0*/  IMAD R2, R17, -0x200, R2 ;  /* 0xfffffe0011027824 */ /* 0x001fc400078e0202 */
[----:B--2---:R-:W-:-:S03]  /*acf0*/  VIADD R3, R25, 0x100 ;  /* 0x0000010019037836 */ /* 0x004fc60000000000 */
[CC--:B------:R-:W-:Y:S01]  /*ad00*/  ISETP.GE.AND P3, PT, R25.reuse, R2.reuse, PT ;  /* 0x000000021900720c */ /* 0x0c0fe20003f66270 */
[C---:B------:R-:W-:Y:S02]  /*ad10*/  VIADD R5, R25.reuse, 0x180 ;  /* 0x0000018019057836 */ /* 0x040fe40000000000 */
[----:B------:R-:W-:Y:S01]  /*ad20*/  VIADD R19, R25, 0x80 ;  /* 0x0000008019137836 */ /* 0x000fe20000000000 */
[-C--:B------:R-:W-:Y:S02]  /*ad30*/  ISETP.GE.AND P1, PT, R3, R2.reuse, PT ;  /* 0x000000020300720c */ /* 0x080fe40003f26270 */
[-C--:B------:R-:W-:Y:S02]  /*ad40*/  ISETP.GE.AND P2, PT, R5, R2.reuse, PT ;  /* 0x000000020500720c */ /* 0x080fe40003f46270 */
[----:B------:R-:W-:-:S05]  /*ad50*/  ISETP.GE.AND P0, PT, R19, R2, PT ;  /* 0x000000021300720c */ /* 0x000fca0003f06270 */
[----:B---3-5:R-:W-:-:S04]  /*ad60*/  @!P3 FADD.FTZ R0, -R31, 1 ;  /* 0x3f8000001f00b421 */ /* 0x028fc80000010100 */
[----:B-1----:R-:W-:Y:S01]  /*ad70*/  @!P1 FADD.FTZ R6, -R23, 1 ;  /* 0x3f80000017069421 */ /* 0x002fe20000010100 */
[----:B------:R-:W-:Y:S01]  /*ad80*/  @!P3 FMUL.FTZ R0, R0, R31 ;  /* 0x0000001f0000b220 */ /* 0x000fe20000410000 */
[C---:B------:R-:W-:Y:S01]  /*ad90*/  @!P2 FADD.FTZ R8, -R27.reuse, 1 ;  /* 0x3f8000001b08a421 */ /* 0x040fe20000010100 */
[----:B------:R-:W-:Y:S01]  /*ada0*/  @!P3 FADD.FTZ R31, -R30, R31 ;  /* 0x0000001f1e1fb221 */ /* 0x000fe20000010100 */
[----:B------:R-:W-:Y:S01]  /*adb0*/  @!P1 FMUL.FTZ R6, R6, R23 ;  /* 0x0000001706069220 */ /* 0x000fe20000410000 */
[----:B------:R-:W-:Y:S01]  /*adc0*/  @!P1 FADD.FTZ R23, -R24, R23 ;  /* 0x0000001718179221 */ /* 0x000fe20000010100 */
[----:B------:R-:W-:Y:S01]  /*add0*/  @!P2 FMUL.FTZ R8, R8, R27 ;  /* 0x0000001b0808a220 */ /* 0x000fe20000410000 */
[----:B------:R-:W-:Y:S01]  /*ade0*/  @!P3 FMNMX.FTZ R0, R0, 9.9999999600419720025e-13, !PT ;  /* 0x2b8cbccc0000b809 */ /* 0x000fe20007810000 */
[----:B------:R-:W-:Y:S01]  /*adf0*/  @!P2 FADD.FTZ R27, R27, -R18 ;  /* 0x800000121b1ba221 */ /* 0x000fe20000010000 */
[----:B------:R-:W-:Y:S01]  /*ae00*/  @!P1 FMNMX.FTZ R3, R6, 9.9999999600419720025e-13, !PT ;  /* 0x2b8cbccc06039809 */ /* 0x000fe20007810000 */
[----:B------:R-:W-:Y:S01]  /*ae10*/  @!P0 FADD.FTZ R6, -R29, 1 ;  /* 0x3f8000001d068421 */ /* 0x000fe20000010100 */
[----:B------:R-:W-:Y:S01]  /*ae20*/  @!P2 FMNMX.FTZ R5, R8, 9.9999999600419720025e-13, !PT ;  /* 0x2b8cbccc0805a809 */ /* 0x000fe20007810000 */
[----:B------:R-:W-:Y:S01]  /*ae30*/  @!P0 FADD.FTZ R28, -R28, R29 ;  /* 0x0000001d1c1c8221 */ /* 0x000fe20000010100 */
[----:B------:R-:W0:Y:S01]  /*ae40*/  @!P3 MUFU.RCP R0, R0 ;  /* 0x000000000000b308 */ /* 0x000e220000001000 */
[----:B------:R-:W-:Y:S01]  /*ae50*/  @!P0 FMUL.FTZ R6, R6, R29 ;  /* 0x0000001d06068220 */ /* 0x000fe20000410000 */
[----:B----4-:R-:W-:Y:S01]  /*ae60*/  @!P3 FMUL.FTZ R31, R31, R32 ;  /* 0x000000201f1fb220 */ /* 0x010fe20000410000 */
[----:B------:R-:W-:Y:S01]  /*ae70*/  @!P1 FMUL.FTZ R8, R23, R22 ;  /* 0x0000001617089220 */ /* 0x000fe20000410000 */
[----:B------:R-:W-:Y:S01]  /*ae80*/  @!P2 FMUL.FTZ R26, R27, R26 ;  /* 0x0000001a1b1aa220 */ /* 0x000fe20000410000 */
[----:B------:R-:W-:Y:S01]  /*ae90*/  @!P0 FMUL.FTZ R33, R28, R33 ;  /* 0x000000211c218220 */ /* 0x000fe20000410000 */
[----:B------:R-:W-:-:S02]  /*aea0*/  @!P0 FMNMX.FTZ R6, R6, 9.9999999600419720025e-13, !PT ;  /* 0x2b8cbccc06068809 */ /* 0x000fc40007810000 */
[----:B------:R-:W1:Y:S08]  /*aeb0*/  @!P1 MUFU.RCP R3, R3 ;  /* 0x0000000300039308 */ /* 0x000e700000001000 */
[----:B------:R-:W2:Y:S01]  /*aec0*/  @!P2 MUFU.RCP R5, R5 ;  /* 0x000000050005a308 */ /* 0x000ea20000001000 */
[----:B0-----:R-:W-:-:S07]  /*aed0*/  @!P3 FMUL.FTZ R4, R31, R0 ;  /* 0x000000001f04b220 */ /* 0x001fce0000410000 */
[----:B------:R-:W0:Y:S01]  /*aee0*/  @!P0 MUFU.RCP R6, R6 ;  /* 0x0000000600068308 */ /* 0x000e220000001000 */
[----:B-1----:R-:W-:Y:S01]  /*aef0*/  @!P1 FMUL.FTZ R22, R8, R3 ;  /* 0x0000000308169220 */ /* 0x002fe20000410000 */
[----:B--2---:R-:W-:Y:S01]  /*af00*/  @!P2 FMUL.FTZ R24, R26, R5 ;  /* 0x000000051a18a220 */ /* 0x004fe20000410000 */
[----:B0-----:R-:W-:Y:S01]  /*af10*/  @!P0 FMUL.FTZ R18, R33, R6 ;  /* 0x0000000621128220 */ /* 0x001fe20000410000 */
[----:B------:R-:W-:Y:S06]  /*af20*/  @P3 BRA `(.L_x_9292) ;  /* 0x0000000c00f83947 */ /* 0x000fec0003800000 */
        /* <DEDUP_REMOVED lines=17> */
[----:B------:R-:W0:Y:S01]  /*b040*/  F2I.FTZ.TRUNC.NTZ R3, R4 ;  /* 0x0000000400037305 */ /* 0x000e22000021f100 */
[----:B------:R-:W-:Y:S01]  /*b050*/  IMAD.MOV.U32 R25, RZ, RZ, R19 ;  /* 0x000000ffff197224 */ /* 0x000fe200078e0013 */
[----:B0-----:R0:W-:Y:S01]  /*b060*/  STG.E.U8 desc[UR36][R8.64], R3 ;  /* 0x0000000308007986 */ /* 0x0011e2000c101124 */
[----:B------:R-:W-:Y:S05]  /*b070*/  BRA `(.L_x_9292) ;  /* 0x0000000c00a47947 */ /* 0x000fea0003800000 */
.L_x_9296:
[----:B------:R-:W0:Y:S01]  /*b080*/  F2I.S64.TRUNC R4, R4 ;  /* 0x0000000400047311 */ /* 0x000e22000020d900 */
[----:B------:R-:W-:Y:S02]  /*b090*/  IMAD.MOV.U32 R25, RZ, RZ, R19 ;  /* 0x000000ffff197224 */ /* 0x000fe400078e0013 */
[----:B0-----:R-:W-:-:S05]  /*b0a0*/  IMAD.MOV.U32 R3, RZ, RZ, R4 ;  /* 0x000000ffff037224 */ /* 0x001fca00078e0004 */
[----:B------:R0:W-:Y:S01]  /*b0b0*/  STG.E.U8 desc[UR36][R8.64], R3 ;  /* 0x0000000308007986 */ /* 0x0001e2000c101124 */
[----:B------:R-:W-:Y:S05]  /*b0c0*/  BRA `(.L_x_9292) ;  /* 0x0000000c00907947 */ /* 0x000fea0003800000 */
.L_x_9295:
[----:B------:R-:W-:-:S13]  /*b0d0*/  ISETP.NE.AND P0, PT, R0, 0x2, PT ;  /* 0x000000020000780c */ /* 0x000fda0003f05270 */
[----:B------:R-:W-:Y:S05]  /*b0e0*/  @!P0 BRA `(.L_x_9298) ;  /* 0x0000000000308947 */ /* 0x000fea0003800000 */
[----:B------:R-:W-:-:S13]  /*b0f0*/  ISETP.NE.AND P0, PT, R0, 0x3, PT ;  /* 0x000000030000780c */ /* 0x000fda0003f05270 */
[----:B------:R-:W-:Y:S05]  /*b100*/  @!P0 BRA `(.L_x_9299) ;  /* 0x0000000000188947 */ /* 0x000fea0003800000 */
[----:B------:R-:W-:-:S13]  /*b110*/  ISETP.NE.AND P0, PT, R0, 0x4, PT ;  /* 0x000000040000780c */ /* 0x000fda0003f05270 */
[----:B------:R-:W-:Y:S05]  /*b120*/  @P0 BRA `(.L_x_9297) ;  /* 0x0000000c00140947 */ /* 0x000fea0003800000 */
[----:B------:R-:W0:Y:S01]  /*b130*/  F2I.S64.TRUNC R4, R4 ;  /* 0x0000000400047311 */ /* 0x000e22000020d900 */
[----:B------:R-:W-:Y:S01]  /*b140*/  IMAD.MOV.U32 R25, RZ, RZ, R19 ;  /* 0x000000ffff197224 */ /* 0x000fe200078e0013 */
[----:B0-----:R0:W-:Y:S01]  /*b150*/  STG.E.64 desc[UR36][R8.64], R4 ;  /* 0x0000000408007986 */ /* 0x0011e2000c101b24 */
[----:B------:R-:W-:Y:S05]  /*b160*/  BRA `(.L_x_9292) ;  /* 0x0000000c00687947 */ /* 0x000fea0003800000 */
.L_x_9299:
[----:B------:R-:W0:Y:S01]  /*b170*/  F2I.FTZ.TRUNC.NTZ R3, R4 ;  /* 0x0000000400037305 */ /* 0x000e22000021f100 */
[----:B------:R-:W-:Y:S01]  /*b180*/  IMAD.MOV.U32 R25, RZ, RZ, R19 ;  /* 0x000000ffff197224 */ /* 0x000fe200078e0013 */
[----:B0-----:R0:W-:Y:S01]  /*b190*/  STG.E desc[UR36][R8.64], R3 ;  /* 0x0000000308007986 */ /* 0x0011e2000c101924 */
[----:B------:R-:W-:Y:S05]  /*b1a0*/  BRA `(.L_x_9292) ;  /* 0x0000000c00587947 */ /* 0x000fea0003800000 */
.L_x_9298:
[----:B------:R-:W0:Y:S01]  /*b1b0*/  F2I.FTZ.TRUNC.NTZ R3, R4 ;  /* 0x0000000400037305 */ /* 0x000e22000021f100 */
[----:B------:R-:W-:Y:S01]  /*b1c0*/  IMAD.MOV.U32 R25, RZ, RZ, R19 ;  /* 0x000000ffff197224 */ /* 0x000fe200078e0013 */
[----:B0-----:R0:W-:Y:S01]  /*b1d0*/  STG.E.U16 desc[UR36][R8.64], R3 ;  /* 0x0000000308007986 */ /* 0x0011e2000c101524 */
[----:B------:R-:W-:Y:S05]  /*b1e0*/  BRA `(.L_x_9292) ;  /* 0x0000000c00487947 */ /* 0x000fea0003800000 */
.L_x_9294:
[----:B------:R-:W-:-:S13]  /*b1f0*/  ISETP.GT.AND P0, PT, R0, 0x6, PT ;  /* 0x000000060000780c */ /* 0x000fda0003f04270 */
[----:B------:R-:W-:Y:S05]  /*b200*/  @P0 BRA `(.L_x_9300) ;  /* 0x00000000002c0947 */ /* 0x000fea0003800000 */
[----:B------:R-:W-:-:S13]  /*b210*/  ISETP.NE.AND P0, PT, R0, 0x5, PT ;  /* 0x000000050000780c */ /* 0x000fda0003f05270 */
[----:B------:R-:W-:Y:S05]  /*b220*/  @!P0 BRA `(.L_x_9301) ;  /* 0x0000000000148947 */ /* 0x000fea0003800000 */
[----:B------:R-:W-:-:S13]  /*b230*/  ISETP.NE.AND P0, PT, R0, 0x6, PT ;  /* 0x000000060000780c */ /* 0x000fda0003f05270 */
[----:B------:R-:W-:Y:S05]  /*b240*/  @P0 BRA `(.L_x_9297) ;  /* 0x0000000800cc0947 */ /* 0x000fea0003800000 */
[----:B------:R0:W-:Y:S01]  /*b250*/  STG.E desc[UR36][R8.64], R4 ;  /* 0x0000000408007986 */ /* 0x0001e2000c101924 */
[----:B------:R-:W-:Y:S01]  /*b260*/  IMAD.MOV.U32 R25, RZ, RZ, R19 ;  /* 0x000000ffff197224 */ /* 0x000fe200078e0013 */
[----:B------:R-:W-:Y:S06]  /*b270*/  BRA `(.L_x_9292) ;  /* 0x0000000c00247947 */ /* 0x000fec0003800000 */
.L_x_9301:
[----:B------:R-:W-:Y:S01]  /*b280*/  F2FP.F16.F32.PACK_AB R4, RZ, R4 ;  /* 0x00000004ff04723e */ /* 0x000fe200000000ff */
[----:B------:R-:W-:-:S04]  /*b290*/  IMAD.MOV.U32 R25, RZ, RZ, R19 ;  /* 0x000000ffff197224 */ /* 0x000fc800078e0013 */
[----:B------:R0:W-:Y:S01]  /*b2a0*/  STG.E.U16 desc[UR36][R8.64], R4 ;  /* 0x0000000408007986 */ /* 0x0001e2000c101524 */
[----:B------:R-:W-:Y:S05]  /*b2b0*/  BRA `(.L_x_9292) ;  /* 0x0000000c00147947 */ /* 0x000fea0003800000 */
.L_x_9300:
        /* <DEDUP_REMOVED lines=8> */
[----:B------:R0:W-:Y:S01]  /*b340*/  STG.E.64 desc[UR36][R8.64], R4 ;  /* 0x0000000408007986 */ /* 0x0001e2000c101b24 */
[----:B------:R-:W-:Y:S05]  /*b350*/  BRA `(.L_x_9292) ;  /* 0x0000000800ec7947 */ /* 0x000fea0003800000 */
.L_x_9303:
[----:B------:R-:W-:Y:S01]  /*b360*/  F2FP.F16.F32.PACK_AB R3, RZ, R4 ;  /* 0x00000004ff03723e */ /* 0x000fe200000000ff */
[----:B------:R-:W-:-:S03]  /*b370*/  IMAD.MOV.U32 R25, RZ, RZ, R19 ;  /* 0x000000ffff197224 */ /* 0x000fc600078e0013 */
[----:B------:R-:W-:-:S05]  /*b380*/  PRMT R3, R3, 0x5410, RZ ;  /* 0x0000541003037816 */ /* 0x000fca00000000ff */
[----:B------:R0:W-:Y:S01]  /*b390*/  STG.E desc[UR36][R8.64], R3 ;  /* 0x0000000308007986 */ /* 0x0001e2000c101924 */
[----:B------:R-:W-:Y:S05]  /*b3a0*/  BRA `(.L_x_9292) ;  /* 0x0000000800d87947 */ /* 0x000fea0003800000 */
.L_x_9302:
[----:B------:R-:W-:Y:S01]  /*b3b0*/  FMUL.FTZ R4, R4, 1 ;  /* 0x3f80000004047820 */ /* 0x000fe20000410000 */
[----:B------:R-:W-:-:S05]  /*b3c0*/  IMAD.MOV.U32 R25, RZ, RZ, R19 ;  /* 0x000000ffff197224 */ /* 0x000fca00078e0013 */
[----:B------:R-:W0:Y:S02]  /*b3d0*/  F2F.F64.F32 R4, R4 ;  /* 0x0000000400047310 */ /* 0x000e240000201800 */
[----:B0-----:R0:W-:Y:S01]  /*b3e0*/  STG.E.64 desc[UR36][R8.64], R4 ;  /* 0x0000000408007986 */ /* 0x0011e2000c101b24 */
[----:B------:R-:W-:Y:S05]  /*b3f0*/  BRA `(.L_x_9292) ;  /* 0x0000000800c47947 */ /* 0x000fea0003800000 */
.L_x_9293:
        /* <DEDUP_REMOVED lines=8> */
[----:B------:R-:W-:Y:S01]  /*b480*/  FSETP.NEU.FTZ.AND P0, PT, R4, RZ, PT ;  /* 0x000000ff0400720b */ /* 0x000fe20003f1d000 */
[----:B------:R-:W-:-:S03]  /*b490*/  IMAD.MOV.U32 R25, RZ, RZ, R19 ;  /* 0x000000ffff197224 */ /* 0x000fc600078e0013 */
[----:B------:R-:W-:-:S05]  /*b4a0*/  SEL R3, RZ, 0x1, !P0 ;  /* 0x00000001ff037807 */ /* 0x000fca0004000000 */
[----:B------:R0:W-:Y:S01]  /*b4b0*/  STG.E.U8 desc[UR36][R8.64], R3 ;  /* 0x0000000308007986 */ /* 0x0001e2000c101124 */
[----:B------:R-:W-:Y:S05]  /*b4c0*/  BRA `(.L_x_9292) ;  /* 0x0000000800907947 */ /* 0x000fea0003800000 */
.L_x_9306:
[----:B------:R-:W-:Y:S01]  /*b4d0*/  FMUL.FTZ R4, R4, 1 ;  /* 0x3f80000004047820 */ /* 0x000fe20000410000 */
[----:B------:R-:W-:Y:S01]  /*b4e0*/  CS2R R6, SRZ ;  /* 0x0000000000067805 */ /* 0x000fe2000001ff00 */
[----:B------:R-:W-:-:S04]  /*b4f0*/  IMAD.MOV.U32 R25, RZ, RZ, R19 ;  /* 0x000000ffff197224 */ /* 0x000fc800078e0013 */
[----:B------:R-:W0:Y:S02]  /*b500*/  F2F.F64.F32 R4, R4 ;  /* 0x0000000400047310 */ /* 0x000e240000201800 */
[----:B0-----:R1:W-:Y:S01]  /*b510*/  STG.E.128 desc[UR36][R8.64], R4 ;  /* 0x0000000408007986 */ /* 0x0013e2000c101d24 */
[----:B------:R-:W-:Y:S05]  /*b520*/  BRA `(.L_x_9292) ;  /* 0x0000000800787947 */ /* 0x000fea0003800000 */
.L_x_9305:
        /* <DEDUP_REMOVED lines=20> */
.L_x_9310:
[----:B------:R-:W-:Y:S05]  /*b670*/  BSYNC B0 ;  /* 0x0000000000007941 */ /* 0x000fea0003800000 */
.L_x_9309:
[----:B------:R-:W-:Y:S01]  /*b680*/  LOP3.LUT R5, R0, R5, RZ, 0xfc, !PT ;  /* 0x0000000500057212 */ /* 0x000fe200078efcff */
[----:B------:R-:W-:-:S04]  /*b690*/  IMAD.MOV.U32 R25, RZ, RZ, R19 ;  /* 0x000000ffff197224 */ /* 0x000fc800078e0013 */
[----:B------:R2:W-:Y:S01]  /*b6a0*/  STG.E.U8 desc[UR36][R8.64], R5 ;  /* 0x0000000508007986 */ /* 0x0005e2000c101124 */
[----:B------:R-:W-:Y:S05]  /*b6b0*/  BRA `(.L_x_9292) ;  /* 0x0000000800147947 */ /* 0x000fea0003800000 */
.L_x_9308:
        /* <DEDUP_REMOVED lines=12> */
.L_x_9312:
[----:B------:R-:W-:Y:S01]  /*b780*/  IMAD.MOV.U32 R0, RZ, RZ, 0x7f ;  /* 0x0000007fff007424 */ /* 0x000fe200078e00ff */
[----:B------:R-:W-:-:S04]  /*b790*/  ISETP.GT.U32.AND P0, PT, R5, 0x7f800000, PT ;  /* 0x7f8000000500780c */ /* 0x000fc80003f04070 */
[----:B------:R-:W-:-:S09]  /*b7a0*/  SEL R0, R0, 0x7c, P0 ;  /* 0x0000007c00007807 */ /* 0x000fd20000000000 */
.L_x_9313:
[----:B------:R-:W-:Y:S05]  /*b7b0*/  BSYNC B0 ;  /* 0x0000000000007941 */ /* 0x000fea0003800000 */
.L_x_9311:
[----:B------:R-:W-:Y:S01]  /*b7c0*/  LOP3.LUT R4, R4, 0x80000000, RZ, 0xc0, !PT ;  /* 0x8000000004047812 */ /* 0x000fe200078ec0ff */
[----:B------:R-:W-:-:S03]  /*b7d0*/  IMAD.MOV.U32 R25, RZ, RZ, R19 ;  /* 0x000000ffff197224 */ /* 0x000fc600078e0013 */
[----:B------:R-:W-:-:S04]  /*b7e0*/  SHF.R.U32.HI R3, RZ, 0x18, R4 ;  /* 0x00000018ff037819 */ /* 0x000fc80000011604 */
[----:B------:R-:W-:-:S05]  /*b7f0*/  LOP3.LUT R3, R0, R3, RZ, 0xfc, !PT ;  /* 0x0000000300037212 */ /* 0x000fca00078efcff */
[----:B------:R3:W-:Y:S01]  /*b800*/  STG.E.U8 desc[UR36][R8.64], R3 ;  /* 0x0000000308007986 */ /* 0x0007e2000c101124 */
[----:B------:R-:W-:Y:S05]  /*b810*/  BRA `(.L_x_9292) ;  /* 0x0000000400bc7947 */ /* 0x000fea0003800000 */
.L_x_9307:
[----:B------:R-:W-:Y:S01]  /*b820*/  F2FP.BF16.F32.PACK_AB R4, RZ, R4 ;  /* 0x00000004ff04723e */ /* 0x000fe200000010ff */
[----:B------:R-:W-:-:S04]  /*b830*/  IMAD.MOV.U32 R25, RZ, RZ, R19 ;  /* 0x000000ffff197224 */ /* 0x000fc800078e0013 */
[----:B------:R4:W-:Y:S01]  /*b840*/  STG.E.U16 desc[UR36][R8.64], R4 ;  /* 0x0000000408007986 */ /* 0x0009e2000c101524 */
[----:B------:R-:W-:Y:S05]  /*b850*/  BRA `(.L_x_9292) ;  /* 0x0000000400ac7947 */ /* 0x000fea0003800000 */
.L_x_9304:
        /* <DEDUP_REMOVED lines=8> */
[----:B------:R-:W0:Y:S01]  /*b8e0*/  F2I.FTZ.U32.TRUNC.NTZ R3, R4 ;  /* 0x0000000400037305 */ /* 0x000e22000021f000 */
[----:B------:R-:W-:Y:S01]  /*b8f0*/  IMAD.MOV.U32 R25, RZ, RZ, R19 ;  /* 0x000000ffff197224 */ /* 0x000fe200078e0013 */
[----:B0-----:R0:W-:Y:S01]  /*b900*/  STG.E.U16 desc[UR36][R8.64], R3 ;  /* 0x0000000308007986 */ /* 0x0011e2000c101524 */
[----:B------:R-:W-:Y:S05]  /*b910*/  BRA `(.L_x_9292) ;  /* 0x00000004007c7947 */ /* 0x000fea0003800000 */
.L_x_9316:
        /* <DEDUP_REMOVED lines=16> */
.L_x_9319:
[----:B------:R-:W-:-:S04]  /*ba20*/  LOP3.LUT R4, R4, 0x80000000, RZ, 0xc0, !PT ;  /* 0x8000000004047812 */ /* 0x000fc800078ec0ff */
[----:B------:R-:W-:-:S04]  /*ba30*/  SHF.R.U32.HI R4, RZ, 0x18, R4 ;  /* 0x00000018ff047819 */ /* 0x000fc80000011604 */
[----:B------:R-:W-:-:S04]  /*ba40*/  LOP3.LUT R3, R3, R4, RZ, 0xfc, !PT ;  /* 0x0000000403037212 */ /* 0x000fc800078efcff */
[----:B------:R-:W-:-:S07]  /*ba50*/  PRMT R0, R3, 0x7610, R0 ;  /* 0x0000761003007816 */ /* 0x000fce0000000000 */
.L_x_9318:
[----:B------:R-:W-:Y:S05]  /*ba60*/  BSYNC B0 ;  /* 0x0000000000007941 */ /* 0x000fea0003800000 */
.L_x_9317:
[----:B------:R0:W-:Y:S01]  /*ba70*/  STG.E.U8 desc[UR36][R8.64], R0 ;  /* 0x0000000008007986 */ /* 0x0001e2000c101124 */
[----:B------:R-:W-:Y:S01]  /*ba80*/  IMAD.MOV.U32 R25, RZ, RZ, R19 ;  /* 0x000000ffff197224 */ /* 0x000fe200078e0013 */
[----:B------:R-:W-:Y:S06]  /*ba90*/  BRA `(.L_x_9292) ;  /* 0x00000004001c7947 */ /* 0x000fec0003800000 */
.L_x_9315:
        /* <DEDUP_REMOVED lines=16> */
.L_x_9322:
[----:B------:R-:W-:-:S04]  /*bba0*/  LOP3.LUT R4, R4, 0x80000000, RZ, 0xc0, !PT ;  /* 0x8000000004047812 */ /* 0x000fc800078ec0ff */
[----:B------:R-:W-:-:S04]  /*bbb0*/  SHF.R.U32.HI R4, RZ, 0x18, R4 ;  /* 0x00000018ff047819 */ /* 0x000fc80000011604 */
[----:B------:R-:W-:-:S04]  /*bbc0*/  LOP3.LUT R3, R3, R4, RZ, 0xfc, !PT ;  /* 0x0000000403037212 */ /* 0x000fc800078efcff */
[----:B------:R-:W-:-:S07]  /*bbd0*/  PRMT R0, R3, 0x7610, R0 ;  /* 0x0000761003007816 */ /* 0x000fce0000000000 */
.L_x_9321:
[----:B------:R-:W-:Y:S05]  /*bbe0*/  BSYNC B0 ;  /* 0x0000000000007941 */ /* 0x000fea0003800000 */
.L_x_9320:
[----:B------:R0:W-:Y:S01]  /*bbf0*/  STG.E.U8 desc[UR36][R8.64], R0 ;  /* 0x0000000008007986 */ /* 0x0001e2000c101124 */
[----:B------:R-:W-:Y:S01]  /*bc00*/  IMAD.MOV.U32 R25, RZ, RZ, R19 ;  /* 0x000000ffff197224 */ /* 0x000fe200078e0013 */
[----:B------:R-:W-:Y:S06]  /*bc10*/  BRA `(.L_x_9292) ;  /* 0x0000000000bc7947 */ /* 0x000fec0003800000 */
.L_x_9314:
[----:B------:R-:W-:-:S13]  /*bc20*/  ISETP.NE.AND P0, PT, R0, 0x1c, PT ;  /* 0x0000001c0000780c */ /* 0x000fda0003f05270 */
[----:B------:R-:W-:Y:S05]  /*bc30*/  @!P0 BRA `(.L_x_9323) ;  /* 0x0000000000a88947 */ /* 0x000fea0003800000 */
[----:B------:R-:W-:-:S13]  /*bc40*/  ISETP.NE.AND P0, PT, R0, 0x1d, PT ;  /* 0x0000001d0000780c */ /* 0x000fda0003f05270 */
[----:B------:R-:W-:Y:S05]  /*bc50*/  @!P0 BRA `(.L_x_9324) ;  /* 0x0000000000908947 */ /* 0x000fea0003800000 */
[----:B------:R-:W-:-:S13]  /*bc60*/  ISETP.NE.AND P0, PT, R0, 0x2c, PT ;  /* 0x0000002c0000780c */ /* 0x000fda0003f05270 */
[----:B------:R-:W-:Y:S05]  /*bc70*/  @P0 BRA `(.L_x_9297) ;  /* 0x0000000000400947 */ /* 0x000fea0003800000 */
[----:B------:R-:W-:Y:S01]  /*bc80*/  SHF.R.U32.HI R5, RZ, 0x17, R4 ;  /* 0x00000017ff057819 */ /* 0x000fe20000011604 */
        /* <DEDUP_REMOVED lines=15> */
.L_x_9297:
        /* <DEDUP_REMOVED lines=16> */
.L_x_9325:
[----:B------:R-:W-:Y:S01]  /*be80*/  IMAD.MOV.U32 R25, RZ, RZ, R19 ;  /* 0x000000ffff197224 */ /* 0x000fe200078e0013 */
[----:B------:R-:W-:Y:S06]  /*be90*/  BRA `(.L_x_9292) ;  /* 0x00000000001c7947 */ /* 0x000fec0003800000 */
.L_x_9324:
[----:B------:R-:W0:Y:S01]  /*bea0*/  F2I.U64.TRUNC R4, R4 ;  /* 0x0000000400047311 */ /* 0x000e22000020d800 */
[----:B------:R-:W-:Y:S01]  /*beb0*/  IMAD.MOV.U32 R25, RZ, RZ, R19 ;  /* 0x000000ffff197224 */ /* 0x000fe200078e0013 */
[----:B0-----:R0:W-:Y:S01]  /*bec0*/  STG.E.64 desc[UR36][R8.64], R4 ;  /* 0x0000000408007986 */ /* 0x0011e2000c101b24 */
[----:B------:R-:W-:Y:S05]  /*bed0*/  BRA `(.L_x_9292) ;  /* 0x00000000000c7947 */ /* 0x000fea0003800000 */
.L_x_9323:
[----:B------:R-:W0:Y:S01]  /*bee0*/  F2I.FTZ.U32.TRUNC.NTZ R3, R4 ;  /* 0x0000000400037305 */ /* 0x000e22000021f000 */
[----:B------:R-:W-:Y:S01]  /*bef0*/  IMAD.MOV.U32 R25, RZ, RZ, R19 ;  /* 0x000000ffff197224 */ /* 0x000fe200078e0013 */
[----:B0-----:R0:W-:Y:S06]  /*bf00*/  STG.E desc[UR36][R8.64], R3 ;  /* 0x0000000308007986 */ /* 0x0011ec000c101924 */
.L_x_9292:
[----:B------:R-:W-:Y:S05]  /*bf10*/  BSYNC B6 ;  /* 0x0000000000067941 */ /* 0x000fea0003800000 */
.L_x_9291:
[----:B------:R-:W-:Y:S01]  /*bf20*/  ISETP.GE.AND P0, PT, R25, R2, PT ;  /* 0x000000021900720c */ /* 0x000fe20003f06270 */
[----:B------:R-:W-:-:S12]  /*bf30*/  BSSY B6, `(.L_x_9326) ;  /* 0x00001d8000067945 */ /* 0x000fd80003800000 */
        /* <DEDUP_REMOVED lines=22> */
.L_x_9331:
[----:B------:R-:W0:Y:S02]  /*c0a0*/  F2I.S64.TRUNC R18, R18 ;  /* 0x0000001200127311 */ /* 0x000e24000020d900 */
[----:B0-----:R-:W-:-:S05]  /*c0b0*/  IMAD.MOV.U32 R3, RZ, RZ, R18 ;  /* 0x000000ffff037224 */ /* 0x001fca00078e0012 */
[----:B------:R0:W-:Y:S01]  /*c0c0*/  STG.E.U8 desc[UR36][R8.64], R3 ;  /* 0x0000000308007986 */ /* 0x0001e2000c101124 */
[----:B------:R-:W-:Y:S05]  /*c0d0*/  BRA `(.L_x_9333) ;  /* 0x0000000c00407947 */ /* 0x000fea0003800000 */
.L_x_9330:
        /* <DEDUP_REMOVED lines=9> */
.L_x_9335:
[----:B------:R-:W0:Y:S02]  /*c170*/  F2I.FTZ.TRUNC.NTZ R3, R18 ;  /* 0x0000001200037305 */ /* 0x000e24000021f100 */
[----:B0-----:R0:W-:Y:S01]  /*c180*/  STG.E desc[UR36][R8.64], R3 ;  /* 0x0000000308007986 */ /* 0x0011e2000c101924 */
[----:B------:R-:W-:Y:S05]  /*c190*/  BRA `(.L_x_9333) ;  /* 0x0000000c00107947 */ /* 0x000fea0003800000 */
.L_x_9334:
[----:B------:R-:W0:Y:S02]  /*c1a0*/  F2I.FTZ.TRUNC.NTZ R3, R18 ;  /* 0x0000001200037305 */ /* 0x000e24000021f100 */
[----:B0-----:R0:W-:Y:S01]  /*c1b0*/  STG.E.U16 desc[UR36][R8.64], R3 ;  /* 0x0000000308007986 */ /* 0x0011e2000c101524 */
[----:B------:R-:W-:Y:S05]  /*c1c0*/  BRA `(.L_x_9333) ;  /* 0x0000000c00047947 */ /* 0x000fea0003800000 */
.L_x_9329:
        /* <DEDUP_REMOVED lines=8> */
.L_x_9337:
[----:B------:R-:W-:-:S05]  /*c250*/  F2FP.F16.F32.PACK_AB R18, RZ, R18 ;  /* 0x00000012ff12723e */ /* 0x000fca00000000ff */
[----:B------:R0:W-:Y:S01]  /*c260*/  STG.E.U16 desc[UR36][R8.64], R18 ;  /* 0x0000001208007986 */ /* 0x0001e2000c101524 */
[----:B------:R-:W-:Y:S05]  /*c270*/  BRA `(.L_x_9333) ;  /* 0x0000000800d87947 */ /* 0x000fea0003800000 */
.L_x_9336:
        /* <DEDUP_REMOVED lines=9> */
.L_x_9339:
[----:B------:R-:W-:-:S04]  /*c310*/  F2FP.F16.F32.PACK_AB R3, RZ, R18 ;  /* 0x00000012ff03723e */ /* 0x000fc800000000ff */
[----:B------:R-:W-:-:S05]  /*c320*/  PRMT R3, R3, 0x5410, RZ ;  /* 0x0000541003037816 */ /* 0x000fca00000000ff */
[----:B------:R0:W-:Y:S01]  /*c330*/  STG.E desc[UR36][R8.64], R3 ;  /* 0x0000000308007986 */ /* 0x0001e2000c101924 */
[----:B------:R-:W-:Y:S05]  /*c340*/  BRA `(.L_x_9333) ;  /* 0x0000000800a47947 */ /* 0x000fea0003800000 */
.L_x_9338:
[----:B------:R-:W-:-:S06]  /*c350*/  FMUL.FTZ R4, R18, 1 ;  /* 0x3f80000012047820 */ /* 0x000fcc0000410000 */
[----:B------:R-:W0:Y:S02]  /*c360*/  F2F.F64.F32 R4, R4 ;  /* 0x0000000400047310 */ /* 0x000e240000201800 */
[----:B0-----:R0:W-:Y:S01]  /*c370*/  STG.E.64 desc[UR36][R8.64], R4 ;  /* 0x0000000408007986 */ /* 0x0011e2000c101b24 */
[----:B------:R-:W-:Y:S05]  /*c380*/  BRA `(.L_x_9333) ;  /* 0x0000000800947947 */ /* 0x000fea0003800000 */
.L_x_9328:
        /* <DEDUP_REMOVED lines=12> */
.L_x_9342:
[----:B------:R-:W-:Y:S01]  /*c450*/  FMUL.FTZ R4, R18, 1 ;  /* 0x3f80000012047820 */ /* 0x000fe20000410000 */
[----:B------:R-:W-:-:S05]  /*c460*/  CS2R R6, SRZ ;  /* 0x0000000000067805 */ /* 0x000fca000001ff00 */
[----:B------:R-:W0:Y:S02]  /*c470*/  F2F.F64.F32 R4, R4 ;  /* 0x0000000400047310 */ /* 0x000e240000201800 */
[----:B0-----:R1:W-:Y:S01]  /*c480*/  STG.E.128 desc[UR36][R8.64], R4 ;  /* 0x0000000408007986 */ /* 0x0013e2000c101d24 */
[----:B------:R-:W-:Y:S05]  /*c490*/  BRA `(.L_x_9333) ;  /* 0x0000000800507947 */ /* 0x000fea0003800000 */
.L_x_9341:
        /* <DEDUP_REMOVED lines=20> */
.L_x_9346:
[----:B------:R-:W-:Y:S05]  /*c5e0*/  BSYNC B0 ;  /* 0x0000000000007941 */ /* 0x000fea0003800000 */
.L_x_9345:
[----:B------:R-:W-:-:S05]  /*c5f0*/  LOP3.LUT R5, R0, R5, RZ, 0xfc, !PT ;  /* 0x0000000500057212 */ /* 0x000fca00078efcff */
[----:B------:R2:W-:Y:S01]  /*c600*/  STG.E.U8 desc[UR36][R8.64], R5 ;  /* 0x0000000508007986 */ /* 0x0005e2000c101124 */
[----:B------:R-:W-:Y:S05]  /*c610*/  BRA `(.L_x_9333) ;  /* 0x0000000400f07947 */ /* 0x000fea0003800000 */
.L_x_9344:
        /* <DEDUP_REMOVED lines=12> */
.L_x_9348:
[----:B------:R-:W-:Y:S01]  /*c6e0*/  IMAD.MOV.U32 R0, RZ, RZ, 0x7f ;  /* 0x0000007fff007424 */ /* 0x000fe200078e00ff */
[----:B------:R-:W-:-:S04]  /*c6f0*/  ISETP.GT.U32.AND P0, PT, R4, 0x7f800000, PT ;  /* 0x7f8000000400780c */ /* 0x000fc80003f04070 */
[----:B------:R-:W-:-:S09]  /*c700*/  SEL R0, R0, 0x7c, P0 ;  /* 0x0000007c00007807 */ /* 0x000fd20000000000 */
.L_x_9349:
[----:B------:R-:W-:Y:S05]  /*c710*/  BSYNC B0 ;  /* 0x0000000000007941 */ /* 0x000fea0003800000 */
.L_x_9347:
[----:B------:R-:W-:-:S04]  /*c720*/  LOP3.LUT R18, R18, 0x80000000, RZ, 0xc0, !PT ;  /* 0x8000000012127812 */ /* 0x000fc800078ec0ff */
[----:B------:R-:W-:-:S04]  /*c730*/  SHF.R.U32.HI R3, RZ, 0x18, R18 ;  /* 0x00000018ff037819 */ /* 0x000fc80000011612 */
[----:B------:R-:W-:-:S05]  /*c740*/  LOP3.LUT R3, R0, R3, RZ, 0xfc, !PT ;  /* 0x0000000300037212 */ /* 0x000fca00078efcff */
[----:B------:R3:W-:Y:S01]  /*c750*/  STG.E.U8 desc[UR36][R8.64], R3 ;  /* 0x0000000308007986 */ /* 0x0007e2000c101124 */
[----:B------:R-:W-:Y:S05]  /*c760*/  BRA `(.L_x_9333) ;  /* 0x00000004009c7947 */ /* 0x000fea0003800000 */
.L_x_9343:
[----:B------:R-:W-:-:S05]  /*c770*/  F2FP.BF16.F32.PACK_AB R18, RZ, R18 ;  /* 0x00000012ff12723e */ /* 0x000fca00000010ff */
[----:B------:R4:W-:Y:S01]  /*c780*/  STG.E.U16 desc[UR36][R8.64], R18 ;  /* 0x0000001208007986 */ /* 0x0009e2000c101524 */
[----:B------:R-:W-:Y:S05]  /*c790*/  BRA `(.L_x_9333) ;  /* 0x0000000400907947 */ /* 0x000fea0003800000 */
.L_x_9340:
        /* <DEDUP_REMOVED lines=11> */
.L_x_9352:
        /* <DEDUP_REMOVED lines=16> */
.L_x_9355:
[----:B------:R-:W-:-:S04]  /*c950*/  LOP3.LUT R18, R18, 0x80000000, RZ, 0xc0, !PT ;  /* 0x8000000012127812 */ /* 0x000fc800078ec0ff */
[----:B------:R-:W-:-:S04]  /*c960*/  SHF.R.U32.HI R3, RZ, 0x18, R18 ;  /* 0x00000018ff037819 */ /* 0x000fc80000011612 */
[----:B------:R-:W-:-:S04]  /*c970*/  LOP3.LUT R0, R0, R3, RZ, 0xfc, !PT ;  /* 0x0000000300007212 */ /* 0x000fc800078efcff */
[----:B------:R-:W-:-:S07]  /*c980*/  PRMT R4, R0, 0x7610, R4 ;  /* 0x0000761000047816 */ /* 0x000fce0000000004 */
.L_x_9354:
[----:B------:R-:W-:Y:S05]  /*c990*/  BSYNC B0 ;  /* 0x0000000000007941 */ /* 0x000fea0003800000 */
.L_x_9353:
[----:B------:R0:W-:Y:S01]  /*c9a0*/  STG.E.U8 desc[UR36][R8.64], R4 ;  /* 0x0000000408007986 */ /* 0x0001e2000c101124 */
[----:B------:R-:W-:Y:S05]  /*c9b0*/  BRA `(.L_x_9333) ;  /* 0x0000000400087947 */ /* 0x000fea0003800000 */
.L_x_9351:
        /* <DEDUP_REMOVED lines=16> */
.L_x_9358:
[----:B------:R-:W-:-:S04]  /*cac0*/  LOP3.LUT R18, R18, 0x80000000, RZ, 0xc0, !PT ;  /* 0x8000000012127812 */ /* 0x000fc800078ec0ff */
[----:B------:R-:W-:-:S04]  /*cad0*/  SHF.R.U32.HI R3, RZ, 0x18, R18 ;  /* 0x00000018ff037819 */ /* 0x000fc80000011612 */
[----:B------:R-:W-:-:S04]  /*cae0*/  LOP3.LUT R0, R0, R3, RZ, 0xfc, !PT ;  /* 0x0000000300007212 */ /* 0x000fc800078efcff */
[----:B------:R-:W-:-:S07]  /*caf0*/  PRMT R4, R0, 0x7610, R4 ;  /* 0x0000761000047816 */ /* 0x000fce0000000004 */
.L_x_9357:
[----:B------:R-:W-:Y:S05]  /*cb00*/  BSYNC B0 ;  /* 0x0000000000007941 */ /* 0x000fea0003800000 */
.L_x_9356:
[----:B------:R0:W-:Y:S01]  /*cb10*/  STG.E.U8 desc[UR36][R8.64], R4 ;  /* 0x0000000408007986 */ /* 0x0001e2000c101124 */
[----:B------:R-:W-:Y:S05]  /*cb20*/  BRA `(.L_x_9333) ;  /* 0x0000000000ac7947 */ /* 0x000fea0003800000 */
.L_x_9350:
        /* <DEDUP_REMOVED lines=21> */
.L_x_9332:
        /* <DEDUP_REMOVED lines=16> */
.L_x_9361:
[----:B------:R-:W-:Y:S05]  /*cd80*/  BRA `(.L_x_9333) ;  /* 0x0000000000147947 */ /* 0x000fea0003800000 */
.L_x_9360:
[----:B------:R-:W0:Y:S02]  /*cd90*/  F2I.U64.TRUNC R18, R18 ;  /* 0x0000001200127311 */ /* 0x000e24000020d800 */
[----:B0-----:R0:W-:Y:S01]  /*cda0*/  STG.E.64 desc[UR36][R8.64], R18 ;  /* 0x0000001208007986 */ /* 0x0011e2000c101b24 */
[----:B------:R-:W-:Y:S05]  /*cdb0*/  BRA `(.L_x_9333) ;  /* 0x0000000000087947 */ /* 0x000fea0003800000 */
.L_x_9359:
[----:B------:R-:W0:Y:S02]  /*cdc0*/  F2I.FTZ.U32.TRUNC.NTZ R3, R18 ;  /* 0x0000001200037305 */ /* 0x000e24000021f000 */
[----:B0-----:R0:W-:Y:S02]  /*cdd0*/  STG.E desc[UR36][R8.64], R3 ;  /* 0x0000000308007986 */ /* 0x0011e4000c101924 */
.L_x_9333:
        /* <DEDUP_REMOVED lines=24> */
.L_x_9365:
[----:B------:R-:W0:Y:S02]  /*cf60*/  F2I.S64.TRUNC R22, R22 ;  /* 0x0000001600167311 */ /* 0x000e24000020d900 */
[----:B0-----:R-:W-:-:S05]  /*cf70*/  IMAD.MOV.U32 R3, RZ, RZ, R22 ;  /* 0x000000ffff037224 */ /* 0x001fca00078e0016 */
[----:B------:R1:W-:Y:S01]  /*cf80*/  STG.E.U8 desc[UR36][R8.64], R3 ;  /* 0x0000000308007986 */ /* 0x0003e2000c101124 */
[----:B------:R-:W-:Y:S05]  /*cf90*/  BRA `(.L_x_9367) ;  /* 0x0000000c00407947 */ /* 0x000fea0003800000 */
.L_x_9364:
        /* <DEDUP_REMOVED lines=9> */
.L_x_9369:
[----:B------:R-:W0:Y:S02]  /*d030*/  F2I.FTZ.TRUNC.NTZ R3, R22 ;  /* 0x0000001600037305 */ /* 0x000e24000021f100 */
[----:B0-----:R3:W-:Y:S01]  /*d040*/  STG.E desc[UR36][R8.64], R3 ;  /* 0x0000000308007986 */ /* 0x0017e2000c101924 */
[----:B------:R-:W-:Y:S05]  /*d050*/  BRA `(.L_x_9367) ;  /* 0x0000000c00107947 */ /* 0x000fea0003800000 */
.L_x_9368:
[----:B------:R-:W0:Y:S02]  /*d060*/  F2I.FTZ.TRUNC.NTZ R3, R22 ;  /* 0x0000001600037305 */ /* 0x000e24000021f100 */
[----:B0-----:R4:W-:Y:S01]  /*d070*/  STG.E.U16 desc[UR36][R8.64], R3 ;  /* 0x0000000308007986 */ /* 0x0019e2000c101524 */
[----:B------:R-:W-:Y:S05]  /*d080*/  BRA `(.L_x_9367) ;  /* 0x0000000c00047947 */ /* 0x000fea0003800000 */
.L_x_9363:
        /* <DEDUP_REMOVED lines=8> */
.L_x_9371:
[----:B------:R-:W-:-:S05]  /*d110*/  F2FP.F16.F32.PACK_AB R22, RZ, R22 ;  /* 0x00000016ff16723e */ /* 0x000fca00000000ff */
[----:B------:R0:W-:Y:S01]  /*d120*/  STG.E.U16 desc[UR36][R8.64], R22 ;  /* 0x0000001608007986 */ /* 0x0001e2000c101524 */
[----:B------:R-:W-:Y:S05]  /*d130*/  BRA `(.L_x_9367) ;  /* 0x0000000800d87947 */ /* 0x000fea0003800000 */
.L_x_9370:
        /* <DEDUP_REMOVED lines=9> */
.L_x_9373:
[----:B------:R-:W-:-:S04]  /*d1d0*/  F2FP.F16.F32.PACK_AB R3, RZ, R22 ;  /* 0x00000016ff03723e */ /* 0x000fc800000000ff */
[----:B------:R-:W-:-:S05]  /*d1e0*/  PRMT R3, R3, 0x5410, RZ ;  /* 0x0000541003037816 */ /* 0x000fca00000000ff */
[----:B------:R0:W-:Y:S01]  /*d1f0*/  STG.E desc[UR36][R8.64], R3 ;  /* 0x0000000308007986 */ /* 0x0001e2000c101924 */
[----:B------:R-:W-:Y:S05]  /*d200*/  BRA `(.L_x_9367) ;  /* 0x0000000800a47947 */ /* 0x000fea0003800000 */
.L_x_9372:
[----:B------:R-:W-:-:S06]  /*d210*/  FMUL.FTZ R4, R22, 1 ;  /* 0x3f80000016047820 */ /* 0x000fcc0000410000 */
[----:B------:R-:W0:Y:S02]  /*d220*/  F2F.F64.F32 R4, R4 ;  /* 0x0000000400047310 */ /* 0x000e240000201800 */
[----:B0-----:R0:W-:Y:S01]  /*d230*/  STG.E.64 desc[UR36][R8.64], R4 ;  /* 0x0000000408007986 */ /* 0x0011e2000c101b24 */
[----:B------:R-:W-:Y:S05]  /*d240*/  BRA `(.L_x_9367) ;  /* 0x0000000800947947 */ /* 0x000fea0003800000 */
.L_x_9362:
        /* <DEDUP_REMOVED lines=12> */
.L_x_9376:
[----:B------:R-:W-:Y:S01]  /*d310*/  FMUL.FTZ R4, R22, 1 ;  /* 0x3f80000016047820 */ /* 0x000fe20000410000 */
[----:B------:R-:W-:-:S05]  /*d320*/  CS2R R6, SRZ ;  /* 0x0000000000067805 */ /* 0x000fca000001ff00 */
[----:B------:R-:W0:Y:S02]  /*d330*/  F2F.F64.F32 R4, R4 ;  /* 0x0000000400047310 */ /* 0x000e240000201800 */
[----:B0-----:R0:W-:Y:S01]  /*d340*/  STG.E.128 desc[UR36][R8.64], R4 ;  /* 0x0000000408007986 */ /* 0x0011e2000c101d24 */
[----:B------:R-:W-:Y:S05]  /*d350*/  BRA `(.L_x_9367) ;  /* 0x0000000800507947 */ /* 0x000fea0003800000 */
.L_x_9375:
        /* <DEDUP_REMOVED lines=20> */
.L_x_9380:
[----:B------:R-:W-:Y:S05]  /*d4a0*/  BSYNC B0 ;  /* 0x0000000000007941 */ /* 0x000fea0003800000 */
.L_x_9379:
[----:B------:R-:W-:-:S05]  /*d4b0*/  LOP3.LUT R5, R0, R5, RZ, 0xfc, !PT ;  /* 0x0000000500057212 */ /* 0x000fca00078efcff */
[----:B------:R0:W-:Y:S01]  /*d4c0*/  STG.E.U8 desc[UR36][R8.64], R5 ;  /* 0x0000000508007986 */ /* 0x0001e2000c101124 */
[----:B------:R-:W-:Y:S05]  /*d4d0*/  BRA `(.L_x_9367) ;  /* 0x0000000400f07947 */ /* 0x000fea0003800000 */
.L_x_9378:
        /* <DEDUP_REMOVED lines=12> */
.L_x_9382:
[----:B------:R-:W-:Y:S01]  /*d5a0*/  IMAD.MOV.U32 R0, RZ, RZ, 0x7f ;  /* 0x0000007fff007424 */ /* 0x000fe200078e00ff */
[----:B------:R-:W-:-:S04]  /*d5b0*/  ISETP.GT.U32.AND P0, PT, R4, 0x7f800000, PT ;  /* 0x7f8000000400780c */ /* 0x000fc80003f04070 */
[----:B------:R-:W-:-:S09]  /*d5c0*/  SEL R0, R0, 0x7c, P0 ;  /* 0x0000007c00007807 */ /* 0x000fd20000000000 */
.L_x_9383:
[----:B------:R-:W-:Y:S05]  /*d5d0*/  BSYNC B0 ;  /* 0x0000000000007941 */ /* 0x000fea0003800000 */
.L_x_9381:
[----:B------:R-:W-:-:S04]  /*d5e0*/  LOP3.LUT R22, R22, 0x80000000, RZ, 0xc0, !PT ;  /* 0x8000000016167812 */ /* 0x000fc800078ec0ff */
[----:B------:R-:W-:-:S04]  /*d5f0*/  SHF.R.U32.HI R3, RZ, 0x18, R22 ;  /* 0x00000018ff037819 */ /* 0x000fc80000011616 */
[----:B------:R-:W-:-:S05]  /*d600*/  LOP3.LUT R3, R0, R3, RZ, 0xfc, !PT ;  /* 0x0000000300037212 */ /* 0x000fca00078efcff */
[----:B------:R0:W-:Y:S01]  /*d610*/  STG.E.U8 desc[UR36][R8.64], R3 ;  /* 0x0000000308007986 */ /* 0x0001e2000c101124 */
[----:B------:R-:W-:Y:S05]  /*d620*/  BRA `(.L_x_9367) ;  /* 0x00000004009c7947 */ /* 0x000fea0003800000 */
.L_x_9377:
[----:B------:R-:W-:-:S05]  /*d630*/  F2FP.BF16.F32.PACK_AB R22, RZ, R22 ;  /* 0x00000016ff16723e */ /* 0x000fca00000010ff */
[----:B------:R0:W-:Y:S01]  /*d640*/  STG.E.U16 desc[UR36][R8.64], R22 ;  /* 0x0000001608007986 */ /* 0x0001e2000c101524 */
[----:B------:R-:W-:Y:S05]  /*d650*/  BRA `(.L_x_9367) ;  /* 0x0000000400907947 */ /* 0x000fea0003800000 */
.L_x_9374:
        /* <DEDUP_REMOVED lines=11> */
.L_x_9386:
        /* <DEDUP_REMOVED lines=16> */
.L_x_9389:
[----:B------:R-:W-:-:S04]  /*d810*/  LOP3.LUT R22, R22, 0x80000000, RZ, 0xc0, !PT ;  /* 0x8000000016167812 */ /* 0x000fc800078ec0ff */
[----:B------:R-:W-:-:S04]  /*d820*/  SHF.R.U32.HI R3, RZ, 0x18, R22 ;  /* 0x00000018ff037819 */ /* 0x000fc80000011616 */
[----:B------:R-:W-:-:S04]  /*d830*/  LOP3.LUT R0, R0, R3, RZ, 0xfc, !PT ;  /* 0x0000000300007212 */ /* 0x000fc800078efcff */
[----:B------:R-:W-:-:S07]  /*d840*/  PRMT R4, R0, 0x7610, R4 ;  /* 0x0000761000047816 */ /* 0x000fce0000000004 */
.L_x_9388:
[----:B------:R-:W-:Y:S05]  /*d850*/  BSYNC B0 ;  /* 0x0000000000007941 */ /* 0x000fea0003800000 */
.L_x_9387:
[----:B------:R0:W-:Y:S01]  /*d860*/  STG.E.U8 desc[UR36][R8.64], R4 ;  /* 0x0000000408007986 */ /* 0x0001e2000c101124 */
[----:B------:R-:W-:Y:S05]  /*d870*/  BRA `(.L_x_9367) ;  /* 0x0000000400087947 */ /* 0x000fea0003800000 */
.L_x_9385:
        /* <DEDUP_REMOVED lines=16> */
.L_x_9392:
[----:B------:R-:W-:-:S04]  /*d980*/  LOP3.LUT R22, R22, 0x80000000, RZ, 0xc0, !PT ;  /* 0x8000000016167812 */ /* 0x000fc800078ec0ff */
[----:B------:R-:W-:-:S04]  /*d990*/  SHF.R.U32.HI R3, RZ, 0x18, R22 ;  /* 0x00000018ff037819 */ /* 0x000fc80000011616 */
[----:B------:R-:W-:-:S04]  /*d9a0*/  LOP3.LUT R0, R0, R3, RZ, 0xfc, !PT ;  /* 0x0000000300007212 */ /* 0x000fc800078efcff */
[----:B------:R-:W-:-:S07]  /*d9b0*/  PRMT R4, R0, 0x7610, R4 ;  /* 0x0000761000047816 */ /* 0x000fce0000000004 */
.L_x_9391:
[----:B------:R-:W-:Y:S05]  /*d9c0*/  BSYNC B0 ;  /* 0x0000000000007941 */ /* 0x000fea0003800000 */
.L_x_9390:
[----:B------:R0:W-:Y:S01]  /*d9d0*/  STG.E.U8 desc[UR36][R8.64], R4 ;  /* 0x0000000408007986 */ /* 0x0001e2000c101124 */
[----:B------:R-:W-:Y:S05]  /*d9e0*/  BRA `(.L_x_9367) ;  /* 0x0000000000ac7947 */ /* 0x000fea0003800000 */
.L_x_9384:
        /* <DEDUP_REMOVED lines=21> */
.L_x_9366:
        /* <DEDUP_REMOVED lines=16> */
.L_x_9395:
[----:B------:R-:W-:Y:S05]  /*dc40*/  BRA `(.L_x_9367) ;  /* 0x0000000000147947 */ /* 0x000fea0003800000 */
.L_x_9394:
[----:B------:R-:W0:Y:S02]  /*dc50*/  F2I.U64.TRUNC R22, R22 ;  /* 0x0000001600167311 */ /* 0x000e24000020d800 */
[----:B0-----:R0:W-:Y:S01]  /*dc60*/  STG.E.64 desc[UR36][R8.64], R22 ;  /* 0x0000001608007986 */ /* 0x0011e2000c101b24 */
[----:B------:R-:W-:Y:S05]  /*dc70*/  BRA `(.L_x_9367) ;  /* 0x0000000000087947 */ /* 0x000fea0003800000 */
.L_x_9393:
[----:B------:R-:W0:Y:S02]  /*dc80*/  F2I.FTZ.U32.TRUNC.NTZ R3, R22 ;  /* 0x0000001600037305 */ /* 0x000e24000021f000 */
[----:B0-----:R0:W-:Y:S02]  /*dc90*/  STG.E desc[UR36][R8.64], R3 ;  /* 0x0000000308007986 */ /* 0x0011e4000c101924 */
.L_x_9367:
[----:B------:R-:W-:-:S07]  /*dca0*/  VIADD R25, R25, 0x80 ;  /* 0x0000008019197836 */ /* 0x000fce0000000000 */
.L_x_9327:
[----:B------:R-:W-:Y:S05]  /*dcb0*/  BSYNC B6 ;  /* 0x0000000000067941 */ /* 0x000fea0003800000 */
.L_x_9326:
[----:B------:R-:W-:-:S13]  /*dcc0*/  ISETP.GE.AND P0, PT, R25, R2, PT ;  /* 0x000000021900720c */ /* 0x000fda0003f06270 */
[----:B------:R-:W-:Y:S05]  /*dcd0*/  @P0 EXIT ;  /* 0x000000000000094d */ /* 0x000fea0003800000 */
[----:B01-34-:R-:W0:Y:S01]  /*dce0*/  LDC.64 R2, c[0x0][0x218] ;  /* 0x00008600ff027b82 */ /* 0x01be220000000a00 */
        /* <DEDUP_REMOVED lines=17> */
[----:B0-----:R-:W-:Y:S01]  /*de00*/  STG.E.U8 desc[UR36][R2.64], R5 ;  /* 0x0000000502007986 */ /* 0x001fe2000c101124 */
[----:B------:R-:W-:Y:S05]  /*de10*/  EXIT ;  /* 0x000000000000794d */ /* 0x000fea0003800000 */
.L_x_9399:
[----:B------:R-:W2:Y:S02]  /*de20*/  F2I.S64.TRUNC R24, R24 ;  /* 0x0000001800187311 */ /* 0x000ea4000020d900 */
[----:B--2---:R-:W-:-:S05]  /*de30*/  IMAD.MOV.U32 R5, RZ, RZ, R24 ;  /* 0x000000ffff057224 */ /* 0x004fca00078e0018 */
[----:B------:R-:W-:Y:S01]  /*de40*/  STG.E.U8 desc[UR36][R2.64], R5 ;  /* 0x0000000502007986 */ /* 0x000fe2000c101124 */
[----:B------:R-:W-:Y:S05]  /*de50*/  EXIT ;  /* 0x000000000000794d */ /* 0x000fea0003800000 */
.L_x_9398:
        /* <DEDUP_REMOVED lines=9> */
.L_x_9402:
[----:B--2---:R-:W0:Y:S02]  /*def0*/  F2I.FTZ.TRUNC.NTZ R5, R24 ;  /* 0x0000001800057305 */ /* 0x004e24000021f100 */
[----:B0-----:R-:W-:Y:S01]  /*df00*/  STG.E desc[UR36][R2.64], R5 ;  /* 0x0000000502007986 */ /* 0x001fe2000c101924 */
[----:B------:R-:W-:Y:S05]  /*df10*/  EXIT ;  /* 0x000000000000794d */ /* 0x000fea0003800000 */
.L_x_9401:
[----:B--2---:R-:W0:Y:S02]  /*df20*/  F2I.FTZ.TRUNC.NTZ R5, R24 ;  /* 0x0000001800057305 */ /* 0x004e24000021f100 */
[----:B0-----:R-:W-:Y:S01]  /*df30*/  STG.E.U16 desc[UR36][R2.64], R5 ;  /* 0x0000000502007986 */ /* 0x001fe2000c101524 */
[----:B------:R-:W-:Y:S05]  /*df40*/  EXIT ;  /* 0x000000000000794d */ /* 0x000fea0003800000 */
.L_x_9397:
        /* <DEDUP_REMOVED lines=8> */
.L_x_9404:
[----:B------:R-:W-:-:S05]  /*dfd0*/  F2FP.F16.F32.PACK_AB R24, RZ, R24 ;  /* 0x00000018ff18723e */ /* 0x000fca00000000ff */
[----:B------:R-:W-:Y:S01]  /*dfe0*/  STG.E.U16 desc[UR36][R2.64], R24 ;  /* 0x0000001802007986 */ /* 0x000fe2000c101524 */
[----:B------:R-:W-:Y:S05]  /*dff0*/  EXIT ;  /* 0x000000000000794d */ /* 0x000fea0003800000 */
.L_x_9403:
        /* <DEDUP_REMOVED lines=9> */
.L_x_9406:
[----:B--2---:R-:W-:-:S04]  /*e090*/  F2FP.F16.F32.PACK_AB R5, RZ, R24 ;  /* 0x00000018ff05723e */ /* 0x004fc800000000ff */
[----:B------:R-:W-:-:S05]  /*e0a0*/  PRMT R5, R5, 0x5410, RZ ;  /* 0x0000541005057816 */ /* 0x000fca00000000ff */
[----:B------:R-:W-:Y:S01]  /*e0b0*/  STG.E desc[UR36][R2.64], R5 ;  /* 0x0000000502007986 */ /* 0x000fe2000c101924 */
[----:B------:R-:W-:Y:S05]  /*e0c0*/  EXIT ;  /* 0x000000000000794d */ /* 0x000fea0003800000 */
.L_x_9405:
[----:B------:R-:W-:-:S06]  /*e0d0*/  FMUL.FTZ R4, R24, 1 ;  /* 0x3f80000018047820 */ /* 0x000fcc0000410000 */
[----:B--2---:R-:W0:Y:S02]  /*e0e0*/  F2F.F64.F32 R4, R4 ;  /* 0x0000000400047310 */ /* 0x004e240000201800 */
[----:B0-----:R-:W-:Y:S01]  /*e0f0*/  STG.E.64 desc[UR36][R2.64], R4 ;  /* 0x0000000402007986 */ /* 0x001fe2000c101b24 */
[----:B------:R-:W-:Y:S05]  /*e100*/  EXIT ;  /* 0x000000000000794d */ /* 0x000fea0003800000 */
.L_x_9396:
        /* <DEDUP_REMOVED lines=9> */
[----:B--2---:R-:W-:-:S05]  /*e1a0*/  SEL R5, RZ, 0x1, !P0 ;  /* 0x00000001ff057807 */ /* 0x004fca0004000000 */
[----:B------:R-:W-:Y:S01]  /*e1b0*/  STG.E.U8 desc[UR36][R2.64], R5 ;  /* 0x0000000502007986 */ /* 0x000fe2000c101124 */
[----:B------:R-:W-:Y:S05]  /*e1c0*/  EXIT ;  /* 0x000000000000794d */ /* 0x000fea0003800000 */
.L_x_9409:
[----:B------:R-:W-:Y:S01]  /*e1d0*/  FMUL.FTZ R4, R24, 1 ;  /* 0x3f80000018047820 */ /* 0x000fe20000410000 */
[----:B------:R-:W-:-:S05]  /*e1e0*/  CS2R R6, SRZ ;  /* 0x0000000000067805 */ /* 0x000fca000001ff00 */
[----:B--2---:R-:W0:Y:S02]  /*e1f0*/  F2F.F64.F32 R4, R4 ;  /* 0x0000000400047310 */ /* 0x004e240000201800 */
[----:B0-----:R-:W-:Y:S01]  /*e200*/  STG.E.128 desc[UR36][R2.64], R4 ;  /* 0x0000000402007986 */ /* 0x001fe2000c101d24 */
[----:B------:R-:W-:Y:S05]  /*e210*/  EXIT ;  /* 0x000000000000794d */ /* 0x000fea0003800000 */
.L_x_9408:
        /* <DEDUP_REMOVED lines=16> */
[----:B--2---:R-:W-:-:S04]  /*e320*/  @P0 LOP3.LUT R5, R0, 0x1, RZ, 0xc0, !PT ;  /* 0x0000000100050812 */ /* 0x004fc800078ec0ff */
[----:B------:R-:W-:-:S04]  /*e330*/  @P0 IADD3 R5, R24, 0x407ffff, R5 ;  /* 0x0407ffff18050810 */ /* 0x000fc80007ffe005 */
[----:B------:R-:W-:Y:S01]  /*e340*/  @P0 SHF.R.U32.HI R0, RZ, 0x14, R5 ;  /* 0x00000014ff000819 */ /* 0x000fe20000011605 */
[----:B------:R-:W-:-:S07]  /*e350*/  @!P0 VIADD R0, R4, 0xb9800000 ;  /* 0xb980000004008836 */ /* 0x000fce0000000000 */
.L_x_9413:
[----:B------:R-:W-:Y:S05]  /*e360*/  BSYNC B0 ;  /* 0x0000000000007941 */ /* 0x000fea0003800000 */
.L_x_9412:
[----:B------:R-:W-:-:S05]  /*e370*/  LOP3.LUT R7, R0, R7, RZ, 0xfc, !PT ;  /* 0x0000000700077212 */ /* 0x000fca00078efcff */
[----:B------:R-:W-:Y:S01]  /*e380*/  STG.E.U8 desc[UR36][R2.64], R7 ;  /* 0x0000000702007986 */ /* 0x000fe2000c101124 */
[----:B------:R-:W-:Y:S05]  /*e390*/  EXIT ;  /* 0x000000000000794d */ /* 0x000fea0003800000 */
.L_x_9411:
[----:B------:R-:W-:Y:S01]  /*e3a0*/  LOP3.LUT R4, R24, 0x7fffffff, RZ, 0xc0, !PT ;  /* 0x7fffffff18047812 */ /* 0x000fe200078ec0ff */
[----:B------:R-:W-:Y:S03]  /*e3b0*/  BSSY B0, `(.L_x_9414) ;  /* 0x000000e000007945 */ /* 0x000fe60003800000 */
[----:B------:R-:W-:-:S13]  /*e3c0*/  ISETP.GT.U32.AND P0, PT, R4, 0x477fffff, PT ;  /* 0x477fffff0400780c */ /* 0x000fda0003f04070 */
[----:B------:R-:W-:Y:S05]  /*e3d0*/  @P0 BRA `(.L_x_9415) ;  /* 0x0000000000200947 */ /* 0x000fea0003800000 */
[----:B------:R-:W-:-:S13]  /*e3e0*/  ISETP.GE.U32.AND P0, PT, R4, 0x38800000, PT ;  /* 0x388000000400780c */ /* 0x000fda0003f06070 */
[----:B------:R-:W-:Y:S01]  /*e3f0*/  @P0 SHF.R.U32.HI R0, RZ, 0x15, R24 ;  /* 0x00000015ff000819 */ /* 0x000fe20000011618 */
[----:B------:R-:W-:-:S03]  /*e400*/  @!P0 FADD.FTZ R4, R4, 128 ;  /* 0x4300000004048421 */ /* 0x000fc60000010000 */
[----:B--2---:R-:W-:-:S04]  /*e410*/  @P0 LOP3.LUT R5, R0, 0x1, RZ, 0xc0, !PT ;  /* 0x0000000100050812 */ /* 0x004fc800078ec0ff */
[----:B------:R-:W-:-:S04]  /*e420*/  @P0 IADD3 R5, R24, 0x80fffff, R5 ;  /* 0x080fffff18050810 */ /* 0x000fc80007ffe005 */
[----:B------:R-:W-:Y:S01]  /*e430*/  @P0 SHF.R.U32.HI R0, RZ, 0x15, R5 ;  /* 0x00000015ff000819 */ /* 0x000fe20000011605 */
[----:B------:R-:W-:Y:S01]  /*e440*/  @!P0 VIADD R0, R4, 0xbd000000 ;  /* 0xbd00000004008836 */ /* 0x000fe20000000000 */
[----:B------:R-:W-:Y:S06]  /*e450*/  BRA `(.L_x_9416) ;  /* 0x00000000000c7947 */ /* 0x000fec0003800000 */
.L_x_9415:
[----:B------:R-:W-:Y:S01]  /*e460*/  IMAD.MOV.U32 R0, RZ, RZ, 0x7f ;  /* 0x0000007fff007424 */ /* 0x000fe200078e00ff */
[----:B------:R-:W-:-:S04]  /*e470*/  ISETP.GT.U32.AND P0, PT, R4, 0x7f800000, PT ;  /* 0x7f8000000400780c */ /* 0x000fc80003f04070 */
[----:B------:R-:W-:-:S09]  /*e480*/  SEL R0, R0, 0x7c, P0 ;  /* 0x0000007c00007807 */ /* 0x000fd20000000000 */
.L_x_9416:
[----:B------:R-:W-:Y:S05]  /*e490*/  BSYNC B0 ;  /* 0x0000000000007941 */ /* 0x000fea0003800000 */
.L_x_9414:
[----:B------:R-:W-:-:S04]  /*e4a0*/  LOP3.LUT R24, R24, 0x80000000, RZ, 0xc0, !PT ;  /* 0x8000000018187812 */ /* 0x000fc800078ec0ff */
[----:B--2---:R-:W-:-:S04]  /*e4b0*/  SHF.R.U32.HI R5, RZ, 0x18, R24 ;  /* 0x00000018ff057819 */ /* 0x004fc80000011618 */
[----:B------:R-:W-:-:S05]  /*e4c0*/  LOP3.LUT R5, R0, R5, RZ, 0xfc, !PT ;  /* 0x0000000500057212 */ /* 0x000fca00078efcff */
[----:B------:R-:W-:Y:S01]  /*e4d0*/  STG.E.U8 desc[UR36][R2.64], R5 ;  /* 0x0000000502007986 */ /* 0x000fe2000c101124 */
[----:B------:R-:W-:Y:S05]  /*e4e0*/  EXIT ;  /* 0x000000000000794d */ /* 0x000fea0003800000 */
.L_x_9410:
[----:B------:R-:W-:-:S05]  /*e4f0*/  F2FP.BF16.F32.PACK_AB R24, RZ, R24 ;  /* 0x00000018ff18723e */ /* 0x000fca00000010ff */
[----:B------:R-:W-:Y:S01]  /*e500*/  STG.E.U16 desc[UR36][R2.64], R24 ;  /* 0x0000001802007986 */ /* 0x000fe2000c101524 */
[----:B------:R-:W-:Y:S05]  /*e510*/  EXIT ;  /* 0x000000000000794d */ /* 0x000fea0003800000 */
.L_x_9407:
        /* <DEDUP_REMOVED lines=9> */
[----:B0-----:R-:W-:Y:S01]  /*e5b0*/  STG.E.U16 desc[UR36][R2.64], R5 ;  /* 0x0000000502007986 */ /* 0x001fe2000c101524 */
[----:B------:R-:W-:Y:S05]  /*e5c0*/  EXIT ;  /* 0x000000000000794d */ /* 0x000fea0003800000 */
.L_x_9419:
        /* <DEDUP_REMOVED lines=16> */
.L_x_9422:
[----:B------:R-:W-:-:S04]  /*e6d0*/  LOP3.LUT R24, R24, 0x80000000, RZ, 0xc0, !PT ;  /* 0x8000000018187812 */ /* 0x000fc800078ec0ff */
[----:B------:R-:W-:-:S04]  /*e6e0*/  SHF.R.U32.HI R5, RZ, 0x18, R24 ;  /* 0x00000018ff057819 */ /* 0x000fc80000011618 */
[----:B------:R-:W-:-:S04]  /*e6f0*/  LOP3.LUT R4, R4, R5, RZ, 0xfc, !PT ;  /* 0x0000000504047212 */ /* 0x000fc800078efcff */
[----:B------:R-:W-:-:S07]  /*e700*/  PRMT R0, R4, 0x7610, R0 ;  /* 0x0000761004007816 */ /* 0x000fce0000000000 */
.L_x_9421:
[----:B------:R-:W-:Y:S05]  /*e710*/  BSYNC B0 ;  /* 0x0000000000007941 */ /* 0x000fea0003800000 */
.L_x_9420:
[----:B------:R-:W-:Y:S01]  /*e720*/  STG.E.U8 desc[UR36][R2.64], R0 ;  /* 0x0000000002007986 */ /* 0x000fe2000c101124 */
[----:B------:R-:W-:Y:S05]  /*e730*/  EXIT ;  /* 0x000000000000794d */ /* 0x000fea0003800000 */
.L_x_9418:
        /* <DEDUP_REMOVED lines=16> */
.L_x_9425:
[----:B------:R-:W-:-:S04]  /*e840*/  LOP3.LUT R24, R24, 0x80000000, RZ, 0xc0, !PT ;  /* 0x8000000018187812 */ /* 0x000fc800078ec0ff */
[----:B------:R-:W-:-:S04]  /*e850*/  SHF.R.U32.HI R5, RZ, 0x18, R24 ;  /* 0x00000018ff057819 */ /* 0x000fc80000011618 */
[----:B------:R-:W-:-:S04]  /*e860*/  LOP3.LUT R4, R4, R5, RZ, 0xfc, !PT ;  /* 0x0000000504047212 */ /* 0x000fc800078efcff */
[----:B------:R-:W-:-:S07]  /*e870*/  PRMT R0, R4, 0x7610, R0 ;  /* 0x0000761004007816 */ /* 0x000fce0000000000 */
.L_x_9424:
[----:B------:R-:W-:Y:S05]  /*e880*/  BSYNC B0 ;  /* 0x0000000000007941 */ /* 0x000fea0003800000 */
.L_x_9423:
[----:B------:R-:W-:Y:S01]  /*e890*/  STG.E.U8 desc[UR36][R2.64], R0 ;  /* 0x0000000002007986 */ /* 0x000fe2000c101124 */
[----:B------:R-:W-:Y:S05]  /*e8a0*/  EXIT ;  /* 0x000000000000794d */ /* 0x000fea0003800000 */
.L_x_9417:
[----:B------:R-:W-:-:S13]  /*e8b0*/  ISETP.NE.AND P0, PT, R0, 0x1c, PT ;  /* 0x0000001c0000780c */ /* 0x000fda0003f05270 */
[----:B------:R-:W-:Y:S05]  /*e8c0*/  @!P0 BRA `(.L_x_9426) ;  /* 0x00000000009c8947 */ /* 0x000fea0003800000 */
[----:B------:R-:W-:-:S13]  /*e8d0*/  ISETP.NE.AND P0, PT, R0, 0x1d, PT ;  /* 0x0000001d0000780c */ /* 0x000fda0003f05270 */
[----:B------:R-:W-:Y:S05]  /*e8e0*/  @!P0 BRA `(.L_x_9427) ;  /* 0x0000000000888947 */ /* 0x000fea0003800000 */
[----:B------:R-:W-:-:S13]  /*e8f0*/  ISETP.NE.AND P0, PT, R0, 0x2c, PT ;  /* 0x0000002c0000780c */ /* 0x000fda0003f05270 */
[----:B------:R-:W-:Y:S05]  /*e900*/  @P0 BRA `(.L_x_9400) ;  /* 0x00000000003c0947 */ /* 0x000fea0003800000 */
[----:B------:R-:W-:-:S04]  /*e910*/  SHF.R.U32.HI R4, RZ, 0x17, R24 ;  /* 0x00000017ff047819 */ /* 0x000fc80000011618 */
[----:B--2---:R-:W-:-:S04]  /*e920*/  LOP3.LUT R5, R4, 0xff, RZ, 0xc0, !PT ;  /* 0x000000ff04057812 */ /* 0x004fc800078ec0ff */
        /* <DEDUP_REMOVED lines=13> */
.L_x_9400:
[----:B------:R-:W-:Y:S01]  /*ea00*/  MOV R0, 0x0 ;  /* 0x0000000000007802 */ /* 0x000fe20000000f00 */
[----:B------:R-:W-:Y:S01]  /*ea10*/  ULDC.64 UR4, c[0x4][0x310] ;  /* 0x0100c40000047ab9 */ /* 0x000fe20000000a00 */
[----:B------:R-:W-:Y:S01]  /*ea20*/  ULDC.64 UR6, c[0x4][0x40] ;  /* 0x0100100000067ab9 */ /* 0x000fe20000000a00 */
[----:B------:R-:W-:Y:S01]  /*ea30*/  IMAD.U32 R4, RZ, RZ, UR4 ;  /* 0x00000004ff047e24 */ /* 0x000fe2000f8e00ff */
        /* <DEDUP_REMOVED lines=12> */
.L_x_9428:
[----:B------:R-:W-:Y:S05]  /*eb00*/  EXIT ;  /* 0x000000000000794d */ /* 0x000fea0003800000 */
.L_x_9427:
[----:B------:R-:W0:Y:S02]  /*eb10*/  F2I.U64.TRUNC R24, R24 ;  /* 0x0000001800187311 */ /* 0x000e24000020d800 */
[----:B0-----:R-:W-:Y:S01]  /*eb20*/  STG.E.64 desc[UR36][R2.64], R24 ;  /* 0x0000001802007986 */ /* 0x001fe2000c101b24 */
[----:B------:R-:W-:Y:S05]  /*eb30*/  EXIT ;  /* 0x000000000000794d */ /* 0x000fea0003800000 */
.L_x_9426:
[----:B--2---:R-:W0:Y:S02]  /*eb40*/  F2I.FTZ.U32.TRUNC.NTZ R5, R24 ;  /* 0x0000001800057305 */ /* 0x004e24000021f000 */
[----:B0-----:R-:W-:Y:S01]  /*eb50*/  STG.E desc[UR36][R2.64], R5 ;  /* 0x0000000502007986 */ /* 0x001fe2000c101924 */
[----:B------:R-:W-:Y:S05]  /*eb60*/  EXIT ;  /* 0x000000000000794d */ /* 0x000fea0003800000 */
.L_x_9429:
        /* <DEDUP_REMOVED lines=9> */
.L_x_10854:


//--------------------- .text._ZN2at6native18elementwise_kernelILi128ELi2EZNS0_22gpu_kernel_impl_nocastIZZZN37_INTERNAL_cee6930f_7_Loss_cu_5b0651e139_GLOBAL__N__cee6930f_7_Loss_cu_5b0651e140binary_cross_entropy_backward_out_kernelERNS_6TensorERKS5_S8_S8_ENKUlvE_clEvENKUlvE0_clEvEUlfffE_EEvRNS_18TensorIteratorBaseERKT_EUliE_EEviT1_ --------------------------
	.section	.text._ZN2at6native18elementwise_kernelILi128ELi2EZNS0_22gpu_kernel_impl_nocastIZZZN37_INTERNAL_cee6930f_7_Loss_cu_5b0651e139_GLOBAL__N__cee6930f_7_Loss_cu_5b0651e140binary_cross_entropy_backward_out_kernelERNS_6TensorERKS5_S8_S8_ENKUlvE_clEvENKUlvE0_clEvEUlfffE_EEvRNS_18TensorIteratorBaseERKT_EUliE_EEviT1_,"ax",@progbits
	.align	128
        .global         _ZN2at6native18elementwise_kernelILi128ELi2EZNS0_22gpu_kernel_impl_nocastIZZZN37_INTERNAL_cee6930f_7_Loss_cu_5b0651e139_GLOBAL__N__cee6930f_7_Loss_cu_5b0651e140binary_cross_entropy_backward_out_kernelERNS_6TensorERKS5_S8_S8_ENKUlvE_clEvENKUlvE0_clEvEUlfffE_EEvRNS_18TensorIteratorBaseERKT_EUliE_EEviT1_
        .type           _ZN2at6native18elementwise_kernelILi128ELi2EZNS0_22gpu_kernel_impl_nocastIZZZN37_INTERNAL_cee6930f_7_Loss_cu_5b0651e139_GLOBAL__N__cee6930f_7_Loss_cu_5b0651e140binary_cross_entropy_backward_out_kernelERNS_6TensorERKS5_S8_S8_ENKUlvE_clEvENKUlvE0_clEvEUlfffE_EEvRNS_18TensorIteratorBaseERKT_EUliE_EEviT1_,@function
        .size           _ZN2at6native18elementwise_kernelILi128ELi2EZNS0_22gpu_kernel_impl_nocastIZZZN37_INTERNAL_cee6930f_7_Loss_cu_5b0651e139_GLOBAL__N__cee6930f_7_Loss_cu_5b0651e140binary_cross_entropy_backward_out_kernelERNS_6TensorERKS5_S8_S8_ENKUlvE_clEvENKUlvE0_clEvEUlfffE_EEvRNS_18TensorIteratorBaseERKT_EUliE_EEviT1_,(.L_x_10855 - _ZN2at6native18elementwise_kernelILi128ELi2EZNS0_22gpu_kernel_impl_nocastIZZZN37_INTERNAL_cee6930f_7_Loss_cu_5b0651e139_GLOBAL__N__cee6930f_7_Loss_cu_5b0651e140binary_cross_entropy_backward_out_kernelERNS_6TensorERKS5_S8_S8_ENKUlvE_clEvENKUlvE0_clEvEUlfffE_EEvRNS_18TensorIteratorBaseERKT_EUliE_EEviT1_)
        .other          _ZN2at6native18elementwise_kernelILi128ELi2EZNS0_22gpu_kernel_impl_nocastIZZZN37_INTERNAL_cee6930f_7_Loss_cu_5b0651e139_GLOBAL__N__cee6930f_7_Loss_cu_5b0651e140binary_cross_entropy_backward_out_kernelERNS_6TensorERKS5_S8_S8_ENKUlvE_clEvENKUlvE0_clEvEUlfffE_EEvRNS_18TensorIteratorBaseERKT_EUliE_EEviT1_,@"STO_CUDA_ENTRY STV_DEFAULT"
_ZN2at6native18elementwise_kernelILi128ELi2EZNS0_22gpu_kernel_impl_nocastIZZZN37_INTERNAL_cee6930f_7_Loss_cu_5b0651e139_GLOBAL__N__cee6930f_7_Loss_cu_5b0651e140binary_cross_entropy_backward_out_kernelERNS_6TensorERKS5_S8_S8_ENKUlvE_clEvENKUlvE0_clEvEUlfffE_EEvRNS_18TensorIteratorBaseERKT_EUliE_EEviT1_:
.text._ZN2at6native18elementwise_kernelILi128ELi2EZNS0_22gpu_kernel_impl_nocastIZZZN37_INTERNAL_cee6930f_7_Loss_cu_5b0651e139_GLOBAL__N__cee6930f_7_Loss_cu_5b0651e140binary_cross_entropy_backward_out_kernelERNS_6TensorERKS5_S8_S8_ENKUlvE_clEvENKUlvE0_clEvEUlfffE_EEvRNS_18TensorIteratorBaseERKT_EUliE_EEviT1_:
[----:B------:R-:W-:Y:S01]  /*0000*/  LDC R1, c[0x0][0x28] ;  /* 0x00000a00ff017b82 */ /* 0x000fe20000000800 */
[----:B------:R-:W0:Y:S01]  /*0010*/  S2R R0, SR_CTAID.X ;  /* 0x0000000000007919 */ /* 0x000e220000002500 */
[----:B------:R-:W-:Y:S01]  /*0020*/  ULDC UR6, c[0x0][0x210] ;  /* 0x0000840000067ab9 */ /* 0x000fe20000000800 */
[----:B------:R-:W-:Y:S01]  /*0030*/  ULDC.64 UR4, c[0x0][0x208] ;  /* 0x0000820000047ab9 */ /* 0x000fe20000000a00 */
[----:B------:R-:W-:Y:S01]  /*0040*/  BSSY B0, `(.L_x_9430) ;  /* 0x0000198000007945 */ /* 0x000fe20003800000 */
[----:B------:R-:W0:Y:S02]  /*0050*/  S2R R3, SR_TID.X ;  /* 0x0000000000037919 */ /* 0x000e240000002100 */
[----:B0-----:R-:W-:-:S04]  /*0060*/  LEA R0, R0, R3, 0x8 ;  /* 0x0000000300007211 */ /* 0x001fc800078e40ff */
[----:B------:R-:W-:Y:S02]  /*0070*/  ISETP.GE.AND P0, PT, R0, UR6, PT ;  /* 0x0000000600007c0c */ /* 0x000fe4000bf06270 */
[----:B------:R-:W-:-:S11]  /*0080*/  MOV R9, R0 ;  /* 0x0000000000097202 */ /* 0x000fd60000000f00 */
[----:B------:R-:W-:Y:S05]  /*0090*/  @P0 BRA `(.L_x_9431) ;  /* 0x0000001800480947 */ /* 0x000fea0003800000 */
[----:B------:R-:W0:Y:S01]  /*00a0*/  LDC R10, c[0x0][0x218] ;  /* 0x00008600ff0a7b82 */ /* 0x000e220000000800 */
[----:B------:R-:W-:Y:S02]  /*00b0*/  CS2R R4, SRZ ;  /* 0x0000000000047805 */ /* 0x000fe4000001ff00 */
[----:B------:R-:W-:Y:S02]  /*00c0*/  CS2R R2, SRZ ;  /* 0x0000000000027805 */ /* 0x000fe4000001ff00 */
[----:B0-----:R-:W-:-:S13]  /*00d0*/  ISETP.NE.AND P0, PT, R10, RZ, PT ;  /* 0x000000ff0a00720c */ /* 0x001fda0003f05270 */
[----:B------:R-:W-:Y:S05]  /*00e0*/  @!P0 BRA `(.L_x_9432) ;  /* 0x0000001400d48947 */ /* 0x000fea0003800000 */
[----:B------:R-:W-:Y:S01]  /*00f0*/  HFMA2.MMA R2, -RZ, RZ, 0, 0 ;  /* 0x00000000ff027435 */ /* 0x000fe200000001ff */
[----:B------:R-:W-:Y:S01]  /*0100*/  MOV R3, R9 ;  /* 0x0000000900037202 */ /* 0x000fe20000000f00 */
[----:B------:R-:W-:Y:S01]  /*0110*/  ULDC.64 UR8, c[0x0][0x220] ;  /* 0x0000880000087ab9 */ /* 0x000fe20000000a00 */
[----:B------:R-:W-:Y:S01]  /*0120*/  ISETP.NE.AND P0, PT, R10, 0x1, PT ;  /* 0x000000010a00780c */ /* 0x000fe20003f05270 */
[----:B------:R-:W-:Y:S01]  /*0130*/  ULDC UR7, c[0x0][0x21c] ;  /* 0x0000870000077ab9 */ /* 0x000fe20000000800 */
[----:B------:R-:W-:-:S05]  /*0140*/  ULDC.64 UR10, c[0x0][0x350] ;  /* 0x0000d400000a7ab9 */ /* 0x000fca0000000a00 */
        /* <DEDUP_REMOVED lines=348> */
[----:B------:R-:W-:-:S03]  /*1710*/  @P0 MOV R12, RZ ;  /* 0x000000ff000c0202 */ /* 0x000fc60000000f00 */
[----:B------:R-:W1:Y:S08]  /*1720*/  @P0 LDC R17, c[0x0][0x33c] ;  /* 0x0000cf00ff110b82 */ /* 0x000e700000000800 */
[----:B------:R-:W2:Y:S08]  /*1730*/  @P0 LDC.64 R8, c[0x0][0x4c8] ;  /* 0x00013200ff080b82 */ /* 0x000eb00000000a00 */
[----:B------:R-:W3:Y:S01]  /*1740*/  @P0 LDC.64 R10, c[0x0][0x4d0] ;  /* 0x00013400ff0a0b82 */ /* 0x000ee20000000a00 */
[----:B0-----:R-:W-:-:S05]  /*1750*/  @P0 IMAD.HI.U32 R6, R13, R14, R12 ;  /* 0x0000000e0d060227 */ /* 0x001fca00078e000c */
[----:B------:R-:W-:Y:S02]  /*1760*/  @P0 SHF.R.U32.HI R6, RZ, R15, R6 ;  /* 0x0000000fff060219 */ /* 0x000fe40000011606 */
[----:B------:R-:W-:Y:S02]  /*1770*/  IADD3 R15, -R13, RZ, RZ ;  /* 0x000000ff0d0f7210 */ /* 0x000fe40007ffe1ff */
[----:B------:R-:W-:-:S03]  /*1780*/  @P0 IADD3 R12, -R6, RZ, RZ ;  /* 0x000000ff060c0210 */ /* 0x000fc60007ffe1ff */
[----:B------:R-:W-:Y:S01]  /*1790*/  IMAD R6, R15, UR8, R7 ;  /* 0x000000080f067c24 */ /* 0x000fe2000f8e0207 */
[----:B------:R-:W-:Y:S01]  /*17a0*/  ULDC.64 UR8, c[0x0][0x4b8] ;  /* 0x00012e0000087ab9 */ /* 0x000fe20000000a00 */
[----:B-1----:R-:W-:Y:S02]  /*17b0*/  @P0 IMAD R12, R12, R17, R13 ;  /* 0x000000110c0c0224 */ /* 0x002fe400078e020d */
[C---:B------:R-:W-:Y:S02]  /*17c0*/  IMAD R3, R6.reuse, UR8, R3 ;  /* 0x0000000806037c24 */ /* 0x040fe4000f8e0203 */
[C---:B------:R-:W-:Y:S02]  /*17d0*/  IMAD R2, R6.reuse, UR9, R2 ;  /* 0x0000000906027c24 */ /* 0x040fe4000f8e0202 */
[C---:B------:R-:W-:Y:S02]  /*17e0*/  IMAD R5, R6.reuse, UR10, R5 ;  /* 0x0000000a06057c24 */ /* 0x040fe4000f8e0205 */
[----:B------:R-:W-:-:S02]  /*17f0*/  IMAD R4, R6, UR11, R4 ;  /* 0x0000000b06047c24 */ /* 0x000fc4000f8e0204 */
[C---:B--2---:R-:W-:Y:S02]  /*1800*/  @P0 IMAD R3, R12.reuse, R8, R3 ;  /* 0x000000080c030224 */ /* 0x044fe400078e0203 */
[C---:B------:R-:W-:Y:S02]  /*1810*/  @P0 IMAD R2, R12.reuse, R9, R2 ;  /* 0x000000090c020224 */ /* 0x040fe400078e0202 */
[C---:B---3--:R-:W-:Y:S02]  /*1820*/  @P0 IMAD R5, R12.reuse, R10, R5 ;  /* 0x0000000a0c050224 */ /* 0x048fe400078e0205 */
[----:B------:R-:W-:-:S07]  /*1830*/  @P0 IMAD R4, R12, R11, R4 ;  /* 0x0000000b0c040224 */ /* 0x000fce00078e0204 */
.L_x_9432:
[----:B------:R-:W-:Y:S01]  /*1840*/  ULDC.64 UR8, c[0x0][0x4e8] ;  /* 0x00013a0000087ab9 */ /* 0x000fe20000000a00 */
[----:B------:R-:W-:Y:S01]  /*1850*/  ULDC.64 UR10, c[0x0][0x4f0] ;  /* 0x00013c00000a7ab9 */ /* 0x000fe20000000a00 */
[----:B------:R-:W-:-:S04]  /*1860*/  IADD3 R6, P0, R5, UR8, RZ ;  /* 0x0000000805067c10 */ /* 0x000fc8000ff1e0ff */
[----:B------:R-:W-:Y:S01]  /*1870*/  IADD3.X R7, RZ, UR9, RZ, P0, !PT ;  /* 0x00000009ff077c10 */ /* 0x000fe200087fe4ff */
[----:B------:R-:W-:-:S04]  /*1880*/  ULDC.64 UR8, c[0x0][0x4e0] ;  /* 0x0001380000087ab9 */ /* 0x000fc80000000a00 */
[----:B------:R-:W2:Y:S01]  /*1890*/  LDG.E R6, desc[UR4][R6.64] ;  /* 0x0000000406067981 */ /* 0x000ea2000c1e1900 */
[----:B------:R-:W-:Y:S02]  /*18a0*/  IADD3 R4, P1, R4, UR10, RZ ;  /* 0x0000000a04047c10 */ /* 0x000fe4000ff3e0ff */
[----:B------:R-:W-:Y:S02]  /*18b0*/  IADD3 R8, P0, R2, UR8, RZ ;  /* 0x0000000802087c10 */ /* 0x000fe4000ff1e0ff */
[----:B------:R-:W-:Y:S02]  /*18c0*/  IADD3.X R5, RZ, UR11, RZ, P1, !PT ;  /* 0x0000000bff057c10 */ /* 0x000fe40008ffe4ff */
[----:B------:R-:W-:Y:S01]  /*18d0*/  IADD3.X R9, RZ, UR9, RZ, P0, !PT ;  /* 0x00000009ff097c10 */ /* 0x000fe200087fe4ff */
[----:B------:R-:W-:-:S03]  /*18e0*/  ULDC.64 UR8, c[0x0][0x4d8] ;  /* 0x0001360000087ab9 */ /* 0x000fc60000000a00 */
[----:B------:R-:W3:Y:S04]  /*18f0*/  LDG.E R5, desc[UR4][R4.64] ;  /* 0x0000000404057981 */ /* 0x000ee8000c1e1900 */
[----:B------:R-:W4:Y:S01]  /*1900*/  LDG.E R9, desc[UR4][R8.64] ;  /* 0x0000000408097981 */ /* 0x000f22000c1e1900 */
[----:B------:R-:W-:-:S04]  /*1910*/  IADD3 R2, P0, R3, UR8, RZ ;  /* 0x0000000803027c10 */ /* 0x000fc8000ff1e0ff */
[----:B------:R-:W-:Y:S01]  /*1920*/  IADD3.X R3, RZ, UR9, RZ, P0, !PT ;  /* 0x00000009ff037c10 */ /* 0x000fe200087fe4ff */
[----:B--2---:R-:W-:-:S04]  /*1930*/  FADD.FTZ R11, -R6, 1 ;  /* 0x3f800000060b7421 */ /* 0x004fc80000010100 */
[----:B------:R-:W-:-:S05]  /*1940*/  FMUL.FTZ R11, R6, R11 ;  /* 0x0000000b060b7220 */ /* 0x000fca0000410000 */
[----:B------:R-:W-:Y:S01]  /*1950*/  FMNMX.FTZ R11, R11, 9.9999999600419720025e-13, !PT ;  /* 0x2b8cbccc0b0b7809 */ /* 0x000fe20007810000 */
[----:B---3--:R-:W-:-:S05]  /*1960*/  FADD.FTZ R6, R6, -R5 ;  /* 0x8000000506067221 */ /* 0x008fca0000010000 */
[----:B------:R-:W0:Y:S01]  /*1970*/  MUFU.RCP R11, R11 ;  /* 0x0000000b000b7308 */ /* 0x000e220000001000 */
[----:B----4-:R-:W-:Y:S01]  /*1980*/  FMUL.FTZ R6, R6, R9 ;  /* 0x0000000906067220 */ /* 0x010fe20000410000 */
[----:B------:R-:W-:-:S03]  /*1990*/  IADD3 R9, R0, 0x80, RZ ;  /* 0x0000008000097810 */ /* 0x000fc60007ffe0ff */
[----:B0-----:R-:W-:-:S05]  /*19a0*/  FMUL.FTZ R5, R6, R11 ;  /* 0x0000000b06057220 */ /* 0x001fca0000410000 */
[----:B------:R0:W-:Y:S02]  /*19b0*/  STG.E desc[UR4][R2.64], R5 ;  /* 0x0000000502007986 */ /* 0x0001e4000c101904 */
.L_x_9431:
[----:B------:R-:W-:Y:S05]  /*19c0*/  BSYNC B0 ;  /* 0x0000000000007941 */ /* 0x000fea0003800000 */
.L_x_9430:
[----:B------:R-:W-:-:S13]  /*19d0*/  ISETP.GE.AND P0, PT, R9, UR6, PT ;  /* 0x0000000609007c0c */ /* 0x000fda000bf06270 */
[----:B------:R-:W-:Y:S05]  /*19e0*/  @P0 EXIT ;  /* 0x000000000000094d */ /* 0x000fea0003800000 */
[----:B------:R-:W1:Y:S01]  /*19f0*/  LDC R4, c[0x0][0x218] ;  /* 0x00008600ff047b82 */ /* 0x000e620000000800 */
[----:B0-----:R-:W-:Y:S01]  /*1a00*/  HFMA2.MMA R5, -RZ, RZ, 0, 0 ;  /* 0x00000000ff057435 */ /* 0x001fe200000001ff */
[----:B------:R-:W-:Y:S02]  /*1a10*/  CS2R R2, SRZ ;  /* 0x0000000000027805 */ /* 0x000fe4000001ff00 */
[----:B------:R-:W-:Y:S02]  /*1a20*/  MOV R0, RZ ;  /* 0x000000ff00007202 */ /* 0x000fe40000000f00 */
[----:B-1----:R-:W-:-:S13]  /*1a30*/  ISETP.NE.AND P0, PT, R4, RZ, PT ;  /* 0x000000ff0400720c */ /* 0x002fda0003f05270 */
[----:B------:R-:W-:Y:S05]  /*1a40*/  @!P0 BRA `(.L_x_9433) ;  /* 0x0000001400d48947 */ /* 0x000fea0003800000 */
[----:B------:R-:W-:Y:S01]  /*1a50*/  MOV R2, RZ ;  /* 0x000000ff00027202 */ /* 0x000fe20000000f00 */
[----:B------:R-:W-:Y:S01]  /*1a60*/  ULDC.64 UR6, c[0x0][0x220] ;  /* 0x0000880000067ab9 */ /* 0x000fe20000000a00 */
[----:B------:R-:W-:Y:S01]  /*1a70*/  MOV R3, R9 ;  /* 0x0000000900037202 */ /* 0x000fe20000000f00 */
[----:B------:R-:W-:Y:S01]  /*1a80*/  ULDC.64 UR8, c[0x0][0x350] ;  /* 0x0000d40000087ab9 */ /* 0x000fe20000000a00 */
        /* <DEDUP_REMOVED lines=350> */
[----:B------:R-:W-:Y:S01]  /*3070*/  ULDC.64 UR6, c[0x0][0x4b8] ;  /* 0x00012e0000067ab9 */ /* 0x000fe20000000a00 */
        /* <DEDUP_REMOVED lines=18> */
.L_x_9433:
        /* <DEDUP_REMOVED lines=18> */
[----:B---3--:R-:W-:-:S03]  /*32c0*/  FADD.FTZ R4, R4, -R7 ;  /* 0x8000000704047221 */ /* 0x008fc60000010000 */
[----:B------:R-:W0:Y:S01]  /*32d0*/  MUFU.RCP R5, R11 ;  /* 0x0000000b00057308 */ /* 0x000e220000001000 */
[----:B----4-:R-:W-:-:S04]  /*32e0*/  FMUL.FTZ R4, R4, R9 ;  /* 0x0000000904047220 */ /* 0x010fc80000410000 */
[----:B0-----:R-:W-:-:S05]  /*32f0*/  FMUL.FTZ R5, R4, R5 ;  /* 0x0000000504057220 */ /* 0x001fca0000410000 */
[----:B------:R-:W-:Y:S01]  /*3300*/  STG.E desc[UR4][R2.64], R5 ;  /* 0x0000000502007986 */ /* 0x000fe2000c101904 */
[----:B------:R-:W-:Y:S05]  /*3310*/  EXIT ;  /* 0x000000000000794d */ /* 0x000fea0003800000 */
.L_x_9434:
        /* <DEDUP_REMOVED lines=14> */
.L_x_10855:


//--------------------- .text._ZN2at6native27unrolled_elementwise_kernelIZZZN37_INTERNAL_cee6930f_7_Loss_cu_5b0651e139_GLOBAL__N__cee6930f_7_Loss_cu_5b0651e140binary_cross_entropy_backward_out_kernelERNS_6TensorERKS4_S7_S7_ENKUlvE_clEvENKUlvE0_clEvEUlfffE_St5arrayIPcLm4EELi4E23TrivialOffsetCalculatorILi3EjESE_ILi1EjENS0_6memory15LoadWithoutCastENSH_16StoreWithoutCastEEEviT_T0_T2_T3_T4_T5_ --------------------------
	.section	.text._ZN2at6native27unrolled_elementwise_kernelIZZZN37_INTERNAL_cee6930f_7_Loss_cu_5b0651e139_GLOBAL__N__cee6930f_7_Loss_cu_5b0651e140binary_cross_entropy_backward_out_kernelERNS_6TensorERKS4_S7_S7_ENKUlvE_clEvENKUlvE0_clEvEUlfffE_St5arrayIPcLm4EELi4E23TrivialOffsetCalculatorILi3EjESE_ILi1EjENS0_6memory15LoadWithoutCastENSH_16StoreWithoutCastEEEviT_T0_T2_T3_T4_T5_,"ax",@progbits
	.align	128
        .global         _ZN2at6native27unrolled_elementwise_kernelIZZZN37_INTERNAL_cee6930f_7_Loss_cu_5b0651e139_GLOBAL__N__cee6930f_7_Loss_cu_5b0651e140binary_cross_entropy_backward_out_kernelERNS_6TensorERKS4_S7_S7_ENKUlvE_clEvENKUlvE0_clEvEUlfffE_St5arrayIPcLm4EELi4E23TrivialOffsetCalculatorILi3EjESE_ILi1EjENS0_6memory15LoadWithoutCastENSH_16StoreWithoutCastEEEviT_T0_T2_T3_T4_T5_
        .type           _ZN2at6native27unrolled_elementwise_kernelIZZZN37_INTERNAL_cee6930f_7_Loss_cu_5b0651e139_GLOBAL__N__cee6930f_7_Loss_cu_5b0651e140binary_cross_entropy_backward_out_kernelERNS_6TensorERKS4_S7_S7_ENKUlvE_clEvENKUlvE0_clEvEUlfffE_St5arrayIPcLm4EELi4E23TrivialOffsetCalculatorILi3EjESE_ILi1EjENS0_6memory15LoadWithoutCastENSH_16StoreWithoutCastEEEviT_T0_T2_T3_T4_T5_,@function
        .size           _ZN2at6native27unrolled_elementwise_kernelIZZZN37_INTERNAL_cee6930f_7_Loss_cu_5b0651e139_GLOBAL__N__cee6930f_7_Loss_cu_5b0651e140binary_cross_entropy_backward_out_kernelERNS_6TensorERKS4_S7_S7_ENKUlvE_clEvENKUlvE0_clEvEUlfffE_St5arrayIPcLm4EELi4E23TrivialOffsetCalculatorILi3EjESE_ILi1EjENS0_6memory15LoadWithoutCastENSH_16StoreWithoutCastEEEviT_T0_T2_T3_T4_T5_,(.L_x_10856 - _ZN2at6native27unrolled_elementwise_kernelIZZZN37_INTERNAL_cee6930f_7_Loss_cu_5b0651e139_GLOBAL__N__cee6930f_7_Loss_cu_5b0651e140binary_cross_entropy_backward_out_kernelERNS_6TensorERKS4_S7_S7_ENKUlvE_clEvENKUlvE0_clEvEUlfffE_St5arrayIPcLm4EELi4E23TrivialOffsetCalculatorILi3EjESE_ILi1EjENS0_6memory15LoadWithoutCastENSH_16StoreWithoutCastEEEviT_T0_T2_T3_T4_T5_)
        .other          _ZN2at6native27unrolled_elementwise_kernelIZZZN37_INTERNAL_cee6930f_7_Loss_cu_5b0651e139_GLOBAL__N__cee6930f_7_Loss_cu_5b0651e140binary_cross_entropy_backward_out_kernelERNS_6TensorERKS4_S7_S7_ENKUlvE_clEvENKUlvE0_clEvEUlfffE_St5arrayIPcLm4EELi4E23TrivialOffsetCalculatorILi3EjESE_ILi1EjENS0_6memory15LoadWithoutCastENSH_16StoreWithoutCastEEEviT_T0_T2_T3_T4_T5_,@"STO_CUDA_ENTRY STV_DEFAULT"
_ZN2at6native27unrolled_elementwise_kernelIZZZN37_INTERNAL_cee6930f_7_Loss_cu_5b0651e139_GLOBAL__N__cee6930f_7_Loss_cu_5b0651e140binary_cross_entropy_backward_out_kernelERNS_6TensorERKS4_S7_S7_ENKUlvE_clEvENKUlvE0_clEvEUlfffE_St5arrayIPcLm4EELi4E23TrivialOffsetCalculatorILi3EjESE_ILi1EjENS0_6memory15LoadWithoutCastENSH_16StoreWithoutCastEEEviT_T0_T2_T3_T4_T5_:
.text._ZN2at6native27unrolled_elementwise_kernelIZZZN37_INTERNAL_cee6930f_7_Loss_cu_5b0651e139_GLOBAL__N__cee6930f_7_Loss_cu_5b0651e140binary_cross_entropy_backward_out_kernelERNS_6TensorERKS4_S7_S7_ENKUlvE_clEvENKUlvE0_clEvEUlfffE_St5arrayIPcLm4EELi4E23TrivialOffsetCalculatorILi3EjESE_ILi1EjENS0_6memory15LoadWithoutCastENSH_16StoreWithoutCastEEEviT_T0_T2_T3_T4_T5_:
[----:B------:R-:W-:Y:S01]  /*0000*/  LDC R1, c[0x0][0x28] ;  /* 0x00000a00ff017b82 */ /* 0x000fe20000000800 */
[----:B------:R-:W0:Y:S07]  /*0010*/  S2R R0, SR_CTAID.X ;  /* 0x0000000000007919 */ /* 0x000e2e0000002500 */
[----:B------:R-:W0:Y:S01]  /*0020*/  LDC R3, c[0x0][0x210] ;  /* 0x00008400ff037b82 */ /* 0x000e220000000800 */
[----:B------:R-:W-:Y:S01]  /*0030*/  HFMA2.MMA R8, -RZ, RZ, 0, 0 ;  /* 0x00000000ff087435 */ /* 0x000fe200000001ff */
[----:B------:R-:W-:Y:S01]  /*0040*/  ULDC.64 UR4, c[0x0][0x208] ;  /* 0x0000820000047ab9 */ /* 0x000fe20000000a00 */
[----:B------:R-:W1:Y:S01]  /*0050*/  S2R R11, SR_TID.X ;  /* 0x00000000000b7919 */ /* 0x000e620000002100 */
[----:B------:R-:W-:Y:S01]  /*0060*/  MOV R10, RZ ;  /* 0x000000ff000a7202 */ /* 0x000fe20000000f00 */
[----:B0-----:R-:W-:Y:S01]  /*0070*/  IMAD R2, R0, -0x200, R3 ;  /* 0xfffffe0000027824 */ /* 0x001fe200078e0203 */
[----:B-1----:R-:W-:-:S04]  /*0080*/  MOV R9, R11 ;  /* 0x0000000b00097202 */ /* 0x002fc80000000f00 */
[----:B------:R-:W-:-:S13]  /*0090*/  ISETP.GE.AND P0, PT, R11, R2, PT ;  /* 0x000000020b00720c */ /* 0x000fda0003f06270 */
[----:B------:R-:W-:Y:S01]  /*00a0*/  @!P0 LEA R4, R0, R9, 0x9 ;  /* 0x0000000900048211 */ /* 0x000fe200078e48ff */
[----:B------:R-:W0:Y:S01]  /*00b0*/  @!P0 LDC.64 R24, c[0x0][0x228] ;  /* 0x00008a00ff188b82 */ /* 0x000e220000000a00 */
[----:B------:R-:W-:-:S04]  /*00c0*/  @!P0 IADD3 R9, R9, 0x80, RZ ;  /* 0x0000008009098810 */ /* 0x000fc80007ffe0ff */
[----:B------:R-:W-:Y:S02]  /*00d0*/  ISETP.GE.AND P1, PT, R9, R2, PT ;  /* 0x000000020900720c */ /* 0x000fe40003f26270 */
[----:B------:R-:W-:Y:S01]  /*00e0*/  CS2R R28, SRZ ;  /* 0x00000000001c7805 */ /* 0x000fe2000001ff00 */
[----:B------:R-:W1:Y:S08]  /*00f0*/  @!P0 LDC.64 R16, c[0x0][0x230] ;  /* 0x00008c00ff108b82 */ /* 0x000e700000000a00 */
[----:B------:R-:W2:Y:S02]  /*0100*/  @!P0 LDC.64 R18, c[0x0][0x220] ;  /* 0x00008800ff128b82 */ /* 0x000ea40000000a00 */
[----:B------:R-:W-:-:S02]  /*0110*/  @!P1 LEA R3, R0, R9, 0x9 ;  /* 0x0000000900039211 */ /* 0x000fc400078e48ff */
[----:B------:R-:W-:-:S04]  /*0120*/  @!P1 IADD3 R9, R9, 0x80, RZ ;  /* 0x0000008009099810 */ /* 0x000fc80007ffe0ff */
[----:B------:R-:W-:Y:S01]  /*0130*/  ISETP.GE.AND P3, PT, R9, R2, PT ;  /* 0x000000020900720c */ /* 0x000fe20003f66270 */
[----:B0-----:R-:W-:Y:S01]  /*0140*/  @!P0 IMAD.WIDE.U32 R24, R4, 0x4, R24 ;  /* 0x0000000404188825 */ /* 0x001fe200078e0018 */
[----:B------:R-:W0:Y:S04]  /*0150*/  @!P1 LDC.64 R12, c[0x0][0x228] ;  /* 0x00008a00ff0c9b82 */ /* 0x000e280000000a00 */
[----:B------:R3:W4:Y:S01]  /*0160*/  @!P0 LDG.E R8, desc[UR4][R24.64] ;  /* 0x0000000418088981 */ /* 0x000722000c1e1900 */
[----:B------:R-:W-:-:S03]  /*0170*/  IMAD.MOV.U32 R26, RZ, RZ, RZ ;  /* 0x000000ffff1a7224 */ /* 0x000fc600078e00ff */
[----:B------:R-:W3:Y:S08]  /*0180*/  @!P1 LDC.64 R14, c[0x0][0x230] ;  /* 0x00008c00ff0e9b82 */ /* 0x000ef00000000a00 */
[----:B------:R-:W3:Y:S01]  /*0190*/  @!P3 LDC.64 R20, c[0x0][0x228] ;  /* 0x00008a00ff14bb82 */ /* 0x000ee20000000a00 */
[----:B------:R-:W-:Y:S01]  /*01a0*/  @!P3 LEA R27, R0, R9, 0x9 ;  /* 0x00000009001bb211 */ /* 0x000fe200078e48ff */
[----:B-1----:R-:W-:-:S04]  /*01b0*/  @!P0 IMAD.WIDE.U32 R16, R4, 0x4, R16 ;  /* 0x0000000404108825 */ /* 0x002fc800078e0010 */
[----:B--2---:R-:W-:Y:S01]  /*01c0*/  @!P0 IMAD.WIDE.U32 R18, R4, 0x4, R18 ;  /* 0x0000000404128825 */ /* 0x004fe200078e0012 */
[----:B------:R-:W2:Y:S01]  /*01d0*/  @!P0 LDG.E R29, desc[UR4][R16.64] ;  /* 0x00000004101d8981 */ /* 0x000ea2000c1e1900 */
[----:B------:R-:W1:Y:S02]  /*01e0*/  @!P1 LDC.64 R22, c[0x0][0x220] ;  /* 0x00008800ff169b82 */ /* 0x000e640000000a00 */
[----:B0-----:R-:W-:Y:S01]  /*01f0*/  @!P1 IMAD.WIDE.U32 R12, R3, 0x4, R12 ;  /* 0x00000004030c9825 */ /* 0x001fe200078e000c */
[----:B------:R-:W2:Y:S04]  /*0200*/  @!P0 LDG.E R26, desc[UR4][R18.64] ;  /* 0x00000004121a8981 */ /* 0x000ea8000c1e1900 */
[----:B------:R0:W2:Y:S01]  /*0210*/  @!P1 LDG.E R10, desc[UR4][R12.64] ;  /* 0x000000040c0a9981 */ /* 0x0000a2000c1e1900 */
[----:B---3--:R-:W3:Y:S01]  /*0220*/  @!P3 LDC.64 R24, c[0x0][0x220] ;  /* 0x00008800ff18bb82 */ /* 0x008ee20000000a00 */
[----:B------:R-:W-:-:S07]  /*0230*/  @!P3 IMAD.WIDE.U32 R20, R27, 0x4, R20 ;  /* 0x000000041b14b825 */ /* 0x000fce00078e0014 */
[----:B0-----:R-:W0:Y:S01]  /*0240*/  @!P3 LDC.64 R12, c[0x0][0x230] ;  /* 0x00008c00ff0cbb82 */ /* 0x001e220000000a00 */
[----:B------:R1:W2:Y:S01]  /*0250*/  @!P3 LDG.E R28, desc[UR4][R20.64] ;  /* 0x00000004141cb981 */ /* 0x0002a2000c1e1900 */
[----:B------:R-:W-:Y:S01]  /*0260*/  HFMA2.MMA R4, -RZ, RZ, 0, 0 ;  /* 0x00000000ff047435 */ /* 0x000fe200000001ff */
[----:B------:R-:W-:-:S04]  /*0270*/  @!P1 IMAD.WIDE.U32 R14, R3, 0x4, R14 ;  /* 0x00000004030e9825 */ /* 0x000fc800078e000e */
[----:B-1----:R-:W-:Y:S01]  /*0280*/  @!P1 IMAD.WIDE.U32 R22, R3, 0x4, R22 ;  /* 0x0000000403169825 */ /* 0x002fe200078e0016 */
[----:B------:R-:W-:Y:S02]  /*0290*/  CS2R R20, SRZ ;  /* 0x0000000000147805 */ /* 0x000fe4000001ff00 */
[----:B------:R-:W-:Y:S01]  /*02a0*/  MOV R3, RZ ;  /* 0x000000ff00037202 */ /* 0x000fe20000000f00 */
[C---:B---3--:R-:W-:Y:S01]  /*02b0*/  @!P3 IMAD.WIDE.U32 R24, R27.reuse, 0x4, R24 ;  /* 0x000000041b18b825 */ /* 0x048fe200078e0018 */
[----:B------:R-:W3:Y:S04]  /*02c0*/  @!P1 LDG.E R4, desc[UR4][R14.64] ;  /* 0x000000040e049981 */ /* 0x000ee8000c1e1900 */
[----:B------:R-:W3:Y:S01]  /*02d0*/  @!P1 LDG.E R20, desc[UR4][R22.64] ;  /* 0x0000000416149981 */ /* 0x000ee2000c1e1900 */
[----:B0-----:R-:W-:-:S03]  /*02e0*/  @!P3 IMAD.WIDE.U32 R12, R27, 0x4, R12 ;  /* 0x000000041b0cb825 */ /* 0x001fc600078e000c */
[----:B------:R-:W3:Y:S04]  /*02f0*/  @!P3 LDG.E R3, desc[UR4][R24.64] ;  /* 0x000000041803b981 */ /* 0x000ee8000c1e1900 */
[----:B------:R0:W3:Y:S01]  /*0300*/  @!P3 LDG.E R21, desc[UR4][R12.64] ;  /* 0x000000040c15b981 */ /* 0x0000e2000c1e1900 */
[----:B------:R-:W-:-:S04]  /*0310*/  @!P3 IADD3 R9, R9, 0x80, RZ ;  /* 0x000000800909b810 */ /* 0x000fc80007ffe0ff */
[----:B------:R-:W-:-:S13]  /*0320*/  ISETP.GE.AND P2, PT, R9, R2, PT ;  /* 0x000000020900720c */ /* 0x000fda0003f46270 */
[----:B------:R-:W1:Y:S01]  /*0330*/  @!P2 LDC.64 R18, c[0x0][0x228] ;  /* 0x00008a00ff12ab82 */ /* 0x000e620000000a00 */
[----:B0-----:R-:W-:-:S07]  /*0340*/  @!P2 LEA R13, R0, R9, 0x9 ;  /* 0x00000009000da211 */ /* 0x001fce00078e48ff */
[----:B------:R-:W0:Y:S01]  /*0350*/  @!P2 LDC.64 R14, c[0x0][0x230] ;  /* 0x00008c00ff0eab82 */ /* 0x000e220000000a00 */
[----:B------:R-:W-:-:S07]  /*0360*/  HFMA2.MMA R9, -RZ, RZ, 0, 0 ;  /* 0x00000000ff097435 */ /* 0x000fce00000001ff */
[----:B------:R-:W0:Y:S01]  /*0370*/  @!P2 LDC.64 R16, c[0x0][0x220] ;  /* 0x00008800ff10ab82 */ /* 0x000e220000000a00 */
[----:B------:R-:W-:Y:S01]  /*0380*/  MOV R23, R11 ;  /* 0x0000000b00177202 */ /* 0x000fe20000000f00 */
[----:B-1----:R-:W-:-:S05]  /*0390*/  @!P2 IMAD.WIDE.U32 R18, R13, 0x4, R18 ;  /* 0x000000040d12a825 */ /* 0x002fca00078e0012 */
[----:B------:R1:W5:Y:S01]  /*03a0*/  @!P2 LDG.E R9, desc[UR4][R18.64] ;  /* 0x000000041209a981 */ /* 0x000362000c1e1900 */
[----:B0-----:R-:W-:Y:S01]  /*03b0*/  @!P2 IMAD.WIDE.U32 R14, R13, 0x4, R14 ;  /* 0x000000040d0ea825 */ /* 0x001fe200078e000e */
[----:B-1----:R-:W-:-:S03]  /*03c0*/  IADD3 R19, R23, 0x100, RZ ;  /* 0x0000010017137810 */ /* 0x002fc60007ffe0ff */
[----:B------:R-:W-:Y:S01]  /*03d0*/  @!P2 IMAD.WIDE.U32 R16, R13, 0x4, R16 ;  /* 0x000000040d10a825 */ /* 0x000fe200078e0010 */
[----:B------:R-:W-:Y:S02]  /*03e0*/  ISETP.GE.AND P3, PT, R19, R2, PT ;  /* 0x000000021300720c */ /* 0x000fe40003f66270 */
[----:B------:R-:W-:Y:S01]  /*03f0*/  MOV R22, RZ ;  /* 0x000000ff00167202 */ /* 0x000fe20000000f00 */
[----:B------:R-:W-:Y:S01]  /*0400*/  IMAD.MOV.U32 R27, RZ, RZ, RZ ;  /* 0x000000ffff1b7224 */ /* 0x000fe200078e00ff */
[----:B------:R-:W-:-:S04]  /*0410*/  IADD3 R25, R23, 0x80, RZ ;  /* 0x0000008017197810 */ /* 0x000fc80007ffe0ff */
[----:B------:R0:W5:Y:S04]  /*0420*/  @!P2 LDG.E R22, desc[UR4][R16.64] ;  /* 0x000000041016a981 */ /* 0x000168000c1e1900 */
[----:B------:R1:W5:Y:S01]  /*0430*/  @!P2 LDG.E R27, desc[UR4][R14.64] ;  /* 0x000000040e1ba981 */ /* 0x000362000c1e1900 */
[----:B------:R-:W-:Y:S02]  /*0440*/  ISETP.GE.AND P2, PT, R25, R2, PT ;  /* 0x000000021900720c */ /* 0x000fe40003f46270 */
[----:B------:R-:W-:Y:S02]  /*0450*/  @!P0 LEA R11, R0, R11, 0x9 ;  /* 0x0000000b000b8211 */ /* 0x000fe400078e48ff */
[----:B0-----:R-:W-:Y:S01]  /*0460*/  IADD3 R17, R23, 0x180, RZ ;  /* 0x0000018017117810 */ /* 0x001fe20007ffe0ff */
[----:B------:R-:W-:-:S05]  /*0470*/  @!P0 IMAD.MOV.U32 R23, RZ, RZ, R25 ;  /* 0x000000ffff178224 */ /* 0x000fca00078e0019 */
[-C--:B------:R-:W-:Y:S02]  /*0480*/  ISETP.GE.AND P4, PT, R23, R2.reuse, PT ;  /* 0x000000021700720c */ /* 0x080fe40003f86270 */
[----:B------:R-:W-:Y:S01]  /*0490*/  ISETP.GE.AND P1, PT, R17, R2, PT ;  /* 0x000000021100720c */ /* 0x000fe20003f26270 */
[----:B------:R-:W-:Y:S01]  /*04a0*/  BSSY B0, `(.L_x_9435) ;  /* 0x0000024000007945 */ /* 0x000fe20003800000 */
[----:B----4-:R-:W-:-:S04]  /*04b0*/  @!P0 FADD.FTZ R13, -R8, 1 ;  /* 0x3f800000080d8421 */ /* 0x010fc80000010100 */
[----:B------:R-:W-:-:S05]  /*04c0*/  @!P0 FMUL.FTZ R13, R13, R8 ;  /* 0x000000080d0d8220 */ /* 0x000fca0000410000 */
[----:B------:R-:W-:-:S04]  /*04d0*/  @!P0 FMNMX.FTZ R18, R13, 9.9999999600419720025e-13, !PT ;  /* 0x2b8cbccc0d128809 */ /* 0x000fc80007810000 */
[----:B-1----:R-:W0:Y:S01]  /*04e0*/  @!P0 MUFU.RCP R15, R18 ;  /* 0x00000012000f8308 */ /* 0x002e220000001000 */
[----:B--2---:R-:W-:Y:S01]  /*04f0*/  @!P0 FADD.FTZ R29, -R29, R8 ;  /* 0x000000081d1d8221 */ /* 0x004fe20000010100 */
[----:B------:R-:W-:-:S04]  /*0500*/  @!P3 FADD.FTZ R13, -R28, 1 ;  /* 0x3f8000001c0db421 */ /* 0x000fc80000010100 */
[----:B------:R-:W-:Y:S02]  /*0510*/  @!P3 FMUL.FTZ R16, R13, R28 ;  /* 0x0000001c0d10b220 */ /* 0x000fe40000410000 */
[----:B------:R-:W1:Y:S01]  /*0520*/  @!P0 LDC.64 R12, c[0x0][0x218] ;  /* 0x00008600ff0c8b82 */ /* 0x000e620000000a00 */
[----:B------:R-:W-:Y:S01]  /*0530*/  @!P2 FADD.FTZ R19, -R10, 1 ;  /* 0x3f8000000a13a421 */ /* 0x000fe20000010100 */
[----:B------:R-:W-:-:S03]  /*0540*/  @!P0 FMUL.FTZ R26, R29, R26 ;  /* 0x0000001a1d1a8220 */ /* 0x000fc60000410000 */
[----:B------:R-:W-:Y:S01]  /*0550*/  @!P2 FMUL.FTZ R19, R19, R10 ;  /* 0x0000000a1313a220 */ /* 0x000fe20000410000 */
[----:B0-----:R-:W-:Y:S01]  /*0560*/  @!P0 FMUL.FTZ R7, R26, R15 ;  /* 0x0000000f1a078220 */ /* 0x001fe20000410000 */
[----:B------:R-:W-:-:S03]  /*0570*/  @!P3 FMNMX.FTZ R16, R16, 9.9999999600419720025e-13, !PT ;  /* 0x2b8cbccc1010b809 */ /* 0x000fc60007810000 */
[----:B------:R-:W-:Y:S01]  /*0580*/  @!P2 FMNMX.FTZ R14, R19, 9.9999999600419720025e-13, !PT ;  /* 0x2b8cbccc130ea809 */ /* 0x000fe20007810000 */
[----:B------:R-:W0:Y:S01]  /*0590*/  @!P3 MUFU.RCP R8, R16 ;  /* 0x000000100008b308 */ /* 0x000e220000001000 */
[----:B-1----:R-:W-:-:S07]  /*05a0*/  @!P0 IMAD.WIDE.U32 R12, R11, 0x4, R12 ;  /* 0x000000040b0c8825 */ /* 0x002fce00078e000c */
[----:B------:R-:W1:Y:S01]  /*05b0*/  @!P2 MUFU.RCP R14, R14 ;  /* 0x0000000e000ea308 */ /* 0x000e620000001000 */
[----:B------:R2:W-:Y:S01]  /*05c0*/  @!P0 STG.E desc[UR4][R12.64], R7 ;  /* 0x000000070c008986 */ /* 0x0005e2000c101904 */
[----:B---3--:R-:W-:Y:S01]  /*05d0*/  @!P2 FADD.FTZ R17, -R4, R10 ;  /* 0x0000000a0411a221 */ /* 0x008fe20000010100 */
[----:B------:R-:W-:-:S03]  /*05e0*/  @!P3 FADD.FTZ R28, -R21, R28 ;  /* 0x0000001c151cb221 */ /* 0x000fc60000010100 */
[----:B------:R-:W-:Y:S01]  /*05f0*/  @!P2 FMUL.FTZ R17, R17, R20 ;  /* 0x000000141111a220 */ /* 0x000fe20000410000 */
[----:B------:R-:W-:-:S04]  /*0600*/  @!P3 FMUL.FTZ R3, R28, R3 ;  /* 0x000000031c03b220 */ /* 0x000fc80000410000 */
[----:B0-----:R-:W-:Y:S01]  /*0610*/  @!P3 FMUL.FTZ R6, R3, R8 ;  /* 0x000000080306b220 */ /* 0x001fe20000410000 */
[----:B-1----:R-:W-:Y:S01]  /*0620*/  @!P2 FMUL.FTZ R5, R17, R14 ;  /* 0x0000000e1105a220 */ /* 0x002fe20000410000 */
[----:B--2---:R-:W-:Y:S06]  /*0630*/  @P4 BRA `(.L_x_9436) ;  /* 0x0000000000284947 */ /* 0x004fec0003800000 */
[----:B------:R-:W0:Y:S01]  /*0640*/  LDC.64 R12, c[0x0][0x218] ;  /* 0x00008600ff0c7b82 */ /* 0x000e220000000a00 */
[----:B------:R-:W-:Y:S02]  /*0650*/  LEA R11, R0, R23, 0x9 ;  /* 0x00000017000b7211 */ /* 0x000fe400078e48ff */
[----:B------:R-:W-:-:S04]  /*0660*/  IADD3 R23, R23, 0x80, RZ ;  /* 0x0000008017177810 */ /* 0x000fc80007ffe0ff */
[----:B------:R-:W-:-:S13]  /*0670*/  ISETP.GE.AND P0, PT, R23, R2, PT ;  /* 0x000000021700720c */ /* 0x000fda0003f06270 */
[----:B------:R-:W-:Y:S02]  /*0680*/  @!P0 LEA R3, R0, R23, 0x9 ;  /* 0x0000001700038211 */ /* 0x000fe400078e48ff */
[----:B------:R-:W-:Y:S01]  /*0690*/  @!P0 IADD3 R23, R23, 0x80, RZ ;  /* 0x0000008017178810 */ /* 0x000fe20007ffe0ff */
[----:B0-----:R-:W-:-:S04]  /*06a0*/  IMAD.WIDE.U32 R10, R11, 0x4, R12 ;  /* 0x000000040b0a7825 */ /* 0x001fc800078e000c */
[----:B------:R-:W-:Y:S01]  /*06b0*/  @!P0 IMAD.WIDE.U32 R12, R3, 0x4, R12 ;  /* 0x00000004030c8825 */ /* 0x000fe200078e000c */
[----:B------:R0:W-:Y:S04]  /*06c0*/  STG.E desc[UR4][R10.64], R5 ;  /* 0x000000050a007986 */ /* 0x0001e8000c101904 */
[----:B------:R0:W-:Y:S02]  /*06d0*/  @!P0 STG.E desc[UR4][R12.64], R6 ;  /* 0x000000060c008986 */ /* 0x0001e4000c101904 */
.L_x_9436:
[----:B------:R-:W-:Y:S05]  /*06e0*/  BSYNC B0 ;  /* 0x0000000000007941 */ /* 0x000fea0003800000 */
.L_x_9435:
[----:B------:R-:W-:Y:S01]  /*06f0*/  ISETP.GE.AND P0, PT, R23, R2, PT ;  /* 0x000000021700720c */ /* 0x000fe20003f06270 */
[----:B-----5:R-:W-:-:S04]  /*0700*/  @!P1 FADD.FTZ R2, -R9, 1 ;  /* 0x3f80000009029421 */ /* 0x020fc80000010100 */
[----:B------:R-:W-:-:S08]  /*0710*/  @!P1 FMUL.FTZ R4, R2, R9 ;  /* 0x0000000902049220 */ /* 0x000fd00000410000 */
[----:B------:R-:W-:Y:S05]  /*0720*/  @P0 EXIT ;  /* 0x000000000000094d */ /* 0x000fea0003800000 */
[----:B------:R-:W1:Y:S01]  /*0730*/  LDC.64 R2, c[0x0][0x218] ;  /* 0x00008600ff027b82 */ /* 0x000e620000000a00 */
[----:B------:R-:W-:Y:S01]  /*0740*/  @!P1 FMNMX.FTZ R4, R4, 9.9999999600419720025e-13, !PT ;  /* 0x2b8cbccc04049809 */ /* 0x000fe20007810000 */
[----:B------:R-:W-:Y:S01]  /*0750*/  @!P1 FADD.FTZ R27, -R27, R9 ;  /* 0x000000091b1b9221 */ /* 0x000fe20000010100 */
[----:B------:R-:W-:Y:S02]  /*0760*/  LEA R23, R0, R23, 0x9 ;  /* 0x0000001700177211 */ /* 0x000fe400078e48ff */
[----:B------:R-:W0:Y:S01]  /*0770*/  @!P1 MUFU.RCP R7, R4 ;  /* 0x0000000400079308 */ /* 0x000e220000001000 */
[----:B------:R-:W-:-:S04]  /*0780*/  @!P1 FMUL.FTZ R22, R27, R22 ;  /* 0x000000161b169220 */ /* 0x000fc80000410000 */
[----:B0-----:R-:W-:Y:S01]  /*0790*/  @!P1 FMUL.FTZ R5, R22, R7 ;  /* 0x0000000716059220 */ /* 0x001fe20000410000 */
[----:B-1----:R-:W-:-:S05]  /*07a0*/  IMAD.WIDE.U32 R2, R23, 0x4, R2 ;  /* 0x0000000417027825 */ /* 0x002fca00078e0002 */
[----:B------:R-:W-:Y:S01]  /*07b0*/  STG.E desc[UR4][R2.64], R5 ;  /* 0x0000000502007986 */ /* 0x000fe2000c101904 */
[----:B------:R-:W-:Y:S05]  /*07c0*/  EXIT ;  /* 0x000000000000794d */ /* 0x000fea0003800000 */
.L_x_9437:
        /* <DEDUP_REMOVED lines=11> */
.L_x_10856:


//--------------------- .text._ZN2at6native29vectorized_elementwise_kernelILi2EZZZN37_INTERNAL_cee6930f_7_Loss_cu_5b0651e139_GLOBAL__N__cee6930f_7_Loss_cu_5b0651e140binary_cross_entropy_backward_out_kernelERNS_6TensorERKS4_S7_S7_ENKUlvE_clEvENKUlvE0_clEvEUlfffE_St5arrayIPcLm4EEEEviT0_T1_ --------------------------
	.section	.text._ZN2at6native29vectorized_elementwise_kernelILi2EZZZN37_INTERNAL_cee6930f_7_Loss_cu_5b0651e139_GLOBAL__N__cee6930f_7_Loss_cu_5b0651e140binary_cross_entropy_backward_out_kernelERNS_6TensorERKS4_S7_S7_ENKUlvE_clEvENKUlvE0_clEvEUlfffE_St5arrayIPcLm4EEEEviT0_T1_,"ax",@progbits
	.align	128
        .global         _ZN2at6native29vectorized_elementwise_kernelILi2EZZZN37_INTERNAL_cee6930f_7_Loss_cu_5b0651e139_GLOBAL__N__cee6930f_7_Loss_cu_5b0651e140binary_cross_entropy_backward_out_kernelERNS_6TensorERKS4_S7_S7_ENKUlvE_clEvENKUlvE0_clEvEUlfffE_St5arrayIPcLm4EEEEviT0_T1_
        .type           _ZN2at6native29vectorized_elementwise_kernelILi2EZZZN37_INTERNAL_cee6930f_7_Loss_cu_5b0651e139_GLOBAL__N__cee6930f_7_Loss_cu_5b0651e140binary_cross_entropy_backward_out_kernelERNS_6TensorERKS4_S7_S7_ENKUlvE_clEvENKUlvE0_clEvEUlfffE_St5arrayIPcLm4EEEEviT0_T1_,@function
        .size           _ZN2at6native29vectorized_elementwise_kernelILi2EZZZN37_INTERNAL_cee6930f_7_Loss_cu_5b0651e139_GLOBAL__N__cee6930f_7_Loss_cu_5b0651e140binary_cross_entropy_backward_out_kernelERNS_6TensorERKS4_S7_S7_ENKUlvE_clEvENKUlvE0_clEvEUlfffE_St5arrayIPcLm4EEEEviT0_T1_,(.L_x_10857 - _ZN2at6native29vectorized_elementwise_kernelILi2EZZZN37_INTERNAL_cee6930f_7_Loss_cu_5b0651e139_GLOBAL__N__cee6930f_7_Loss_cu_5b0651e140binary_cross_entropy_backward_out_kernelERNS_6TensorERKS4_S7_S7_ENKUlvE_clEvENKUlvE0_clEvEUlfffE_St5arrayIPcLm4EEEEviT0_T1_)
        .other          _ZN2at6native29vectorized_elementwise_kernelILi2EZZZN37_INTERNAL_cee6930f_7_Loss_cu_5b0651e139_GLOBAL__N__cee6930f_7_Loss_cu_5b0651e140binary_cross_entropy_backward_out_kernelERNS_6TensorERKS4_S7_S7_ENKUlvE_clEvENKUlvE0_clEvEUlfffE_St5arrayIPcLm4EEEEviT0_T1_,@"STO_CUDA_ENTRY STV_DEFAULT"
_ZN2at6native29vectorized_elementwise_kernelILi2EZZZN37_INTERNAL_cee6930f_7_Loss_cu_5b0651e139_GLOBAL__N__cee6930f_7_Loss_cu_5b0651e140binary_cross_entropy_backward_out_kernelERNS_6TensorERKS4_S7_S7_ENKUlvE_clEvENKUlvE0_clEvEUlfffE_St5arrayIPcLm4EEEEviT0_T1_:
.text._ZN2at6native29vectorized_elementwise_kernelILi2EZZZN37_INTERNAL_cee6930f_7_Loss_cu_5b0651e139_GLOBAL__N__cee6930f_7_Loss_cu_5b0651e140binary_cross_entropy_backward_out_kernelERNS_6TensorERKS4_S7_S7_ENKUlvE_clEvENKUlvE0_clEvEUlfffE_St5arrayIPcLm4EEEEviT0_T1_:
        /* <DEDUP_REMOVED lines=14> */
[----:B--2---:R-:W-:Y:S01]  /*00e0*/  IMAD.WIDE R2, R4, 0x4, R8 ;  /* 0x0000000404027825 */ /* 0x004fe200078e0208 */
[----:B------:R-:W2:Y:S04]  /*00f0*/  LDG.E.64 R24, desc[UR4][R32.64+0x400] ;  /* 0x0004000420187981 */ /* 0x000ea8000c1e1b00 */
[----:B------:R-:W4:Y:S01]  /*0100*/  LDG.E.64 R28, desc[UR4][R32.64] ;  /* 0x00000004201c7981 */ /* 0x000f22000c1e1b00 */
[----:B------:R-:W-:-:S03]  /*0110*/  IMAD.WIDE.U32 R34, R27, 0x8, R2 ;  /* 0x000000081b227825 */ /* 0x000fc600078e0002 */
[----:B------:R-:W5:Y:S04]  /*0120*/  LDG.E.64 R14, desc[UR4][R32.64+0x800] ;  /* 0x00080004200e7981 */ /* 0x000f68000c1e1b00 */
[----:B------:R-:W4:Y:S01]  /*0130*/  LDG.E.64 R22, desc[UR4][R34.64] ;  /* 0x0000000422167981 */ /* 0x000f22000c1e1b00 */
[----:B---3--:R-:W-:-:S03]  /*0140*/  IMAD.WIDE R2, R4, 0x4, R6 ;  /* 0x0000000404027825 */ /* 0x008fc600078e0206 */
[----:B------:R-:W3:Y:S01]  /*0150*/  LDG.E.64 R12, desc[UR4][R32.64+0xc00] ;  /* 0x000c0004200c7981 */ /* 0x000ee2000c1e1b00 */
[----:B------:R-:W-:-:S03]  /*0160*/  IMAD.WIDE.U32 R30, R27, 0x8, R2 ;  /* 0x000000081b1e7825 */ /* 0x000fc600078e0002 */
[----:B------:R-:W3:Y:S04]  /*0170*/  LDG.E.64 R20, desc[UR4][R34.64+0x400] ;  /* 0x0004000422147981 */ /* 0x000ee8000c1e1b00 */
[----:B------:R-:W3:Y:S04]  /*0180*/  LDG.E.64 R18, desc[UR4][R30.64] ;  /* 0x000000041e127981 */ /* 0x000ee8000c1e1b00 */
[----:B------:R-:W3:Y:S04]  /*0190*/  LDG.E.64 R2, desc[UR4][R34.64+0x800] ;  /* 0x0008000422027981 */ /* 0x000ee8000c1e1b00 */
[----:B------:R-:W3:Y:S04]  /*01a0*/  LDG.E.64 R6, desc[UR4][R34.64+0xc00] ;  /* 0x000c000422067981 */ /* 0x000ee8000c1e1b00 */
[----:B------:R-:W3:Y:S04]  /*01b0*/  LDG.E.64 R16, desc[UR4][R30.64+0x400] ;  /* 0x000400041e107981 */ /* 0x000ee8000c1e1b00 */
[----:B------:R-:W3:Y:S04]  /*01c0*/  LDG.E.64 R10, desc[UR4][R30.64+0x800] ;  /* 0x000800041e0a7981 */ /* 0x000ee8000c1e1b00 */
[----:B------:R2:W3:Y:S02]  /*01d0*/  LDG.E.64 R8, desc[UR4][R30.64+0xc00] ;  /* 0x000c00041e087981 */ /* 0x0004e4000c1e1b00 */
[----:B--2---:R-:W-:-:S04]  /*01e0*/  FADD.FTZ R30, -R25, 1 ;  /* 0x3f800000191e7421 */ /* 0x004fc80000010100 */
[----:B------:R-:W-:-:S05]  /*01f0*/  FMUL.FTZ R30, R25, R30 ;  /* 0x0000001e191e7220 */ /* 0x000fca0000410000 */
[----:B------:R-:W-:Y:S01]  /*0200*/  FMNMX.FTZ R32, R30, 9.9999999600419720025e-13, !PT ;  /* 0x2b8cbccc1e207809 */ /* 0x000fe20007810000 */
[C---:B----4-:R-:W-:Y:S01]  /*0210*/  FADD.FTZ R31, R28.reuse, -R22 ;  /* 0x800000161c1f7221 */ /* 0x050fe20000010000 */
[C---:B------:R-:W-:Y:S02]  /*0220*/  FADD.FTZ R30, R29.reuse, -R23 ;  /* 0x800000171d1e7221 */ /* 0x040fe40000010000 */
[----:B------:R-:W0:Y:S01]  /*0230*/  LDC.64 R22, c[0x0][0x218] ;  /* 0x00008600ff167b82 */ /* 0x000e220000000a00 */
[----:B------:R-:W-:Y:S01]  /*0240*/  FADD.FTZ R5, -R28, 1 ;  /* 0x3f8000001c057421 */ /* 0x000fe20000010100 */
[----:B------:R-:W-:Y:S01]  /*0250*/  FADD.FTZ R26, -R29, 1 ;  /* 0x3f8000001d1a7421 */ /* 0x000fe20000010100 */
[----:B------:R-:W-:Y:S01]  /*0260*/  FADD.FTZ R33, -R24, 1 ;  /* 0x3f80000018217421 */ /* 0x000fe20000010100 */
[----:B-----5:R-:W-:Y:S01]  /*0270*/  FADD.FTZ R34, -R15, 1 ;  /* 0x3f8000000f227421 */ /* 0x020fe20000010100 */
[----:B------:R-:W-:Y:S01]  /*0280*/  FMUL.FTZ R5, R28, R5 ;  /* 0x000000051c057220 */ /* 0x000fe20000410000 */
[----:B------:R-:W-:Y:S01]  /*0290*/  FMUL.FTZ R26, R29, R26 ;  /* 0x0000001a1d1a7220 */ /* 0x000fe20000410000 */
[----:B------:R-:W-:Y:S01]  /*02a0*/  FMUL.FTZ R33, R24, R33 ;  /* 0x0000002118217220 */ /* 0x000fe20000410000 */
[----:B------:R-:W-:Y:S01]  /*02b0*/  FMUL.FTZ R34, R15, R34 ;  /* 0x000000220f227220 */ /* 0x000fe20000410000 */
[----:B------:R1:W-:Y:S01]  /*02c0*/  MUFU.RCP R28, R32 ;  /* 0x00000020001c7308 */ /* 0x0003e20000001000 */
[----:B------:R-:W-:Y:S01]  /*02d0*/  FMNMX.FTZ R0, R5, 9.9999999600419720025e-13, !PT ;  /* 0x2b8cbccc05007809 */ /* 0x000fe20007810000 */
[----:B---3--:R-:W-:Y:S01]  /*02e0*/  FADD.FTZ R35, -R12, 1 ;  /* 0x3f8000000c237421 */ /* 0x008fe20000010100 */
[----:B------:R-:W-:Y:S01]  /*02f0*/  FMNMX.FTZ R5, R26, 9.9999999600419720025e-13, !PT ;  /* 0x2b8cbccc1a057809 */ /* 0x000fe20007810000 */
[----:B------:R-:W-:Y:S01]  /*0300*/  FMUL.FTZ R29, R18, R31 ;  /* 0x0000001f121d7220 */ /* 0x000fe20000410000 */
[----:B------:R-:W-:Y:S01]  /*0310*/  FMNMX.FTZ R26, R33, 9.9999999600419720025e-13, !PT ;  /* 0x2b8cbccc211a7809 */ /* 0x000fe20007810000 */
[----:B------:R-:W-:Y:S01]  /*0320*/  FADD.FTZ R33, -R14, 1 ;  /* 0x3f8000000e217421 */ /* 0x000fe20000010100 */
[----:B------:R-:W-:Y:S01]  /*0330*/  FADD.FTZ R31, R24, -R20 ;  /* 0x80000014181f7221 */ /* 0x000fe20000010000 */
[----:B-1----:R-:W-:Y:S01]  /*0340*/  FADD.FTZ R32, -R13, 1 ;  /* 0x3f8000000d207421 */ /* 0x002fe20000010100 */
[----:B------:R-:W-:Y:S01]  /*0350*/  FMNMX.FTZ R20, R34, 9.9999999600419720025e-13, !PT ;  /* 0x2b8cbccc22147809 */ /* 0x000fe20007810000 */
[----:B------:R-:W-:-:S02]  /*0360*/  FMUL.FTZ R35, R12, R35 ;  /* 0x000000230c237220 */ /* 0x000fc40000410000 */
[----:B------:R-:W-:Y:S01]  /*0370*/  FMUL.FTZ R34, R13, R32 ;  /* 0x000000200d227220 */ /* 0x000fe20000410000 */
[----:B------:R-:W-:Y:S01]  /*0380*/  FMUL.FTZ R33, R14, R33 ;  /* 0x000000210e217220 */ /* 0x000fe20000410000 */
[----:B0-----:R-:W-:Y:S01]  /*0390*/  IMAD.WIDE.U32 R22, R4, 0x4, R22 ;  /* 0x0000000404167825 */ /* 0x001fe200078e0016 */
[----:B------:R-:W-:Y:S02]  /*03a0*/  FMNMX.FTZ R24, R35, 9.9999999600419720025e-13, !PT ;  /* 0x2b8cbccc23187809 */ /* 0x000fe40007810000 */
[----:B------:R-:W-:Y:S02]  /*03b0*/  FMNMX.FTZ R4, R34, 9.9999999600419720025e-13, !PT ;  /* 0x2b8cbccc22047809 */ /* 0x000fe40007810000 */
[----:B------:R-:W-:Y:S01]  /*03c0*/  FMNMX.FTZ R33, R33, 9.9999999600419720025e-13, !PT ;  /* 0x2b8cbccc21217809 */ /* 0x000fe20007810000 */
[----:B------:R-:W-:Y:S01]  /*03d0*/  MUFU.RCP R0, R0 ;  /* 0x0000000000007308 */ /* 0x000fe20000001000 */
[----:B------:R-:W-:Y:S01]  /*03e0*/  FMUL.FTZ R30, R19, R30 ;  /* 0x0000001e131e7220 */ /* 0x000fe20000410000 */
[----:B------:R-:W-:-:S06]  /*03f0*/  FADD.FTZ R19, R14, -R2 ;  /* 0x800000020e137221 */ /* 0x000fcc0000010000 */
[----:B------:R-:W0:Y:S01]  /*0400*/  MUFU.RCP R5, R5 ;  /* 0x0000000500057308 */ /* 0x000e220000001000 */
[----:B------:R-:W-:-:S07]  /*0410*/  FADD.FTZ R2, R15, -R3 ;  /* 0x800000030f027221 */ /* 0x000fce0000010000 */
[----:B------:R-:W1:Y:S08]  /*0420*/  MUFU.RCP R26, R26 ;  /* 0x0000001a001a7308 */ /* 0x000e700000001000 */
[----:B------:R-:W2:Y:S08]  /*0430*/  MUFU.RCP R18, R33 ;  /* 0x0000002100127308 */ /* 0x000eb00000001000 */
[----:B------:R-:W3:Y:S08]  /*0440*/  MUFU.RCP R20, R20 ;  /* 0x0000001400147308 */ /* 0x000ef00000001000 */
[----:B------:R-:W4:Y:S08]  /*0450*/  MUFU.RCP R24, R24 ;  /* 0x0000001800187308 */ /* 0x000f300000001000 */
[----:B------:R-:W5:Y:S01]  /*0460*/  MUFU.RCP R4, R4 ;  /* 0x0000000400047308 */ /* 0x000f620000001000 */
[----:B------:R-:W-:Y:S01]  /*0470*/  FADD.FTZ R3, R12, -R6 ;  /* 0x800000060c037221 */ /* 0x000fe20000010000 */
[----:B------:R-:W-:Y:S01]  /*0480*/  FADD.FTZ R32, R25, -R21 ;  /* 0x8000001519207221 */ /* 0x000fe20000010000 */
[----:B------:R-:W-:Y:S01]  /*0490*/  FADD.FTZ R6, R13, -R7 ;  /* 0x800000070d067221 */ /* 0x000fe20000010000 */
[----:B------:R-:W-:Y:S01]  /*04a0*/  FMUL.FTZ R31, R16, R31 ;  /* 0x0000001f101f7220 */ /* 0x000fe20000410000 */
[----:B------:R-:W-:Y:S01]  /*04b0*/  FMUL.FTZ R19, R10, R19 ;  /* 0x000000130a137220 */ /* 0x000fe20000410000 */
[----:B------:R-:W-:Y:S01]  /*04c0*/  FMUL.FTZ R17, R17, R32 ;  /* 0x0000002011117220 */ /* 0x000fe20000410000 */
[----:B------:R-:W-:Y:S01]  /*04d0*/  FMUL.FTZ R11, R11, R2 ;  /* 0x000000020b0b7220 */ /* 0x000fe20000410000 */
[----:B------:R-:W-:Y:S01]  /*04e0*/  FMUL.FTZ R7, R8, R3 ;  /* 0x0000000308077220 */ /* 0x000fe20000410000 */
[----:B------:R-:W-:Y:S01]  /*04f0*/  FMUL.FTZ R9, R9, R6 ;  /* 0x0000000609097220 */ /* 0x000fe20000410000 */
[----:B------:R-:W-:-:S04]  /*0500*/  IMAD.WIDE R22, R27, 0x8, R22 ;  /* 0x000000081b167825 */ /* 0x000fc800078e0216 */
[----:B0-----:R-:W-:Y:S01]  /*0510*/  FMUL.FTZ R3, R30, R5 ;  /* 0x000000051e037220 */ /* 0x001fe20000410000 */
[----:B------:R-:W-:Y:S01]  /*0520*/  FMUL.FTZ R2, R29, R0 ;  /* 0x000000001d027220 */ /* 0x000fe20000410000 */
[----:B-1----:R-:W-:Y:S01]  /*0530*/  FMUL.FTZ R16, R31, R26 ;  /* 0x0000001a1f107220 */ /* 0x002fe20000410000 */
[----:B------:R-:W-:Y:S01]  /*0540*/  FMUL.FTZ R17, R17, R28 ;  /* 0x0000001c11117220 */ /* 0x000fe20000410000 */
[----:B--2---:R-:W-:Y:S01]  /*0550*/  FMUL.FTZ R10, R19, R18 ;  /* 0x00000012130a7220 */ /* 0x004fe20000410000 */
[----:B---3--:R-:W-:Y:S01]  /*0560*/  FMUL.FTZ R11, R11, R20 ;  /* 0x000000140b0b7220 */ /* 0x008fe20000410000 */
[----:B----4-:R-:W-:Y:S01]  /*0570*/  FMUL.FTZ R8, R7, R24 ;  /* 0x0000001807087220 */ /* 0x010fe20000410000 */
[----:B-----5:R-:W-:Y:S01]  /*0580*/  FMUL.FTZ R9, R9, R4 ;  /* 0x0000000409097220 */ /* 0x020fe20000410000 */
[----:B------:R-:W-:Y:S04]  /*0590*/  STG.E.64 desc[UR4][R22.64], R2 ;  /* 0x0000000216007986 */ /* 0x000fe8000c101b04 */
[----:B------:R-:W-:Y:S04]  /*05a0*/  STG.E.64 desc[UR4][R22.64+0x400], R16 ;  /* 0x0004001016007986 */ /* 0x000fe8000c101b04 */
[----:B------:R-:W-:Y:S04]  /*05b0*/  STG.E.64 desc[UR4][R22.64+0x800], R10 ;  /* 0x0008000a16007986 */ /* 0x000fe8000c101b04 */
[----:B------:R-:W-:Y:S01]  /*05c0*/  STG.E.64 desc[UR4][R22.64+0xc00], R8 ;  /* 0x000c000816007986 */ /* 0x000fe2000c101b04 */
[----:B------:R-:W-:Y:S05]  /*05d0*/  EXIT ;  /* 0x000000000000794d */ /* 0x000fea0003800000 */
.L_x_9438:
[----:B------:R-:W0:Y:S01]  /*05e0*/  S2R R23, SR_TID.X ;  /* 0x0000000000177919 */ /* 0x000e220000002100 */
[----:B------:R-:W-:Y:S01]  /*05f0*/  HFMA2.MMA R6, -RZ, RZ, 0, 0 ;  /* 0x00000000ff067435 */ /* 0x000fe200000001ff */
[----:B0-----:R-:W-:-:S13]  /*0600*/  ISETP.GE.AND P0, PT, R23, R5, PT ;  /* 0x000000051700720c */ /* 0x001fda0003f06270 */
[----:B------:R-:W0:Y:S01]  /*0610*/  @!P0 LDC.64 R14, c[0x0][0x228] ;  /* 0x00008a00ff0e8b82 */ /* 0x000e220000000a00 */
[----:B------:R-:W-:-:S07]  /*0620*/  @!P0 IADD3 R17, R4, R23, RZ ;  /* 0x0000001704118210 */ /* 0x000fce0007ffe0ff */
[----:B------:R-:W1:Y:S08]  /*0630*/  @!P0 LDC.64 R18, c[0x0][0x230] ;  /* 0x00008c00ff128b82 */ /* 0x000e700000000a00 */
[----:B------:R-:W2:Y:S01]  /*0640*/  @!P0 LDC.64 R12, c[0x0][0x220] ;  /* 0x00008800ff0c8b82 */ /* 0x000ea20000000a00 */
[----:B0-----:R-:W-:-:S05]  /*0650*/  @!P0 IMAD.WIDE.U32 R14, R17, 0x4, R14 ;  /* 0x00000004110e8825 */ /* 0x001fca00078e000e */
[----:B------:R0:W3:Y:S01]  /*0660*/  @!P0 LDG.E R6, desc[UR4][R14.64] ;  /* 0x000000040e068981 */ /* 0x0000e2000c1e1900 */
[----:B------:R-:W-:Y:S01]  /*0670*/  MOV R21, RZ ;  /* 0x000000ff00157202 */ /* 0x000fe20000000f00 */
[----:B-1----:R-:W-:-:S05]  /*0680*/  @!P0 IMAD.WIDE.U32 R18, R17, 0x4, R18 ;  /* 0x0000000411128825 */ /* 0x002fca00078e0012 */
[----:B------:R1:W4:Y:S01]  /*0690*/  @!P0 LDG.E R21, desc[UR4][R18.64] ;  /* 0x0000000412158981 */ /* 0x000322000c1e1900 */
[----:B--2---:R-:W-:Y:S01]  /*06a0*/  @!P0 IMAD.WIDE.U32 R16, R17, 0x4, R12 ;  /* 0x0000000411108825 */ /* 0x004fe200078e000c */
[----:B------:R-:W-:-:S10]  /*06b0*/  HFMA2.MMA R12, -RZ, RZ, 0, 0 ;  /* 0x00000000ff0c7435 */ /* 0x000fd400000001ff */
[----:B------:R2:W5:Y:S01]  /*06c0*/  @!P0 LDG.E R12, desc[UR4][R16.64] ;  /* 0x00000004100c8981 */ /* 0x000562000c1e1900 */
[----:B------:R-:W-:-:S04]  /*06d0*/  @!P0 IADD3 R23, R23, 0x80, RZ ;  /* 0x0000008017178810 */ /* 0x000fc80007ffe0ff */
[----:B------:R-:W-:-:S13]  /*06e0*/  ISETP.GE.AND P1, PT, R23, R5, PT ;  /* 0x000000051700720c */ /* 0x000fda0003f26270 */
[----:B------:R-:W-:Y:S01]  /*06f0*/  @!P1 IADD3 R13, R4, R23, RZ ;  /* 0x00000017040d9210 */ /* 0x000fe20007ffe0ff */
[----:B0-----:R-:W0:Y:S01]  /*0700*/  @!P1 LDC.64 R14, c[0x0][0x220] ;  /* 0x00008800ff0e9b82 */ /* 0x001e220000000a00 */
[----:B------:R-:W-:-:S04]  /*0710*/  @!P1 IADD3 R23, R23, 0x80, RZ ;  /* 0x0000008017179810 */ /* 0x000fc80007ffe0ff */
[----:B------:R-:W-:-:S03]  /*0720*/  ISETP.GE.AND P2, PT, R23, R5, PT ;  /* 0x000000051700720c */ /* 0x000fc60003f46270 */
[----:B------:R-:W0:Y:S08]  /*0730*/  @!P1 LDC.64 R26, c[0x0][0x228] ;  /* 0x00008a00ff1a9b82 */ /* 0x000e300000000a00 */
[----:B-1----:R-:W1:Y:S08]  /*0740*/  @!P1 LDC.64 R18, c[0x0][0x230] ;  /* 0x00008c00ff129b82 */ /* 0x002e700000000a00 */
[----:B--2---:R-:W2:Y:S01]  /*0750*/  @!P2 LDC.64 R16, c[0x0][0x230] ;  /* 0x00008c00ff10ab82 */ /* 0x004ea20000000a00 */
[----:B0-----:R-:W-:-:S07]  /*0760*/  @!P1 IMAD.WIDE.U32 R14, R13, 0x4, R14 ;  /* 0x000000040d0e9825 */ /* 0x001fce00078e000e */
[----:B------:R-:W0:Y:S01]  /*0770*/  @!P2 LDC.64 R36, c[0x0][0x220] ;  /* 0x00008800ff24ab82 */ /* 0x000e220000000a00 */
[----:B------:R-:W-:-:S04]  /*0780*/  @!P1 IMAD.WIDE.U32 R26, R13, 0x4, R26 ;  /* 0x000000040d1a9825 */ /* 0x000fc800078e001a */
[----:B-1----:R-:W-:Y:S01]  /*0790*/  @!P1 IMAD.WIDE.U32 R18, R13, 0x4, R18 ;  /* 0x000000040d129825 */ /* 0x002fe200078e0012 */
[----:B------:R-:W-:Y:S01]  /*07a0*/  MOV R13, RZ ;  /* 0x000000ff000d7202 */ /* 0x000fe20000000f00 */
[----:B------:R-:W-:Y:S01]  /*07b0*/  HFMA2.MMA R33, -RZ, RZ, 0, 0 ;  /* 0x00000000ff217435 */ /* 0x000fe200000001ff */
[----:B------:R-:W-:Y:S01]  /*07c0*/  MOV R24, RZ ;  /* 0x000000ff00187202 */ /* 0x000fe20000000f00 */
[----:B------:R-:W1:Y:S03]  /*07d0*/  @!P2 LDC.64 R30, c[0x0][0x228] ;  /* 0x00008a00ff1eab82 */ /* 0x000e660000000a00 */
[----:B------:R-:W2:Y:S04]  /*07e0*/  @!P1 LDG.E R13, desc[UR4][R18.64] ;  /* 0x00000004120d9981 */ /* 0x000ea8000c1e1900 */
[----:B------:R0:W2:Y:S01]  /*07f0*/  @!P1 LDG.E R24, desc[UR4][R14.64] ;  /* 0x000000040e189981 */ /* 0x0000a2000c1e1900 */
[----:B------:R-:W-:Y:S01]  /*0800*/  HFMA2.MMA R22, -RZ, RZ, 0, 0 ;  /* 0x00000000ff167435 */ /* 0x000fe200000001ff */
[----:B0-----:R-:W-:Y:S01]  /*0810*/  CS2R R14, SRZ ;  /* 0x00000000000e7805 */ /* 0x001fe2000001ff00 */
[----:B---3--:R-:W-:-:S04]  /*0820*/  @!P0 FADD.FTZ R11, -R6, 1 ;  /* 0x3f800000060b8421 */ /* 0x008fc80000010100 */
[----:B------:R-:W-:-:S05]  /*0830*/  @!P0 FMUL.FTZ R11, R11, R6 ;  /* 0x000000060b0b8220 */ /* 0x000fca0000410000 */
[----:B------:R-:W-:Y:S02]  /*0840*/  @!P0 FMNMX.FTZ R20, R11, 9.9999999600419720025e-13, !PT ;  /* 0x2b8cbccc0b148809 */ /* 0x000fe40007810000 */
[----:B------:R-:W-:Y:S02]  /*0850*/  @!P2 IADD3 R11, R4, R23, RZ ;  /* 0x00000017040ba210 */ /* 0x000fe40007ffe0ff */
[----:B------:R-:W0:Y:S01]  /*0860*/  @!P0 MUFU.RCP R25, R20 ;  /* 0x0000001400198308 */ /* 0x000e220000001000 */
[----:B------:R-:W-:-:S04]  /*0870*/  @!P2 IADD3 R23, R23, 0x80, RZ ;  /* 0x000000801717a810 */ /* 0x000fc80007ffe0ff */
[----:B------:R-:W-:Y:S01]  /*0880*/  ISETP.GE.AND P3, PT, R23, R5, PT ;  /* 0x000000051700720c */ /* 0x000fe20003f66270 */
[----:B----4-:R-:W-:-:S04]  /*0890*/  @!P0 FADD.FTZ R21, -R21, R6 ;  /* 0x0000000615158221 */ /* 0x010fc80000010100 */
[----:B-----5:R-:W-:-:S04]  /*08a0*/  @!P0 FMUL.FTZ R12, R21, R12 ;  /* 0x0000000c150c8220 */ /* 0x020fc80000410000 */
[----:B0-----:R-:W-:-:S04]  /*08b0*/  @!P0 FMUL.FTZ R32, R12, R25 ;  /* 0x000000190c208220 */ /* 0x001fc80000410000 */
[C---:B------:R-:W-:Y:S01]  /*08c0*/  @!P3 IADD3 R25, R4.reuse, R23, RZ ;  /* 0x000000170419b210 */ /* 0x040fe20007ffe0ff */
[----:B------:R-:W-:Y:S01]  /*08d0*/  HFMA2.MMA R6, -RZ, RZ, 0, 0 ;  /* 0x00000000ff067435 */ /* 0x000fe200000001ff */
[----:B------:R-:W-:Y:S01]  /*08e0*/  @!P3 IADD3 R23, R23, 0x80, RZ ;  /* 0x000000801717b810 */ /* 0x000fe20007ffe0ff */
[----:B--2---:R-:W-:Y:S01]  /*08f0*/  @!P2 IMAD.WIDE.U32 R16, R11, 0x4, R16 ;  /* 0x000000040b10a825 */ /* 0x004fe200078e0010 */
[----:B------:R-:W0:Y:S02]  /*0900*/  @!P3 LDC.64 R34, c[0x0][0x220] ;  /* 0x00008800ff22bb82 */ /* 0x000e240000000a00 */
[----:B------:R-:W-:Y:S01]  /*0910*/  ISETP.GE.AND P4, PT, R23, R5, PT ;  /* 0x000000051700720c */ /* 0x000fe20003f86270 */
[----:B------:R-:W-:Y:S01]  /*0920*/  @!P2 IMAD.WIDE.U32 R36, R11, 0x4, R36 ;  /* 0x000000040b24a825 */ /* 0x000fe200078e0024 */
[----:B------:R2:W3:Y:S04]  /*0930*/  @!P2 LDG.E R33, desc[UR4][R16.64] ;  /* 0x000000041021a981 */ /* 0x0004e8000c1e1900 */
[----:B------:R-:W4:Y:S01]  /*0940*/  @!P3 LDC.64 R20, c[0x0][0x228] ;  /* 0x00008a00ff14bb82 */ /* 0x000f220000000a00 */
[----:B------:R-:W5:Y:S04]  /*0950*/  @!P1 LDG.E R6, desc[UR4][R26.64] ;  /* 0x000000041a069981 */ /* 0x000f68000c1e1900 */
[----:B------:R1:W3:Y:S03]  /*0960*/  @!P2 LDG.E R15, desc[UR4][R36.64] ;  /* 0x00000004240fa981 */ /* 0x0002e6000c1e1900 */
[----:B------:R-:W0:Y:S01]  /*0970*/  @!P4 LDC.64 R18, c[0x0][0x220] ;  /* 0x00008800ff12cb82 */ /* 0x000e220000000a00 */
[----:B--2---:R-:W-:-:S02]  /*0980*/  @!P4 IADD3 R17, R4, R23, RZ ;  /* 0x000000170411c210 */ /* 0x004fc40007ffe0ff */
[----:B------:R-:W-:-:S04]  /*0990*/  @!P4 IADD3 R23, R23, 0x80, RZ ;  /* 0x000000801717c810 */ /* 0x000fc80007ffe0ff */
[----:B------:R-:W-:Y:S01]  /*09a0*/  ISETP.GE.AND P1, PT, R23, R5, PT ;  /* 0x000000051700720c */ /* 0x000fe20003f26270 */
[----:B------:R-:W2:Y:S08]  /*09b0*/  @!P3 LDC.64 R28, c[0x0][0x230] ;  /* 0x00008c00ff1cbb82 */ /* 0x000eb00000000a00 */
[----:B-1----:R-:W1:Y:S01]  /*09c0*/  @!P4 LDC.64 R36, c[0x0][0x228] ;  /* 0x00008a00ff24cb82 */ /* 0x002e620000000a00 */
[----:B------:R-:W-:Y:S01]  /*09d0*/  CS2R R26, SRZ ;  /* 0x00000000001a7805 */ /* 0x000fe2000001ff00 */
[----:B------:R-:W-:-:S04]  /*09e0*/  @!P2 IMAD.WIDE.U32 R30, R11, 0x4, R30 ;  /* 0x000000040b1ea825 */ /* 0x000fc800078e001e */
[----:B0-----:R-:W-:Y:S01]  /*09f0*/  @!P4 IMAD.WIDE.U32 R18, R17, 0x4, R18 ;  /* 0x000000041112c825 */ /* 0x001fe200078e0012 */
[----:B------:R-:W-:Y:S01]  /*0a00*/  MOV R11, RZ ;  /* 0x000000ff000b7202 */ /* 0x000fe20000000f00 */
[----:B------:R0:W3:Y:S04]  /*0a10*/  @!P2 LDG.E R26, desc[UR4][R30.64] ;  /* 0x000000041e1aa981 */ /* 0x0000e8000c1e1900 */
[----:B------:R1:W3:Y:S01]  /*0a20*/  @!P4 LDG.E R22, desc[UR4][R18.64] ;  /* 0x000000041216c981 */ /* 0x0002e2000c1e1900 */
[----:B------:R-:W-:-:S04]  /*0a30*/  @!P3 IMAD.WIDE.U32 R34, R25, 0x4, R34 ;  /* 0x000000041922b825 */ /* 0x000fc800078e0022 */
[----:B----4-:R-:W-:Y:S01]  /*0a40*/  @!P3 IMAD.WIDE.U32 R20, R25, 0x4, R20 ;  /* 0x000000041914b825 */ /* 0x010fe200078e0014 */
[----:B0-----:R-:W-:Y:S01]  /*0a50*/  CS2R R30, SRZ ;  /* 0x00000000001e7805 */ /* 0x001fe2000001ff00 */
[----:B------:R0:W4:Y:S01]  /*0a60*/  @!P3 LDG.E R11, desc[UR4][R34.64] ;  /* 0x00000004220bb981 */ /* 0x000122000c1e1900 */
[----:B-1----:R-:W1:Y:S01]  /*0a70*/  @!P1 LDC.64 R18, c[0x0][0x228] ;  /* 0x00008a00ff129b82 */ /* 0x002e620000000a00 */
[----:B------:R-:W-:-:S03]  /*0a80*/  MOV R12, RZ ;  /* 0x000000ff000c7202 */ /* 0x000fc60000000f00 */
[----:B------:R0:W4:Y:S01]  /*0a90*/  @!P3 LDG.E R30, desc[UR4][R20.64] ;  /* 0x00000004141eb981 */ /* 0x000122000c1e1900 */
[----:B--2---:R-:W-:Y:S01]  /*0aa0*/  @!P3 IMAD.WIDE.U32 R28, R25, 0x4, R28 ;  /* 0x00000004191cb825 */ /* 0x004fe200078e001c */
[----:B------:R-:W-:-:S03]  /*0ab0*/  @!P1 IADD3 R25, R4, R23, RZ ;  /* 0x0000001704199210 */ /* 0x000fc60007ffe0ff */
[----:B------:R-:W-:Y:S01]  /*0ac0*/  @!P4 IMAD.WIDE.U32 R36, R17, 0x4, R36 ;  /* 0x000000041124c825 */ /* 0x000fe200078e0024 */
[----:B0-----:R-:W0:Y:S01]  /*0ad0*/  @!P4 LDC.64 R34, c[0x0][0x230] ;  /* 0x00008c00ff22cb82 */ /* 0x001e220000000a00 */
[----:B------:R-:W-:Y:S01]  /*0ae0*/  @!P1 IADD3 R23, R23, 0x80, RZ ;  /* 0x0000008017179810 */ /* 0x000fe20007ffe0ff */
[----:B------:R2:W4:Y:S06]  /*0af0*/  @!P3 LDG.E R31, desc[UR4][R28.64] ;  /* 0x000000041c1fb981 */ /* 0x00052c000c1e1900 */
[----:B------:R-:W0:Y:S01]  /*0b00*/  @!P1 LDC.64 R20, c[0x0][0x220] ;  /* 0x00008800ff149b82 */ /* 0x000e220000000a00 */
[----:B------:R2:W4:Y:S01]  /*0b10*/  @!P4 LDG.E R12, desc[UR4][R36.64] ;  /* 0x00000004240cc981 */ /* 0x000522000c1e1900 */
[----:B------:R-:W-:-:S02]  /*0b20*/  ISETP.GE.AND P2, PT, R23, R5, PT ;  /* 0x000000051700720c */ /* 0x000fc40003f46270 */
[----:B--2---:R-:W-:-:S04]  /*0b30*/  CS2R R28, SRZ ;  /* 0x00000000001c7805 */ /* 0x004fc8000001ff00 */
[----:B------:R-:W2:Y:S01]  /*0b40*/  @!P1 LDC.64 R36, c[0x0][0x230] ;  /* 0x00008c00ff249b82 */ /* 0x000ea20000000a00 */
[----:B-1----:R-:W-:-:S05]  /*0b50*/  @!P1 IMAD.WIDE.U32 R18, R25, 0x4, R18 ;  /* 0x0000000419129825 */ /* 0x002fca00078e0012 */
[----:B------:R1:W4:Y:S01]  /*0b60*/  @!P1 LDG.E R28, desc[UR4][R18.64] ;  /* 0x00000004121c9981 */ /* 0x000322000c1e1900 */
[----:B0-----:R-:W-:Y:S01]  /*0b70*/  @!P4 IMAD.WIDE.U32 R34, R17, 0x4, R34 ;  /* 0x000000041122c825 */ /* 0x001fe200078e0022 */
[----:B------:R-:W-:-:S04]  /*0b80*/  CS2R R16, SRZ ;  /* 0x0000000000107805 */ /* 0x000fc8000001ff00 */
[----:B------:R0:W4:Y:S01]  /*0b90*/  @!P4 LDG.E R29, desc[UR4][R34.64] ;  /* 0x00000004221dc981 */ /* 0x000122000c1e1900 */
[----:B-1----:R-:W1:Y:S01]  /*0ba0*/  @!P2 LDC.64 R18, c[0x0][0x228] ;  /* 0x00008a00ff12ab82 */ /* 0x002e620000000a00 */
[----:B------:R-:W-:-:S05]  /*0bb0*/  @!P1 IMAD.WIDE.U32 R20, R25, 0x4, R20 ;  /* 0x0000000419149825 */ /* 0x000fca00078e0014 */
[----:B------:R0:W4:Y:S01]  /*0bc0*/  @!P1 LDG.E R17, desc[UR4][R20.64] ;  /* 0x0000000414119981 */ /* 0x000122000c1e1900 */
[----:B--2---:R-:W-:Y:S01]  /*0bd0*/  @!P1 IMAD.WIDE.U32 R36, R25, 0x4, R36 ;  /* 0x0000000419249825 */ /* 0x004fe200078e0024 */
[----:B0-----:R-:W0:Y:S04]  /*0be0*/  @!P2 LDC.64 R34, c[0x0][0x220] ;  /* 0x00008800ff22ab82 */ /* 0x001e280000000a00 */
[----:B------:R2:W4:Y:S01]  /*0bf0*/  @!P1 LDG.E R27, desc[UR4][R36.64] ;  /* 0x00000004241b9981 */ /* 0x000522000c1e1900 */
[----:B------:R-:W-:Y:S02]  /*0c00*/  @!P2 IADD3 R21, R4, R23, RZ ;  /* 0x000000170415a210 */ /* 0x000fe40007ffe0ff */
[----:B------:R-:W-:-:S04]  /*0c10*/  @!P2 IADD3 R23, R23, 0x80, RZ ;  /* 0x000000801717a810 */ /* 0x000fc80007ffe0ff */
[----:B------:R-:W-:Y:S01]  /*0c20*/  ISETP.GE.AND P1, PT, R23, R5, PT ;  /* 0x000000051700720c */ /* 0x000fe20003f26270 */
[----:B--2---:R-:W2:Y:S01]  /*0c30*/  @!P2 LDC.64 R36, c[0x0][0x230] ;  /* 0x00008c00ff24ab82 */ /* 0x004ea20000000a00 */
[----:B-1----:R-:W-:-:S05]  /*0c40*/  @!P2 IMAD.WIDE.U32 R18, R21, 0x4, R18 ;  /* 0x000000041512a825 */ /* 0x002fca00078e0012 */
[----:B------:R1:W4:Y:S06]  /*0c50*/  @!P2 LDG.E R16, desc[UR4][R18.64] ;  /* 0x000000041210a981 */ /* 0x00032c000c1e1900 */
[----:B-1----:R-:W1:Y:S01]  /*0c60*/  @!P1 LDC.64 R18, c[0x0][0x228] ;  /* 0x00008a00ff129b82 */ /* 0x002e620000000a00 */
[----:B------:R-:W-:Y:S01]  /*0c70*/  HFMA2.MMA R25, -RZ, RZ, 0, 0 ;  /* 0x00000000ff197435 */ /* 0x000fe200000001ff */
[----:B------:R-:W-:Y:S01]  /*0c80*/  @!P1 IADD3 R23, R4, R23, RZ ;  /* 0x0000001704179210 */ /* 0x000fe20007ffe0ff */
[----:B0-----:R-:W-:-:S04]  /*0c90*/  @!P2 IMAD.WIDE.U32 R34, R21, 0x4, R34 ;  /* 0x000000041522a825 */ /* 0x001fc800078e0022 */
[----:B--2---:R-:W-:Y:S01]  /*0ca0*/  @!P2 IMAD.WIDE.U32 R36, R21, 0x4, R36 ;  /* 0x000000041524a825 */ /* 0x004fe200078e0024 */
[----:B------:R0:W2:Y:S01]  /*0cb0*/  @!P2 LDG.E R14, desc[UR4][R34.64] ;  /* 0x00000004220ea981 */ /* 0x0000a2000c1e1900 */
[----:B------:R-:W1:Y:S03]  /*0cc0*/  @!P1 LDC.64 R20, c[0x0][0x220] ;  /* 0x00008800ff149b82 */ /* 0x000e660000000a00 */
[----:B------:R1:W2:Y:S01]  /*0cd0*/  @!P2 LDG.E R25, desc[UR4][R36.64] ;  /* 0x000000042419a981 */ /* 0x0002a2000c1e1900 */
[----:B0-----:R-:W-:Y:S01]  /*0ce0*/  CS2R R34, SRZ ;  /* 0x0000000000227805 */ /* 0x001fe2000001ff00 */
[----:B-1----:R-:W-:-:S03]  /*0cf0*/  @!P1 IMAD.WIDE.U32 R36, R23, 0x4, R18 ;  /* 0x0000000417249825 */ /* 0x002fc600078e0012 */
[----:B------:R-:W0:Y:S02]  /*0d00*/  @!P1 LDC.64 R18, c[0x0][0x230] ;  /* 0x00008c00ff129b82 */ /* 0x000e240000000a00 */
[----:B------:R-:W2:Y:S01]  /*0d10*/  @!P1 LDG.E R35, desc[UR4][R36.64] ;  /* 0x0000000424239981 */ /* 0x000ea2000c1e1900 */
[----:B------:R-:W-:-:S05]  /*0d20*/  @!P1 IMAD.WIDE.U32 R20, R23, 0x4, R20 ;  /* 0x0000000417149825 */ /* 0x000fca00078e0014 */
[----:B------:R1:W2:Y:S01]  /*0d30*/  @!P1 LDG.E R34, desc[UR4][R20.64] ;  /* 0x0000000414229981 */ /* 0x0002a2000c1e1900 */
[----:B0-----:R-:W-:Y:S01]  /*0d40*/  @!P1 IMAD.WIDE.U32 R18, R23, 0x4, R18 ;  /* 0x0000000417129825 */ /* 0x001fe200078e0012 */
[----:B------:R-:W-:-:S06]  /*0d50*/  MOV R23, RZ ;  /* 0x000000ff00177202 */ /* 0x000fcc0000000f00 */
[----:B------:R5:W2:Y:S01]  /*0d60*/  @!P1 LDG.E R23, desc[UR4][R18.64] ;  /* 0x0000000412179981 */ /* 0x000aa2000c1e1900 */
[----:B-1----:R-:W0:Y:S02]  /*0d70*/  S2R R21, SR_TID.X ;  /* 0x0000000000157919 */ /* 0x002e240000002100 */
[----:B0-----:R-:W-:-:S04]  /*0d80*/  IADD3 R20, R21, 0x80, RZ ;  /* 0x0000008015147810 */ /* 0x001fc80007ffe0ff */
[----:B------:R-:W-:-:S13]  /*0d90*/  ISETP.GE.AND P1, PT, R20, R5, PT ;  /* 0x000000051400720c */ /* 0x000fda0003f26270 */
[----:B-----5:R-:W-:-:S04]  /*0da0*/  @!P1 FADD.FTZ R19, -R6, 1 ;  /* 0x3f80000006139421 */ /* 0x020fc80000010100 */
[----:B------:R-:W-:Y:S01]  /*0db0*/  @!P1 FMUL.FTZ R19, R19, R6 ;  /* 0x0000000613139220 */ /* 0x000fe20000410000 */
[----:B------:R-:W-:-:S04]  /*0dc0*/  @!P1 FADD.FTZ R13, -R13, R6 ;  /* 0x000000060d0d9221 */ /* 0x000fc80000010100 */
[----:B------:R-:W-:Y:S02]  /*0dd0*/  @!P1 FMNMX.FTZ R6, R19, 9.9999999600419720025e-13, !PT ;  /* 0x2b8cbccc13069809 */ /* 0x000fe40007810000 */
[----:B------:R-:W0:Y:S04]  /*0de0*/  @!P0 LDC.64 R18, c[0x0][0x218] ;  /* 0x00008600ff128b82 */ /* 0x000e280000000a00 */
[----:B------:R-:W1:Y:S01]  /*0df0*/  @!P1 MUFU.RCP R6, R6 ;  /* 0x0000000600069308 */ /* 0x000e620000001000 */
[----:B------:R-:W-:Y:S01]  /*0e00*/  @!P1 FMUL.FTZ R13, R13, R24 ;  /* 0x000000180d0d9220 */ /* 0x000fe20000410000 */
[----:B------:R-:W-:-:S04]  /*0e10*/  IADD3 R24, R21, 0x100, RZ ;  /* 0x0000010015187810 */ /* 0x000fc80007ffe0ff */
[----:B------:R-:W-:Y:S02]  /*0e20*/  ISETP.GE.AND P5, PT, R24, R5, PT ;  /* 0x000000051800720c */ /* 0x000fe40003fa6270 */
[----:B------:R-:W-:Y:S01]  /*0e30*/  IADD3 R24, R21, 0x180, RZ ;  /* 0x0000018015187810 */ /* 0x000fe20007ffe0ff */
[----:B-1----:R-:W-:Y:S01]  /*0e40*/  @!P1 FMUL.FTZ R3, R13, R6 ;  /* 0x000000060d039220 */ /* 0x002fe20000410000 */
[----:B------:R-:W-:-:S04]  /*0e50*/  IADD3 R6, R21, 0x200, RZ ;  /* 0x0000020015067810 */ /* 0x000fc80007ffe0ff */
[-C--:B------:R-:W-:Y:S02]  /*0e60*/  ISETP.GE.AND P4, PT, R6, R5.reuse, PT ;  /* 0x000000050600720c */ /* 0x080fe40003f86270 */
[C---:B------:R-:W-:Y:S02]  /*0e70*/  IADD3 R6, R21.reuse, 0x280, RZ ;  /* 0x0000028015067810 */ /* 0x040fe40007ffe0ff */
[-C--:B------:R-:W-:Y:S02]  /*0e80*/  ISETP.GE.AND P6, PT, R24, R5.reuse, PT ;  /* 0x000000051800720c */ /* 0x080fe40003fc6270 */
[----:B------:R-:W-:Y:S02]  /*0e90*/  ISETP.GE.AND P3, PT, R6, R5, PT ;  /* 0x000000050600720c */ /* 0x000fe40003f66270 */
[----:B------:R-:W-:Y:S02]  /*0ea0*/  IADD3 R6, R21, 0x300, RZ ;  /* 0x0000030015067810 */ /* 0x000fe40007ffe0ff */
[----:B------:R-:W-:-:S02]  /*0eb0*/  @!P0 IADD3 R13, R4, R21, RZ ;  /* 0x00000015040d8210 */ /* 0x000fc40007ffe0ff */
[----:B------:R-:W-:Y:S02]  /*0ec0*/  ISETP.GE.AND P2, PT, R6, R5, PT ;  /* 0x000000050600720c */ /* 0x000fe40003f46270 */
[----:B------:R-:W-:Y:S01]  /*0ed0*/  IADD3 R6, R21, 0x380, RZ ;  /* 0x0000038015067810 */ /* 0x000fe20007ffe0ff */
[----:B0-----:R-:W-:-:S04]  /*0ee0*/  @!P0 IMAD.WIDE.U32 R18, R13, 0x4, R18 ;  /* 0x000000040d128825 */ /* 0x001fc800078e0012 */
[----:B---3--:R-:W-:Y:S01]  /*0ef0*/  @!P5 FADD.FTZ R13, -R26, 1 ;  /* 0x3f8000001a0dd421 */ /* 0x008fe20000010100 */
[----:B------:R-:W-:Y:S01]  /*0f00*/  ISETP.GE.AND P1, PT, R6, R5, PT ;  /* 0x000000050600720c */ /* 0x000fe20003f26270 */
[----:B------:R0:W-:Y:S02]  /*0f10*/  @!P0 STG.E desc[UR4][R18.64], R32 ;  /* 0x0000002012008986 */ /* 0x0001e4000c101904 */
[----:B------:R-:W-:Y:S01]  /*0f20*/  @!P5 FMUL.FTZ R13, R13, R26 ;  /* 0x0000001a0d0dd220 */ /* 0x000fe20000410000 */
[----:B------:R-:W-:Y:S01]  /*0f30*/  @!P5 FADD.FTZ R26, -R33, R26 ;  /* 0x0000001a211ad221 */ /* 0x000fe20000010100 */
[----:B----4-:R-:W-:Y:S01]  /*0f40*/  @!P6 FADD.FTZ R24, -R31, R30 ;  /* 0x0000001e1f18e221 */ /* 0x010fe20000010100 */
[----:B0-----:R-:W-:-:S04]  /*0f50*/  @!P6 FADD.FTZ R19, -R30, 1 ;  /* 0x3f8000001e13e421 */ /* 0x001fc80000010100 */
[----:B------:R-:W-:Y:S01]  /*0f60*/  @!P6 FMUL.FTZ R19, R19, R30 ;  /* 0x0000001e1313e220 */ /* 0x000fe20000410000 */
[----:B------:R-:W-:Y:S01]  /*0f70*/  @!P5 FMNMX.FTZ R6, R13, 9.9999999600419720025e-13, !PT ;  /* 0x2b8cbccc0d06d809 */ /* 0x000fe20007810000 */
[----:B------:R-:W-:Y:S01]  /*0f80*/  @!P5 FMUL.FTZ R15, R26, R15 ;  /* 0x0000000f1a0fd220 */ /* 0x000fe20000410000 */
[----:B------:R-:W-:Y:S02]  /*0f90*/  @!P4 FADD.FTZ R33, -R12, 1 ;  /* 0x3f8000000c21c421 */ /* 0x000fe40000010100 */
[----:B------:R-:W-:Y:S01]  /*0fa0*/  @!P6 FMNMX.FTZ R13, R19, 9.9999999600419720025e-13, !PT ;  /* 0x2b8cbccc130de809 */ /* 0x000fe20007810000 */
[----:B------:R-:W-:Y:S01]  /*0fb0*/  @!P3 FADD.FTZ R19, -R28, 1 ;  /* 0x3f8000001c13b421 */ /* 0x000fe20000010100 */
[----:B------:R-:W-:-:S03]  /*0fc0*/  @!P4 FMUL.FTZ R33, R33, R12 ;  /* 0x0000000c2121c220 */ /* 0x000fc60000410000 */
[----:B------:R-:W-:Y:S01]  /*0fd0*/  @!P3 FMUL.FTZ R19, R19, R28 ;  /* 0x0000001c1313b220 */ /* 0x000fe20000410000 */
[----:B------:R-:W-:Y:S01]  /*0fe0*/  @!P6 FMUL.FTZ R24, R24, R11 ;  /* 0x0000000b1818e220 */ /* 0x000fe20000410000 */
[----:B------:R-:W-:Y:S01]  /*0ff0*/  @!P4 FADD.FTZ R29, -R29, R12 ;  /* 0x0000000c1d1dc221 */ /* 0x000fe20000010100 */
[----:B------:R-:W-:Y:S02]  /*1000*/  @!P4 FMNMX.FTZ R18, R33, 9.9999999600419720025e-13, !PT ;  /* 0x2b8cbccc2112c809 */ /* 0x000fe40007810000 */
[----:B------:R-:W-:Y:S02]  /*1010*/  @!P3 FMNMX.FTZ R11, R19, 9.9999999600419720025e-13, !PT ;  /* 0x2b8cbccc130bb809 */ /* 0x000fe40007810000 */
[----:B------:R-:W-:Y:S01]  /*1020*/  @!P0 MOV R21, R20 ;  /* 0x0000001400158202 */ /* 0x000fe20000000f00 */
[----:B------:R-:W0:Y:S03]  /*1030*/  @!P5 MUFU.RCP R6, R6 ;  /* 0x000000060006d308 */ /* 0x000e260000001000 */
[----:B------:R-:W-:-:S05]  /*1040*/  ISETP.GE.AND P0, PT, R21, R5, PT ;  /* 0x000000051500720c */ /* 0x000fca0003f06270 */
[----:B------:R-:W1:Y:S01]  /*1050*/  @!P6 MUFU.RCP R13, R13 ;  /* 0x0000000d000de308 */ /* 0x000e620000001000 */
[----:B------:R-:W-:-:S04]  /*1060*/  @!P2 FADD.FTZ R31, -R16, 1 ;  /* 0x3f800000101fa421 */ /* 0x000fc80000010100 */
[----:B------:R-:W-:-:S05]  /*1070*/  @!P2 FMUL.FTZ R31, R31, R16 ;  /* 0x000000101f1fa220 */ /* 0x000fca0000410000 */
[----:B------:R-:W-:Y:S01]  /*1080*/  @!P2 FMNMX.FTZ R12, R31, 9.9999999600419720025e-13, !PT ;  /* 0x2b8cbccc1f0ca809 */ /* 0x000fe20007810000 */
[----:B------:R-:W3:Y:S08]  /*1090*/  @!P4 MUFU.RCP R18, R18 ;  /* 0x000000120012c308 */ /* 0x000ef00000001000 */
[----:B------:R-:W4:Y:S01]  /*10a0*/  @!P3 MUFU.RCP R11, R11 ;  /* 0x0000000b000bb308 */ /* 0x000f220000001000 */
[----:B--2---:R-:W-:-:S04]  /*10b0*/  @!P1 FADD.FTZ R26, -R35, 1 ;  /* 0x3f800000231a9421 */ /* 0x004fc80000010100 */
[----:B------:R-:W-:-:S05]  /*10c0*/  @!P1 FMUL.FTZ R26, R26, R35 ;  /* 0x000000231a1a9220 */ /* 0x000fca0000410000 */
[----:B------:R-:W-:Y:S01]  /*10d0*/  @!P1 FMNMX.FTZ R26, R26, 9.9999999600419720025e-13, !PT ;  /* 0x2b8cbccc1a1a9809 */ /* 0x000fe20007810000 */
[----:B------:R-:W2:Y:S08]  /*10e0*/  @!P2 MUFU.RCP R12, R12 ;  /* 0x0000000c000ca308 */ /* 0x000eb00000001000 */
[----:B------:R-:W5:Y:S01]  /*10f0*/  @!P1 MUFU.RCP R26, R26 ;  /* 0x0000001a001a9308 */ /* 0x000f620000001000 */
[----:B------:R-:W-:Y:S01]  /*1100*/  @!P3 FADD.FTZ R28, -R27, R28 ;  /* 0x0000001c1b1cb221 */ /* 0x000fe20000010100 */
[----:B------:R-:W-:Y:S01]  /*1110*/  @!P2 FADD.FTZ R25, -R25, R16 ;  /* 0x000000101919a221 */ /* 0x000fe20000010100 */
[----:B------:R-:W-:Y:S01]  /*1120*/  @!P4 FMUL.FTZ R29, R29, R22 ;  /* 0x000000161d1dc220 */ /* 0x000fe20000410000 */
[----:B------:R-:W-:Y:S01]  /*1130*/  BSSY B0, `(.L_x_9439) ;  /* 0x0000036000007945 */ /* 0x000fe20003800000 */
[----:B------:R-:W-:Y:S01]  /*1140*/  @!P3 FMUL.FTZ R28, R28, R17 ;  /* 0x000000111c1cb220 */ /* 0x000fe20000410000 */
[----:B------:R-:W-:Y:S01]  /*1150*/  @!P2 FMUL.FTZ R25, R25, R14 ;  /* 0x0000000e1919a220 */ /* 0x000fe20000410000 */
[----:B------:R-:W-:Y:S01]  /*1160*/  @!P1 FADD.FTZ R23, -R23, R35 ;  /* 0x0000002317179221 */ /* 0x000fe20000010100 */
[----:B------:R-:W-:Y:S03]  /*1170*/  BSSY B1, `(.L_x_9440) ;  /* 0x000002b000017945 */ /* 0x000fe60003800000 */
[----:B------:R-:W-:Y:S01]  /*1180*/  @!P1 FMUL.FTZ R23, R23, R34 ;  /* 0x0000002217179220 */ /* 0x000fe20000410000 */
[----:B0-----:R-:W-:Y:S01]  /*1190*/  @!P5 FMUL.FTZ R2, R15, R6 ;  /* 0x000000060f02d220 */ /* 0x001fe20000410000 */
[----:B-1----:R-:W-:Y:S01]  /*11a0*/  @!P6 FMUL.FTZ R0, R24, R13 ;  /* 0x0000000d1800e220 */ /* 0x002fe20000410000 */
[----:B---3--:R-:W-:Y:S01]  /*11b0*/  @!P4 FMUL.FTZ R7, R29, R18 ;  /* 0x000000121d07c220 */ /* 0x008fe20000410000 */
[----:B----4-:R-:W-:Y:S01]  /*11c0*/  @!P3 FMUL.FTZ R8, R28, R11 ;  /* 0x0000000b1c08b220 */ /* 0x010fe20000410000 */
[----:B--2---:R-:W-:Y:S01]  /*11d0*/  @!P2 FMUL.FTZ R9, R25, R12 ;  /* 0x0000000c1909a220 */ /* 0x004fe20000410000 */
[----:B-----5:R-:W-:Y:S01]  /*11e0*/  @!P1 FMUL.FTZ R10, R23, R26 ;  /* 0x0000001a170a9220 */ /* 0x020fe20000410000 */
[----:B------:R-:W-:Y:S06]  /*11f0*/  @P0 BRA `(.L_x_9441) ;  /* 0x0000000000300947 */ /* 0x000fec0003800000 */
[----:B------:R-:W0:Y:S01]  /*1200*/  LDC.64 R12, c[0x0][0x218] ;  /* 0x00008600ff0c7b82 */ /* 0x000e220000000a00 */
[----:B------:R-:W-:Y:S02]  /*1210*/  IADD3 R11, R4, R21, RZ ;  /* 0x00000015040b7210 */ /* 0x000fe40007ffe0ff */
[----:B------:R-:W-:-:S04]  /*1220*/  IADD3 R21, R21, 0x80, RZ ;  /* 0x0000008015157810 */ /* 0x000fc80007ffe0ff */
[----:B------:R-:W-:Y:S01]  /*1230*/  ISETP.GE.AND P0, PT, R21, R5, PT ;  /* 0x000000051500720c */ /* 0x000fe20003f06270 */
[----:B0-----:R-:W-:-:S05]  /*1240*/  IMAD.WIDE.U32 R12, R11, 0x4, R12 ;  /* 0x000000040b0c7825 */ /* 0x001fca00078e000c */
[----:B------:R0:W-:Y:S07]  /*1250*/  STG.E desc[UR4][R12.64], R3 ;  /* 0x000000030c007986 */ /* 0x0001ee000c101904 */
[----:B------:R-:W-:Y:S05]  /*1260*/  @P0 BRA `(.L_x_9442) ;  /* 0x0000000000300947 */ /* 0x000fea0003800000 */
[----:B0-----:R-:W0:Y:S01]  /*1270*/  LDC.64 R12, c[0x0][0x218] ;  /* 0x00008600ff0c7b82 */ /* 0x001e220000000a00 */
[----:B------:R-:W-:Y:S02]  /*1280*/  IADD3 R3, R4, R21, RZ ;  /* 0x0000001504037210 */ /* 0x000fe40007ffe0ff */
[----:B------:R-:W-:-:S03]  /*1290*/  IADD3 R21, R21, 0x80, RZ ;  /* 0x0000008015157810 */ /* 0x000fc60007ffe0ff */
[----:B0-----:R-:W-:-:S05]  /*12a0*/  IMAD.WIDE.U32 R12, R3, 0x4, R12 ;  /* 0x00000004030c7825 */ /* 0x001fca00078e000c */
[----:B------:R0:W-:Y:S02]  /*12b0*/  STG.E desc[UR4][R12.64], R2 ;  /* 0x000000020c007986 */ /* 0x0001e4000c101904 */
.L_x_9441:
[----:B------:R-:W-:-:S13]  /*12c0*/  ISETP.GE.AND P0, PT, R21, R5, PT ;  /* 0x000000051500720c */ /* 0x000fda0003f06270 */
[----:B------:R-:W-:Y:S05]  /*12d0*/  @P0 BRA `(.L_x_9443) ;  /* 0x0000000000300947 */ /* 0x000fea0003800000 */
[----:B0-----:R-:W0:Y:S01]  /*12e0*/  LDC.64 R2, c[0x0][0x218] ;  /* 0x00008600ff027b82 */ /* 0x001e220000000a00 */
[----:B------:R-:W-:Y:S02]  /*12f0*/  IADD3 R11, R4, R21, RZ ;  /* 0x00000015040b7210 */ /* 0x000fe40007ffe0ff */
[----:B------:R-:W-:-:S03]  /*1300*/  IADD3 R21, R21, 0x80, RZ ;  /* 0x0000008015157810 */ /* 0x000fc60007ffe0ff */
[----:B0-----:R-:W-:-:S05]  /*1310*/  IMAD.WIDE.U32 R2, R11, 0x4, R2 ;  /* 0x000000040b027825 */ /* 0x001fca00078e0002 */
[----:B------:R1:W-:Y:S02]  /*1320*/  STG.E desc[UR4][R2.64], R0 ;  /* 0x0000000002007986 */ /* 0x0003e4000c101904 */
.L_x_9442:
[----:B------:R-:W-:-:S13]  /*1330*/  ISETP.GE.AND P0, PT, R21, R5, PT ;  /* 0x000000051500720c */ /* 0x000fda0003f06270 */
[----:B------:R-:W-:Y:S05]  /*1340*/  @P0 BRA `(.L_x_9444) ;  /* 0x0000000000340947 */ /* 0x000fea0003800000 */
[----:B01----:R-:W0:Y:S01]  /*1350*/  LDC.64 R2, c[0x0][0x218] ;  /* 0x00008600ff027b82 */ /* 0x003e220000000a00 */
[----:B------:R-:W-:Y:S02]  /*1360*/  IADD3 R11, R4, R21, RZ ;  /* 0x00000015040b7210 */ /* 0x000fe40007ffe0ff */
[----:B------:R-:W-:-:S03]  /*1370*/  IADD3 R21, R21, 0x80, RZ ;  /* 0x0000008015157810 */ /* 0x000fc60007ffe0ff */
[----:B0-----:R-:W-:-:S05]  /*1380*/  IMAD.WIDE.U32 R2, R11, 0x4, R2 ;  /* 0x000000040b027825 */ /* 0x001fca00078e0002 */
[----:B------:R1:W-:Y:S02]  /*1390*/  STG.E desc[UR4][R2.64], R7 ;  /* 0x0000000702007986 */ /* 0x0003e4000c101904 */
.L_x_9443:
        /* <DEDUP_REMOVED lines=8> */
.L_x_9444:
[----:B------:R-:W-:Y:S05]  /*1420*/  BSYNC B1 ;  /* 0x0000000000017941 */ /* 0x000fea0003800000 */
.L_x_9440:
[----:B------:R-:W-:-:S13]  /*1430*/  ISETP.GE.AND P0, PT, R21, R5, PT ;  /* 0x000000051500720c */ /* 0x000fda0003f06270 */
[----:B012---:R-:W0:Y:S01]  /*1440*/  @!P0 LDC.64 R2, c[0x0][0x218] ;  /* 0x00008600ff028b82 */ /* 0x007e220000000a00 */
[----:B------:R-:W-:Y:S02]  /*1450*/  @!P0 IADD3 R7, R4, R21, RZ ;  /* 0x0000001504078210 */ /* 0x000fe40007ffe0ff */
[----:B------:R-:W-:-:S03]  /*1460*/  @!P0 IADD3 R21, R21, 0x80, RZ ;  /* 0x0000008015158810 */ /* 0x000fc60007ffe0ff */
[----:B0-----:R-:W-:-:S05]  /*1470*/  @!P0 IMAD.WIDE.U32 R2, R7, 0x4, R2 ;  /* 0x0000000407028825 */ /* 0x001fca00078e0002 */
[----:B------:R2:W-:Y:S02]  /*1480*/  @!P0 STG.E desc[UR4][R2.64], R9 ;  /* 0x0000000902008986 */ /* 0x0005e4000c101904 */
.L_x_9445:
[----:B------:R-:W-:Y:S05]  /*1490*/  BSYNC B0 ;  /* 0x0000000000007941 */ /* 0x000fea0003800000 */
.L_x_9439:
[----:B------:R-:W-:Y:S05]  /*14a0*/  WARPSYNC.ALL ;  /* 0x0000000000007948 */ /* 0x000fea0003800000 */
[----:B------:R-:W-:-:S13]  /*14b0*/  ISETP.GE.AND P0, PT, R21, R5, PT ;  /* 0x000000051500720c */ /* 0x000fda0003f06270 */
[----:B------:R-:W-:Y:S05]  /*14c0*/  @P0 EXIT ;  /* 0x000000000000094d */ /* 0x000fea0003800000 */
[----:B012---:R-:W0:Y:S01]  /*14d0*/  LDC.64 R2, c[0x0][0x218] ;  /* 0x00008600ff027b82 */ /* 0x007e220000000a00 */
[----:B------:R-:W-:-:S05]  /*14e0*/  IADD3 R21, R4, R21, RZ ;  /* 0x0000001504157210 */ /* 0x000fca0007ffe0ff */
[----:B0-----:R-:W-:-:S05]  /*14f0*/  IMAD.WIDE.U32 R2, R21, 0x4, R2 ;  /* 0x0000000415027825 */ /* 0x001fca00078e0002 */
[----:B------:R-:W-:Y:S01]  /*1500*/  STG.E desc[UR4][R2.64], R10 ;  /* 0x0000000a02007986 */ /* 0x000fe2000c101904 */
[----:B------:R-:W-:Y:S05]  /*1510*/  EXIT ;  /* 0x000000000000794d */ /* 0x000fea0003800000 */
.L_x_9446:
        /* <DEDUP_REMOVED lines=14> */
.L_x_10857:


//--------------------- .text._ZN2at6native29vectorized_elementwise_kernelILi4EZZZN37_INTERNAL_cee6930f_7_Loss_cu_5b0651e139_GLOBAL__N__cee6930f_7_Loss_cu_5b0651e140binary_cross_entropy_backward_out_kernelERNS_6TensorERKS4_S7_S7_ENKUlvE_clEvENKUlvE0_clEvEUlfffE_St5arrayIPcLm4EEEEviT0_T1_ --------------------------
	.section	.text._ZN2at6native29vectorized_elementwise_kernelILi4EZZZN37_INTERNAL_cee6930f_7_Loss_cu_5b0651e139_GLOBAL__N__cee6930f_7_Loss_cu_5b0651e140binary_cross_entropy_backward_out_kernelERNS_6TensorERKS4_S7_S7_ENKUlvE_clEvENKUlvE0_clEvEUlfffE_St5arrayIPcLm4EEEEviT0_T1_,"ax",@progbits
	.align	128
        .global         _ZN2at6native29vectorized_elementwise_kernelILi4EZZZN37_INTERNAL_cee6930f_7_Loss_cu_5b0651e139_GLOBAL__N__cee6930f_7_Loss_cu_5b0651e140binary_cross_entropy_backward_out_kernelERNS_6TensorERKS4_S7_S7_ENKUlvE_clEvENKUlvE0_clEvEUlfffE_St5arrayIPcLm4EEEEviT0_T1_
        .type           _ZN2at6native29vectorized_elementwise_kernelILi4EZZZN37_INTERNAL_cee6930f_7_Loss_cu_5b0651e139_GLOBAL__N__cee6930f_7_Loss_cu_5b0651e140binary_cross_entropy_backward_out_kernelERNS_6TensorERKS4_S7_S7_ENKUlvE_clEvENKUlvE0_clEvEUlfffE_St5arrayIPcLm4EEEEviT0_T1_,@function
        .size           _ZN2at6native29vectorized_elementwise_kernelILi4EZZZN37_INTERNAL_cee6930f_7_Loss_cu_5b0651e139_GLOBAL__N__cee6930f_7_Loss_cu_5b0651e140binary_cross_entropy_backward_out_kernelERNS_6TensorERKS4_S7_S7_ENKUlvE_clEvENKUlvE0_clEvEUlfffE_St5arrayIPcLm4EEEEviT0_T1_,(.L_x_10858 - _ZN2at6native29vectorized_elementwise_kernelILi4EZZZN37_INTERNAL_cee6930f_7_Loss_cu_5b0651e139_GLOBAL__N__cee6930f_7_Loss_cu_5b0651e140binary_cross_entropy_backward_out_kernelERNS_6TensorERKS4_S7_S7_ENKUlvE_clEvENKUlvE0_clEvEUlfffE_St5arrayIPcLm4EEEEviT0_T1_)
        .other          _ZN2at6native29vectorized_elementwise_kernelILi4EZZZN37_INTERNAL_cee6930f_7_Loss_cu_5b0651e139_GLOBAL__N__cee6930f_7_Loss_cu_5b0651e140binary_cross_entropy_backward_out_kernelERNS_6TensorERKS4_S7_S7_ENKUlvE_clEvENKUlvE0_clEvEUlfffE_St5arrayIPcLm4EEEEviT0_T1_,@"STO_CUDA_ENTRY STV_DEFAULT"
_ZN2at6native29vectorized_elementwise_kernelILi4EZZZN37_INTERNAL_cee6930f_7_Loss_cu_5b0651e139_GLOBAL__N__cee6930f_7_Loss_cu_5b0651e140binary_cross_entropy_backward_out_kernelERNS_6TensorERKS4_S7_S7_ENKUlvE_clEvENKUlvE0_clEvEUlfffE_St5arrayIPcLm4EEEEviT0_T1_:
.text._ZN2at6native29vectorized_elementwise_kernelILi4EZZZN37_INTERNAL_cee6930f_7_Loss_cu_5b0651e139_GLOBAL__N__cee6930f_7_Loss_cu_5b0651e140binary_cross_entropy_backward_out_kernelERNS_6TensorERKS4_S7_S7_ENKUlvE_clEvENKUlvE0_clEvEUlfffE_St5arrayIPcLm4EEEEviT0_T1_:
        /* <DEDUP_REMOVED lines=15> */
[----:B------:R-:W2:Y:S04]  /*00f0*/  LDG.E.128 R28, desc[UR4][R32.64] ;  /* 0x00000004201c7981 */ /* 0x000ea8000c1e1d00 */
[----:B------:R0:W4:Y:S01]  /*0100*/  LDG.E.128 R20, desc[UR4][R32.64+0x800] ;  /* 0x0008000420147981 */ /* 0x000122000c1e1d00 */
[----:B------:R-:W-:-:S05]  /*0110*/  IMAD.WIDE.U32 R34, R7, 0x10, R2 ;  /* 0x0000001007227825 */ /* 0x000fca00078e0002 */
[----:B------:R-:W5:Y:S01]  /*0120*/  LDG.E.128 R8, desc[UR4][R34.64] ;  /* 0x0000000422087981 */ /* 0x000f62000c1e1d00 */
[----:B---3--:R-:W-:-:S03]  /*0130*/  IMAD.WIDE R2, R4, 0x4, R12 ;  /* 0x0000000404027825 */ /* 0x008fc600078e020c */
[----:B------:R-:W3:Y:S01]  /*0140*/  LDG.E.128 R12, desc[UR4][R34.64+0x800] ;  /* 0x00080004220c7981 */ /* 0x000ee2000c1e1d00 */
[----:B------:R-:W-:-:S05]  /*0150*/  IMAD.WIDE.U32 R2, R7, 0x10, R2 ;  /* 0x0000001007027825 */ /* 0x000fca00078e0002 */
[----:B------:R-:W3:Y:S04]  /*0160*/  LDG.E.128 R24, desc[UR4][R2.64] ;  /* 0x0000000402187981 */ /* 0x000ee8000c1e1d00 */
[----:B------:R1:W3:Y:S01]  /*0170*/  LDG.E.128 R16, desc[UR4][R2.64+0x800] ;  /* 0x0008000402107981 */ /* 0x0002e2000c1e1d00 */
[----:B--2---:R-:W-:Y:S01]  /*0180*/  FADD.FTZ R5, -R28, 1 ;  /* 0x3f8000001c057421 */ /* 0x004fe20000010100 */
[----:B------:R-:W-:Y:S01]  /*0190*/  FADD.FTZ R6, -R29, 1 ;  /* 0x3f8000001d067421 */ /* 0x000fe20000010100 */
[----:B0-----:R-:W-:Y:S01]  /*01a0*/  FADD.FTZ R33, -R30, 1 ;  /* 0x3f8000001e217421 */ /* 0x001fe20000010100 */
[----:B-1----:R-:W-:Y:S01]  /*01b0*/  FADD.FTZ R2, -R31, 1 ;  /* 0x3f8000001f027421 */ /* 0x002fe20000010100 */
[----:B------:R-:W-:Y:S01]  /*01c0*/  FMUL.FTZ R5, R28, R5 ;  /* 0x000000051c057220 */ /* 0x000fe20000410000 */
[----:B------:R-:W-:Y:S01]  /*01d0*/  FMUL.FTZ R6, R29, R6 ;  /* 0x000000061d067220 */ /* 0x000fe20000410000 */
[----:B------:R-:W-:Y:S01]  /*01e0*/  FMUL.FTZ R33, R30, R33 ;  /* 0x000000211e217220 */ /* 0x000fe20000410000 */
[----:B------:R-:W-:Y:S01]  /*01f0*/  FMUL.FTZ R2, R31, R2 ;  /* 0x000000021f027220 */ /* 0x000fe20000410000 */
[----:B----4-:R-:W-:Y:S01]  /*0200*/  FADD.FTZ R3, -R20, 1 ;  /* 0x3f80000014037421 */ /* 0x010fe20000010100 */
[----:B------:R-:W-:-:S02]  /*0210*/  FMNMX.FTZ R0, R5, 9.9999999600419720025e-13, !PT ;  /* 0x2b8cbccc05007809 */ /* 0x000fc40007810000 */
[----:B------:R-:W-:Y:S02]  /*0220*/  FMNMX.FTZ R5, R6, 9.9999999600419720025e-13, !PT ;  /* 0x2b8cbccc06057809 */ /* 0x000fe40007810000 */
[----:B------:R-:W-:Y:S01]  /*0230*/  FMNMX.FTZ R6, R33, 9.9999999600419720025e-13, !PT ;  /* 0x2b8cbccc21067809 */ /* 0x000fe20007810000 */
[----:B-----5:R-:W-:Y:S01]  /*0240*/  FADD.FTZ R33, R28, -R8 ;  /* 0x800000081c217221 */ /* 0x020fe20000010000 */
[----:B------:R-:W-:Y:S01]  /*0250*/  FADD.FTZ R28, R29, -R9 ;  /* 0x800000091d1c7221 */ /* 0x000fe20000010000 */
[----:B------:R-:W-:Y:S01]  /*0260*/  FMNMX.FTZ R32, R2, 9.9999999600419720025e-13, !PT ;  /* 0x2b8cbccc02207809 */ /* 0x000fe20007810000 */
[----:B------:R-:W-:Y:S02]  /*0270*/  FMUL.FTZ R9, R20, R3 ;  /* 0x0000000314097220 */ /* 0x000fe40000410000 */
[----:B------:R-:W0:Y:S01]  /*0280*/  LDC.64 R2, c[0x0][0x218] ;  /* 0x00008600ff027b82 */ /* 0x000e220000000a00 */
[----:B------:R-:W-:Y:S01]  /*0290*/  FADD.FTZ R35, R30, -R10 ;  /* 0x8000000a1e237221 */ /* 0x000fe20000010000 */
[----:B------:R-:W-:Y:S01]  /*02a0*/  FADD.FTZ R34, -R21, 1 ;  /* 0x3f80000015227421 */ /* 0x000fe20000010100 */
[----:B------:R-:W-:Y:S01]  /*02b0*/  FADD.FTZ R30, R31, -R11 ;  /* 0x8000000b1f1e7221 */ /* 0x000fe20000010000 */
[----:B------:R1:W2:Y:S01]  /*02c0*/  MUFU.RCP R8, R32 ;  /* 0x0000002000087308 */ /* 0x0002a20000001000 */
[----:B------:R-:W-:Y:S01]  /*02d0*/  FADD.FTZ R11, -R22, 1 ;  /* 0x3f800000160b7421 */ /* 0x000fe20000010100 */
[----:B------:R-:W-:-:S03]  /*02e0*/  FMUL.FTZ R34, R21, R34 ;  /* 0x0000002215227220 */ /* 0x000fc60000410000 */
[----:B------:R-:W-:Y:S01]  /*02f0*/  FMUL.FTZ R11, R22, R11 ;  /* 0x0000000b160b7220 */ /* 0x000fe20000410000 */
[----:B-1----:R-:W-:Y:S01]  /*0300*/  FADD.FTZ R32, -R23, 1 ;  /* 0x3f80000017207421 */ /* 0x002fe20000010100 */
[----:B------:R-:W-:-:S03]  /*0310*/  FMNMX.FTZ R9, R9, 9.9999999600419720025e-13, !PT ;  /* 0x2b8cbccc09097809 */ /* 0x000fc60007810000 */
[----:B------:R-:W-:Y:S01]  /*0320*/  FMUL.FTZ R32, R23, R32 ;  /* 0x0000002017207220 */ /* 0x000fe20000410000 */
[----:B------:R-:W-:Y:S01]  /*0330*/  FMNMX.FTZ R10, R34, 9.9999999600419720025e-13, !PT ;  /* 0x2b8cbccc220a7809 */ /* 0x000fe20007810000 */
[----:B---3--:R-:W-:Y:S01]  /*0340*/  FMUL.FTZ R29, R24, R33 ;  /* 0x00000021181d7220 */ /* 0x008fe20000410000 */
[----:B------:R-:W-:Y:S02]  /*0350*/  FMNMX.FTZ R11, R11, 9.9999999600419720025e-13, !PT ;  /* 0x2b8cbccc0b0b7809 */ /* 0x000fe40007810000 */
[----:B------:R-:W-:Y:S01]  /*0360*/  FMNMX.FTZ R24, R32, 9.9999999600419720025e-13, !PT ;  /* 0x2b8cbccc20187809 */ /* 0x000fe20007810000 */
[----:B------:R-:W1:Y:S01]  /*0370*/  MUFU.RCP R9, R9 ;  /* 0x0000000900097308 */ /* 0x000e620000001000 */
[----:B0-----:R-:W-:-:S07]  /*0380*/  IMAD.WIDE.U32 R2, R4, 0x4, R2 ;  /* 0x0000000404027825 */ /* 0x001fce00078e0002 */
[----:B------:R-:W0:Y:S01]  /*0390*/  MUFU.RCP R10, R10 ;  /* 0x0000000a000a7308 */ /* 0x000e220000001000 */
[----:B------:R-:W-:-:S07]  /*03a0*/  IMAD.WIDE R2, R7, 0x10, R2 ;  /* 0x0000001007027825 */ /* 0x000fce00078e0202 */
[----:B------:R-:W3:Y:S01]  /*03b0*/  MUFU.RCP R11, R11 ;  /* 0x0000000b000b7308 */ /* 0x000ee20000001000 */
[----:B------:R-:W-:-:S07]  /*03c0*/  FADD.FTZ R7, R20, -R12 ;  /* 0x8000000c14077221 */ /* 0x000fce0000010000 */
[----:B------:R-:W-:Y:S01]  /*03d0*/  MUFU.RCP R0, R0 ;  /* 0x0000000000007308 */ /* 0x000fe20000001000 */
[----:B------:R-:W-:-:S07]  /*03e0*/  FADD.FTZ R4, R21, -R13 ;  /* 0x8000000d15047221 */ /* 0x000fce0000010000 */
[----:B------:R-:W-:Y:S08]  /*03f0*/  MUFU.RCP R5, R5 ;  /* 0x0000000500057308 */ /* 0x000ff00000001000 */
[----:B------:R-:W4:Y:S08]  /*0400*/  MUFU.RCP R6, R6 ;  /* 0x0000000600067308 */ /* 0x000f300000001000 */
[----:B------:R-:W5:Y:S01]  /*0410*/  MUFU.RCP R24, R24 ;  /* 0x0000001800187308 */ /* 0x000f620000001000 */
[----:B------:R-:W-:Y:S01]  /*0420*/  FADD.FTZ R13, R22, -R14 ;  /* 0x8000000e160d7221 */ /* 0x000fe20000010000 */
[----:B------:R-:W-:Y:S01]  /*0430*/  FMUL.FTZ R27, R27, R30 ;  /* 0x0000001e1b1b7220 */ /* 0x000fe20000410000 */
[----:B------:R-:W-:Y:S01]  /*0440*/  FADD.FTZ R12, R23, -R15 ;  /* 0x8000000f170c7221 */ /* 0x000fe20000010000 */
[----:B------:R-:W-:Y:S01]  /*0450*/  FMUL.FTZ R16, R16, R7 ;  /* 0x0000000710107220 */ /* 0x000fe20000410000 */
[----:B------:R-:W-:Y:S01]  /*0460*/  FMUL.FTZ R17, R17, R4 ;  /* 0x0000000411117220 */ /* 0x000fe20000410000 */
[----:B------:R-:W-:Y:S01]  /*0470*/  FMUL.FTZ R18, R18, R13 ;  /* 0x0000000d12127220 */ /* 0x000fe20000410000 */
[----:B------:R-:W-:Y:S01]  /*0480*/  FMUL.FTZ R28, R25, R28 ;  /* 0x0000001c191c7220 */ /* 0x000fe20000410000 */
[----:B------:R-:W-:Y:S01]  /*0490*/  FMUL.FTZ R35, R26, R35 ;  /* 0x000000231a237220 */ /* 0x000fe20000410000 */
[----:B------:R-:W-:Y:S01]  /*04a0*/  FMUL.FTZ R19, R19, R12 ;  /* 0x0000000c13137220 */ /* 0x000fe20000410000 */
[----:B--2---:R-:W-:Y:S01]  /*04b0*/  FMUL.FTZ R7, R27, R8 ;  /* 0x000000081b077220 */ /* 0x004fe20000410000 */
[----:B-1----:R-:W-:Y:S01]  /*04c0*/  FMUL.FTZ R8, R16, R9 ;  /* 0x0000000910087220 */ /* 0x002fe20000410000 */
[----:B0-----:R-:W-:Y:S01]  /*04d0*/  FMUL.FTZ R9, R17, R10 ;  /* 0x0000000a11097220 */ /* 0x001fe20000410000 */
[----:B---3--:R-:W-:Y:S01]  /*04e0*/  FMUL.FTZ R10, R18, R11 ;  /* 0x0000000b120a7220 */ /* 0x008fe20000410000 */
[----:B----4-:R-:W-:Y:S01]  /*04f0*/  FMUL.FTZ R6, R35, R6 ;  /* 0x0000000623067220 */ /* 0x010fe20000410000 */
[----:B------:R-:W-:Y:S01]  /*0500*/  FMUL.FTZ R5, R28, R5 ;  /* 0x000000051c057220 */ /* 0x000fe20000410000 */
[----:B------:R-:W-:Y:S01]  /*0510*/  FMUL.FTZ R4, R29, R0 ;  /* 0x000000001d047220 */ /* 0x000fe20000410000 */
[----:B-----5:R-:W-:-:S04]  /*0520*/  FMUL.FTZ R11, R19, R24 ;  /* 0x00000018130b7220 */ /* 0x020fc80000410000 */
[----:B------:R-:W-:Y:S04]  /*0530*/  STG.E.128 desc[UR4][R2.64], R4 ;  /* 0x0000000402007986 */ /* 0x000fe8000c101d04 */
[----:B------:R-:W-:Y:S01]  /*0540*/  STG.E.128 desc[UR4][R2.64+0x800], R8 ;  /* 0x0008000802007986 */ /* 0x000fe2000c101d04 */
[----:B------:R-:W-:Y:S05]  /*0550*/  EXIT ;  /* 0x000000000000794d */ /* 0x000fea0003800000 */
.L_x_9447:
        /* <DEDUP_REMOVED lines=206> */
.L_x_9450:
[----:B------:R-:W-:-:S13]  /*1240*/  ISETP.GE.AND P0, PT, R21, R5, PT ;  /* 0x000000051500720c */ /* 0x000fda0003f06270 */
[----:B------:R-:W-:Y:S05]  /*1250*/  @P0 BRA `(.L_x_9452) ;  /* 0x0000000000300947 */ /* 0x000fea0003800000 */
[----:B0-----:R-:W0:Y:S01]  /*1260*/  LDC.64 R2, c[0x0][0x218] ;  /* 0x00008600ff027b82 */ /* 0x001e220000000a00 */
[----:B------:R-:W-:Y:S02]  /*1270*/  IADD3 R11, R4, R21, RZ ;  /* 0x00000015040b7210 */ /* 0x000fe40007ffe0ff */
[----:B------:R-:W-:-:S03]  /*1280*/  IADD3 R21, R21, 0x80, RZ ;  /* 0x0000008015157810 */ /* 0x000fc60007ffe0ff */
[----:B0-----:R-:W-:-:S05]  /*1290*/  IMAD.WIDE.U32 R2, R11, 0x4, R2 ;  /* 0x000000040b027825 */ /* 0x001fca00078e0002 */
[----:B------:R1:W-:Y:S02]  /*12a0*/  STG.E desc[UR4][R2.64], R0 ;  /* 0x0000000002007986 */ /* 0x0003e4000c101904 */
.L_x_9451:
[----:B------:R-:W-:-:S13]  /*12b0*/  ISETP.GE.AND P0, PT, R21, R5, PT ;  /* 0x000000051500720c */ /* 0x000fda0003f06270 */
[----:B------:R-:W-:Y:S05]  /*12c0*/  @P0 BRA `(.L_x_9453) ;  /* 0x0000000000340947 */ /* 0x000fea0003800000 */
[----:B01----:R-:W0:Y:S01]  /*12d0*/  LDC.64 R2, c[0x0][0x218] ;  /* 0x00008600ff027b82 */ /* 0x003e220000000a00 */
[----:B------:R-:W-:Y:S02]  /*12e0*/  IADD3 R11, R4, R21, RZ ;  /* 0x00000015040b7210 */ /* 0x000fe40007ffe0ff */
[----:B------:R-:W-:-:S03]  /*12f0*/  IADD3 R21, R21, 0x80, RZ ;  /* 0x0000008015157810 */ /* 0x000fc60007ffe0ff */
[----:B0-----:R-:W-:-:S05]  /*1300*/  IMAD.WIDE.U32 R2, R11, 0x4, R2 ;  /* 0x000000040b027825 */ /* 0x001fca00078e0002 */
[----:B------:R1:W-:Y:S02]  /*1310*/  STG.E desc[UR4][R2.64], R7 ;  /* 0x0000000702007986 */ /* 0x0003e4000c101904 */
.L_x_9452:
        /* <DEDUP_REMOVED lines=8> */
.L_x_9453:
[----:B------:R-:W-:Y:S05]  /*13a0*/  BSYNC B1 ;  /* 0x0000000000017941 */ /* 0x000fea0003800000 */
.L_x_9449:
[----:B------:R-:W-:-:S13]  /*13b0*/  ISETP.GE.AND P0, PT, R21, R5, PT ;  /* 0x000000051500720c */ /* 0x000fda0003f06270 */
[----:B012---:R-:W0:Y:S01]  /*13c0*/  @!P0 LDC.64 R2, c[0x0][0x218] ;  /* 0x00008600ff028b82 */ /* 0x007e220000000a00 */
[----:B------:R-:W-:Y:S02]  /*13d0*/  @!P0 IADD3 R7, R4, R21, RZ ;  /* 0x0000001504078210 */ /* 0x000fe40007ffe0ff */
[----:B------:R-:W-:-:S03]  /*13e0*/  @!P0 IADD3 R21, R21, 0x80, RZ ;  /* 0x0000008015158810 */ /* 0x000fc60007ffe0ff */
[----:B0-----:R-:W-:-:S05]  /*13f0*/  @!P0 IMAD.WIDE.U32 R2, R7, 0x4, R2 ;  /* 0x0000000407028825 */ /* 0x001fca00078e0002 */
[----:B------:R2:W-:Y:S02]  /*1400*/  @!P0 STG.E desc[UR4][R2.64], R9 ;  /* 0x0000000902008986 */ /* 0x0005e4000c101904 */
.L_x_9454:
[----:B------:R-:W-:Y:S05]  /*1410*/  BSYNC B0 ;  /* 0x0000000000007941 */ /* 0x000fea0003800000 */
.L_x_9448:
        /* <DEDUP_REMOVED lines=8> */
.L_x_9455:
        /* <DEDUP_REMOVED lines=14> */
.L_x_10858:


//--------------------- .text._ZN2at6native29vectorized_elementwise_kernelILi8EZZZN37_INTERNAL_cee6930f_7_Loss_cu_5b0651e139_GLOBAL__N__cee6930f_7_Loss_cu_5b0651e140binary_cross_entropy_backward_out_kernelERNS_6TensorERKS4_S7_S7_ENKUlvE_clEvENKUlvE0_clEvEUlfffE_St5arrayIPcLm4EEEEviT0_T1_ --------------------------
	.section	.text._ZN2at6native29vectorized_elementwise_kernelILi8EZZZN37_INTERNAL_cee6930f_7_Loss_cu_5b0651e139_GLOBAL__N__cee6930f_7_Loss_cu_5b0651e140binary_cross_entropy_backward_out_kernelERNS_6TensorERKS4_S7_S7_ENKUlvE_clEvENKUlvE0_clEvEUlfffE_St5arrayIPcLm4EEEEviT0_T1_,"ax",@progbits
	.align	128
        .global         _ZN2at6native29vectorized_elementwise_kernelILi8EZZZN37_INTERNAL_cee6930f_7_Loss_cu_5b0651e139_GLOBAL__N__cee6930f_7_Loss_cu_5b0651e140binary_cross_entropy_backward_out_kernelERNS_6TensorERKS4_S7_S7_ENKUlvE_clEvENKUlvE0_clEvEUlfffE_St5arrayIPcLm4EEEEviT0_T1_
        .type           _ZN2at6native29vectorized_elementwise_kernelILi8EZZZN37_INTERNAL_cee6930f_7_Loss_cu_5b0651e139_GLOBAL__N__cee6930f_7_Loss_cu_5b0651e140binary_cross_entropy_backward_out_kernelERNS_6TensorERKS4_S7_S7_ENKUlvE_clEvENKUlvE0_clEvEUlfffE_St5arrayIPcLm4EEEEviT0_T1_,@function
        .size           _ZN2at6native29vectorized_elementwise_kernelILi8EZZZN37_INTERNAL_cee6930f_7_Loss_cu_5b0651e139_GLOBAL__N__cee6930f_7_Loss_cu_5b0651e140binary_cross_entropy_backward_out_kernelERNS_6TensorERKS4_S7_S7_ENKUlvE_clEvENKUlvE0_clEvEUlfffE_St5arrayIPcLm4EEEEviT0_T1_,(.L_x_10859 - _ZN2at6native29vectorized_elementwise_kernelILi8EZZZN37_INTERNAL_cee6930f_7_Loss_cu_5b0651e139_GLOBAL__N__cee6930f_7_Loss_cu_5b0651e140binary_cross_entropy_backward_out_kernelERNS_6TensorERKS4_S7_S7_ENKUlvE_clEvENKUlvE0_clEvEUlfffE_St5arrayIPcLm4EEEEviT0_T1_)
        .other          _ZN2at6native29vectorized_elementwise_kernelILi8EZZZN37_INTERNAL_cee6930f_7_Loss_cu_5b0651e139_GLOBAL__N__cee6930f_7_Loss_cu_5b0651e140binary_cross_entropy_backward_out_kernelERNS_6TensorERKS4_S7_S7_ENKUlvE_clEvENKUlvE0_clEvEUlfffE_St5arrayIPcLm4EEEEviT0_T1_,@"STO_CUDA_ENTRY STV_DEFAULT"
_ZN2at6native29vectorized_elementwise_kernelILi8EZZZN37_INTERNAL_cee6930f_7_Loss_cu_5b0651e139_GLOBAL__N__cee6930f_7_Loss_cu_5b0651e140binary_cross_entropy_backward_out_kernelERNS_6TensorERKS4_S7_S7_ENKUlvE_clEvENKUlvE0_clEvEUlfffE_St5arrayIPcLm4EEEEviT0_T1_:
.text._ZN2at6native29vectorized_elementwise_kernelILi8EZZZN37_INTERNAL_cee6930f_7_Loss_cu_5b0651e139_GLOBAL__N__cee6930f_7_Loss_cu_5b0651e140binary_cross_entropy_backward_out_kernelERNS_6TensorERKS4_S7_S7_ENKUlvE_clEvENKUlvE0_clEvEUlfffE_St5arrayIPcLm4EEEEviT0_T1_:
        /* <DEDUP_REMOVED lines=86> */
.L_x_9456:
        /* <DEDUP_REMOVED lines=206> */
.L_x_9459:
[----:B------:R-:W-:-:S13]  /*1240*/  ISETP.GE.AND P0, PT, R21, R5, PT ;  /* 0x000000051500720c */ /* 0x000fda0003f06270 */
[----:B------:R-:W-:Y:S05]  /*1250*/  @P0 BRA `(.L_x_9461) ;  /* 0x0000000000300947 */ /* 0x000fea0003800000 */
[----:B0-----:R-:W0:Y:S01]  /*1260*/  LDC.64 R2, c[0x0][0x218] ;  /* 0x00008600ff027b82 */ /* 0x001e220000000a00 */
[----:B------:R-:W-:Y:S02]  /*1270*/  IADD3 R11, R4, R21, RZ ;  /* 0x00000015040b7210 */ /* 0x000fe40007ffe0ff */
[----:B------:R-:W-:-:S03]  /*1280*/  IADD3 R21, R21, 0x80, RZ ;  /* 0x0000008015157810 */ /* 0x000fc60007ffe0ff */
[----:B0-----:R-:W-:-:S05]  /*1290*/  IMAD.WIDE.U32 R2, R11, 0x4, R2 ;  /* 0x000000040b027825 */ /* 0x001fca00078e0002 */
[----:B------:R1:W-:Y:S02]  /*12a0*/  STG.E desc[UR4][R2.64], R0 ;  /* 0x0000000002007986 */ /* 0x0003e4000c101904 */
.L_x_9460:
[----:B------:R-:W-:-:S13]  /*12b0*/  ISETP.GE.AND P0, PT, R21, R5, PT ;  /* 0x000000051500720c */ /* 0x000fda0003f06270 */
[----:B------:R-:W-:Y:S05]  /*12c0*/  @P0 BRA `(.L_x_9462) ;  /* 0x0000000000340947 */ /* 0x000fea0003800000 */
[----:B01----:R-:W0:Y:S01]  /*12d0*/  LDC.64 R2, c[0x0][0x218] ;  /* 0x00008600ff027b82 */ /* 0x003e220000000a00 */
[----:B------:R-:W-:Y:S02]  /*12e0*/  IADD3 R11, R4, R21, RZ ;  /* 0x00000015040b7210 */ /* 0x000fe40007ffe0ff */
[----:B------:R-:W-:-:S03]  /*12f0*/  IADD3 R21, R21, 0x80, RZ ;  /* 0x0000008015157810 */ /* 0x000fc60007ffe0ff */
[----:B0-----:R-:W-:-:S05]  /*1300*/  IMAD.WIDE.U32 R2, R11, 0x4, R2 ;  /* 0x000000040b027825 */ /* 0x001fca00078e0002 */
[----:B------:R1:W-:Y:S02]  /*1310*/  STG.E desc[UR4][R2.64], R7 ;  /* 0x0000000702007986 */ /* 0x0003e4000c101904 */
.L_x_9461:
        /* <DEDUP_REMOVED lines=8> */
.L_x_9462:
[----:B------:R-:W-:Y:S05]  /*13a0*/  BSYNC B1 ;  /* 0x0000000000017941 */ /* 0x000fea0003800000 */
.L_x_9458:
[----:B------:R-:W-:-:S13]  /*13b0*/  ISETP.GE.AND P0, PT, R21, R5, PT ;  /* 0x000000051500720c */ /* 0x000fda0003f06270 */
[----:B012---:R-:W0:Y:S01]  /*13c0*/  @!P0 LDC.64 R2, c[0x0][0x218] ;  /* 0x00008600ff028b82 */ /* 0x007e220000000a00 */
[----:B------:R-:W-:Y:S02]  /*13d0*/  @!P0 IADD3 R7, R4, R21, RZ ;  /* 0x0000001504078210 */ /* 0x000fe40007ffe0ff */
[----:B------:R-:W-:-:S03]  /*13e0*/  @!P0 IADD3 R21, R21, 0x80, RZ ;  /* 0x0000008015158810 */ /* 0x000fc60007ffe0ff */
[----:B0-----:R-:W-:-:S05]  /*13f0*/  @!P0 IMAD.WIDE.U32 R2, R7, 0x4, R2 ;  /* 0x0000000407028825 */ /* 0x001fca00078e0002 */
[----:B------:R2:W-:Y:S02]  /*1400*/  @!P0 STG.E desc[UR4][R2.64], R9 ;  /* 0x0000000902008986 */ /* 0x0005e4000c101904 */
.L_x_9463:
[----:B------:R-:W-:Y:S05]  /*1410*/  BSYNC B0 ;  /* 0x0000000000007941 */ /* 0x000fea0003800000 */
.L_x_9457:
        /* <DEDUP_REMOVED lines=8> */
.L_x_9464:
        /* <DEDUP_REMOVED lines=14> */
.L_x_10859:


//--------------------- .text._ZN2at6native18elementwise_kernelILi128ELi4EZNS0_15gpu_kernel_implIZZZN37_INTERNAL_cee6930f_7_Loss_cu_5b0651e139_GLOBAL__N__cee6930f_7_Loss_cu_5b0651e140binary_cross_entropy_backward_out_kernelERNS_6TensorERKS5_S8_S8_ENKUlvE_clEvENKUlvE_clEvEUldddE_EEvRNS_18TensorIteratorBaseERKT_EUliE_EEviT1_ --------------------------
	.section	.text._ZN2at6native18elementwise_kernelILi128ELi4EZNS0_15gpu_kernel_implIZZZN37_INTERNAL_cee6930f_7_Loss_cu_5b0651e139_GLOBAL__N__cee6930f_7_Loss_cu_5b0651e140binary_cross_entropy_backward_out_kernelERNS_6TensorERKS5_S8_S8_ENKUlvE_clEvENKUlvE_clEvEUldddE_EEvRNS_18TensorIteratorBaseERKT_EUliE_EEviT1_,"ax",@progbits
	.align	128
        .global         _ZN2at6native18elementwise_kernelILi128ELi4EZNS0_15gpu_kernel_implIZZZN37_INTERNAL_cee6930f_7_Loss_cu_5b0651e139_GLOBAL__N__cee6930f_7_Loss_cu_5b0651e140binary_cross_entropy_backward_out_kernelERNS_6TensorERKS5_S8_S8_ENKUlvE_clEvENKUlvE_clEvEUldddE_EEvRNS_18TensorIteratorBaseERKT_EUliE_EEviT1_
        .type           _ZN2at6native18elementwise_kernelILi128ELi4EZNS0_15gpu_kernel_implIZZZN37_INTERNAL_cee6930f_7_Loss_cu_5b0651e139_GLOBAL__N__cee6930f_7_Loss_cu_5b0651e140binary_cross_entropy_backward_out_kernelERNS_6TensorERKS5_S8_S8_ENKUlvE_clEvENKUlvE_clEvEUldddE_EEvRNS_18TensorIteratorBaseERKT_EUliE_EEviT1_,@function
        .size           _ZN2at6native18elementwise_kernelILi128ELi4EZNS0_15gpu_kernel_implIZZZN37_INTERNAL_cee6930f_7_Loss_cu_5b0651e139_GLOBAL__N__cee6930f_7_Loss_cu_5b0651e140binary_cross_entropy_backward_out_kernelERNS_6TensorERKS5_S8_S8_ENKUlvE_clEvENKUlvE_clEvEUldddE_EEvRNS_18TensorIteratorBaseERKT_EUliE_EEviT1_,(.L_x_10804 - _ZN2at6native18elementwise_kernelILi128ELi4EZNS0_15gpu_kernel_implIZZZN37_INTERNAL_cee6930f_7_Loss_cu_5b0651e139_GLOBAL__N__cee6930f_7_Loss_cu_5b0651e140binary_cross_entropy_backward_out_kernelERNS_6TensorERKS5_S8_S8_ENKUlvE_clEvENKUlvE_clEvEUldddE_EEvRNS_18TensorIteratorBaseERKT_EUliE_EEviT1_)
        .other          _ZN2at6native18elementwise_kernelILi128ELi4EZNS0_15gpu_kernel_implIZZZN37_INTERNAL_cee6930f_7_Loss_cu_5b0651e139_GLOBAL__N__cee6930f_7_Loss_cu_5b0651e140binary_cross_entropy_backward_out_kernelERNS_6TensorERKS5_S8_S8_ENKUlvE_clEvENKUlvE_clEvEUldddE_EEvRNS_18TensorIteratorBaseERKT_EUliE_EEviT1_,@"STO_CUDA_ENTRY STV_DEFAULT"
_ZN2at6native18elementwise_kernelILi128ELi4EZNS0_15gpu_kernel_implIZZZN37_INTERNAL_cee6930f_7_Loss_cu_5b0651e139_GLOBAL__N__cee6930f_7_Loss_cu_5b0651e140binary_cross_entropy_backward_out_kernelERNS_6TensorERKS5_S8_S8_ENKUlvE_clEvENKUlvE_clEvEUldddE_EEvRNS_18TensorIteratorBaseERKT_EUliE_EEviT1_:
.text._ZN2at6native18elementwise_kernelILi128ELi4EZNS0_15gpu_kernel_implIZZZN37_INTERNAL_cee6930f_7_Loss_cu_5b0651e139_GLOBAL__N__cee6930f_7_Loss_cu_5b0651e140binary_cross_entropy_backward_out_kernelERNS_6TensorERKS5_S8_S8_ENKUlvE_clEvENKUlvE_clEvEUldddE_EEvRNS_18TensorIteratorBaseERKT_EUliE_EEviT1_:
        /* <DEDUP_REMOVED lines=390> */
.L_x_9467:
        /* <DEDUP_REMOVED lines=21> */
.L_x_9471:
[----:B------:R-:W2:Y:S02]  /*19b0*/  LDG.E.U8 R4, desc[UR36][R4.64] ;  /* 0x0000002404047981 */ /* 0x000ea4000c1e1100 */
[----:B--2---:R0:W1:Y:S01]  /*19c0*/  I2F.F64.U16 R22, R4 ;  /* 0x0000000400167312 */ /* 0x0040620000101800 */
[----:B------:R-:W-:Y:S05]  /*19d0*/  BRA `(.L_x_9473) ;  /* 0x0000000c00707947 */ /* 0x000fea0003800000 */
.L_x_9470:
        /* <DEDUP_REMOVED lines=9> */
.L_x_9475:
[----:B------:R-:W2:Y:S02]  /*1a70*/  LDG.E R4, desc[UR36][R4.64] ;  /* 0x0000002404047981 */ /* 0x000ea4000c1e1900 */
[----:B--2---:R0:W1:Y:S01]  /*1a80*/  I2F.F64 R22, R4 ;  /* 0x0000000400167312 */ /* 0x0040620000201c00 */
[----:B------:R-:W-:Y:S05]  /*1a90*/  BRA `(.L_x_9473) ;  /* 0x0000000c00407947 */ /* 0x000fea0003800000 */
.L_x_9474:
[----:B------:R-:W2:Y:S02]  /*1aa0*/  LDG.E.U16 R4, desc[UR36][R4.64] ;  /* 0x0000002404047981 */ /* 0x000ea4000c1e1500 */
[----:B--2---:R0:W1:Y:S01]  /*1ab0*/  I2F.F64.S16 R22, R4 ;  /* 0x0000000400167312 */ /* 0x0040620000101c00 */
[----:B------:R-:W-:Y:S05]  /*1ac0*/  BRA `(.L_x_9473) ;  /* 0x0000000c00347947 */ /* 0x000fea0003800000 */
.L_x_9469:
        /* <DEDUP_REMOVED lines=10> */
.L_x_9477:
[----:B------:R-:W2:Y:S02]  /*1b70*/  LDG.E.U16 R0, desc[UR36][R4.64] ;  /* 0x0000002404007981 */ /* 0x000ea4000c1e1500 */
[----:B--2---:R-:W-:-:S05]  /*1b80*/  HADD2.F32 R0, -RZ, R0.H0_H0 ;  /* 0x20000000ff007230 */ /* 0x004fca0000004100 */
[----:B------:R-:W-:-:S04]  /*1b90*/  FMUL.FTZ R0, R0, 1 ;  /* 0x3f80000000007820 */ /* 0x000fc80000410000 */
[----:B------:R0:W1:Y:S01]  /*1ba0*/  F2F.F64.F32 R22, R0 ;  /* 0x0000000000167310 */ /* 0x0000620000201800 */
[----:B------:R-:W-:Y:S05]  /*1bb0*/  BRA `(.L_x_9473) ;  /* 0x0000000800f87947 */ /* 0x000fea0003800000 */
.L_x_9476:
        /* <DEDUP_REMOVED lines=10> */
.L_x_9479:
[----:B------:R-:W2:Y:S02]  /*1c60*/  LDG.E.U16 R4, desc[UR36][R4.64] ;  /* 0x0000002404047981 */ /* 0x000ea4000c1e1500 */
[----:B--2---:R-:W-:-:S05]  /*1c70*/  HADD2.F32 R0, -RZ, R4.H0_H0 ;  /* 0x20000004ff007230 */ /* 0x004fca0000004100 */
[----:B------:R-:W-:-:S04]  /*1c80*/  FMUL.FTZ R0, R0, 1 ;  /* 0x3f80000000007820 */ /* 0x000fc80000410000 */
[----:B------:R0:W1:Y:S01]  /*1c90*/  F2F.F64.F32 R22, R0 ;  /* 0x0000000000167310 */ /* 0x0000620000201800 */
[----:B------:R-:W-:Y:S05]  /*1ca0*/  BRA `(.L_x_9473) ;  /* 0x0000000800bc7947 */ /* 0x000fea0003800000 */
.L_x_9478:
[----:B------:R0:W5:Y:S01]  /*1cb0*/  LDG.E.64 R22, desc[UR36][R4.64] ;  /* 0x0000002404167981 */ /* 0x000162000c1e1b00 */
[----:B------:R-:W-:Y:S05]  /*1cc0*/  BRA `(.L_x_9473) ;  /* 0x0000000800b47947 */ /* 0x000fea0003800000 */
.L_x_9468:
        /* <DEDUP_REMOVED lines=13> */
.L_x_9482:
[----:B------:R0:W5:Y:S01]  /*1da0*/  LDG.E.64 R22, desc[UR36][R4.64] ;  /* 0x0000002404167981 */ /* 0x000162000c1e1b00 */
[----:B------:R-:W-:Y:S05]  /*1db0*/  BRA `(.L_x_9473) ;  /* 0x0000000800787947 */ /* 0x000fea0003800000 */
.L_x_9481:
        /* <DEDUP_REMOVED lines=28> */
.L_x_9484:
        /* <DEDUP_REMOVED lines=15> */
.L_x_9483:
[----:B------:R-:W2:Y:S02]  /*2070*/  LDG.E.U16 R0, desc[UR36][R4.64] ;  /* 0x0000002404007981 */ /* 0x000ea4000c1e1500 */
[----:B--2---:R-:W-:-:S04]  /*2080*/  IMAD.U32 R0, R0, 0x10000, RZ ;  /* 0x0001000000007824 */ /* 0x004fc800078e00ff */
[----:B------:R-:W-:-:S04]  /*2090*/  FMUL.FTZ R0, R0, 1 ;  /* 0x3f80000000007820 */ /* 0x000fc80000410000 */
[----:B------:R0:W1:Y:S01]  /*20a0*/  F2F.F64.F32 R22, R0 ;  /* 0x0000000000167310 */ /* 0x0000620000201800 */
[----:B------:R-:W-:Y:S05]  /*20b0*/  BRA `(.L_x_9473) ;  /* 0x0000000400b87947 */ /* 0x000fea0003800000 */
.L_x_9480:
        /* <DEDUP_REMOVED lines=11> */
.L_x_9487:
        /* <DEDUP_REMOVED lines=21> */
.L_x_9491:
[----:B------:R-:W-:Y:S05]  /*22c0*/  BSYNC B1 ;  /* 0x0000000000017941 */ /* 0x000fea0003800000 */
.L_x_9490:
[----:B------:R-:W-:Y:S01]  /*22d0*/  LEA R5, R0, 0x3b800000, 0x17 ;  /* 0x3b80000000057811 */ /* 0x000fe200078eb8ff */
[----:B------:R-:W-:-:S05]  /*22e0*/  IMAD.SHL.U32 R0, R3, 0x100000, RZ ;  /* 0x0010000003007824 */ /* 0x000fca00078e00ff */
[----:B------:R-:W-:-:S07]  /*22f0*/  LOP3.LUT R0, R5, R0, R6, 0xfe, !PT ;  /* 0x0000000005007212 */ /* 0x000fce00078efe06 */
.L_x_9489:
[----:B------:R-:W-:Y:S05]  /*2300*/  BSYNC B0 ;  /* 0x0000000000007941 */ /* 0x000fea0003800000 */
.L_x_9488:
[----:B------:R-:W-:-:S04]  /*2310*/  FMUL.FTZ R0, R0, 1 ;  /* 0x3f80000000007820 */ /* 0x000fc80000410000 */
[----:B------:R2:W3:Y:S01]  /*2320*/  F2F.F64.F32 R22, R0 ;  /* 0x0000000000167310 */ /* 0x0004e20000201800 */
[----:B------:R-:W-:Y:S05]  /*2330*/  BRA `(.L_x_9473) ;  /* 0x0000000400187947 */ /* 0x000fea0003800000 */
.L_x_9486:
        /* <DEDUP_REMOVED lines=21> */
.L_x_9495:
[----:B------:R-:W-:Y:S05]  /*2490*/  BSYNC B1 ;  /* 0x0000000000017941 */ /* 0x000fea0003800000 */
.L_x_9494:
[----:B------:R-:W-:Y:S01]  /*24a0*/  LEA R5, R0, 0x37800000, 0x17 ;  /* 0x3780000000057811 */ /* 0x000fe200078eb8ff */
[----:B------:R-:W-:-:S05]  /*24b0*/  IMAD.SHL.U32 R0, R3, 0x200000, RZ ;  /* 0x0020000003007824 */ /* 0x000fca00078e00ff */
[----:B------:R-:W-:-:S07]  /*24c0*/  LOP3.LUT R0, R5, R0, R6, 0xfe, !PT ;  /* 0x0000000005007212 */ /* 0x000fce00078efe06 */
.L_x_9493:
[----:B------:R-:W-:Y:S05]  /*24d0*/  BSYNC B0 ;  /* 0x0000000000007941 */ /* 0x000fea0003800000 */
.L_x_9492:
[----:B------:R-:W-:-:S04]  /*24e0*/  FMUL.FTZ R0, R0, 1 ;  /* 0x3f80000000007820 */ /* 0x000fc80000410000 */
[----:B------:R4:W0:Y:S01]  /*24f0*/  F2F.F64.F32 R22, R0 ;  /* 0x0000000000167310 */ /* 0x0008220000201800 */
[----:B------:R-:W-:Y:S05]  /*2500*/  BRA `(.L_x_9473) ;  /* 0x0000000000a47947 */ /* 0x000fea0003800000 */
.L_x_9485:
        /* <DEDUP_REMOVED lines=14> */
.L_x_9499:
[----:B------:R-:W-:Y:S05]  /*25f0*/  BSYNC B0 ;  /* 0x0000000000007941 */ /* 0x000fea0003800000 */
.L_x_9498:
[----:B------:R-:W-:-:S04]  /*2600*/  FMUL.FTZ R0, R0, 1 ;  /* 0x3f80000000007820 */ /* 0x000fc80000410000 */
[----:B------:R0:W1:Y:S01]  /*2610*/  F2F.F64.F32 R22, R0 ;  /* 0x0000000000167310 */ /* 0x0000620000201800 */
[----:B------:R-:W-:Y:S05]  /*2620*/  BRA `(.L_x_9473) ;  /* 0x00000000005c7947 */ /* 0x000fea0003800000 */
.L_x_9472:
        /* <DEDUP_REMOVED lines=16> */
.L_x_9500:
[----:B------:R-:W-:Y:S01]  /*2730*/  CS2R R22, SRZ ;  /* 0x0000000000167805 */ /* 0x000fe2000001ff00 */
[----:B------:R-:W-:Y:S06]  /*2740*/  BRA `(.L_x_9473) ;  /* 0x0000000000147947 */ /* 0x000fec0003800000 */
.L_x_9497:
[----:B------:R-:W2:Y:S02]  /*2750*/  LDG.E.64 R22, desc[UR36][R4.64] ;  /* 0x0000002404167981 */ /* 0x000ea4000c1e1b00 */
[----:B--2---:R-:W0:Y:S01]  /*2760*/  I2F.F64.U64 R22, R22 ;  /* 0x0000001600167312 */ /* 0x004e220000301800 */
[----:B------:R-:W-:Y:S05]  /*2770*/  BRA `(.L_x_9473) ;  /* 0x0000000000087947 */ /* 0x000fea0003800000 */
.L_x_9496:
[----:B------:R-:W2:Y:S02]  /*2780*/  LDG.E R4, desc[UR36][R4.64] ;  /* 0x0000002404047981 */ /* 0x000ea4000c1e1900 */
[----:B--2---:R0:W1:Y:S02]  /*2790*/  I2F.F64.U32 R22, R4 ;  /* 0x0000000400167312 */ /* 0x0040640000201800 */
.L_x_9473:
        /* <DEDUP_REMOVED lines=18> */
.L_x_9504:
[----:B------:R-:W2:Y:S02]  /*28c0*/  LDG.E.U8 R4, desc[UR36][R4.64] ;  /* 0x0000002404047981 */ /* 0x000ea4000c1e1100 */
[----:B--2---:R0:W2:Y:S01]  /*28d0*/  I2F.F64.U16 R18, R4 ;  /* 0x0000000400127312 */ /* 0x0040a20000101800 */
[----:B------:R-:W-:Y:S05]  /*28e0*/  BRA `(.L_x_9506) ;  /* 0x0000000c00707947 */ /* 0x000fea0003800000 */
.L_x_9503:
        /* <DEDUP_REMOVED lines=9> */
.L_x_9508:
[----:B------:R-:W2:Y:S02]  /*2980*/  LDG.E R4, desc[UR36][R4.64] ;  /* 0x0000002404047981 */ /* 0x000ea4000c1e1900 */
[----:B--2---:R2:W4:Y:S01]  /*2990*/  I2F.F64 R18, R4 ;  /* 0x0000000400127312 */ /* 0x0045220000201c00 */
[----:B------:R-:W-:Y:S05]  /*29a0*/  BRA `(.L_x_9506) ;  /* 0x0000000c00407947 */ /* 0x000fea0003800000 */
.L_x_9507:
[----:B------:R-:W2:Y:S02]  /*29b0*/  LDG.E.U16 R4, desc[UR36][R4.64] ;  /* 0x0000002404047981 */ /* 0x000ea4000c1e1500 */
[----:B--2---:R0:W2:Y:S01]  /*29c0*/  I2F.F64.S16 R18, R4 ;  /* 0x0000000400127312 */ /* 0x0040a20000101c00 */
[----:B------:R-:W-:Y:S05]  /*29d0*/  BRA `(.L_x_9506) ;  /* 0x0000000c00347947 */ /* 0x000fea0003800000 */
.L_x_9502:
        /* <DEDUP_REMOVED lines=10> */
.L_x_9510:
[----:B------:R-:W2:Y:S02]  /*2a80*/  LDG.E.U16 R0, desc[UR36][R4.64] ;  /* 0x0000002404007981 */ /* 0x000ea4000c1e1500 */
[----:B--2---:R-:W-:-:S05]  /*2a90*/  HADD2.F32 R0, -RZ, R0.H0_H0 ;  /* 0x20000000ff007230 */ /* 0x004fca0000004100 */
[----:B------:R-:W-:-:S04]  /*2aa0*/  FMUL.FTZ R0, R0, 1 ;  /* 0x3f80000000007820 */ /* 0x000fc80000410000 */
[----:B------:R0:W2:Y:S01]  /*2ab0*/  F2F.F64.F32 R18, R0 ;  /* 0x0000000000127310 */ /* 0x0000a20000201800 */
[----:B------:R-:W-:Y:S05]  /*2ac0*/  BRA `(.L_x_9506) ;  /* 0x0000000800f87947 */ /* 0x000fea0003800000 */
.L_x_9509:
        /* <DEDUP_REMOVED lines=10> */
.L_x_9512:
[----:B------:R-:W2:Y:S02]  /*2b70*/  LDG.E.U16 R4, desc[UR36][R4.64] ;  /* 0x0000002404047981 */ /* 0x000ea4000c1e1500 */
[----:B--2---:R-:W-:-:S05]  /*2b80*/  HADD2.F32 R0, -RZ, R4.H0_H0 ;  /* 0x20000004ff007230 */ /* 0x004fca0000004100 */
[----:B------:R-:W-:-:S04]  /*2b90*/  FMUL.FTZ R0, R0, 1 ;  /* 0x3f80000000007820 */ /* 0x000fc80000410000 */
[----:B------:R0:W2:Y:S01]  /*2ba0*/  F2F.F64.F32 R18, R0 ;  /* 0x0000000000127310 */ /* 0x0000a20000201800 */
[----:B------:R-:W-:Y:S05]  /*2bb0*/  BRA `(.L_x_9506) ;  /* 0x0000000800bc7947 */ /* 0x000fea0003800000 */
.L_x_9511:
[----:B------:R0:W5:Y:S01]  /*2bc0*/  LDG.E.64 R18, desc[UR36][R4.64] ;  /* 0x0000002404127981 */ /* 0x000162000c1e1b00 */
[----:B------:R-:W-:Y:S05]  /*2bd0*/  BRA `(.L_x_9506) ;  /* 0x0000000800b47947 */ /* 0x000fea0003800000 */
.L_x_9501:
        /* <DEDUP_REMOVED lines=13> */
.L_x_9515:
[----:B------:R0:W5:Y:S01]  /*2cb0*/  LDG.E.64 R18, desc[UR36][R4.64] ;  /* 0x0000002404127981 */ /* 0x000162000c1e1b00 */
[----:B------:R-:W-:Y:S05]  /*2cc0*/  BRA `(.L_x_9506) ;  /* 0x0000000800787947 */ /* 0x000fea0003800000 */
.L_x_9514:
        /* <DEDUP_REMOVED lines=28> */
.L_x_9517:
        /* <DEDUP_REMOVED lines=15> */
.L_x_9516:
[----:B------:R-:W2:Y:S02]  /*2f80*/  LDG.E.U16 R0, desc[UR36][R4.64] ;  /* 0x0000002404007981 */ /* 0x000ea4000c1e1500 */
[----:B--2---:R-:W-:-:S04]  /*2f90*/  IMAD.U32 R0, R0, 0x10000, RZ ;  /* 0x0001000000007824 */ /* 0x004fc800078e00ff */
[----:B------:R-:W-:-:S04]  /*2fa0*/  FMUL.FTZ R0, R0, 1 ;  /* 0x3f80000000007820 */ /* 0x000fc80000410000 */
[----:B------:R0:W2:Y:S01]  /*2fb0*/  F2F.F64.F32 R18, R0 ;  /* 0x0000000000127310 */ /* 0x0000a20000201800 */
[----:B------:R-:W-:Y:S05]  /*2fc0*/  BRA `(.L_x_9506) ;  /* 0x0000000400b87947 */ /* 0x000fea0003800000 */
.L_x_9513:
        /* <DEDUP_REMOVED lines=11> */
.L_x_9520:
        /* <DEDUP_REMOVED lines=21> */
.L_x_9524:
[----:B------:R-:W-:Y:S05]  /*31d0*/  BSYNC B1 ;  /* 0x0000000000017941 */ /* 0x000fea0003800000 */
.L_x_9523:
[----:B------:R-:W-:Y:S01]  /*31e0*/  LEA R5, R0, 0x3b800000, 0x17 ;  /* 0x3b80000000057811 */ /* 0x000fe200078eb8ff */
[----:B------:R-:W-:-:S05]  /*31f0*/  IMAD.SHL.U32 R0, R3, 0x100000, RZ ;  /* 0x0010000003007824 */ /* 0x000fca00078e00ff */
[----:B------:R-:W-:-:S07]  /*3200*/  LOP3.LUT R0, R5, R0, R6, 0xfe, !PT ;  /* 0x0000000005007212 */ /* 0x000fce00078efe06 */
.L_x_9522:
[----:B------:R-:W-:Y:S05]  /*3210*/  BSYNC B0 ;  /* 0x0000000000007941 */ /* 0x000fea0003800000 */
.L_x_9521:
[----:B------:R-:W-:-:S04]  /*3220*/  FMUL.FTZ R0, R0, 1 ;  /* 0x3f80000000007820 */ /* 0x000fc80000410000 */
[----:B------:R0:W2:Y:S01]  /*3230*/  F2F.F64.F32 R18, R0 ;  /* 0x0000000000127310 */ /* 0x0000a20000201800 */
[----:B------:R-:W-:Y:S05]  /*3240*/  BRA `(.L_x_9506) ;  /* 0x0000000400187947 */ /* 0x000fea0003800000 */
.L_x_9519:
        /* <DEDUP_REMOVED lines=21> */
.L_x_9528:
[----:B------:R-:W-:Y:S05]  /*33a0*/  BSYNC B1 ;  /* 0x0000000000017941 */ /* 0x000fea0003800000 */
.L_x_9527:
[----:B------:R-:W-:Y:S01]  /*33b0*/  LEA R5, R0, 0x37800000, 0x17 ;  /* 0x3780000000057811 */ /* 0x000fe200078eb8ff */
[----:B------:R-:W-:-:S05]  /*33c0*/  IMAD.SHL.U32 R0, R3, 0x200000, RZ ;  /* 0x0020000003007824 */ /* 0x000fca00078e00ff */
[----:B------:R-:W-:-:S07]  /*33d0*/  LOP3.LUT R0, R5, R0, R6, 0xfe, !PT ;  /* 0x0000000005007212 */ /* 0x000fce00078efe06 */
.L_x_9526:
[----:B------:R-:W-:Y:S05]  /*33e0*/  BSYNC B0 ;  /* 0x0000000000007941 */ /* 0x000fea0003800000 */
.L_x_9525:
[----:B------:R-:W-:-:S04]  /*33f0*/  FMUL.FTZ R0, R0, 1 ;  /* 0x3f80000000007820 */ /* 0x000fc80000410000 */
[----:B------:R0:W2:Y:S01]  /*3400*/  F2F.F64.F32 R18, R0 ;  /* 0x0000000000127310 */ /* 0x0000a20000201800 */
[----:B------:R-:W-:Y:S05]  /*3410*/  BRA `(.L_x_9506) ;  /* 0x0000000000a47947 */ /* 0x000fea0003800000 */
.L_x_9518:
        /* <DEDUP_REMOVED lines=14> */
.L_x_9532:
[----:B------:R-:W-:Y:S05]  /*3500*/  BSYNC B0 ;  /* 0x0000000000007941 */ /* 0x000fea0003800000 */
.L_x_9531:
[----:B------:R-:W-:-:S04]  /*3510*/  FMUL.FTZ R0, R0, 1 ;  /* 0x3f80000000007820 */ /* 0x000fc80000410000 */
[----:B------:R0:W2:Y:S01]  /*3520*/  F2F.F64.F32 R18, R0 ;  /* 0x0000000000127310 */ /* 0x0000a20000201800 */
[----:B------:R-:W-:Y:S05]  /*3530*/  BRA `(.L_x_9506) ;  /* 0x00000000005c7947 */ /* 0x000fea0003800000 */
.L_x_9505:
        /* <DEDUP_REMOVED lines=16> */
.L_x_9533:
[----:B------:R-:W-:Y:S01]  /*3640*/  CS2R R18, SRZ ;  /* 0x0000000000127805 */ /* 0x000fe2000001ff00 */
[----:B------:R-:W-:Y:S06]  /*3650*/  BRA `(.L_x_9506) ;  /* 0x0000000000147947 */ /* 0x000fec0003800000 */
.L_x_9530:
[----:B------:R-:W2:Y:S02]  /*3660*/  LDG.E.64 R18, desc[UR36][R4.64] ;  /* 0x0000002404127981 */ /* 0x000ea4000c1e1b00 */
[----:B--2---:R-:W0:Y:S01]  /*3670*/  I2F.F64.U64 R18, R18 ;  /* 0x0000001200127312 */ /* 0x004e220000301800 */
[----:B------:R-:W-:Y:S05]  /*3680*/  BRA `(.L_x_9506) ;  /* 0x0000000000087947 */ /* 0x000fea0003800000 */
.L_x_9529:
[----:B------:R-:W2:Y:S02]  /*3690*/  LDG.E R4, desc[UR36][R4.64] ;  /* 0x0000002404047981 */ /* 0x000ea4000c1e1900 */
[----:B--2---:R0:W2:Y:S02]  /*36a0*/  I2F.F64.U32 R18, R4 ;  /* 0x0000000400127312 */ /* 0x0040a40000201800 */
.L_x_9506:
[----:B------:R-:W1:Y:S01]  /*36b0*/  LDC.U8 R3, c[0x0][0x4fc] ;  /* 0x00013f00ff037b82 */ /* 0x000e620000000000 */
[----:B------:R-:W-:Y:S02]  /*36c0*/  ULDC.64 UR4, c[0x0][0x4f0] ;  /* 0x00013c0000047ab9 */ /* 0x000fe40000000a00 */
[----:B------:R-:W-:-:S04]  /*36d0*/  IADD3 R6, P1, R24, UR4, RZ ;  /* 0x0000000418067c10 */ /* 0x000fc8000ff3e0ff */
[----:B0-----:R-:W-:Y:S02]  /*36e0*/  IADD3.X R7, RZ, UR5, RZ, P1, !PT ;  /* 0x00000005ff077c10 */ /* 0x001fe40008ffe4ff */
        /* <DEDUP_REMOVED lines=11> */
[----:B--2---:R-:W2:Y:S02]  /*37a0*/  LDG.E.S8 R4, desc[UR36][R6.64] ;  /* 0x0000002406047981 */ /* 0x004ea4000c1e1300 */
[----:B--2---:R-:W0:Y:S01]  /*37b0*/  I2F.F64.S16 R4, R4 ;  /* 0x0000000400047312 */ /* 0x004e220000101c00 */
[----:B------:R-:W-:Y:S05]  /*37c0*/  BRA `(.L_x_9539) ;  /* 0x0000000c007c7947 */ /* 0x000fea0003800000 */
.L_x_9537:
[----:B--2---:R-:W2:Y:S02]  /*37d0*/  LDG.E.U8 R4, desc[UR36][R6.64] ;  /* 0x0000002406047981 */ /* 0x004ea4000c1e1100 */
[----:B--2---:R-:W1:Y:S01]  /*37e0*/  I2F.F64.U16 R4, R4 ;  /* 0x0000000400047312 */ /* 0x004e620000101800 */
[----:B------:R-:W-:Y:S05]  /*37f0*/  BRA `(.L_x_9539) ;  /* 0x0000000c00707947 */ /* 0x000fea0003800000 */
.L_x_9536:
[----:B------:R-:W-:-:S13]  /*3800*/  ISETP.NE.AND P0, PT, R0, 0x2, PT ;  /* 0x000000020000780c */ /* 0x000fda0003f05270 */
[----:B------:R-:W-:Y:S05]  /*3810*/  @!P0 BRA `(.L_x_9540) ;  /* 0x0000000000288947 */ /* 0x000fea0003800000 */
[----:B------:R-:W-:-:S13]  /*3820*/  ISETP.NE.AND P0, PT, R0, 0x3, PT ;  /* 0x000000030000780c */ /* 0x000fda0003f05270 */
[----:B------:R-:W-:Y:S05]  /*3830*/  @!P0 BRA `(.L_x_9541) ;  /* 0x0000000000148947 */ /* 0x000fea0003800000 */
[----:B------:R-:W-:-:S13]  /*3840*/  ISETP.NE.AND P0, PT, R0, 0x4, PT ;  /* 0x000000040000780c */ /* 0x000fda0003f05270 */
[----:B------:R-:W-:Y:S05]  /*3850*/  @P0 BRA `(.L_x_9538) ;  /* 0x0000000800fc0947 */ /* 0x000fea0003800000 */
[----:B--2---:R-:W2:Y:S02]  /*3860*/  LDG.E.64 R4, desc[UR36][R6.64] ;  /* 0x0000002406047981 */ /* 0x004ea4000c1e1b00 */
[----:B--2---:R-:W0:Y:S01]  /*3870*/  I2F.F64.S64 R4, R4 ;  /* 0x0000000400047312 */ /* 0x004e220000301c00 */
[----:B------:R-:W-:Y:S05]  /*3880*/  BRA `(.L_x_9539) ;  /* 0x0000000c004c7947 */ /* 0x000fea0003800000 */
.L_x_9541:
[----:B--2---:R-:W2:Y:S02]  /*3890*/  LDG.E R4, desc[UR36][R6.64] ;  /* 0x0000002406047981 */ /* 0x004ea4000c1e1900 */
[----:B--2---:R-:W0:Y:S01]  /*38a0*/  I2F.F64 R4, R4 ;  /* 0x0000000400047312 */ /* 0x004e220000201c00 */
[----:B------:R-:W-:Y:S05]  /*38b0*/  BRA `(.L_x_9539) ;  /* 0x0000000c00407947 */ /* 0x000fea0003800000 */
.L_x_9540:
[----:B--2---:R-:W2:Y:S02]  /*38c0*/  LDG.E.U16 R4, desc[UR36][R6.64] ;  /* 0x0000002406047981 */ /* 0x004ea4000c1e1500 */
[----:B--2---:R-:W2:Y:S01]  /*38d0*/  I2F.F64.S16 R4, R4 ;  /* 0x0000000400047312 */ /* 0x004ea20000101c00 */
[----:B------:R-:W-:Y:S05]  /*38e0*/  BRA `(.L_x_9539) ;  /* 0x0000000c00347947 */ /* 0x000fea0003800000 */
.L_x_9535:
[----:B------:R-:W-:-:S13]  /*38f0*/  ISETP.GT.AND P0, PT, R0, 0x6, PT ;  /* 0x000000060000780c */ /* 0x000fda0003f04270 */
[----:B------:R-:W-:Y:S05]  /*3900*/  @P0 BRA `(.L_x_9542) ;  /* 0x0000000000340947 */ /* 0x000fea0003800000 */
[----:B------:R-:W-:-:S13]  /*3910*/  ISETP.NE.AND P0, PT, R0, 0x5, PT ;  /* 0x000000050000780c */ /* 0x000fda0003f05270 */
[----:B------:R-:W-:Y:S05]  /*3920*/  @!P0 BRA `(.L_x_9543) ;  /* 0x0000000000188947 */ /* 0x000fea0003800000 */
[----:B------:R-:W-:-:S13]  /*3930*/  ISETP.NE.AND P0, PT, R0, 0x6, PT ;  /* 0x000000060000780c */ /* 0x000fda0003f05270 */
[----:B------:R-:W-:Y:S05]  /*3940*/  @P0 BRA `(.L_x_9538) ;  /* 0x0000000800c00947 */ /* 0x000fea0003800000 */
[----:B--2---:R-:W2:Y:S02]  /*3950*/  LDG.E R4, desc[UR36][R6.64] ;  /* 0x0000002406047981 */ /* 0x004ea4000c1e1900 */
[----:B--2---:R-:W-:-:S06]  /*3960*/  FMUL.FTZ R4, R4, 1 ;  /* 0x3f80000004047820 */ /* 0x004fcc0000410000 */
[----:B------:R-:W0:Y:S01]  /*3970*/  F2F.F64.F32 R4, R4 ;  /* 0x0000000400047310 */ /* 0x000e220000201800 */
[----:B------:R-:W-:Y:S05]  /*3980*/  BRA `(.L_x_9539) ;  /* 0x0000000c000c7947 */ /* 0x000fea0003800000 */
.L_x_9543:
[----:B------:R-:W2:Y:S02]  /*3990*/  LDG.E.U16 R0, desc[UR36][R6.64] ;  /* 0x0000002406007981 */ /* 0x000ea4000c1e1500 */
[----:B--2---:R-:W-:-:S05]  /*39a0*/  HADD2.F32 R0, -RZ, R0.H0_H0 ;  /* 0x20000000ff007230 */ /* 0x004fca0000004100 */
[----:B------:R-:W-:-:S04]  /*39b0*/  FMUL.FTZ R0, R0, 1 ;  /* 0x3f80000000007820 */ /* 0x000fc80000410000 */
[----:B------:R0:W1:Y:S01]  /*39c0*/  F2F.F64.F32 R4, R0 ;  /* 0x0000000000047310 */ /* 0x0000620000201800 */
[----:B------:R-:W-:Y:S05]  /*39d0*/  BRA `(.L_x_9539) ;  /* 0x0000000800f87947 */ /* 0x000fea0003800000 */
.L_x_9542:
        /* <DEDUP_REMOVED lines=10> */
.L_x_9545:
[----:B------:R-:W2:Y:S02]  /*3a80*/  LDG.E.U16 R6, desc[UR36][R6.64] ;  /* 0x0000002406067981 */ /* 0x000ea4000c1e1500 */
[----:B--2---:R-:W-:-:S05]  /*3a90*/  HADD2.F32 R0, -RZ, R6.H0_H0 ;  /* 0x20000006ff007230 */ /* 0x004fca0000004100 */
[----:B------:R-:W-:-:S04]  /*3aa0*/  FMUL.FTZ R0, R0, 1 ;  /* 0x3f80000000007820 */ /* 0x000fc80000410000 */
[----:B------:R0:W1:Y:S01]  /*3ab0*/  F2F.F64.F32 R4, R0 ;  /* 0x0000000000047310 */ /* 0x0000620000201800 */
[----:B------:R-:W-:Y:S05]  /*3ac0*/  BRA `(.L_x_9539) ;  /* 0x0000000800bc7947 */ /* 0x000fea0003800000 */
.L_x_9544:
[----:B--2---:R0:W5:Y:S01]  /*3ad0*/  LDG.E.64 R4, desc[UR36][R6.64] ;  /* 0x0000002406047981 */ /* 0x004162000c1e1b00 */
[----:B------:R-:W-:Y:S05]  /*3ae0*/  BRA `(.L_x_9539) ;  /* 0x0000000800b47947 */ /* 0x000fea0003800000 */
.L_x_9534:
        /* <DEDUP_REMOVED lines=9> */
[----:B--2---:R-:W-:Y:S01]  /*3b80*/  IMAD.MOV.U32 R4, RZ, RZ, RZ ;  /* 0x000000ffff047224 */ /* 0x004fe200078e00ff */
[----:B---3--:R-:W-:-:S04]  /*3b90*/  ISETP.NE.AND P0, PT, R6, RZ, PT ;  /* 0x000000ff0600720c */ /* 0x008fc80003f05270 */
[----:B------:R-:W-:Y:S01]  /*3ba0*/  FSEL R5, RZ, 1.875, !P0 ;  /* 0x3ff00000ff057808 */ /* 0x000fe20004000000 */
[----:B------:R-:W-:Y:S08]  /*3bb0*/  BRA `(.L_x_9539) ;  /* 0x0000000800807947 */ /* 0x000ff00003800000 */
.L_x_9548:
[----:B--2---:R0:W5:Y:S01]  /*3bc0*/  LDG.E.64 R4, desc[UR36][R6.64] ;  /* 0x0000002406047981 */ /* 0x004162000c1e1b00 */
[----:B------:R-:W-:Y:S05]  /*3bd0*/  BRA `(.L_x_9539) ;  /* 0x0000000800787947 */ /* 0x000fea0003800000 */
.L_x_9547:
        /* <DEDUP_REMOVED lines=24> */
[----:B------:R-:W-:-:S05]  /*3d60*/  LOP3.LUT R5, R5, 0x80000000, R0, 0xf8, !PT ;  /* 0x8000000005057812 */ /* 0x000fca00078ef800 */
[----:B------:R-:W-:-:S06]  /*3d70*/  FMUL.FTZ R5, R5, 1 ;  /* 0x3f80000005057820 */ /* 0x000fcc0000410000 */
[----:B------:R-:W0:Y:S01]  /*3d80*/  F2F.F64.F32 R4, R5 ;  /* 0x0000000500047310 */ /* 0x000e220000201800 */
[----:B------:R-:W-:Y:S05]  /*3d90*/  BRA `(.L_x_9539) ;  /* 0x0000000800087947 */ /* 0x000fea0003800000 */
.L_x_9550:
        /* <DEDUP_REMOVED lines=15> */
.L_x_9549:
[----:B------:R-:W2:Y:S02]  /*3e90*/  LDG.E.U16 R0, desc[UR36][R6.64] ;  /* 0x0000002406007981 */ /* 0x000ea4000c1e1500 */
[----:B--2---:R-:W-:-:S04]  /*3ea0*/  IMAD.U32 R0, R0, 0x10000, RZ ;  /* 0x0001000000007824 */ /* 0x004fc800078e00ff */
[----:B------:R-:W-:-:S04]  /*3eb0*/  FMUL.FTZ R0, R0, 1 ;  /* 0x3f80000000007820 */ /* 0x000fc80000410000 */
[----:B------:R0:W1:Y:S01]  /*3ec0*/  F2F.F64.F32 R4, R0 ;  /* 0x0000000000047310 */ /* 0x0000620000201800 */
[----:B------:R-:W-:Y:S05]  /*3ed0*/  BRA `(.L_x_9539) ;  /* 0x0000000400b87947 */ /* 0x000fea0003800000 */
.L_x_9546:
        /* <DEDUP_REMOVED lines=8> */
[----:B--2---:R-:W2:Y:S02]  /*3f60*/  LDG.E.U16 R4, desc[UR36][R6.64] ;  /* 0x0000002406047981 */ /* 0x004ea4000c1e1500 */
[----:B--2---:R-:W0:Y:S01]  /*3f70*/  I2F.F64.U16 R4, R4 ;  /* 0x0000000400047312 */ /* 0x004e220000101800 */
[----:B------:R-:W-:Y:S05]  /*3f80*/  BRA `(.L_x_9539) ;  /* 0x00000004008c7947 */ /* 0x000fea0003800000 */
.L_x_9553:
        /* <DEDUP_REMOVED lines=21> */
.L_x_9557:
[----:B------:R-:W-:Y:S05]  /*40e0*/  BSYNC B1 ;  /* 0x0000000000017941 */ /* 0x000fea0003800000 */
.L_x_9556:
[----:B------:R-:W-:Y:S01]  /*40f0*/  LEA R5, R0, 0x3b800000, 0x17 ;  /* 0x3b80000000057811 */ /* 0x000fe200078eb8ff */
[----:B------:R-:W-:-:S05]  /*4100*/  IMAD.SHL.U32 R0, R3, 0x100000, RZ ;  /* 0x0010000003007824 */ /* 0x000fca00078e00ff */
[----:B------:R-:W-:-:S07]  /*4110*/  LOP3.LUT R0, R5, R0, R6, 0xfe, !PT ;  /* 0x0000000005007212 */ /* 0x000fce00078efe06 */
.L_x_9555:
[----:B------:R-:W-:Y:S05]  /*4120*/  BSYNC B0 ;  /* 0x0000000000007941 */ /* 0x000fea0003800000 */
.L_x_9554:
[----:B------:R-:W-:-:S04]  /*4130*/  FMUL.FTZ R0, R0, 1 ;  /* 0x3f80000000007820 */ /* 0x000fc80000410000 */
[----:B------:R0:W1:Y:S01]  /*4140*/  F2F.F64.F32 R4, R0 ;  /* 0x0000000000047310 */ /* 0x0000620000201800 */
[----:B------:R-:W-:Y:S05]  /*4150*/  BRA `(.L_x_9539) ;  /* 0x0000000400187947 */ /* 0x000fea0003800000 */
.L_x_9552:
        /* <DEDUP_REMOVED lines=21> */
.L_x_9561:
[----:B------:R-:W-:Y:S05]  /*42b0*/  BSYNC B1 ;  /* 0x0000000000017941 */ /* 0x000fea0003800000 */
.L_x_9560:
[----:B------:R-:W-:Y:S01]  /*42c0*/  LEA R5, R0, 0x37800000, 0x17 ;  /* 0x3780000000057811 */ /* 0x000fe200078eb8ff */
[----:B------:R-:W-:-:S05]  /*42d0*/  IMAD.SHL.U32 R0, R3, 0x200000, RZ ;  /* 0x0020000003007824 */ /* 0x000fca00078e00ff */
[----:B------:R-:W-:-:S07]  /*42e0*/  LOP3.LUT R0, R5, R0, R6, 0xfe, !PT ;  /* 0x0000000005007212 */ /* 0x000fce00078efe06 */
.L_x_9559:
[----:B------:R-:W-:Y:S05]  /*42f0*/  BSYNC B0 ;  /* 0x0000000000007941 */ /* 0x000fea0003800000 */
.L_x_9558:
[----:B------:R-:W-:-:S04]  /*4300*/  FMUL.FTZ R0, R0, 1 ;  /* 0x3f80000000007820 */ /* 0x000fc80000410000 */
[----:B------:R0:W1:Y:S01]  /*4310*/  F2F.F64.F32 R4, R0 ;  /* 0x0000000000047310 */ /* 0x0000620000201800 */
[----:B------:R-:W-:Y:S05]  /*4320*/  BRA `(.L_x_9539) ;  /* 0x0000000000a47947 */ /* 0x000fea0003800000 */
.L_x_9551:
        /* <DEDUP_REMOVED lines=14> */
.L_x_9565:
[----:B------:R-:W-:Y:S05]  /*4410*/  BSYNC B0 ;  /* 0x0000000000007941 */ /* 0x000fea0003800000 */
.L_x_9564:
[----:B------:R-:W-:-:S04]  /*4420*/  FMUL.FTZ R0, R0, 1 ;  /* 0x3f80000000007820 */ /* 0x000fc80000410000 */
[----:B------:R0:W1:Y:S01]  /*4430*/  F2F.F64.F32 R4, R0 ;  /* 0x0000000000047310 */ /* 0x0000620000201800 */
[----:B------:R-:W-:Y:S05]  /*4440*/  BRA `(.L_x_9539) ;  /* 0x00000000005c7947 */ /* 0x000fea0003800000 */
.L_x_9538:
[----:B------:R-:W-:Y:S01]  /*4450*/  MOV R14, 0x0 ;  /* 0x00000000000e7802 */ /* 0x000fe20000000f00 */
[----:B------:R-:W-:Y:S01]  /*4460*/  ULDC.64 UR4, c[0x4][0x310] ;  /* 0x0100c40000047ab9 */ /* 0x000fe20000000a00 */
[----:B------:R-:W-:Y:S01]  /*4470*/  ULDC.64 UR6, c[0x4][0x28] ;  /* 0x01000a0000067ab9 */ /* 0x000fe20000000a00 */
[----:B--2---:R-:W-:Y:S02]  /*4480*/  IMAD.U32 R4, RZ, RZ, UR4 ;  /* 0x00000004ff047e24 */ /* 0x004fe4000f8e00ff */
        /* <DEDUP_REMOVED lines=12> */
.L_x_9566:
[----:B------:R-:W-:Y:S01]  /*4550*/  CS2R R4, SRZ ;  /* 0x0000000000047805 */ /* 0x000fe2000001ff00 */
[----:B------:R-:W-:Y:S06]  /*4560*/  BRA `(.L_x_9539) ;  /* 0x0000000000147947 */ /* 0x000fec0003800000 */
.L_x_9563:
[----:B--2---:R-:W2:Y:S02]  /*4570*/  LDG.E.64 R4, desc[UR36][R6.64] ;  /* 0x0000002406047981 */ /* 0x004ea4000c1e1b00 */
[----:B--2---:R-:W0:Y:S01]  /*4580*/  I2F.F64.U64 R4, R4 ;  /* 0x0000000400047312 */ /* 0x004e220000301800 */
[----:B------:R-:W-:Y:S05]  /*4590*/  BRA `(.L_x_9539) ;  /* 0x0000000000087947 */ /* 0x000fea0003800000 */
.L_x_9562:
[----:B--2---:R-:W2:Y:S02]  /*45a0*/  LDG.E R4, desc[UR36][R6.64] ;  /* 0x0000002406047981 */ /* 0x004ea4000c1e1900 */
[----:B--2---:R-:W0:Y:S02]  /*45b0*/  I2F.F64.U32 R4, R4 ;  /* 0x0000000400047312 */ /* 0x004e240000201800 */
.L_x_9539:
[----:B0---45:R-:W-:Y:S01]  /*45c0*/  DADD R6, -R18, 1 ;  /* 0x3ff0000012067429 */ /* 0x031fe20000000100 */
[----:B------:R-:W-:Y:S01]  /*45d0*/  UMOV UR4, 0x80000000 ;  /* 0x8000000000047882 */ /* 0x000fe20000000000 */
[----:B------:R-:W-:Y:S01]  /*45e0*/  UMOV UR5, 0x3d719799 ;  /* 0x3d71979900057882 */ /* 0x000fe20000000000 */
[----:B-12---:R-:W-:Y:S01]  /*45f0*/  DADD R4, -R4, R18 ;  /* 0x0000000004047229 */ /* 0x006fe20000000112 */
[----:B------:R-:W-:Y:S01]  /*4600*/  UMOV UR6, UR5 ;  /* 0x0000000500067c82 */ /* 0x000fe20008000000 */
[----:B------:R-:W-:Y:S01]  /*4610*/  BSSY B0, `(.L_x_9567) ;  /* 0x000001e000007945 */ /* 0x000fe20003800000 */
[----:B------:R-:W-:Y:S02]  /*4620*/  IMAD.U32 R8, RZ, RZ, UR6 ;  /* 0x00000006ff087e24 */ /* 0x000fe4000f8e00ff */
[----:B------:R-:W-:-:S03]  /*4630*/  DMUL R6, R6, R18 ;  /* 0x0000001206067228 */ /* 0x000fc60000000000 */
[----:B---3--:R-:W-:-:S05]  /*4640*/  DMUL R22, R4, R22 ;  /* 0x0000001604167228 */ /* 0x008fca0000000000 */
[----:B------:R-:W-:Y:S02]  /*4650*/  DSETP.MAX.AND P0, P1, R6, UR4, PT ;  /* 0x0000000406007e2a */ /* 0x000fe4000b90f000 */
[----:B------:R-:W-:-:S04]  /*4660*/  IMAD.MOV.U32 R0, RZ, RZ, R7 ;  /* 0x000000ffff007224 */ /* 0x000fc800078e0007 */
[----:B------:R-:W-:Y:S02]  /*4670*/  SEL R6, R6, UR4, P0 ;  /* 0x0000000406067c07 */ /* 0x000fe40008000000 */
[----:B------:R-:W-:-:S06]  /*4680*/  FSEL R3, R0, UR6, P0 ;  /* 0x0000000600037c08 */ /* 0x000fcc0008000000 */
[----:B------:R-:W-:Y:S01]  /*4690*/  @P1 LOP3.LUT R3, R8, 0x80000, RZ, 0xfc, !PT ;  /* 0x0008000008031812 */ /* 0x000fe200078efcff */
[----:B------:R-:W-:Y:S01]  /*46a0*/  IMAD.MOV.U32 R8, RZ, RZ, 0x1 ;  /* 0x00000001ff087424 */ /* 0x000fe200078e00ff */
[----:B------:R-:W-:-:S03]  /*46b0*/  FSETP.GEU.AND P1, PT, |R23|, 6.5827683646048100446e-37, PT ;  /* 0x036000001700780b */ /* 0x000fc60003f2e200 */
[----:B------:R-:W-:-:S04]  /*46c0*/  IMAD.MOV.U32 R7, RZ, RZ, R3 ;  /* 0x000000ffff077224 */ /* 0x000fc800078e0003 */
[----:B------:R-:W0:Y:S02]  /*46d0*/  MUFU.RCP64H R9, R7 ;  /* 0x0000000700097308 */ /* 0x000e240000001800 */
        /* <DEDUP_REMOVED lines=16> */
[----:B------:R-:W-:Y:S05]  /*47e0*/  CALL.REL.NOINC `($__internal_13_$__cuda_sm20_div_rn_f64_full) ;  /* 0x0000011800dc7944 */ /* 0x000fea0003c00000 */
.L_x_9568:
[----:B------:R-:W-:Y:S05]  /*47f0*/  BSYNC B0 ;  /* 0x0000000000007941 */ /* 0x000fea0003800000 */
.L_x_9567:
[----:B------:R-:W0:Y:S02]  /*4800*/  LDC.U8 R3, c[0x0][0x4f9] ;  /* 0x00013e40ff037b82 */ /* 0x000e240000000000 */
        /* <DEDUP_REMOVED lines=14> */
.L_x_9572:
[----:B------:R-:W0:Y:S02]  /*48f0*/  F2I.S64.F64.TRUNC R4, R4 ;  /* 0x0000000400047311 */ /* 0x000e24000030d900 */
[----:B0-----:R-:W-:-:S05]  /*4900*/  IMAD.MOV.U32 R3, RZ, RZ, R4 ;  /* 0x000000ffff037224 */ /* 0x001fca00078e0004 */
[----:B------:R0:W-:Y:S01]  /*4910*/  STG.E.U8 desc[UR36][R16.64], R3 ;  /* 0x0000000310007986 */ /* 0x0001e2000c101124 */
[----:B------:R-:W-:Y:S05]  /*4920*/  BRA `(.L_x_9574) ;  /* 0x0000000c00f87947 */ /* 0x000fea0003800000 */
.L_x_9571:
        /* <DEDUP_REMOVED lines=9> */
.L_x_9576:
[----:B------:R-:W0:Y:S02]  /*49c0*/  F2I.F64.TRUNC R5, R4 ;  /* 0x0000000400057311 */ /* 0x000e24000030d100 */
[----:B0-----:R0:W-:Y:S01]  /*49d0*/  STG.E desc[UR36][R16.64], R5 ;  /* 0x0000000510007986 */ /* 0x0011e2000c101924 */
[----:B------:R-:W-:Y:S05]  /*49e0*/  BRA `(.L_x_9574) ;  /* 0x0000000c00c87947 */ /* 0x000fea0003800000 */
.L_x_9575:
[----:B------:R-:W0:Y:S02]  /*49f0*/  F2I.F64.TRUNC R5, R4 ;  /* 0x0000000400057311 */ /* 0x000e24000030d100 */
[----:B0-----:R0:W-:Y:S01]  /*4a00*/  STG.E.U16 desc[UR36][R16.64], R5 ;  /* 0x0000000510007986 */ /* 0x0011e2000c101524 */
[----:B------:R-:W-:Y:S05]  /*4a10*/  BRA `(.L_x_9574) ;  /* 0x0000000c00bc7947 */ /* 0x000fea0003800000 */
.L_x_9570:
        /* <DEDUP_REMOVED lines=13> */
.L_x_9578:
        /* <DEDUP_REMOVED lines=8> */
.L_x_9577:
        /* <DEDUP_REMOVED lines=14> */
.L_x_9580:
        /* <DEDUP_REMOVED lines=9> */
.L_x_9579:
[----:B------:R0:W-:Y:S01]  /*4ce0*/  STG.E.64 desc[UR36][R16.64], R4 ;  /* 0x0000000410007986 */ /* 0x0001e2000c101b24 */
[----:B------:R-:W-:Y:S05]  /*4cf0*/  BRA `(.L_x_9574) ;  /* 0x0000000c00047947 */ /* 0x000fea0003800000 */
.L_x_9569:
        /* <DEDUP_REMOVED lines=12> */
.L_x_9583:
[----:B------:R-:W-:-:S05]  /*4dc0*/  CS2R R6, SRZ ;  /* 0x0000000000067805 */ /* 0x000fca000001ff00 */
[----:B------:R0:W-:Y:S01]  /*4dd0*/  STG.E.128 desc[UR36][R16.64], R4 ;  /* 0x0000000410007986 */ /* 0x0001e2000c101d24 */
[----:B------:R-:W-:Y:S05]  /*4de0*/  BRA `(.L_x_9574) ;  /* 0x0000000800c87947 */ /* 0x000fea0003800000 */
.L_x_9582:
        /* <DEDUP_REMOVED lines=25> */
.L_x_9587:
[----:B------:R-:W-:Y:S05]  /*4f80*/  BSYNC B0 ;  /* 0x0000000000007941 */ /* 0x000fea0003800000 */
.L_x_9586:
[----:B------:R-:W-:-:S05]  /*4f90*/  LOP3.LUT R7, R0, R7, RZ, 0xfc, !PT ;  /* 0x0000000700077212 */ /* 0x000fca00078efcff */
[----:B------:R0:W-:Y:S01]  /*4fa0*/  STG.E.U8 desc[UR36][R16.64], R7 ;  /* 0x0000000710007986 */ /* 0x0001e2000c101124 */
[----:B------:R-:W-:Y:S05]  /*4fb0*/  BRA `(.L_x_9574) ;  /* 0x0000000800547947 */ /* 0x000fea0003800000 */
.L_x_9585:
        /* <DEDUP_REMOVED lines=17> */
.L_x_9589:
[----:B------:R-:W-:Y:S01]  /*50d0*/  IMAD.MOV.U32 R0, RZ, RZ, 0x7f ;  /* 0x0000007fff007424 */ /* 0x000fe200078e00ff */
[----:B------:R-:W-:-:S04]  /*50e0*/  ISETP.GT.U32.AND P0, PT, R3, 0x7f800000, PT ;  /* 0x7f8000000300780c */ /* 0x000fc80003f04070 */
[----:B------:R-:W-:-:S09]  /*50f0*/  SEL R0, R0, 0x7c, P0 ;  /* 0x0000007c00007807 */ /* 0x000fd20000000000 */
.L_x_9590:
[----:B------:R-:W-:Y:S05]  /*5100*/  BSYNC B0 ;  /* 0x0000000000007941 */ /* 0x000fea0003800000 */
.L_x_9588:
[----:B------:R-:W-:-:S04]  /*5110*/  LOP3.LUT R3, R7, 0x80000000, RZ, 0xc0, !PT ;  /* 0x8000000007037812 */ /* 0x000fc800078ec0ff */
[----:B------:R-:W-:-:S04]  /*5120*/  SHF.R.U32.HI R3, RZ, 0x18, R3 ;  /* 0x00000018ff037819 */ /* 0x000fc80000011603 */
[----:B------:R-:W-:-:S05]  /*5130*/  LOP3.LUT R3, R0, R3, RZ, 0xfc, !PT ;  /* 0x0000000300037212 */ /* 0x000fca00078efcff */
[----:B------:R0:W-:Y:S01]  /*5140*/  STG.E.U8 desc[UR36][R16.64], R3 ;  /* 0x0000000310007986 */ /* 0x0001e2000c101124 */
[----:B------:R-:W-:Y:S05]  /*5150*/  BRA `(.L_x_9574) ;  /* 0x0000000400ec7947 */ /* 0x000fea0003800000 */
.L_x_9584:
        /* <DEDUP_REMOVED lines=8> */
.L_x_9581:
        /* <DEDUP_REMOVED lines=11> */
.L_x_9593:
        /* <DEDUP_REMOVED lines=21> */
.L_x_9596:
[----:B------:R-:W-:-:S04]  /*53e0*/  LOP3.LUT R3, R7, 0x80000000, RZ, 0xc0, !PT ;  /* 0x8000000007037812 */ /* 0x000fc800078ec0ff */
[----:B------:R-:W-:-:S04]  /*53f0*/  SHF.R.U32.HI R3, RZ, 0x18, R3 ;  /* 0x00000018ff037819 */ /* 0x000fc80000011603 */
[----:B------:R-:W-:-:S04]  /*5400*/  LOP3.LUT R0, R0, R3, RZ, 0xfc, !PT ;  /* 0x0000000300007212 */ /* 0x000fc800078efcff */
[----:B------:R-:W-:-:S07]  /*5410*/  PRMT R8, R0, 0x7610, R8 ;  /* 0x0000761000087816 */ /* 0x000fce0000000008 */
.L_x_9595:
[----:B------:R-:W-:Y:S05]  /*5420*/  BSYNC B0 ;  /* 0x0000000000007941 */ /* 0x000fea0003800000 */
.L_x_9594:
[----:B------:R4:W-:Y:S01]  /*5430*/  STG.E.U8 desc[UR36][R16.64], R8 ;  /* 0x0000000810007986 */ /* 0x0009e2000c101124 */
[----:B------:R-:W-:Y:S05]  /*5440*/  BRA `(.L_x_9574) ;  /* 0x0000000400307947 */ /* 0x000fea0003800000 */
.L_x_9592:
        /* <DEDUP_REMOVED lines=21> */
.L_x_9599:
[----:B------:R-:W-:-:S04]  /*55a0*/  LOP3.LUT R3, R7, 0x80000000, RZ, 0xc0, !PT ;  /* 0x8000000007037812 */ /* 0x000fc800078ec0ff */
[----:B------:R-:W-:-:S04]  /*55b0*/  SHF.R.U32.HI R3, RZ, 0x18, R3 ;  /* 0x00000018ff037819 */ /* 0x000fc80000011603 */
[----:B------:R-:W-:-:S04]  /*55c0*/  LOP3.LUT R0, R0, R3, RZ, 0xfc, !PT ;  /* 0x0000000300007212 */ /* 0x000fc800078efcff */
[----:B------:R-:W-:-:S07]  /*55d0*/  PRMT R8, R0, 0x7610, R8 ;  /* 0x0000761000087816 */ /* 0x000fce0000000008 */
.L_x_9598:
[----:B------:R-:W-:Y:S05]  /*55e0*/  BSYNC B0 ;  /* 0x0000000000007941 */ /* 0x000fea0003800000 */
.L_x_9597:
[----:B------:R3:W-:Y:S01]  /*55f0*/  STG.E.U8 desc[UR36][R16.64], R8 ;  /* 0x0000000810007986 */ /* 0x0007e2000c101124 */
[----:B------:R-:W-:Y:S05]  /*5600*/  BRA `(.L_x_9574) ;  /* 0x0000000000c07947 */ /* 0x000fea0003800000 */
.L_x_9591:
        /* <DEDUP_REMOVED lines=26> */
.L_x_9573:
        /* <DEDUP_REMOVED lines=16> */
.L_x_9602:
[----:B------:R-:W-:Y:S05]  /*58b0*/  BRA `(.L_x_9574) ;  /* 0x0000000000147947 */ /* 0x000fea0003800000 */
.L_x_9601:
[----:B------:R-:W0:Y:S02]  /*58c0*/  F2I.U64.F64.TRUNC R4, R4 ;  /* 0x0000000400047311 */ /* 0x000e24000030d800 */
[----:B0-----:R2:W-:Y:S01]  /*58d0*/  STG.E.64 desc[UR36][R16.64], R4 ;  /* 0x0000000410007986 */ /* 0x0015e2000c101b24 */
[----:B------:R-:W-:Y:S05]  /*58e0*/  BRA `(.L_x_9574) ;  /* 0x0000000000087947 */ /* 0x000fea0003800000 */
.L_x_9600:
[----:B------:R-:W0:Y:S02]  /*58f0*/  F2I.U32.F64.TRUNC R5, R4 ;  /* 0x0000000400057311 */ /* 0x000e24000030d000 */
[----:B0-----:R0:W-:Y:S02]  /*5900*/  STG.E desc[UR36][R16.64], R5 ;  /* 0x0000000510007986 */ /* 0x0011e4000c101924 */
.L_x_9574:
[----:B------:R-:W-:-:S04]  /*5910*/  IMAD R2, R25, 0x200, R2 ;  /* 0x0000020019027824 */ /* 0x000fc800078e0202 */
[----:B------:R-:W-:-:S07]  /*5920*/  VIADD R19, R2, 0x80 ;  /* 0x0000008002137836 */ /* 0x000fce0000000000 */
.L_x_9466:
[----:B------:R-:W-:Y:S05]  /*5930*/  BSYNC B6 ;  /* 0x0000000000067941 */ /* 0x000fea0003800000 */
.L_x_9465:
        /* <DEDUP_REMOVED lines=384> */
.L_x_9605:
        /* <DEDUP_REMOVED lines=21> */
.L_x_9609:
[----:B------:R-:W2:Y:S02]  /*7290*/  LDG.E.U8 R2, desc[UR36][R2.64] ;  /* 0x0000002402027981 */ /* 0x000ea4000c1e1100 */
[----:B--2---:R0:W1:Y:S01]  /*72a0*/  I2F.F64.U16 R24, R2 ;  /* 0x0000000200187312 */ /* 0x0040620000101800 */
[----:B------:R-:W-:Y:S05]  /*72b0*/  BRA `(.L_x_9611) ;  /* 0x0000000c00707947 */ /* 0x000fea0003800000 */
.L_x_9608:
        /* <DEDUP_REMOVED lines=9> */
.L_x_9613:
[----:B------:R-:W2:Y:S02]  /*7350*/  LDG.E R2, desc[UR36][R2.64] ;  /* 0x0000002402027981 */ /* 0x000ea4000c1e1900 */
[----:B--2---:R0:W1:Y:S01]  /*7360*/  I2F.F64 R24, R2 ;  /* 0x0000000200187312 */ /* 0x0040620000201c00 */
[----:B------:R-:W-:Y:S05]  /*7370*/  BRA `(.L_x_9611) ;  /* 0x0000000c00407947 */ /* 0x000fea0003800000 */
.L_x_9612:
[----:B------:R-:W2:Y:S02]  /*7380*/  LDG.E.U16 R2, desc[UR36][R2.64] ;  /* 0x0000002402027981 */ /* 0x000ea4000c1e1500 */
[----:B--2---:R0:W1:Y:S01]  /*7390*/  I2F.F64.S16 R24, R2 ;  /* 0x0000000200187312 */ /* 0x0040620000101c00 */
[----:B------:R-:W-:Y:S05]  /*73a0*/  BRA `(.L_x_9611) ;  /* 0x0000000c00347947 */ /* 0x000fea0003800000 */
.L_x_9607:
        /* <DEDUP_REMOVED lines=10> */
.L_x_9615:
[----:B------:R-:W2:Y:S02]  /*7450*/  LDG.E.U16 R0, desc[UR36][R2.64] ;  /* 0x0000002402007981 */ /* 0x000ea4000c1e1500 */
[----:B--2---:R-:W-:-:S05]  /*7460*/  HADD2.F32 R0, -RZ, R0.H0_H0 ;  /* 0x20000000ff007230 */ /* 0x004fca0000004100 */
[----:B------:R-:W-:-:S04]  /*7470*/  FMUL.FTZ R0, R0, 1 ;  /* 0x3f80000000007820 */ /* 0x000fc80000410000 */
[----:B------:R0:W1:Y:S01]  /*7480*/  F2F.F64.F32 R24, R0 ;  /* 0x0000000000187310 */ /* 0x0000620000201800 */
[----:B------:R-:W-:Y:S05]  /*7490*/  BRA `(.L_x_9611) ;  /* 0x0000000800f87947 */ /* 0x000fea0003800000 */
.L_x_9614:
        /* <DEDUP_REMOVED lines=10> */
.L_x_9617:
[----:B------:R-:W2:Y:S02]  /*7540*/  LDG.E.U16 R2, desc[UR36][R2.64] ;  /* 0x0000002402027981 */ /* 0x000ea4000c1e1500 */
[----:B--2---:R-:W-:-:S05]  /*7550*/  HADD2.F32 R0, -RZ, R2.H0_H0 ;  /* 0x20000002ff007230 */ /* 0x004fca0000004100 */
[----:B------:R-:W-:-:S04]  /*7560*/  FMUL.FTZ R0, R0, 1 ;  /* 0x3f80000000007820 */ /* 0x000fc80000410000 */
[----:B------:R0:W1:Y:S01]  /*7570*/  F2F.F64.F32 R24, R0 ;  /* 0x0000000000187310 */ /* 0x0000620000201800 */
[----:B------:R-:W-:Y:S05]  /*7580*/  BRA `(.L_x_9611) ;  /* 0x0000000800bc7947 */ /* 0x000fea0003800000 */
.L_x_9616:
[----:B------:R0:W5:Y:S01]  /*7590*/  LDG.E.64 R24, desc[UR36][R2.64] ;  /* 0x0000002402187981 */ /* 0x000162000c1e1b00 */
[----:B------:R-:W-:Y:S05]  /*75a0*/  BRA `(.L_x_9611) ;  /* 0x0000000800b47947 */ /* 0x000fea0003800000 */
.L_x_9606:
        /* <DEDUP_REMOVED lines=13> */
.L_x_9620:
[----:B------:R0:W5:Y:S01]  /*7680*/  LDG.E.64 R24, desc[UR36][R2.64] ;  /* 0x0000002402187981 */ /* 0x000162000c1e1b00 */
[----:B------:R-:W-:Y:S05]  /*7690*/  BRA `(.L_x_9611) ;  /* 0x0000000800787947 */ /* 0x000fea0003800000 */
.L_x_9619:
        /* <DEDUP_REMOVED lines=16> */
[C---:B------:R-:W-:Y:S02]  /*77a0*/  ISETP.GT.U32.AND P0, PT, R5.reuse, 0x4, PT ;  /* 0x000000040500780c */ /* 0x040fe40003f04070 */
[----:B------:R-:W-:-:S04]  /*77b0*/  IADD3 R5, R5, -0x4, RZ ;  /* 0xfffffffc05057810 */ /* 0x000fc80007ffe0ff */
        /* <DEDUP_REMOVED lines=10> */
.L_x_9622:
        /* <DEDUP_REMOVED lines=15> */
.L_x_9621:
[----:B------:R-:W2:Y:S02]  /*7950*/  LDG.E.U16 R0, desc[UR36][R2.64] ;  /* 0x0000002402007981 */ /* 0x000ea4000c1e1500 */
[----:B--2---:R-:W-:-:S04]  /*7960*/  IMAD.U32 R0, R0, 0x10000, RZ ;  /* 0x0001000000007824 */ /* 0x004fc800078e00ff */
[----:B------:R-:W-:-:S04]  /*7970*/  FMUL.FTZ R0, R0, 1 ;  /* 0x3f80000000007820 */ /* 0x000fc80000410000 */
[----:B------:R0:W1:Y:S01]  /*7980*/  F2F.F64.F32 R24, R0 ;  /* 0x0000000000187310 */ /* 0x0000620000201800 */
[----:B------:R-:W-:Y:S05]  /*7990*/  BRA `(.L_x_9611) ;  /* 0x0000000400b87947 */ /* 0x000fea0003800000 */
.L_x_9618:
        /* <DEDUP_REMOVED lines=11> */
.L_x_9625:
        /* <DEDUP_REMOVED lines=21> */
.L_x_9629:
[----:B------:R-:W-:Y:S05]  /*7ba0*/  BSYNC B1 ;  /* 0x0000000000017941 */ /* 0x000fea0003800000 */
.L_x_9628:
[----:B------:R-:W-:Y:S01]  /*7bb0*/  LEA R3, R0, 0x3b800000, 0x17 ;  /* 0x3b80000000037811 */ /* 0x000fe200078eb8ff */
[----:B------:R-:W-:-:S05]  /*7bc0*/  IMAD.SHL.U32 R0, R2, 0x100000, RZ ;  /* 0x0010000002007824 */ /* 0x000fca00078e00ff */
[----:B------:R-:W-:-:S07]  /*7bd0*/  LOP3.LUT R0, R3, R0, R4, 0xfe, !PT ;  /* 0x0000000003007212 */ /* 0x000fce00078efe04 */
.L_x_9627:
[----:B------:R-:W-:Y:S05]  /*7be0*/  BSYNC B0 ;  /* 0x0000000000007941 */ /* 0x000fea0003800000 */
.L_x_9626:
[----:B------:R-:W-:-:S04]  /*7bf0*/  FMUL.FTZ R0, R0, 1 ;  /* 0x3f80000000007820 */ /* 0x000fc80000410000 */
[----:B------:R0:W1:Y:S01]  /*7c00*/  F2F.F64.F32 R24, R0 ;  /* 0x0000000000187310 */ /* 0x0000620000201800 */
[----:B------:R-:W-:Y:S05]  /*7c10*/  BRA `(.L_x_9611) ;  /* 0x0000000400187947 */ /* 0x000fea0003800000 */
.L_x_9624:
        /* <DEDUP_REMOVED lines=21> */
.L_x_9633:
[----:B------:R-:W-:Y:S05]  /*7d70*/  BSYNC B1 ;  /* 0x0000000000017941 */ /* 0x000fea0003800000 */
.L_x_9632:
[----:B------:R-:W-:Y:S01]  /*7d80*/  LEA R3, R0, 0x37800000, 0x17 ;  /* 0x3780000000037811 */ /* 0x000fe200078eb8ff */
[----:B------:R-:W-:-:S05]  /*7d90*/  IMAD.SHL.U32 R0, R2, 0x200000, RZ ;  /* 0x0020000002007824 */ /* 0x000fca00078e00ff */
[----:B------:R-:W-:-:S07]  /*7da0*/  LOP3.LUT R0, R3, R0, R4, 0xfe, !PT ;  /* 0x0000000003007212 */ /* 0x000fce00078efe04 */
.L_x_9631:
[----:B------:R-:W-:Y:S05]  /*7db0*/  BSYNC B0 ;  /* 0x0000000000007941 */ /* 0x000fea0003800000 */
.L_x_9630:
[----:B------:R-:W-:-:S04]  /*7dc0*/  FMUL.FTZ R0, R0, 1 ;  /* 0x3f80000000007820 */ /* 0x000fc80000410000 */
[----:B------:R0:W1:Y:S01]  /*7dd0*/  F2F.F64.F32 R24, R0 ;  /* 0x0000000000187310 */ /* 0x0000620000201800 */
[----:B------:R-:W-:Y:S05]  /*7de0*/  BRA `(.L_x_9611) ;  /* 0x0000000000a47947 */ /* 0x000fea0003800000 */
.L_x_9623:
        /* <DEDUP_REMOVED lines=14> */
.L_x_9637:
[----:B------:R-:W-:Y:S05]  /*7ed0*/  BSYNC B0 ;  /* 0x0000000000007941 */ /* 0x000fea0003800000 */
.L_x_9636:
[----:B------:R-:W-:-:S04]  /*7ee0*/  FMUL.FTZ R0, R0, 1 ;  /* 0x3f80000000007820 */ /* 0x000fc80000410000 */
[----:B------:R0:W1:Y:S01]  /*7ef0*/  F2F.F64.F32 R24, R0 ;  /* 0x0000000000187310 */ /* 0x0000620000201800 */
[----:B------:R-:W-:Y:S05]  /*7f00*/  BRA `(.L_x_9611) ;  /* 0x00000000005c7947 */ /* 0x000fea0003800000 */
.L_x_9610:
        /* <DEDUP_REMOVED lines=16> */
.L_x_9638:
[----:B------:R-:W-:Y:S01]  /*8010*/  CS2R R24, SRZ ;  /* 0x0000000000187805 */ /* 0x000fe2000001ff00 */
[----:B------:R-:W-:Y:S06]  /*8020*/  BRA `(.L_x_9611) ;  /* 0x0000000000147947 */ /* 0x000fec0003800000 */
.L_x_9635:
[----:B------:R-:W2:Y:S02]  /*8030*/  LDG.E.64 R24, desc[UR36][R2.64] ;  /* 0x0000002402187981 */ /* 0x000ea4000c1e1b00 */
[----:B--2---:R-:W0:Y:S01]  /*8040*/  I2F.F64.U64 R24, R24 ;  /* 0x0000001800187312 */ /* 0x004e220000301800 */
[----:B------:R-:W-:Y:S05]  /*8050*/  BRA `(.L_x_9611) ;  /* 0x0000000000087947 */ /* 0x000fea0003800000 */
.L_x_9634:
[----:B------:R-:W2:Y:S02]  /*8060*/  LDG.E R2, desc[UR36][R2.64] ;  /* 0x0000002402027981 */ /* 0x000ea4000c1e1900 */
[----:B--2---:R0:W1:Y:S02]  /*8070*/  I2F.F64.U32 R24, R2 ;  /* 0x0000000200187312 */ /* 0x0040640000201800 */
.L_x_9611:
        /* <DEDUP_REMOVED lines=18> */
.L_x_9642:
[----:B------:R-:W4:Y:S02]  /*81a0*/  LDG.E.U8 R2, desc[UR36][R2.64] ;  /* 0x0000002402027981 */ /* 0x000f24000c1e1100 */
[----:B----4-:R0:W4:Y:S01]  /*81b0*/  I2F.F64.U16 R22, R2 ;  /* 0x0000000200167312 */ /* 0x0101220000101800 */
[----:B------:R-:W-:Y:S05]  /*81c0*/  BRA `(.L_x_9644) ;  /* 0x0000000c00707947 */ /* 0x000fea0003800000 */
.L_x_9641:
        /* <DEDUP_REMOVED lines=9> */
.L_x_9646:
[----:B------:R-:W4:Y:S02]  /*8260*/  LDG.E R2, desc[UR36][R2.64] ;  /* 0x0000002402027981 */ /* 0x000f24000c1e1900 */
[----:B----4-:R0:W4:Y:S01]  /*8270*/  I2F.F64 R22, R2 ;  /* 0x0000000200167312 */ /* 0x0101220000201c00 */
[----:B------:R-:W-:Y:S05]  /*8280*/  BRA `(.L_x_9644) ;  /* 0x0000000c00407947 */ /* 0x000fea0003800000 */
.L_x_9645:
[----:B------:R-:W4:Y:S02]  /*8290*/  LDG.E.U16 R2, desc[UR36][R2.64] ;  /* 0x0000002402027981 */ /* 0x000f24000c1e1500 */
[----:B----4-:R0:W4:Y:S01]  /*82a0*/  I2F.F64.S16 R22, R2 ;  /* 0x0000000200167312 */ /* 0x0101220000101c00 */
[----:B------:R-:W-:Y:S05]  /*82b0*/  BRA `(.L_x_9644) ;  /* 0x0000000c00347947 */ /* 0x000fea0003800000 */
.L_x_9640:
        /* <DEDUP_REMOVED lines=10> */
.L_x_9648:
[----:B------:R-:W4:Y:S02]  /*8360*/  LDG.E.U16 R0, desc[UR36][R2.64] ;  /* 0x0000002402007981 */ /* 0x000f24000c1e1500 */
[----:B----4-:R-:W-:-:S05]  /*8370*/  HADD2.F32 R0, -RZ, R0.H0_H0 ;  /* 0x20000000ff007230 */ /* 0x010fca0000004100 */
[----:B------:R-:W-:-:S04]  /*8380*/  FMUL.FTZ R0, R0, 1 ;  /* 0x3f80000000007820 */ /* 0x000fc80000410000 */
[----:B------:R0:W4:Y:S01]  /*8390*/  F2F.F64.F32 R22, R0 ;  /* 0x0000000000167310 */ /* 0x0001220000201800 */
[----:B------:R-:W-:Y:S05]  /*83a0*/  BRA `(.L_x_9644) ;  /* 0x0000000800f87947 */ /* 0x000fea0003800000 */
.L_x_9647:
        /* <DEDUP_REMOVED lines=10> */
.L_x_9650:
[----:B------:R-:W4:Y:S02]  /*8450*/  LDG.E.U16 R2, desc[UR36][R2.64] ;  /* 0x0000002402027981 */ /* 0x000f24000c1e1500 */
[----:B----4-:R-:W-:-:S05]  /*8460*/  HADD2.F32 R0, -RZ, R2.H0_H0 ;  /* 0x20000002ff007230 */ /* 0x010fca0000004100 */
[----:B------:R-:W-:-:S04]  /*8470*/  FMUL.FTZ R0, R0, 1 ;  /* 0x3f80000000007820 */ /* 0x000fc80000410000 */
[----:B------:R0:W4:Y:S01]  /*8480*/  F2F.F64.F32 R22, R0 ;  /* 0x0000000000167310 */ /* 0x0001220000201800 */
[----:B------:R-:W-:Y:S05]  /*8490*/  BRA `(.L_x_9644) ;  /* 0x0000000800bc7947 */ /* 0x000fea0003800000 */
.L_x_9649:
[----:B------:R0:W5:Y:S01]  /*84a0*/  LDG.E.64 R22, desc[UR36][R2.64] ;  /* 0x0000002402167981 */ /* 0x000162000c1e1b00 */
[----:B------:R-:W-:Y:S05]  /*84b0*/  BRA `(.L_x_9644) ;  /* 0x0000000800b47947 */ /* 0x000fea0003800000 */
.L_x_9639:
        /* <DEDUP_REMOVED lines=9> */
[----:B------:R-:W-:Y:S01]  /*8550*/  IMAD.MOV.U32 R22, RZ, RZ, RZ ;  /* 0x000000ffff167224 */ /* 0x000fe200078e00ff */
[----:B----4-:R-:W-:-:S04]  /*8560*/  ISETP.NE.AND P0, PT, R2, RZ, PT ;  /* 0x000000ff0200720c */ /* 0x010fc80003f05270 */
[----:B------:R-:W-:Y:S01]  /*8570*/  FSEL R23, RZ, 1.875, !P0 ;  /* 0x3ff00000ff177808 */ /* 0x000fe20004000000 */
[----:B------:R-:W-:Y:S08]  /*8580*/  BRA `(.L_x_9644) ;  /* 0x0000000800807947 */ /* 0x000ff00003800000 */
.L_x_9653:
[----:B------:R0:W5:Y:S01]  /*8590*/  LDG.E.64 R22, desc[UR36][R2.64] ;  /* 0x0000002402167981 */ /* 0x000162000c1e1b00 */
[----:B------:R-:W-:Y:S05]  /*85a0*/  BRA `(.L_x_9644) ;  /* 0x0000000800787947 */ /* 0x000fea0003800000 */
.L_x_9652:
        /* <DEDUP_REMOVED lines=28> */
.L_x_9655:
[----:B------:R-:W4:Y:S02]  /*8770*/  LDG.E.U8 R2, desc[UR36][R2.64] ;  /* 0x0000002402027981 */ /* 0x000f24000c1e1100 */
[C---:B----4-:R-:W-:Y:S01]  /*8780*/  IMAD.SHL.U32 R0, R2.reuse, 0x2000000, RZ ;  /* 0x0200000002007824 */ /* 0x050fe200078e00ff */
[----:B--2---:R-:W-:-:S04]  /*8790*/  SHF.L.U32 R5, R2, 0x18, RZ ;  /* 0x0000001802057819 */ /* 0x004fc800000006ff */
        /* <DEDUP_REMOVED lines=12> */
.L_x_9654:
[----:B------:R-:W4:Y:S02]  /*8860*/  LDG.E.U16 R0, desc[UR36][R2.64] ;  /* 0x0000002402007981 */ /* 0x000f24000c1e1500 */
[----:B----4-:R-:W-:-:S04]  /*8870*/  IMAD.U32 R0, R0, 0x10000, RZ ;  /* 0x0001000000007824 */ /* 0x010fc800078e00ff */
[----:B------:R-:W-:-:S04]  /*8880*/  FMUL.FTZ R0, R0, 1 ;  /* 0x3f80000000007820 */ /* 0x000fc80000410000 */
[----:B------:R0:W4:Y:S01]  /*8890*/  F2F.F64.F32 R22, R0 ;  /* 0x0000000000167310 */ /* 0x0001220000201800 */
[----:B------:R-:W-:Y:S05]  /*88a0*/  BRA `(.L_x_9644) ;  /* 0x0000000400b87947 */ /* 0x000fea0003800000 */
.L_x_9651:
        /* <DEDUP_REMOVED lines=11> */
.L_x_9658:
        /* <DEDUP_REMOVED lines=21> */
.L_x_9662:
[----:B------:R-:W-:Y:S05]  /*8ab0*/  BSYNC B1 ;  /* 0x0000000000017941 */ /* 0x000fea0003800000 */
.L_x_9661:
[----:B------:R-:W-:Y:S01]  /*8ac0*/  LEA R3, R0, 0x3b800000, 0x17 ;  /* 0x3b80000000037811 */ /* 0x000fe200078eb8ff */
[----:B------:R-:W-:-:S05]  /*8ad0*/  IMAD.SHL.U32 R0, R2, 0x100000, RZ ;  /* 0x0010000002007824 */ /* 0x000fca00078e00ff */
[----:B------:R-:W-:-:S07]  /*8ae0*/  LOP3.LUT R0, R3, R0, R4, 0xfe, !PT ;  /* 0x0000000003007212 */ /* 0x000fce00078efe04 */
.L_x_9660:
[----:B------:R-:W-:Y:S05]  /*8af0*/  BSYNC B0 ;  /* 0x0000000000007941 */ /* 0x000fea0003800000 */
.L_x_9659:
[----:B------:R-:W-:-:S04]  /*8b00*/  FMUL.FTZ R0, R0, 1 ;  /* 0x3f80000000007820 */ /* 0x000fc80000410000 */
[----:B------:R0:W4:Y:S01]  /*8b10*/  F2F.F64.F32 R22, R0 ;  /* 0x0000000000167310 */ /* 0x0001220000201800 */
[----:B------:R-:W-:Y:S05]  /*8b20*/  BRA `(.L_x_9644) ;  /* 0x0000000400187947 */ /* 0x000fea0003800000 */
.L_x_9657:
        /* <DEDUP_REMOVED lines=21> */
.L_x_9666:
[----:B------:R-:W-:Y:S05]  /*8c80*/  BSYNC B1 ;  /* 0x0000000000017941 */ /* 0x000fea0003800000 */
.L_x_9665:
[----:B------:R-:W-:Y:S01]  /*8c90*/  LEA R3, R0, 0x37800000, 0x17 ;  /* 0x3780000000037811 */ /* 0x000fe200078eb8ff */
[----:B------:R-:W-:-:S05]  /*8ca0*/  IMAD.SHL.U32 R0, R2, 0x200000, RZ ;  /* 0x0020000002007824 */ /* 0x000fca00078e00ff */
[----:B------:R-:W-:-:S07]  /*8cb0*/  LOP3.LUT R0, R3, R0, R4, 0xfe, !PT ;  /* 0x0000000003007212 */ /* 0x000fce00078efe04 */
.L_x_9664:
[----:B------:R-:W-:Y:S05]  /*8cc0*/  BSYNC B0 ;  /* 0x0000000000007941 */ /* 0x000fea0003800000 */
.L_x_9663:
[----:B------:R-:W-:-:S04]  /*8cd0*/  FMUL.FTZ R0, R0, 1 ;  /* 0x3f80000000007820 */ /* 0x000fc80000410000 */
[----:B------:R0:W4:Y:S01]  /*8ce0*/  F2F.F64.F32 R22, R0 ;  /* 0x0000000000167310 */ /* 0x0001220000201800 */
[----:B------:R-:W-:Y:S05]  /*8cf0*/  BRA `(.L_x_9644) ;  /* 0x0000000000a47947 */ /* 0x000fea0003800000 */
.L_x_9656:
        /* <DEDUP_REMOVED lines=12> */
[----:B------:R-:W-:Y:S02]  /*8dc0*/  @!P0 IMAD.MOV.U32 R0, RZ, RZ, 0x7f800001 ;  /* 0x7f800001ff008424 */ /* 0x000fe400078e00ff */
[----:B------:R-:W-:-:S07]  /*8dd0*/  @P0 IMAD.SHL.U32 R0, R2, 0x800000, RZ ;  /* 0x0080000002000824 */ /* 0x000fce00078e00ff */
.L_x_9670:
[----:B------:R-:W-:Y:S05]  /*8de0*/  BSYNC B0 ;  /* 0x0000000000007941 */ /* 0x000fea0003800000 */
.L_x_9669:
[----:B------:R-:W-:-:S04]  /*8df0*/  FMUL.FTZ R0, R0, 1 ;  /* 0x3f80000000007820 */ /* 0x000fc80000410000 */
[----:B------:R0:W4:Y:S01]  /*8e00*/  F2F.F64.F32 R22, R0 ;  /* 0x0000000000167310 */ /* 0x0001220000201800 */
[----:B------:R-:W-:Y:S05]  /*8e10*/  BRA `(.L_x_9644) ;  /* 0x00000000005c7947 */ /* 0x000fea0003800000 */
.L_x_9643:
[----:B------:R-:W-:Y:S01]  /*8e20*/  MOV R2, 0x0 ;  /* 0x0000000000027802 */ /* 0x000fe20000000f00 */
[----:B------:R-:W-:Y:S01]  /*8e30*/  ULDC.64 UR4, c[0x4][0x310] ;  /* 0x0100c40000047ab9 */ /* 0x000fe20000000a00 */
[----:B------:R-:W-:Y:S01]  /*8e40*/  ULDC.64 UR6, c[0x4][0x28] ;  /* 0x01000a0000067ab9 */ /* 0x000fe20000000a00 */
[----:B------:R-:W-:Y:S02]  /*8e50*/  IMAD.U32 R4, RZ, RZ, UR4 ;  /* 0x00000004ff047e24 */ /* 0x000fe4000f8e00ff */
[----:B--2---:R-:W-:Y:S01]  /*8e60*/  IMAD.U32 R5, RZ, RZ, UR5 ;  /* 0x00000005ff057e24 */ /* 0x004fe2000f8e00ff */
        /* <DEDUP_REMOVED lines=11> */
.L_x_9671:
[----:B------:R-:W-:Y:S01]  /*8f20*/  CS2R R22, SRZ ;  /* 0x0000000000167805 */ /* 0x000fe2000001ff00 */
[----:B------:R-:W-:Y:S06]  /*8f30*/  BRA `(.L_x_9644) ;  /* 0x0000000000147947 */ /* 0x000fec0003800000 */
.L_x_9668:
[----:B------:R-:W4:Y:S02]  /*8f40*/  LDG.E.64 R22, desc[UR36][R2.64] ;  /* 0x0000002402167981 */ /* 0x000f24000c1e1b00 */
[----:B----4-:R-:W0:Y:S01]  /*8f50*/  I2F.F64.U64 R22, R22 ;  /* 0x0000001600167312 */ /* 0x010e220000301800 */
[----:B------:R-:W-:Y:S05]  /*8f60*/  BRA `(.L_x_9644) ;  /* 0x0000000000087947 */ /* 0x000fea0003800000 */
.L_x_9667:
[----:B------:R-:W4:Y:S02]  /*8f70*/  LDG.E R2, desc[UR36][R2.64] ;  /* 0x0000002402027981 */ /* 0x000f24000c1e1900 */
[----:B----4-:R0:W4:Y:S02]  /*8f80*/  I2F.F64.U32 R22, R2 ;  /* 0x0000000200167312 */ /* 0x0101240000201800 */
.L_x_9644:
        /* <DEDUP_REMOVED lines=18> */
.L_x_9675:
[----:B------:R-:W2:Y:S02]  /*90b0*/  LDG.E.U8 R2, desc[UR36][R2.64] ;  /* 0x0000002402027981 */ /* 0x000ea4000c1e1100 */
[----:B--2---:R0:W2:Y:S01]  /*90c0*/  I2F.F64.U16 R4, R2 ;  /* 0x0000000200047312 */ /* 0x0040a20000101800 */
[----:B------:R-:W-:Y:S05]  /*90d0*/  BRA `(.L_x_9677) ;  /* 0x0000000c00707947 */ /* 0x000fea0003800000 */
.L_x_9674:
[----:B------:R-:W-:-:S13]  /*90e0*/  ISETP.NE.AND P0, PT, R0, 0x2, PT ;  /* 0x000000020000780c */ /* 0x000fda0003f05270 */
[----:B------:R-:W-:Y:S05]  /*90f0*/  @!P0 BRA `(.L_x_9678) ;  /* 0x0000000000288947 */ /* 0x000fea0003800000 */
[----:B------:R-:W-:-:S13]  /*9100*/  ISETP.NE.AND P0, PT, R0, 0x3, PT ;  /* 0x000000030000780c */ /* 0x000fda0003f05270 */
[----:B------:R-:W-:Y:S05]  /*9110*/  @!P0 BRA `(.L_x_9679) ;  /* 0x0000000000148947 */ /* 0x000fea0003800000 */
[----:B------:R-:W-:-:S13]  /*9120*/  ISETP.NE.AND P0, PT, R0, 0x4, PT ;  /* 0x000000040000780c */ /* 0x000fda0003f05270 */
[----:B------:R-:W-:Y:S05]  /*9130*/  @P0 BRA `(.L_x_9676) ;  /* 0x0000000800fc0947 */ /* 0x000fea0003800000 */
[----:B--2---:R-:W2:Y:S02]  /*9140*/  LDG.E.64 R4, desc[UR36][R2.64] ;  /* 0x0000002402047981 */ /* 0x004ea4000c1e1b00 */
[----:B--2---:R-:W4:Y:S01]  /*9150*/  I2F.F64.S64 R4, R4 ;  /* 0x0000000400047312 */ /* 0x004f220000301c00 */
[----:B------:R-:W-:Y:S05]  /*9160*/  BRA `(.L_x_9677) ;  /* 0x0000000c004c7947 */ /* 0x000fea0003800000 */
.L_x_9679:
[----:B------:R-:W2:Y:S02]  /*9170*/  LDG.E R2, desc[UR36][R2.64] ;  /* 0x0000002402027981 */ /* 0x000ea4000c1e1900 */
[----:B--2---:R0:W2:Y:S01]  /*9180*/  I2F.F64 R4, R2 ;  /* 0x0000000200047312 */ /* 0x0040a20000201c00 */
[----:B------:R-:W-:Y:S05]  /*9190*/  BRA `(.L_x_9677) ;  /* 0x0000000c00407947 */ /* 0x000fea0003800000 */
.L_x_9678:
[----:B------:R-:W2:Y:S02]  /*91a0*/  LDG.E.U16 R2, desc[UR36][R2.64] ;  /* 0x0000002402027981 */ /* 0x000ea4000c1e1500 */
[----:B--2---:R0:W2:Y:S01]  /*91b0*/  I2F.F64.S16 R4, R2 ;  /* 0x0000000200047312 */ /* 0x0040a20000101c00 */
[----:B------:R-:W-:Y:S05]  /*91c0*/  BRA `(.L_x_9677) ;  /* 0x0000000c00347947 */ /* 0x000fea0003800000 */
.L_x_9673:
        /* <DEDUP_REMOVED lines=8> */
[----:B--2---:R-:W0:Y:S01]  /*9250*/  F2F.F64.F32 R4, R4 ;  /* 0x0000000400047310 */ /* 0x004e220000201800 */
[----:B------:R-:W-:Y:S05]  /*9260*/  BRA `(.L_x_9677) ;  /* 0x0000000c000c7947 */ /* 0x000fea0003800000 */
.L_x_9681:
[----:B------:R-:W4:Y:S02]  /*9270*/  LDG.E.U16 R0, desc[UR36][R2.64] ;  /* 0x0000002402007981 */ /* 0x000f24000c1e1500 */
[----:B----4-:R-:W-:-:S05]  /*9280*/  HADD2.F32 R0, -RZ, R0.H0_H0 ;  /* 0x20000000ff007230 */ /* 0x010fca0000004100 */
[----:B------:R-:W-:-:S04]  /*9290*/  FMUL.FTZ R0, R0, 1 ;  /* 0x3f80000000007820 */ /* 0x000fc80000410000 */
[----:B--2---:R0:W2:Y:S01]  /*92a0*/  F2F.F64.F32 R4, R0 ;  /* 0x0000000000047310 */ /* 0x0040a20000201800 */
[----:B------:R-:W-:Y:S05]  /*92b0*/  BRA `(.L_x_9677) ;  /* 0x0000000800f87947 */ /* 0x000fea0003800000 */
.L_x_9680:
        /* <DEDUP_REMOVED lines=10> */
.L_x_9683:
[----:B------:R-:W4:Y:S02]  /*9360*/  LDG.E.U16 R2, desc[UR36][R2.64] ;  /* 0x0000002402027981 */ /* 0x000f24000c1e1500 */
[----:B----4-:R-:W-:-:S05]  /*9370*/  HADD2.F32 R0, -RZ, R2.H0_H0 ;  /* 0x20000002ff007230 */ /* 0x010fca0000004100 */
[----:B------:R-:W-:-:S04]  /*9380*/  FMUL.FTZ R0, R0, 1 ;  /* 0x3f80000000007820 */ /* 0x000fc80000410000 */
[----:B--2---:R0:W2:Y:S01]  /*9390*/  F2F.F64.F32 R4, R0 ;  /* 0x0000000000047310 */ /* 0x0040a20000201800 */
[----:B------:R-:W-:Y:S05]  /*93a0*/  BRA `(.L_x_9677) ;  /* 0x0000000800bc7947 */ /* 0x000fea0003800000 */
.L_x_9682:
[----:B--2---:R0:W5:Y:S01]  /*93b0*/  LDG.E.64 R4, desc[UR36][R2.64] ;  /* 0x0000002402047981 */ /* 0x004162000c1e1b00 */
[----:B------:R-:W-:Y:S05]  /*93c0*/  BRA `(.L_x_9677) ;  /* 0x0000000800b47947 */ /* 0x000fea0003800000 */
.L_x_9672:
        /* <DEDUP_REMOVED lines=11> */
[----:B--2---:R-:W-:Y:S01]  /*9480*/  FSEL R5, RZ, 1.875, !P0 ;  /* 0x3ff00000ff057808 */ /* 0x004fe20004000000 */
[----:B------:R-:W-:Y:S08]  /*9490*/  BRA `(.L_x_9677) ;  /* 0x0000000800807947 */ /* 0x000ff00003800000 */
.L_x_9686:
[----:B--2---:R0:W5:Y:S01]  /*94a0*/  LDG.E.64 R4, desc[UR36][R2.64] ;  /* 0x0000002402047981 */ /* 0x004162000c1e1b00 */
[----:B------:R-:W-:Y:S05]  /*94b0*/  BRA `(.L_x_9677) ;  /* 0x0000000800787947 */ /* 0x000fea0003800000 */
.L_x_9685:
        /* <DEDUP_REMOVED lines=25> */
[----:B------:R-:W-:-:S06]  /*9650*/  FMUL.FTZ R5, R5, 1 ;  /* 0x3f80000005057820 */ /* 0x000fcc0000410000 */
[----:B------:R-:W0:Y:S01]  /*9660*/  F2F.F64.F32 R4, R5 ;  /* 0x0000000500047310 */ /* 0x000e220000201800 */
[----:B------:R-:W-:Y:S05]  /*9670*/  BRA `(.L_x_9677) ;  /* 0x0000000800087947 */ /* 0x000fea0003800000 */
.L_x_9688:
        /* <DEDUP_REMOVED lines=12> */
[----:B------:R-:W-:-:S06]  /*9740*/  FMUL.FTZ R4, R4, 1 ;  /* 0x3f80000004047820 */ /* 0x000fcc0000410000 */
[----:B------:R-:W0:Y:S01]  /*9750*/  F2F.F64.F32 R4, R4 ;  /* 0x0000000400047310 */ /* 0x000e220000201800 */
[----:B------:R-:W-:Y:S05]  /*9760*/  BRA `(.L_x_9677) ;  /* 0x0000000400cc7947 */ /* 0x000fea0003800000 */
.L_x_9687:
[----:B------:R-:W4:Y:S02]  /*9770*/  LDG.E.U16 R0, desc[UR36][R2.64] ;  /* 0x0000002402007981 */ /* 0x000f24000c1e1500 */
[----:B----4-:R-:W-:-:S04]  /*9780*/  IMAD.U32 R0, R0, 0x10000, RZ ;  /* 0x0001000000007824 */ /* 0x010fc800078e00ff */
[----:B------:R-:W-:-:S04]  /*9790*/  FMUL.FTZ R0, R0, 1 ;  /* 0x3f80000000007820 */ /* 0x000fc80000410000 */
[----:B--2---:R0:W2:Y:S01]  /*97a0*/  F2F.F64.F32 R4, R0 ;  /* 0x0000000000047310 */ /* 0x0040a20000201800 */
[----:B------:R-:W-:Y:S05]  /*97b0*/  BRA `(.L_x_9677) ;  /* 0x0000000400b87947 */ /* 0x000fea0003800000 */
.L_x_9684:
        /* <DEDUP_REMOVED lines=11> */
.L_x_9691:
        /* <DEDUP_REMOVED lines=21> */
.L_x_9695:
[----:B------:R-:W-:Y:S05]  /*99c0*/  BSYNC B1 ;  /* 0x0000000000017941 */ /* 0x000fea0003800000 */
.L_x_9694:
[----:B------:R-:W-:Y:S01]  /*99d0*/  LEA R3, R0, 0x3b800000, 0x17 ;  /* 0x3b80000000037811 */ /* 0x000fe200078eb8ff */
[----:B------:R-:W-:-:S05]  /*99e0*/  IMAD.SHL.U32 R0, R2, 0x100000, RZ ;  /* 0x0010000002007824 */ /* 0x000fca00078e00ff */
[----:B------:R-:W-:-:S07]  /*99f0*/  LOP3.LUT R0, R3, R0, R4, 0xfe, !PT ;  /* 0x0000000003007212 */ /* 0x000fce00078efe04 */
.L_x_9693:
[----:B------:R-:W-:Y:S05]  /*9a00*/  BSYNC B0 ;  /* 0x0000000000007941 */ /* 0x000fea0003800000 */
.L_x_9692:
[----:B------:R-:W-:-:S04]  /*9a10*/  FMUL.FTZ R0, R0, 1 ;  /* 0x3f80000000007820 */ /* 0x000fc80000410000 */
[----:B--2---:R0:W2:Y:S01]  /*9a20*/  F2F.F64.F32 R4, R0 ;  /* 0x0000000000047310 */ /* 0x0040a20000201800 */
[----:B------:R-:W-:Y:S05]  /*9a30*/  BRA `(.L_x_9677) ;  /* 0x0000000400187947 */ /* 0x000fea0003800000 */
.L_x_9690:
[----:B------:R-:W4:Y:S01]  /*9a40*/  LDG.E.U8 R2, desc[UR36][R2.64] ;  /* 0x0000002402027981 */ /* 0x000f22000c1e1100 */
[----:B------:R-:W-:Y:S01]  /*9a50*/  BSSY B0, `(.L_x_9696) ;  /* 0x0000018000007945 */ /* 0x000fe20003800000 */
[----:B------:R-:W-:Y:S01]  /*9a60*/  HFMA2.MMA R0, -RZ, RZ, 0, 0 ;  /* 0x00000000ff007435 */ /* 0x000fe200000001ff */
        /* <DEDUP_REMOVED lines=18> */
.L_x_9699:
[----:B------:R-:W-:Y:S05]  /*9b90*/  BSYNC B1 ;  /* 0x0000000000017941 */ /* 0x000fea0003800000 */
.L_x_9698:
[----:B------:R-:W-:Y:S01]  /*9ba0*/  LEA R3, R0, 0x37800000, 0x17 ;  /* 0x3780000000037811 */ /* 0x000fe200078eb8ff */
[----:B------:R-:W-:-:S05]  /*9bb0*/  IMAD.SHL.U32 R0, R2, 0x200000, RZ ;  /* 0x0020000002007824 */ /* 0x000fca00078e00ff */
[----:B------:R-:W-:-:S07]  /*9bc0*/  LOP3.LUT R0, R3, R0, R4, 0xfe, !PT ;  /* 0x0000000003007212 */ /* 0x000fce00078efe04 */
.L_x_9697:
[----:B------:R-:W-:Y:S05]  /*9bd0*/  BSYNC B0 ;  /* 0x0000000000007941 */ /* 0x000fea0003800000 */
.L_x_9696:
[----:B------:R-:W-:-:S04]  /*9be0*/  FMUL.FTZ R0, R0, 1 ;  /* 0x3f80000000007820 */ /* 0x000fc80000410000 */
[----:B--2---:R0:W2:Y:S01]  /*9bf0*/  F2F.F64.F32 R4, R0 ;  /* 0x0000000000047310 */ /* 0x0040a20000201800 */
[----:B------:R-:W-:Y:S05]  /*9c00*/  BRA `(.L_x_9677) ;  /* 0x0000000000a47947 */ /* 0x000fea0003800000 */
.L_x_9689:
        /* <DEDUP_REMOVED lines=14> */
.L_x_9703:
[----:B------:R-:W-:Y:S05]  /*9cf0*/  BSYNC B0 ;  /* 0x0000000000007941 */ /* 0x000fea0003800000 */
.L_x_9702:
[----:B------:R-:W-:-:S04]  /*9d00*/  FMUL.FTZ R0, R0, 1 ;  /* 0x3f80000000007820 */ /* 0x000fc80000410000 */
[----:B--2---:R0:W2:Y:S01]  /*9d10*/  F2F.F64.F32 R4, R0 ;  /* 0x0000000000047310 */ /* 0x0040a20000201800 */
[----:B------:R-:W-:Y:S05]  /*9d20*/  BRA `(.L_x_9677) ;  /* 0x00000000005c7947 */ /* 0x000fea0003800000 */
.L_x_9676:
        /* <DEDUP_REMOVED lines=16> */
.L_x_9704:
[----:B------:R-:W-:Y:S01]  /*9e30*/  CS2R R4, SRZ ;  /* 0x0000000000047805 */ /* 0x000fe2000001ff00 */
[----:B------:R-:W-:Y:S06]  /*9e40*/  BRA `(.L_x_9677) ;  /* 0x0000000000147947 */ /* 0x000fec0003800000 */
.L_x_9701:
[----:B--2---:R-:W2:Y:S02]  /*9e50*/  LDG.E.64 R4, desc[UR36][R2.64] ;  /* 0x0000002402047981 */ /* 0x004ea4000c1e1b00 */
[----:B--2---:R-:W0:Y:S01]  /*9e60*/  I2F.F64.U64 R4, R4 ;  /* 0x0000000400047312 */ /* 0x004e220000301800 */
[----:B------:R-:W-:Y:S05]  /*9e70*/  BRA `(.L_x_9677) ;  /* 0x0000000000087947 */ /* 0x000fea0003800000 */
.L_x_9700:
[----:B------:R-:W2:Y:S02]  /*9e80*/  LDG.E R2, desc[UR36][R2.64] ;  /* 0x0000002402027981 */ /* 0x000ea4000c1e1900 */
[----:B--2---:R0:W2:Y:S02]  /*9e90*/  I2F.F64.U32 R4, R2 ;  /* 0x0000000200047312 */ /* 0x0040a40000201800 */
.L_x_9677:
[----:B0----5:R-:W-:Y:S01]  /*9ea0*/  DADD R2, -R22, 1 ;  /* 0x3ff0000016027429 */ /* 0x021fe20000000100 */
[----:B------:R-:W-:Y:S01]  /*9eb0*/  UMOV UR4, 0x80000000 ;  /* 0x8000000000047882 */ /* 0x000fe20000000000 */
[----:B------:R-:W-:Y:S01]  /*9ec0*/  UMOV UR5, 0x3d719799 ;  /* 0x3d71979900057882 */ /* 0x000fe20000000000 */
[----:B--2-4-:R-:W-:Y:S01]  /*9ed0*/  DADD R4, -R4, R22 ;  /* 0x0000000004047229 */ /* 0x014fe20000000116 */
[----:B------:R-:W-:Y:S01]  /*9ee0*/  UMOV UR6, UR5 ;  /* 0x0000000500067c82 */ /* 0x000fe20008000000 */
[----:B------:R-:W-:Y:S01]  /*9ef0*/  BSSY B0, `(.L_x_9705) ;  /* 0x000001d000007945 */ /* 0x000fe20003800000 */
[----:B------:R-:W-:Y:S02]  /*9f00*/  IMAD.U32 R6, RZ, RZ, UR6 ;  /* 0x00000006ff067e24 */ /* 0x000fe4000f8e00ff */
[----:B------:R-:W-:-:S03]  /*9f10*/  DMUL R2, R2, R22 ;  /* 0x0000001602027228 */ /* 0x000fc60000000000 */
[----:B-1-3--:R-:W-:-:S05]  /*9f20*/  DMUL R10, R4, R24 ;  /* 0x00000018040a7228 */ /* 0x00afca0000000000 */
        /* <DEDUP_REMOVED lines=21> */
[----:B------:R-:W-:Y:S01]  /*a080*/  MOV R14, 0xa0c0 ;  /* 0x0000a0c0000e7802 */ /* 0x000fe20000000f00 */
[----:B------:R-:W-:Y:S02]  /*a090*/  IMAD.MOV.U32 R4, RZ, RZ, R2 ;  /* 0x000000ffff047224 */ /* 0x000fe400078e0002 */
[----:B------:R-:W-:-:S07]  /*a0a0*/  IMAD.MOV.U32 R5, RZ, RZ, R3 ;  /* 0x000000ffff057224 */ /* 0x000fce00078e0003 */
[----:B------:R-:W-:Y:S05]  /*a0b0*/  CALL.REL.NOINC `($__internal_13_$__cuda_sm20_div_rn_f64_full) ;  /* 0x000000c000a87944 */ /* 0x000fea0003c00000 */
.L_x_9706:
[----:B------:R-:W-:Y:S05]  /*a0c0*/  BSYNC B0 ;  /* 0x0000000000007941 */ /* 0x000fea0003800000 */
.L_x_9705:
        /* <DEDUP_REMOVED lines=15> */
.L_x_9710:
[----:B------:R-:W0:Y:S02]  /*a1c0*/  F2I.S64.F64.TRUNC R4, R4 ;  /* 0x0000000400047311 */ /* 0x000e24000030d900 */
[----:B0-----:R-:W-:-:S05]  /*a1d0*/  IMAD.MOV.U32 R3, RZ, RZ, R4 ;  /* 0x000000ffff037224 */ /* 0x001fca00078e0004 */
[----:B------:R0:W-:Y:S01]  /*a1e0*/  STG.E.U8 desc[UR36][R16.64], R3 ;  /* 0x0000000310007986 */ /* 0x0001e2000c101124 */
[----:B------:R-:W-:Y:S05]  /*a1f0*/  BRA `(.L_x_9712) ;  /* 0x0000000c00f87947 */ /* 0x000fea0003800000 */
.L_x_9709:
        /* <DEDUP_REMOVED lines=9> */
.L_x_9714:
[----:B------:R-:W0:Y:S02]  /*a290*/  F2I.F64.TRUNC R5, R4 ;  /* 0x0000000400057311 */ /* 0x000e24000030d100 */
[----:B0-----:R0:W-:Y:S01]  /*a2a0*/  STG.E desc[UR36][R16.64], R5 ;  /* 0x0000000510007986 */ /* 0x0011e2000c101924 */
[----:B------:R-:W-:Y:S05]  /*a2b0*/  BRA `(.L_x_9712) ;  /* 0x0000000c00c87947 */ /* 0x000fea0003800000 */
.L_x_9713:
[----:B------:R-:W0:Y:S02]  /*a2c0*/  F2I.F64.TRUNC R5, R4 ;  /* 0x0000000400057311 */ /* 0x000e24000030d100 */
[----:B0-----:R0:W-:Y:S01]  /*a2d0*/  STG.E.U16 desc[UR36][R16.64], R5 ;  /* 0x0000000510007986 */ /* 0x0011e2000c101524 */
[----:B------:R-:W-:Y:S05]  /*a2e0*/  BRA `(.L_x_9712) ;  /* 0x0000000c00bc7947 */ /* 0x000fea0003800000 */
.L_x_9708:
        /* <DEDUP_REMOVED lines=13> */
.L_x_9716:
        /* <DEDUP_REMOVED lines=8> */
.L_x_9715:
        /* <DEDUP_REMOVED lines=14> */
.L_x_9718:
        /* <DEDUP_REMOVED lines=9> */
.L_x_9717:
[----:B------:R0:W-:Y:S01]  /*a5b0*/  STG.E.64 desc[UR36][R16.64], R4 ;  /* 0x0000000410007986 */ /* 0x0001e2000c101b24 */
[----:B------:R-:W-:Y:S05]  /*a5c0*/  BRA `(.L_x_9712) ;  /* 0x0000000c00047947 */ /* 0x000fea0003800000 */
.L_x_9707:
        /* <DEDUP_REMOVED lines=12> */
.L_x_9721:
[----:B------:R-:W-:-:S05]  /*a690*/  CS2R R6, SRZ ;  /* 0x0000000000067805 */ /* 0x000fca000001ff00 */
[----:B------:R0:W-:Y:S01]  /*a6a0*/  STG.E.128 desc[UR36][R16.64], R4 ;  /* 0x0000000410007986 */ /* 0x0001e2000c101d24 */
[----:B------:R-:W-:Y:S05]  /*a6b0*/  BRA `(.L_x_9712) ;  /* 0x0000000800c87947 */ /* 0x000fea0003800000 */
.L_x_9720:
        /* <DEDUP_REMOVED lines=25> */
.L_x_9725:
[----:B------:R-:W-:Y:S05]  /*a850*/  BSYNC B0 ;  /* 0x0000000000007941 */ /* 0x000fea0003800000 */
.L_x_9724:
[----:B------:R-:W-:-:S05]  /*a860*/  LOP3.LUT R3, R0, R3, RZ, 0xfc, !PT ;  /* 0x0000000300037212 */ /* 0x000fca00078efcff */
[----:B------:R0:W-:Y:S01]  /*a870*/  STG.E.U8 desc[UR36][R16.64], R3 ;  /* 0x0000000310007986 */ /* 0x0001e2000c101124 */
[----:B------:R-:W-:Y:S05]  /*a880*/  BRA `(.L_x_9712) ;  /* 0x0000000800547947 */ /* 0x000fea0003800000 */
.L_x_9723:
        /* <DEDUP_REMOVED lines=17> */
.L_x_9727:
[----:B------:R-:W-:Y:S01]  /*a9a0*/  IMAD.MOV.U32 R0, RZ, RZ, 0x7f ;  /* 0x0000007fff007424 */ /* 0x000fe200078e00ff */
[----:B------:R-:W-:-:S04]  /*a9b0*/  ISETP.GT.U32.AND P0, PT, R2, 0x7f800000, PT ;  /* 0x7f8000000200780c */ /* 0x000fc80003f04070 */
[----:B------:R-:W-:-:S09]  /*a9c0*/  SEL R0, R0, 0x7c, P0 ;  /* 0x0000007c00007807 */ /* 0x000fd20000000000 */
.L_x_9728:
[----:B------:R-:W-:Y:S05]  /*a9d0*/  BSYNC B0 ;  /* 0x0000000000007941 */ /* 0x000fea0003800000 */
.L_x_9726:
[----:B------:R-:W-:-:S04]  /*a9e0*/  LOP3.LUT R2, R3, 0x80000000, RZ, 0xc0, !PT ;  /* 0x8000000003027812 */ /* 0x000fc800078ec0ff */
[----:B------:R-:W-:-:S04]  /*a9f0*/  SHF.R.U32.HI R3, RZ, 0x18, R2 ;  /* 0x00000018ff037819 */ /* 0x000fc80000011602 */
[----:B------:R-:W-:-:S05]  /*aa00*/  LOP3.LUT R3, R0, R3, RZ, 0xfc, !PT ;  /* 0x0000000300037212 */ /* 0x000fca00078efcff */
[----:B------:R0:W-:Y:S01]  /*aa10*/  STG.E.U8 desc[UR36][R16.64], R3 ;  /* 0x0000000310007986 */ /* 0x0001e2000c101124 */
[----:B------:R-:W-:Y:S05]  /*aa20*/  BRA `(.L_x_9712) ;  /* 0x0000000400ec7947 */ /* 0x000fea0003800000 */
.L_x_9722:
        /* <DEDUP_REMOVED lines=8> */
.L_x_9719:
        /* <DEDUP_REMOVED lines=11> */
.L_x_9731:
        /* <DEDUP_REMOVED lines=21> */
.L_x_9734:
[----:B------:R-:W-:-:S04]  /*acb0*/  LOP3.LUT R2, R3, 0x80000000, RZ, 0xc0, !PT ;  /* 0x8000000003027812 */ /* 0x000fc800078ec0ff */
[----:B------:R-:W-:-:S04]  /*acc0*/  SHF.R.U32.HI R3, RZ, 0x18, R2 ;  /* 0x00000018ff037819 */ /* 0x000fc80000011602 */
[----:B------:R-:W-:-:S04]  /*acd0*/  LOP3.LUT R0, R0, R3, RZ, 0xfc, !PT ;  /* 0x0000000300007212 */ /* 0x000fc800078efcff */
[----:B------:R-:W-:-:S07]  /*ace0*/  PRMT R8, R0, 0x7610, R8 ;  /* 0x0000761000087816 */ /* 0x000fce0000000008 */
.L_x_9733:
[----:B------:R-:W-:Y:S05]  /*acf0*/  BSYNC B0 ;  /* 0x0000000000007941 */ /* 0x000fea0003800000 */
.L_x_9732:
[----:B------:R0:W-:Y:S01]  /*ad00*/  STG.E.U8 desc[UR36][R16.64], R8 ;  /* 0x0000000810007986 */ /* 0x0001e2000c101124 */
[----:B------:R-:W-:Y:S05]  /*ad10*/  BRA `(.L_x_9712) ;  /* 0x0000000400307947 */ /* 0x000fea0003800000 */
.L_x_9730:
        /* <DEDUP_REMOVED lines=21> */
.L_x_9737:
[----:B------:R-:W-:-:S04]  /*ae70*/  LOP3.LUT R2, R3, 0x80000000, RZ, 0xc0, !PT ;  /* 0x8000000003027812 */ /* 0x000fc800078ec0ff */
[----:B------:R-:W-:-:S04]  /*ae80*/  SHF.R.U32.HI R3, RZ, 0x18, R2 ;  /* 0x00000018ff037819 */ /* 0x000fc80000011602 */
[----:B------:R-:W-:-:S04]  /*ae90*/  LOP3.LUT R0, R0, R3, RZ, 0xfc, !PT ;  /* 0x0000000300007212 */ /* 0x000fc800078efcff */
[----:B------:R-:W-:-:S07]  /*aea0*/  PRMT R8, R0, 0x7610, R8 ;  /* 0x0000761000087816 */ /* 0x000fce0000000008 */
.L_x_9736:
[----:B------:R-:W-:Y:S05]  /*aeb0*/  BSYNC B0 ;  /* 0x0000000000007941 */ /* 0x000fea0003800000 */
.L_x_9735:
[----:B------:R3:W-:Y:S01]  /*aec0*/  STG.E.U8 desc[UR36][R16.64], R8 ;  /* 0x0000000810007986 */ /* 0x0007e2000c101124 */
[----:B------:R-:W-:Y:S05]  /*aed0*/  BRA `(.L_x_9712) ;  /* 0x0000000000c07947 */ /* 0x000fea0003800000 */
.L_x_9729:
        /* <DEDUP_REMOVED lines=26> */
.L_x_9711:
        /* <DEDUP_REMOVED lines=16> */
.L_x_9740:
[----:B------:R-:W-:Y:S05]  /*b180*/  BRA `(.L_x_9712) ;  /* 0x0000000000147947 */ /* 0x000fea0003800000 */
.L_x_9739:
[----:B------:R-:W0:Y:S02]  /*b190*/  F2I.U64.F64.TRUNC R4, R4 ;  /* 0x0000000400047311 */ /* 0x000e24000030d800 */
[----:B0-----:R2:W-:Y:S01]  /*b1a0*/  STG.E.64 desc[UR36][R16.64], R4 ;  /* 0x0000000410007986 */ /* 0x0015e2000c101b24 */
[----:B------:R-:W-:Y:S05]  /*b1b0*/  BRA `(.L_x_9712) ;  /* 0x0000000000087947 */ /* 0x000fea0003800000 */
.L_x_9738:
[----:B------:R-:W0:Y:S02]  /*b1c0*/  F2I.U32.F64.TRUNC R5, R4 ;  /* 0x0000000400057311 */ /* 0x000e24000030d000 */
[----:B0-----:R0:W-:Y:S02]  /*b1d0*/  STG.E desc[UR36][R16.64], R5 ;  /* 0x0000000510007986 */ /* 0x0011e4000c101924 */
.L_x_9712:
[----:B------:R-:W-:-:S07]  /*b1e0*/  VIADD R19, R19, 0x80 ;  /* 0x0000008013137836 */ /* 0x000fce0000000000 */
.L_x_9604:
[----:B------:R-:W-:Y:S05]  /*b1f0*/  BSYNC B6 ;  /* 0x0000000000067941 */ /* 0x000fea0003800000 */
.L_x_9603:
        /* <DEDUP_REMOVED lines=384> */
.L_x_9743:
        /* <DEDUP_REMOVED lines=21> */
.L_x_9747:
[----:B------:R-:W2:Y:S02]  /*cb50*/  LDG.E.U8 R2, desc[UR36][R2.64] ;  /* 0x0000002402027981 */ /* 0x000ea4000c1e1100 */
[----:B--2---:R0:W1:Y:S01]  /*cb60*/  I2F.F64.U16 R24, R2 ;  /* 0x0000000200187312 */ /* 0x0040620000101800 */
[----:B------:R-:W-:Y:S05]  /*cb70*/  BRA `(.L_x_9749) ;  /* 0x0000000c00707947 */ /* 0x000fea0003800000 */
.L_x_9746:
        /* <DEDUP_REMOVED lines=9> */
.L_x_9751:
[----:B------:R-:W2:Y:S02]  /*cc10*/  LDG.E R2, desc[UR36][R2.64] ;  /* 0x0000002402027981 */ /* 0x000ea4000c1e1900 */
[----:B--2---:R0:W1:Y:S01]  /*cc20*/  I2F.F64 R24, R2 ;  /* 0x0000000200187312 */ /* 0x0040620000201c00 */
[----:B------:R-:W-:Y:S05]  /*cc30*/  BRA `(.L_x_9749) ;  /* 0x0000000c00407947 */ /* 0x000fea0003800000 */
.L_x_9750:
[----:B------:R-:W2:Y:S02]  /*cc40*/  LDG.E.U16 R2, desc[UR36][R2.64] ;  /* 0x0000002402027981 */ /* 0x000ea4000c1e1500 */
[----:B--2---:R0:W1:Y:S01]  /*cc50*/  I2F.F64.S16 R24, R2 ;  /* 0x0000000200187312 */ /* 0x0040620000101c00 */
[----:B------:R-:W-:Y:S05]  /*cc60*/  BRA `(.L_x_9749) ;  /* 0x0000000c00347947 */ /* 0x000fea0003800000 */
.L_x_9745:
        /* <DEDUP_REMOVED lines=10> */
.L_x_9753:
[----:B------:R-:W2:Y:S02]  /*cd10*/  LDG.E.U16 R0, desc[UR36][R2.64] ;  /* 0x0000002402007981 */ /* 0x000ea4000c1e1500 */
[----:B--2---:R-:W-:-:S05]  /*cd20*/  HADD2.F32 R0, -RZ, R0.H0_H0 ;  /* 0x20000000ff007230 */ /* 0x004fca0000004100 */
[----:B------:R-:W-:-:S04]  /*cd30*/  FMUL.FTZ R0, R0, 1 ;  /* 0x3f80000000007820 */ /* 0x000fc80000410000 */
[----:B------:R0:W1:Y:S01]  /*cd40*/  F2F.F64.F32 R24, R0 ;  /* 0x0000000000187310 */ /* 0x0000620000201800 */
[----:B------:R-:W-:Y:S05]  /*cd50*/  BRA `(.L_x_9749) ;  /* 0x0000000800f87947 */ /* 0x000fea0003800000 */
.L_x_9752:
        /* <DEDUP_REMOVED lines=10> */
.L_x_9755:
[----:B------:R-:W2:Y:S02]  /*ce00*/  LDG.E.U16 R2, desc[UR36][R2.64] ;  /* 0x0000002402027981 */ /* 0x000ea4000c1e1500 */
[----:B--2---:R-:W-:-:S05]  /*ce10*/  HADD2.F32 R0, -RZ, R2.H0_H0 ;  /* 0x20000002ff007230 */ /* 0x004fca0000004100 */
[----:B------:R-:W-:-:S04]  /*ce20*/  FMUL.FTZ R0, R0, 1 ;  /* 0x3f80000000007820 */ /* 0x000fc80000410000 */
[----:B------:R0:W1:Y:S01]  /*ce30*/  F2F.F64.F32 R24, R0 ;  /* 0x0000000000187310 */ /* 0x0000620000201800 */
[----:B------:R-:W-:Y:S05]  /*ce40*/  BRA `(.L_x_9749) ;  /* 0x0000000800bc7947 */ /* 0x000fea0003800000 */
.L_x_9754:
[----:B------:R0:W5:Y:S01]  /*ce50*/  LDG.E.64 R24, desc[UR36][R2.64] ;  /* 0x0000002402187981 */ /* 0x000162000c1e1b00 */
[----:B------:R-:W-:Y:S05]  /*ce60*/  BRA `(.L_x_9749) ;  /* 0x0000000800b47947 */ /* 0x000fea0003800000 */
.L_x_9744:
        /* <DEDUP_REMOVED lines=13> */
.L_x_9758:
[----:B------:R0:W5:Y:S01]  /*cf40*/  LDG.E.64 R24, desc[UR36][R2.64] ;  /* 0x0000002402187981 */ /* 0x000162000c1e1b00 */
[----:B------:R-:W-:Y:S05]  /*cf50*/  BRA `(.L_x_9749) ;  /* 0x0000000800787947 */ /* 0x000fea0003800000 */
.L_x_9757:
        /* <DEDUP_REMOVED lines=28> */
.L_x_9760:
        /* <DEDUP_REMOVED lines=15> */
.L_x_9759:
[----:B------:R-:W2:Y:S02]  /*d210*/  LDG.E.U16 R0, desc[UR36][R2.64] ;  /* 0x0000002402007981 */ /* 0x000ea4000c1e1500 */
[----:B--2---:R-:W-:-:S04]  /*d220*/  IMAD.U32 R0, R0, 0x10000, RZ ;  /* 0x0001000000007824 */ /* 0x004fc800078e00ff */
[----:B------:R-:W-:-:S04]  /*d230*/  FMUL.FTZ R0, R0, 1 ;  /* 0x3f80000000007820 */ /* 0x000fc80000410000 */
[----:B------:R0:W1:Y:S01]  /*d240*/  F2F.F64.F32 R24, R0 ;  /* 0x0000000000187310 */ /* 0x0000620000201800 */
[----:B------:R-:W-:Y:S05]  /*d250*/  BRA `(.L_x_9749) ;  /* 0x0000000400b87947 */ /* 0x000fea0003800000 */
.L_x_9756:
        /* <DEDUP_REMOVED lines=9> */
[----:B--2---:R2:W3:Y:S01]  /*d2f0*/  I2F.F64.U16 R24, R2 ;  /* 0x0000000200187312 */ /* 0x0044e20000101800 */
[----:B------:R-:W-:Y:S05]  /*d300*/  BRA `(.L_x_9749) ;  /* 0x00000004008c7947 */ /* 0x000fea0003800000 */
.L_x_9763:
        /* <DEDUP_REMOVED lines=21> */
.L_x_9767:
[----:B------:R-:W-:Y:S05]  /*d460*/  BSYNC B1 ;  /* 0x0000000000017941 */ /* 0x000fea0003800000 */
.L_x_9766:
[----:B------:R-:W-:Y:S01]  /*d470*/  LEA R3, R0, 0x3b800000, 0x17 ;  /* 0x3b80000000037811 */ /* 0x000fe200078eb8ff */
[----:B------:R-:W-:-:S05]  /*d480*/  IMAD.SHL.U32 R0, R2, 0x100000, RZ ;  /* 0x0010000002007824 */ /* 0x000fca00078e00ff */
[----:B------:R-:W-:-:S07]  /*d490*/  LOP3.LUT R0, R3, R0, R4, 0xfe, !PT ;  /* 0x0000000003007212 */ /* 0x000fce00078efe04 */
.L_x_9765:
[----:B------:R-:W-:Y:S05]  /*d4a0*/  BSYNC B0 ;  /* 0x0000000000007941 */ /* 0x000fea0003800000 */
.L_x_9764:
[----:B------:R-:W-:-:S04]  /*d4b0*/  FMUL.FTZ R0, R0, 1 ;  /* 0x3f80000000007820 */ /* 0x000fc80000410000 */
[----:B------:R4:W0:Y:S01]  /*d4c0*/  F2F.F64.F32 R24, R0 ;  /* 0x0000000000187310 */ /* 0x0008220000201800 */
[----:B------:R-:W-:Y:S05]  /*d4d0*/  BRA `(.L_x_9749) ;  /* 0x0000000400187947 */ /* 0x000fea0003800000 */
.L_x_9762:
        /* <DEDUP_REMOVED lines=21> */
.L_x_9771:
[----:B------:R-:W-:Y:S05]  /*d630*/  BSYNC B1 ;  /* 0x0000000000017941 */ /* 0x000fea0003800000 */
.L_x_9770:
[----:B------:R-:W-:Y:S01]  /*d640*/  LEA R3, R0, 0x37800000, 0x17 ;  /* 0x3780000000037811 */ /* 0x000fe200078eb8ff */
[----:B------:R-:W-:-:S05]  /*d650*/  IMAD.SHL.U32 R0, R2, 0x200000, RZ ;  /* 0x0020000002007824 */ /* 0x000fca00078e00ff */
[----:B------:R-:W-:-:S07]  /*d660*/  LOP3.LUT R0, R3, R0, R4, 0xfe, !PT ;  /* 0x0000000003007212 */ /* 0x000fce00078efe04 */
.L_x_9769:
[----:B------:R-:W-:Y:S05]  /*d670*/  BSYNC B0 ;  /* 0x0000000000007941 */ /* 0x000fea0003800000 */
.L_x_9768:
[----:B------:R-:W-:-:S04]  /*d680*/  FMUL.FTZ R0, R0, 1 ;  /* 0x3f80000000007820 */ /* 0x000fc80000410000 */
[----:B------:R0:W1:Y:S01]  /*d690*/  F2F.F64.F32 R24, R0 ;  /* 0x0000000000187310 */ /* 0x0000620000201800 */
[----:B------:R-:W-:Y:S05]  /*d6a0*/  BRA `(.L_x_9749) ;  /* 0x0000000000a47947 */ /* 0x000fea0003800000 */
.L_x_9761:
        /* <DEDUP_REMOVED lines=14> */
.L_x_9775:
[----:B------:R-:W-:Y:S05]  /*d790*/  BSYNC B0 ;  /* 0x0000000000007941 */ /* 0x000fea0003800000 */
.L_x_9774:
[----:B------:R-:W-:-:S04]  /*d7a0*/  FMUL.FTZ R0, R0, 1 ;  /* 0x3f80000000007820 */ /* 0x000fc80000410000 */
[----:B------:R0:W1:Y:S01]  /*d7b0*/  F2F.F64.F32 R24, R0 ;  /* 0x0000000000187310 */ /* 0x0000620000201800 */
[----:B------:R-:W-:Y:S05]  /*d7c0*/  BRA `(.L_x_9749) ;  /* 0x00000000005c7947 */ /* 0x000fea0003800000 */
.L_x_9748:
        /* <DEDUP_REMOVED lines=16> */
.L_x_9776:
[----:B------:R-:W-:Y:S01]  /*d8d0*/  CS2R R24, SRZ ;  /* 0x0000000000187805 */ /* 0x000fe2000001ff00 */
[----:B------:R-:W-:Y:S06]  /*d8e0*/  BRA `(.L_x_9749) ;  /* 0x0000000000147947 */ /* 0x000fec0003800000 */
.L_x_9773:
[----:B------:R-:W2:Y:S02]  /*d8f0*/  LDG.E.64 R24, desc[UR36][R2.64] ;  /* 0x0000002402187981 */ /* 0x000ea4000c1e1b00 */
[----:B--2---:R-:W0:Y:S01]  /*d900*/  I2F.F64.U64 R24, R24 ;  /* 0x0000001800187312 */ /* 0x004e220000301800 */
[----:B------:R-:W-:Y:S05]  /*d910*/  BRA `(.L_x_9749) ;  /* 0x0000000000087947 */ /* 0x000fea0003800000 */
.L_x_9772:
[----:B------:R-:W2:Y:S02]  /*d920*/  LDG.E R2, desc[UR36][R2.64] ;  /* 0x0000002402027981 */ /* 0x000ea4000c1e1900 */
[----:B--2---:R0:W1:Y:S02]  /*d930*/  I2F.F64.U32 R24, R2 ;  /* 0x0000000200187312 */ /* 0x0040640000201800 */
.L_x_9749:
[----:B0-----:R-:W4:Y:S01]  /*d940*/  LDC.U8 R4, c[0x0][0x4fb] ;  /* 0x00013ec0ff047b82 */ /* 0x001f220000000000 */
[----:B------:R-:W-:Y:S02]  /*d950*/  ULDC.64 UR4, c[0x0][0x4e8] ;  /* 0x00013a0000047ab9 */ /* 0x000fe40000000a00 */
[----:B--2---:R-:W-:-:S05]  /*d960*/  IADD3 R2, P0, R22, UR4, RZ ;  /* 0x0000000416027c10 */ /* 0x004fca000ff1e0ff */
        /* <DEDUP_REMOVED lines=15> */
.L_x_9780:
[----:B------:R-:W2:Y:S02]  /*da60*/  LDG.E.U8 R2, desc[UR36][R2.64] ;  /* 0x0000002402027981 */ /* 0x000ea4000c1e1100 */
[----:B--2---:R0:W2:Y:S01]  /*da70*/  I2F.F64.U16 R22, R2 ;  /* 0x0000000200167312 */ /* 0x0040a20000101800 */
[----:B------:R-:W-:Y:S05]  /*da80*/  BRA `(.L_x_9782) ;  /* 0x0000000c00707947 */ /* 0x000fea0003800000 */
.L_x_9779:
        /* <DEDUP_REMOVED lines=9> */
.L_x_9784:
[----:B------:R-:W2:Y:S02]  /*db20*/  LDG.E R2, desc[UR36][R2.64] ;  /* 0x0000002402027981 */ /* 0x000ea4000c1e1900 */
[----:B--2---:R0:W2:Y:S01]  /*db30*/  I2F.F64 R22, R2 ;  /* 0x0000000200167312 */ /* 0x0040a20000201c00 */
[----:B------:R-:W-:Y:S05]  /*db40*/  BRA `(.L_x_9782) ;  /* 0x0000000c00407947 */ /* 0x000fea0003800000 */
.L_x_9783:
[----:B------:R-:W2:Y:S02]  /*db50*/  LDG.E.U16 R2, desc[UR36][R2.64] ;  /* 0x0000002402027981 */ /* 0x000ea4000c1e1500 */
[----:B--2---:R0:W2:Y:S01]  /*db60*/  I2F.F64.S16 R22, R2 ;  /* 0x0000000200167312 */ /* 0x0040a20000101c00 */
[----:B------:R-:W-:Y:S05]  /*db70*/  BRA `(.L_x_9782) ;  /* 0x0000000c00347947 */ /* 0x000fea0003800000 */
.L_x_9778:
        /* <DEDUP_REMOVED lines=10> */
.L_x_9786:
[----:B------:R-:W2:Y:S02]  /*dc20*/  LDG.E.U16 R0, desc[UR36][R2.64] ;  /* 0x0000002402007981 */ /* 0x000ea4000c1e1500 */
[----:B--2---:R-:W-:-:S05]  /*dc30*/  HADD2.F32 R0, -RZ, R0.H0_H0 ;  /* 0x20000000ff007230 */ /* 0x004fca0000004100 */
[----:B------:R-:W-:-:S04]  /*dc40*/  FMUL.FTZ R0, R0, 1 ;  /* 0x3f80000000007820 */ /* 0x000fc80000410000 */
[----:B------:R0:W2:Y:S01]  /*dc50*/  F2F.F64.F32 R22, R0 ;  /* 0x0000000000167310 */ /* 0x0000a20000201800 */
[----:B------:R-:W-:Y:S05]  /*dc60*/  BRA `(.L_x_9782) ;  /* 0x0000000800f87947 */ /* 0x000fea0003800000 */
.L_x_9785:
        /* <DEDUP_REMOVED lines=10> */
.L_x_9788:
[----:B------:R-:W2:Y:S02]  /*dd10*/  LDG.E.U16 R2, desc[UR36][R2.64] ;  /* 0x0000002402027981 */ /* 0x000ea4000c1e1500 */
[----:B--2---:R-:W-:-:S05]  /*dd20*/  HADD2.F32 R0, -RZ, R2.H0_H0 ;  /* 0x20000002ff007230 */ /* 0x004fca0000004100 */
[----:B------:R-:W-:-:S04]  /*dd30*/  FMUL.FTZ R0, R0, 1 ;  /* 0x3f80000000007820 */ /* 0x000fc80000410000 */
[----:B------:R4:W0:Y:S01]  /*dd40*/  F2F.F64.F32 R22, R0 ;  /* 0x0000000000167310 */ /* 0x0008220000201800 */
[----:B------:R-:W-:Y:S05]  /*dd50*/  BRA `(.L_x_9782) ;  /* 0x0000000800bc7947 */ /* 0x000fea0003800000 */
.L_x_9787:
[----:B------:R0:W5:Y:S01]  /*dd60*/  LDG.E.64 R22, desc[UR36][R2.64] ;  /* 0x0000002402167981 */ /* 0x000162000c1e1b00 */
[----:B------:R-:W-:Y:S05]  /*dd70*/  BRA `(.L_x_9782) ;  /* 0x0000000800b47947 */ /* 0x000fea0003800000 */
.L_x_9777:
        /* <DEDUP_REMOVED lines=13> */
.L_x_9791:
[----:B------:R0:W5:Y:S01]  /*de50*/  LDG.E.64 R22, desc[UR36][R2.64] ;  /* 0x0000002402167981 */ /* 0x000162000c1e1b00 */
[----:B------:R-:W-:Y:S05]  /*de60*/  BRA `(.L_x_9782) ;  /* 0x0000000800787947 */ /* 0x000fea0003800000 */
.L_x_9790:
        /* <DEDUP_REMOVED lines=28> */
.L_x_9793:
        /* <DEDUP_REMOVED lines=15> */
.L_x_9792:
[----:B------:R-:W2:Y:S02]  /*e120*/  LDG.E.U16 R0, desc[UR36][R2.64] ;  /* 0x0000002402007981 */ /* 0x000ea4000c1e1500 */
[----:B--2---:R-:W-:-:S04]  /*e130*/  IMAD.U32 R0, R0, 0x10000, RZ ;  /* 0x0001000000007824 */ /* 0x004fc800078e00ff */
[----:B------:R-:W-:-:S04]  /*e140*/  FMUL.FTZ R0, R0, 1 ;  /* 0x3f80000000007820 */ /* 0x000fc80000410000 */
[----:B------:R0:W2:Y:S01]  /*e150*/  F2F.F64.F32 R22, R0 ;  /* 0x0000000000167310 */ /* 0x0000a20000201800 */
[----:B------:R-:W-:Y:S05]  /*e160*/  BRA `(.L_x_9782) ;  /* 0x0000000400b87947 */ /* 0x000fea0003800000 */
.L_x_9789:
        /* <DEDUP_REMOVED lines=11> */
.L_x_9796:
        /* <DEDUP_REMOVED lines=21> */
.L_x_9800:
[----:B------:R-:W-:Y:S05]  /*e370*/  BSYNC B1 ;  /* 0x0000000000017941 */ /* 0x000fea0003800000 */
.L_x_9799:
[----:B------:R-:W-:Y:S01]  /*e380*/  LEA R3, R0, 0x3b800000, 0x17 ;  /* 0x3b80000000037811 */ /* 0x000fe200078eb8ff */
[----:B------:R-:W-:-:S05]  /*e390*/  IMAD.SHL.U32 R0, R2, 0x100000, RZ ;  /* 0x0010000002007824 */ /* 0x000fca00078e00ff */
[----:B------:R-:W-:-:S07]  /*e3a0*/  LOP3.LUT R0, R3, R0, R4, 0xfe, !PT ;  /* 0x0000000003007212 */ /* 0x000fce00078efe04 */
.L_x_9798:
[----:B------:R-:W-:Y:S05]  /*e3b0*/  BSYNC B0 ;  /* 0x0000000000007941 */ /* 0x000fea0003800000 */
.L_x_9797:
[----:B------:R-:W-:-:S04]  /*e3c0*/  FMUL.FTZ R0, R0, 1 ;  /* 0x3f80000000007820 */ /* 0x000fc80000410000 */
[----:B------:R0:W2:Y:S01]  /*e3d0*/  F2F.F64.F32 R22, R0 ;  /* 0x0000000000167310 */ /* 0x0000a20000201800 */
[----:B------:R-:W-:Y:S05]  /*e3e0*/  BRA `(.L_x_9782) ;  /* 0x0000000400187947 */ /* 0x000fea0003800000 */
.L_x_9795:
        /* <DEDUP_REMOVED lines=21> */
.L_x_9804:
[----:B------:R-:W-:Y:S05]  /*e540*/  BSYNC B1 ;  /* 0x0000000000017941 */ /* 0x000fea0003800000 */
.L_x_9803:
[----:B------:R-:W-:Y:S01]  /*e550*/  LEA R3, R0, 0x37800000, 0x17 ;  /* 0x3780000000037811 */ /* 0x000fe200078eb8ff */
[----:B------:R-:W-:-:S05]  /*e560*/  IMAD.SHL.U32 R0, R2, 0x200000, RZ ;  /* 0x0020000002007824 */ /* 0x000fca00078e00ff */
[----:B------:R-:W-:-:S07]  /*e570*/  LOP3.LUT R0, R3, R0, R4, 0xfe, !PT ;  /* 0x0000000003007212 */ /* 0x000fce00078efe04 */
.L_x_9802:
[----:B------:R-:W-:Y:S05]  /*e580*/  BSYNC B0 ;  /* 0x0000000000007941 */ /* 0x000fea0003800000 */
.L_x_9801:
[----:B------:R-:W-:-:S04]  /*e590*/  FMUL.FTZ R0, R0, 1 ;  /* 0x3f80000000007820 */ /* 0x000fc80000410000 */
[----:B------:R0:W2:Y:S01]  /*e5a0*/  F2F.F64.F32 R22, R0 ;  /* 0x0000000000167310 */ /* 0x0000a20000201800 */
[----:B------:R-:W-:Y:S05]  /*e5b0*/  BRA `(.L_x_9782) ;  /* 0x0000000000a47947 */ /* 0x000fea0003800000 */
.L_x_9794:
        /* <DEDUP_REMOVED lines=14> */
.L_x_9808:
[----:B------:R-:W-:Y:S05]  /*e6a0*/  BSYNC B0 ;  /* 0x0000000000007941 */ /* 0x000fea0003800000 */
.L_x_9807:
[----:B------:R-:W-:-:S04]  /*e6b0*/  FMUL.FTZ R0, R0, 1 ;  /* 0x3f80000000007820 */ /* 0x000fc80000410000 */
[----:B------:R0:W2:Y:S01]  /*e6c0*/  F2F.F64.F32 R22, R0 ;  /* 0x0000000000167310 */ /* 0x0000a20000201800 */
[----:B------:R-:W-:Y:S05]  /*e6d0*/  BRA `(.L_x_9782) ;  /* 0x00000000005c7947 */ /* 0x000fea0003800000 */
.L_x_9781:
        /* <DEDUP_REMOVED lines=15> */
[----:B01-3-5:R-:W-:Y:S05]  /*e7d0*/  CALL.ABS.NOINC R2 ;  /* 0x0000000002007343 */ /* 0x02bfea0003c00000 */
.L_x_9809:
[----:B------:R-:W-:Y:S01]  /*e7e0*/  CS2R R22, SRZ ;  /* 0x0000000000167805 */ /* 0x000fe2000001ff00 */
[----:B------:R-:W-:Y:S06]  /*e7f0*/  BRA `(.L_x_9782) ;  /* 0x0000000000147947 */ /* 0x000fec0003800000 */
.L_x_9806:
[----:B------:R-:W2:Y:S02]  /*e800*/  LDG.E.64 R22, desc[UR36][R2.64] ;  /* 0x0000002402167981 */ /* 0x000ea4000c1e1b00 */
[----:B--2---:R-:W0:Y:S01]  /*e810*/  I2F.F64.U64 R22, R22 ;  /* 0x0000001600167312 */ /* 0x004e220000301800 */
[----:B------:R-:W-:Y:S05]  /*e820*/  BRA `(.L_x_9782) ;  /* 0x0000000000087947 */ /* 0x000fea0003800000 */
.L_x_9805:
[----:B------:R-:W2:Y:S02]  /*e830*/  LDG.E R2, desc[UR36][R2.64] ;  /* 0x0000002402027981 */ /* 0x000ea4000c1e1900 */
[----:B--2---:R0:W2:Y:S02]  /*e840*/  I2F.F64.U32 R22, R2 ;  /* 0x0000000200167312 */ /* 0x0040a40000201800 */
.L_x_9782:
[----:B0-----:R-:W4:Y:S01]  /*e850*/  LDC.U8 R4, c[0x0][0x4fc] ;  /* 0x00013f00ff047b82 */ /* 0x001f220000000000 */
[----:B------:R-:W-:Y:S02]  /*e860*/  ULDC.64 UR4, c[0x0][0x4f0] ;  /* 0x00013c0000047ab9 */ /* 0x000fe40000000a00 */
[----:B------:R-:W-:-:S05]  /*e870*/  IADD3 R2, P0, R18, UR4, RZ ;  /* 0x0000000412027c10 */ /* 0x000fca000ff1e0ff */
        /* <DEDUP_REMOVED lines=15> */
.L_x_9813:
[----:B------:R-:W4:Y:S02]  /*e970*/  LDG.E.U8 R2, desc[UR36][R2.64] ;  /* 0x0000002402027981 */ /* 0x000f24000c1e1100 */
[----:B----4-:R0:W4:Y:S01]  /*e980*/  I2F.F64.U16 R4, R2 ;  /* 0x0000000200047312 */ /* 0x0101220000101800 */
[----:B------:R-:W-:Y:S05]  /*e990*/  BRA `(.L_x_9815) ;  /* 0x0000000c00707947 */ /* 0x000fea0003800000 */
.L_x_9812:
        /* <DEDUP_REMOVED lines=9> */
.L_x_9817:
[----:B------:R-:W4:Y:S02]  /*ea30*/  LDG.E R2, desc[UR36][R2.64] ;  /* 0x0000002402027981 */ /* 0x000f24000c1e1900 */
[----:B----4-:R0:W4:Y:S01]  /*ea40*/  I2F.F64 R4, R2 ;  /* 0x0000000200047312 */ /* 0x0101220000201c00 */
[----:B------:R-:W-:Y:S05]  /*ea50*/  BRA `(.L_x_9815) ;  /* 0x0000000c00407947 */ /* 0x000fea0003800000 */
.L_x_9816:
[----:B------:R-:W4:Y:S02]  /*ea60*/  LDG.E.U16 R2, desc[UR36][R2.64] ;  /* 0x0000002402027981 */ /* 0x000f24000c1e1500 */
[----:B----4-:R0:W4:Y:S01]  /*ea70*/  I2F.F64.S16 R4, R2 ;  /* 0x0000000200047312 */ /* 0x0101220000101c00 */
[----:B------:R-:W-:Y:S05]  /*ea80*/  BRA `(.L_x_9815) ;  /* 0x0000000c00347947 */ /* 0x000fea0003800000 */
.L_x_9811:
        /* <DEDUP_REMOVED lines=10> */
.L_x_9819:
[----:B------:R-:W4:Y:S02]  /*eb30*/  LDG.E.U16 R0, desc[UR36][R2.64] ;  /* 0x0000002402007981 */ /* 0x000f24000c1e1500 */
[----:B----4-:R-:W-:-:S05]  /*eb40*/  HADD2.F32 R0, -RZ, R0.H0_H0 ;  /* 0x20000000ff007230 */ /* 0x010fca0000004100 */
[----:B------:R-:W-:-:S04]  /*eb50*/  FMUL.FTZ R0, R0, 1 ;  /* 0x3f80000000007820 */ /* 0x000fc80000410000 */
[----:B------:R0:W4:Y:S01]  /*eb60*/  F2F.F64.F32 R4, R0 ;  /* 0x0000000000047310 */ /* 0x0001220000201800 */
[----:B------:R-:W-:Y:S05]  /*eb70*/  BRA `(.L_x_9815) ;  /* 0x0000000800f87947 */ /* 0x000fea0003800000 */
.L_x_9818:
        /* <DEDUP_REMOVED lines=10> */
.L_x_9821:
[----:B------:R-:W4:Y:S02]  /*ec20*/  LDG.E.U16 R2, desc[UR36][R2.64] ;  /* 0x0000002402027981 */ /* 0x000f24000c1e1500 */
[----:B----4-:R-:W-:-:S05]  /*ec30*/  HADD2.F32 R0, -RZ, R2.H0_H0 ;  /* 0x20000002ff007230 */ /* 0x010fca0000004100 */
[----:B------:R-:W-:-:S04]  /*ec40*/  FMUL.FTZ R0, R0, 1 ;  /* 0x3f80000000007820 */ /* 0x000fc80000410000 */
[----:B------:R0:W4:Y:S01]  /*ec50*/  F2F.F64.F32 R4, R0 ;  /* 0x0000000000047310 */ /* 0x0001220000201800 */
[----:B------:R-:W-:Y:S05]  /*ec60*/  BRA `(.L_x_9815) ;  /* 0x0000000800bc7947 */ /* 0x000fea0003800000 */
.L_x_9820:
[----:B------:R0:W5:Y:S01]  /*ec70*/  LDG.E.64 R4, desc[UR36][R2.64] ;  /* 0x0000002402047981 */ /* 0x000162000c1e1b00 */
[----:B------:R-:W-:Y:S05]  /*ec80*/  BRA `(.L_x_9815) ;  /* 0x0000000800b47947 */ /* 0x000fea0003800000 */
.L_x_9810:
        /* <DEDUP_REMOVED lines=13> */
.L_x_9824:
[----:B------:R0:W5:Y:S01]  /*ed60*/  LDG.E.64 R4, desc[UR36][R2.64] ;  /* 0x0000002402047981 */ /* 0x000162000c1e1b00 */
[----:B------:R-:W-:Y:S05]  /*ed70*/  BRA `(.L_x_9815) ;  /* 0x0000000800787947 */ /* 0x000fea0003800000 */
.L_x_9823:
        /* <DEDUP_REMOVED lines=28> */
.L_x_9826:
[----:B------:R-:W4:Y:S02]  /*ef40*/  LDG.E.U8 R2, desc[UR36][R2.64] ;  /* 0x0000002402027981 */ /* 0x000f24000c1e1100 */
[C---:B----4-:R-:W-:Y:S02]  /*ef50*/  IMAD.SHL.U32 R0, R2.reuse, 0x2000000, RZ ;  /* 0x0200000002007824 */ /* 0x050fe400078e00ff */
        /* <DEDUP_REMOVED lines=11> */
[----:B------:R-:W4:Y:S01]  /*f010*/  F2F.F64.F32 R4, R4 ;  /* 0x0000000400047310 */ /* 0x000f220000201800 */
[----:B------:R-:W-:Y:S05]  /*f020*/  BRA `(.L_x_9815) ;  /* 0x0000000400cc7947 */ /* 0x000fea0003800000 */
.L_x_9825:
[----:B------:R-:W4:Y:S02]  /*f030*/  LDG.E.U16 R0, desc[UR36][R2.64] ;  /* 0x0000002402007981 */ /* 0x000f24000c1e1500 */
[----:B----4-:R-:W-:-:S04]  /*f040*/  IMAD.U32 R0, R0, 0x10000, RZ ;  /* 0x0001000000007824 */ /* 0x010fc800078e00ff */
[----:B------:R-:W-:-:S04]  /*f050*/  FMUL.FTZ R0, R0, 1 ;  /* 0x3f80000000007820 */ /* 0x000fc80000410000 */
[----:B------:R0:W4:Y:S01]  /*f060*/  F2F.F64.F32 R4, R0 ;  /* 0x0000000000047310 */ /* 0x0001220000201800 */
[----:B------:R-:W-:Y:S05]  /*f070*/  BRA `(.L_x_9815) ;  /* 0x0000000400b87947 */ /* 0x000fea0003800000 */
.L_x_9822:
        /* <DEDUP_REMOVED lines=11> */
.L_x_9829:
        /* <DEDUP_REMOVED lines=21> */
.L_x_9833:
[----:B------:R-:W-:Y:S05]  /*f280*/  BSYNC B1 ;  /* 0x0000000000017941 */ /* 0x000fea0003800000 */
.L_x_9832:
[----:B------:R-:W-:Y:S01]  /*f290*/  LEA R3, R0, 0x3b800000, 0x17 ;  /* 0x3b80000000037811 */ /* 0x000fe200078eb8ff */
[----:B------:R-:W-:-:S05]  /*f2a0*/  IMAD.SHL.U32 R0, R2, 0x100000, RZ ;  /* 0x0010000002007824 */ /* 0x000fca00078e00ff */
[----:B------:R-:W-:-:S07]  /*f2b0*/  LOP3.LUT R0, R3, R0, R4, 0xfe, !PT ;  /* 0x0000000003007212 */ /* 0x000fce00078efe04 */
.L_x_9831:
[----:B------:R-:W-:Y:S05]  /*f2c0*/  BSYNC B0 ;  /* 0x0000000000007941 */ /* 0x000fea0003800000 */
.L_x_9830:
[----:B------:R-:W-:-:S04]  /*f2d0*/  FMUL.FTZ R0, R0, 1 ;  /* 0x3f80000000007820 */ /* 0x000fc80000410000 */
[----:B------:R0:W4:Y:S01]  /*f2e0*/  F2F.F64.F32 R4, R0 ;  /* 0x0000000000047310 */ /* 0x0001220000201800 */
[----:B------:R-:W-:Y:S05]  /*f2f0*/  BRA `(.L_x_9815) ;  /* 0x0000000400187947 */ /* 0x000fea0003800000 */
.L_x_9828:
        /* <DEDUP_REMOVED lines=21> */
.L_x_9837:
[----:B------:R-:W-:Y:S05]  /*f450*/  BSYNC B1 ;  /* 0x0000000000017941 */ /* 0x000fea0003800000 */
.L_x_9836:
[----:B------:R-:W-:Y:S01]  /*f460*/  LEA R3, R0, 0x37800000, 0x17 ;  /* 0x3780000000037811 */ /* 0x000fe200078eb8ff */
[----:B------:R-:W-:-:S05]  /*f470*/  IMAD.SHL.U32 R0, R2, 0x200000, RZ ;  /* 0x0020000002007824 */ /* 0x000fca00078e00ff */
[----:B------:R-:W-:-:S07]  /*f480*/  LOP3.LUT R0, R3, R0, R4, 0xfe, !PT ;  /* 0x0000000003007212 */ /* 0x000fce00078efe04 */
.L_x_9835:
[----:B------:R-:W-:Y:S05]  /*f490*/  BSYNC B0 ;  /* 0x0000000000007941 */ /* 0x000fea0003800000 */
.L_x_9834:
[----:B------:R-:W-:-:S04]  /*f4a0*/  FMUL.FTZ R0, R0, 1 ;  /* 0x3f80000000007820 */ /* 0x000fc80000410000 */
[----:B------:R0:W4:Y:S01]  /*f4b0*/  F2F.F64.F32 R4, R0 ;  /* 0x0000000000047310 */ /* 0x0001220000201800 */
[----:B------:R-:W-:Y:S05]  /*f4c0*/  BRA `(.L_x_9815) ;  /* 0x0000000000a47947 */ /* 0x000fea0003800000 */
.L_x_9827:
        /* <DEDUP_REMOVED lines=14> */
.L_x_9841:
[----:B------:R-:W-:Y:S05]  /*f5b0*/  BSYNC B0 ;  /* 0x0000000000007941 */ /* 0x000fea0003800000 */
.L_x_9840:
[----:B------:R-:W-:-:S04]  /*f5c0*/  FMUL.FTZ R0, R0, 1 ;  /* 0x3f80000000007820 */ /* 0x000fc80000410000 */
[----:B------:R0:W4:Y:S01]  /*f5d0*/  F2F.F64.F32 R4, R0 ;  /* 0x0000000000047310 */ /* 0x0001220000201800 */
[----:B------:R-:W-:Y:S05]  /*f5e0*/  BRA `(.L_x_9815) ;  /* 0x00000000005c7947 */ /* 0x000fea0003800000 */
.L_x_9814:
        /* <DEDUP_REMOVED lines=16> */
.L_x_9842:
[----:B------:R-:W-:Y:S01]  /*f6f0*/  CS2R R4, SRZ ;  /* 0x0000000000047805 */ /* 0x000fe2000001ff00 */
[----:B------:R-:W-:Y:S06]  /*f700*/  BRA `(.L_x_9815) ;  /* 0x0000000000147947 */ /* 0x000fec0003800000 */
.L_x_9839:
[----:B------:R-:W4:Y:S02]  /*f710*/  LDG.E.64 R4, desc[UR36][R2.64] ;  /* 0x0000002402047981 */ /* 0x000f24000c1e1b00 */
[----:B----4-:R-:W0:Y:S01]  /*f720*/  I2F.F64.U64 R4, R4 ;  /* 0x0000000400047312 */ /* 0x010e220000301800 */
[----:B------:R-:W-:Y:S05]  /*f730*/  BRA `(.L_x_9815) ;  /* 0x0000000000087947 */ /* 0x000fea0003800000 */
.L_x_9838:
[----:B------:R-:W4:Y:S02]  /*f740*/  LDG.E R2, desc[UR36][R2.64] ;  /* 0x0000002402027981 */ /* 0x000f24000c1e1900 */
[----:B----4-:R0:W4:Y:S02]  /*f750*/  I2F.F64.U32 R4, R2 ;  /* 0x0000000200047312 */ /* 0x0101240000201800 */
.L_x_9815:
[----:B0-2--5:R-:W-:Y:S01]  /*f760*/  DADD R2, -R22, 1 ;  /* 0x3ff0000016027429 */ /* 0x025fe20000000100 */
[----:B------:R-:W-:Y:S01]  /*f770*/  UMOV UR4, 0x80000000 ;  /* 0x8000000000047882 */ /* 0x000fe20000000000 */
[----:B------:R-:W-:Y:S01]  /*f780*/  UMOV UR5, 0x3d719799 ;  /* 0x3d71979900057882 */ /* 0x000fe20000000000 */
[----:B----4-:R-:W-:Y:S01]  /*f790*/  DADD R4, -R4, R22 ;  /* 0x0000000004047229 */ /* 0x010fe20000000116 */
[----:B------:R-:W-:Y:S01]  /*f7a0*/  UMOV UR6, UR5 ;  /* 0x0000000500067c82 */ /* 0x000fe20008000000 */
[----:B------:R-:W-:Y:S01]  /*f7b0*/  BSSY B0, `(.L_x_9843) ;  /* 0x000001d000007945 */ /* 0x000fe20003800000 */
[----:B------:R-:W-:Y:S02]  /*f7c0*/  MOV R6, UR6 ;  /* 0x0000000600067c02 */ /* 0x000fe40008000f00 */
        /* <DEDUP_REMOVED lines=27> */
.L_x_9844:
[----:B------:R-:W-:Y:S05]  /*f980*/  BSYNC B0 ;  /* 0x0000000000007941 */ /* 0x000fea0003800000 */
.L_x_9843:
        /* <DEDUP_REMOVED lines=15> */
.L_x_9848:
[----:B------:R-:W0:Y:S02]  /*fa80*/  F2I.S64.F64.TRUNC R4, R4 ;  /* 0x0000000400047311 */ /* 0x000e24000030d900 */
[----:B0-----:R-:W-:-:S05]  /*fa90*/  IMAD.MOV.U32 R3, RZ, RZ, R4 ;  /* 0x000000ffff037224 */ /* 0x001fca00078e0004 */
[----:B------:R0:W-:Y:S01]  /*faa0*/  STG.E.U8 desc[UR36][R16.64], R3 ;  /* 0x0000000310007986 */ /* 0x0001e2000c101124 */
[----:B------:R-:W-:Y:S05]  /*fab0*/  BRA `(.L_x_9850) ;  /* 0x0000000c00f87947 */ /* 0x000fea0003800000 */
.L_x_9847:
        /* <DEDUP_REMOVED lines=9> */
.L_x_9852:
[----:B------:R-:W0:Y:S02]  /*fb50*/  F2I.F64.TRUNC R5, R4 ;  /* 0x0000000400057311 */ /* 0x000e24000030d100 */
[----:B0-----:R0:W-:Y:S01]  /*fb60*/  STG.E desc[UR36][R16.64], R5 ;  /* 0x0000000510007986 */ /* 0x0011e2000c101924 */
[----:B------:R-:W-:Y:S05]  /*fb70*/  BRA `(.L_x_9850) ;  /* 0x0000000c00c87947 */ /* 0x000fea0003800000 */
.L_x_9851:
[----:B------:R-:W0:Y:S02]  /*fb80*/  F2I.F64.TRUNC R5, R4 ;  /* 0x0000000400057311 */ /* 0x000e24000030d100 */
[----:B0-----:R0:W-:Y:S01]  /*fb90*/  STG.E.U16 desc[UR36][R16.64], R5 ;  /* 0x0000000510007986 */ /* 0x0011e2000c101524 */
[----:B------:R-:W-:Y:S05]  /*fba0*/  BRA `(.L_x_9850) ;  /* 0x0000000c00bc7947 */ /* 0x000fea0003800000 */
.L_x_9846:
        /* <DEDUP_REMOVED lines=13> */
.L_x_9854:
        /* <DEDUP_REMOVED lines=8> */
.L_x_9853:
        /* <DEDUP_REMOVED lines=14> */
.L_x_9856:
        /* <DEDUP_REMOVED lines=9> */
.L_x_9855:
[----:B------:R0:W-:Y:S01]  /*fe70*/  STG.E.64 desc[UR36][R16.64], R4 ;  /* 0x0000000410007986 */ /* 0x0001e2000c101b24 */
[----:B------:R-:W-:Y:S05]  /*fe80*/  BRA `(.L_x_9850) ;  /* 0x0000000c00047947 */ /* 0x000fea0003800000 */
.L_x_9845:
        /* <DEDUP_REMOVED lines=12> */
.L_x_9859:
[----:B------:R-:W-:-:S05]  /*ff50*/  CS2R R6, SRZ ;  /* 0x0000000000067805 */ /* 0x000fca000001ff00 */
[----:B------:R0:W-:Y:S01]  /*ff60*/  STG.E.128 desc[UR36][R16.64], R4 ;  /* 0x0000000410007986 */ /* 0x0001e2000c101d24 */
[----:B------:R-:W-:Y:S05]  /*ff70*/  BRA `(.L_x_9850) ;  /* 0x0000000800c87947 */ /* 0x000fea0003800000 */
.L_x_9858:
        /* <DEDUP_REMOVED lines=25> */
.L_x_9863:
[----:B------:R-:W-:Y:S05]  /*10110*/  BSYNC B0 ;  /* 0x0000000000007941 */ /* 0x000fea0003800000 */
.L_x_9862:
[----:B------:R-:W-:-:S05]  /*10120*/  LOP3.LUT R3, R0, R3, RZ, 0xfc, !PT ;  /* 0x0000000300037212 */ /* 0x000fca00078efcff */
[----:B------:R0:W-:Y:S01]  /*10130*/  STG.E.U8 desc[UR36][R16.64], R3 ;  /* 0x0000000310007986 */ /* 0x0001e2000c101124 */
[----:B------:R-:W-:Y:S05]  /*10140*/  BRA `(.L_x_9850) ;  /* 0x0000000800547947 */ /* 0x000fea0003800000 */
.L_x_9861:
        /* <DEDUP_REMOVED lines=17> */
.L_x_9865:
[----:B------:R-:W-:Y:S01]  /*10260*/  IMAD.MOV.U32 R0, RZ, RZ, 0x7f ;  /* 0x0000007fff007424 */ /* 0x000fe200078e00ff */
[----:B------:R-:W-:-:S04]  /*10270*/  ISETP.GT.U32.AND P0, PT, R2, 0x7f800000, PT ;  /* 0x7f8000000200780c */ /* 0x000fc80003f04070 */
[----:B------:R-:W-:-:S09]  /*10280*/  SEL R0, R0, 0x7c, P0 ;  /* 0x0000007c00007807 */ /* 0x000fd20000000000 */
.L_x_9866:
[----:B------:R-:W-:Y:S05]  /*10290*/  BSYNC B0 ;  /* 0x0000000000007941 */ /* 0x000fea0003800000 */
.L_x_9864:
[----:B------:R-:W-:-:S04]  /*102a0*/  LOP3.LUT R2, R3, 0x80000000, RZ, 0xc0, !PT ;  /* 0x8000000003027812 */ /* 0x000fc800078ec0ff */
[----:B------:R-:W-:-:S04]  /*102b0*/  SHF.R.U32.HI R3, RZ, 0x18, R2 ;  /* 0x00000018ff037819 */ /* 0x000fc80000011602 */
[----:B------:R-:W-:-:S05]  /*102c0*/  LOP3.LUT R3, R0, R3, RZ, 0xfc, !PT ;  /* 0x0000000300037212 */ /* 0x000fca00078efcff */
[----:B------:R0:W-:Y:S01]  /*102d0*/  STG.E.U8 desc[UR36][R16.64], R3 ;  /* 0x0000000310007986 */ /* 0x0001e2000c101124 */
[----:B------:R-:W-:Y:S05]  /*102e0*/  BRA `(.L_x_9850) ;  /* 0x0000000400ec7947 */ /* 0x000fea0003800000 */
.L_x_9860:
        /* <DEDUP_REMOVED lines=8> */
.L_x_9857:
        /* <DEDUP_REMOVED lines=11> */
.L_x_9869:
        /* <DEDUP_REMOVED lines=21> */
.L_x_9872:
[----:B------:R-:W-:-:S04]  /*10570*/  LOP3.LUT R2, R3, 0x80000000, RZ, 0xc0, !PT ;  /* 0x8000000003027812 */ /* 0x000fc800078ec0ff */
[----:B------:R-:W-:-:S04]  /*10580*/  SHF.R.U32.HI R3, RZ, 0x18, R2 ;  /* 0x00000018ff037819 */ /* 0x000fc80000011602 */
[----:B------:R-:W-:-:S04]  /*10590*/  LOP3.LUT R0, R0, R3, RZ, 0xfc, !PT ;  /* 0x0000000300007212 */ /* 0x000fc800078efcff */
[----:B------:R-:W-:-:S07]  /*105a0*/  PRMT R8, R0, 0x7610, R8 ;  /* 0x0000761000087816 */ /* 0x000fce0000000008 */
.L_x_9871:
[----:B------:R-:W-:Y:S05]  /*105b0*/  BSYNC B0 ;  /* 0x0000000000007941 */ /* 0x000fea0003800000 */
.L_x_9870:
[----:B------:R0:W-:Y:S01]  /*105c0*/  STG.E.U8 desc[UR36][R16.64], R8 ;  /* 0x0000000810007986 */ /* 0x0001e2000c101124 */
[----:B------:R-:W-:Y:S05]  /*105d0*/  BRA `(.L_x_9850) ;  /* 0x0000000400307947 */ /* 0x000fea0003800000 */
.L_x_9868:
        /* <DEDUP_REMOVED lines=21> */
.L_x_9875:
[----:B------:R-:W-:-:S04]  /*10730*/  LOP3.LUT R2, R3, 0x80000000, RZ, 0xc0, !PT ;  /* 0x8000000003027812 */ /* 0x000fc800078ec0ff */
[----:B------:R-:W-:-:S04]  /*10740*/  SHF.R.U32.HI R3, RZ, 0x18, R2 ;  /* 0x00000018ff037819 */ /* 0x000fc80000011602 */
[----:B------:R-:W-:-:S04]  /*10750*/  LOP3.LUT R0, R0, R3, RZ, 0xfc, !PT ;  /* 0x0000000300007212 */ /* 0x000fc800078efcff */
[----:B------:R-:W-:-:S07]  /*10760*/  PRMT R8, R0, 0x7610, R8 ;  /* 0x0000761000087816 */ /* 0x000fce0000000008 */
.L_x_9874:
[----:B------:R-:W-:Y:S05]  /*10770*/  BSYNC B0 ;  /* 0x0000000000007941 */ /* 0x000fea0003800000 */
.L_x_9873:
[----:B------:R3:W-:Y:S01]  /*10780*/  STG.E.U8 desc[UR36][R16.64], R8 ;  /* 0x0000000810007986 */ /* 0x0007e2000c101124 */
[----:B------:R-:W-:Y:S05]  /*10790*/  BRA `(.L_x_9850) ;  /* 0x0000000000c07947 */ /* 0x000fea0003800000 */
.L_x_9867:
        /* <DEDUP_REMOVED lines=26> */
.L_x_9849:
        /* <DEDUP_REMOVED lines=16> */
.L_x_9878:
[----:B------:R-:W-:Y:S05]  /*10a40*/  BRA `(.L_x_9850) ;  /* 0x0000000000147947 */ /* 0x000fea0003800000 */
.L_x_9877:
[----:B------:R-:W0:Y:S02]  /*10a50*/  F2I.U64.F64.TRUNC R4, R4 ;  /* 0x0000000400047311 */ /* 0x000e24000030d800 */
[----:B0-----:R1:W-:Y:S01]  /*10a60*/  STG.E.64 desc[UR36][R16.64], R4 ;  /* 0x0000000410007986 */ /* 0x0013e2000c101b24 */
[----:B------:R-:W-:Y:S05]  /*10a70*/  BRA `(.L_x_9850) ;  /* 0x0000000000087947 */ /* 0x000fea0003800000 */
.L_x_9876:
[----:B------:R-:W0:Y:S02]  /*10a80*/  F2I.U32.F64.TRUNC R5, R4 ;  /* 0x0000000400057311 */ /* 0x000e24000030d000 */
[----:B0-----:R0:W-:Y:S02]  /*10a90*/  STG.E desc[UR36][R16.64], R5 ;  /* 0x0000000510007986 */ /* 0x0011e4000c101924 */
.L_x_9850:
[----:B------:R-:W-:-:S07]  /*10aa0*/  VIADD R19, R19, 0x80 ;  /* 0x0000008013137836 */ /* 0x000fce0000000000 */
.L_x_9742:
[----:B------:R-:W-:Y:S05]  /*10ab0*/  BSYNC B6 ;  /* 0x0000000000067941 */ /* 0x000fea0003800000 */
.L_x_9741:
        /* <DEDUP_REMOVED lines=372> */
[----:B------:R-:W-:-:S03]  /*12200*/  ULDC.64 UR6, c[0x0][0x4d0] ;  /* 0x0001340000067ab9 */ /* 0x000fc60000000a00 */
        /* <DEDUP_REMOVED lines=10> */
.L_x_9879:
        /* <DEDUP_REMOVED lines=21> */
.L_x_9883:
[----:B------:R-:W2:Y:S02]  /*12400*/  LDG.E.U8 R2, desc[UR36][R2.64] ;  /* 0x0000002402027981 */ /* 0x000ea4000c1e1100 */
[----:B--2---:R2:W3:Y:S01]  /*12410*/  I2F.F64.U16 R22, R2 ;  /* 0x0000000200167312 */ /* 0x0044e20000101800 */
[----:B------:R-:W-:Y:S05]  /*12420*/  BRA `(.L_x_9885) ;  /* 0x0000000c00707947 */ /* 0x000fea0003800000 */
.L_x_9882:
[----:B------:R-:W-:-:S13]  /*12430*/  ISETP.NE.AND P0, PT, R4, 0x2, PT ;  /* 0x000000020400780c */ /* 0x000fda0003f05270 */
[----:B------:R-:W-:Y:S05]  /*12440*/  @!P0 BRA `(.L_x_9886) ;  /* 0x0000000000288947 */ /* 0x000fea0003800000 */
[----:B------:R-:W-:-:S13]  /*12450*/  ISETP.NE.AND P0, PT, R4, 0x3, PT ;  /* 0x000000030400780c */ /* 0x000fda0003f05270 */
[----:B------:R-:W-:Y:S05]  /*12460*/  @!P0 BRA `(.L_x_9887) ;  /* 0x0000000000148947 */ /* 0x000fea0003800000 */
[----:B------:R-:W-:-:S13]  /*12470*/  ISETP.NE.AND P0, PT, R4, 0x4, PT ;  /* 0x000000040400780c */ /* 0x000fda0003f05270 */
[----:B------:R-:W-:Y:S05]  /*12480*/  @P0 BRA `(.L_x_9884) ;  /* 0x0000000800fc0947 */ /* 0x000fea0003800000 */
[----:B------:R-:W2:Y:S02]  /*12490*/  LDG.E.64 R22, desc[UR36][R2.64] ;  /* 0x0000002402167981 */ /* 0x000ea4000c1e1b00 */
[----:B--2---:R-:W4:Y:S01]  /*124a0*/  I2F.F64.S64 R22, R22 ;  /* 0x0000001600167312 */ /* 0x004f220000301c00 */
[----:B------:R-:W-:Y:S05]  /*124b0*/  BRA `(.L_x_9885) ;  /* 0x0000000c004c7947 */ /* 0x000fea0003800000 */
.L_x_9887:
[----:B------:R-:W2:Y:S02]  /*124c0*/  LDG.E R2, desc[UR36][R2.64] ;  /* 0x0000002402027981 */ /* 0x000ea4000c1e1900 */
[----:B--2---:R0:W1:Y:S01]  /*124d0*/  I2F.F64 R22, R2 ;  /* 0x0000000200167312 */ /* 0x0040620000201c00 */
[----:B------:R-:W-:Y:S05]  /*124e0*/  BRA `(.L_x_9885) ;  /* 0x0000000c00407947 */ /* 0x000fea0003800000 */
.L_x_9886:
[----:B------:R-:W2:Y:S02]  /*124f0*/  LDG.E.U16 R2, desc[UR36][R2.64] ;  /* 0x0000002402027981 */ /* 0x000ea4000c1e1500 */
[----:B--2---:R0:W1:Y:S01]  /*12500*/  I2F.F64.S16 R22, R2 ;  /* 0x0000000200167312 */ /* 0x0040620000101c00 */
[----:B------:R-:W-:Y:S05]  /*12510*/  BRA `(.L_x_9885) ;  /* 0x0000000c00347947 */ /* 0x000fea0003800000 */
.L_x_9881:
        /* <DEDUP_REMOVED lines=10> */
.L_x_9889:
[----:B------:R-:W2:Y:S02]  /*125c0*/  LDG.E.U16 R0, desc[UR36][R2.64] ;  /* 0x0000002402007981 */ /* 0x000ea4000c1e1500 */
[----:B--2---:R-:W-:-:S05]  /*125d0*/  HADD2.F32 R0, -RZ, R0.H0_H0 ;  /* 0x20000000ff007230 */ /* 0x004fca0000004100 */
[----:B------:R-:W-:-:S04]  /*125e0*/  FMUL.FTZ R0, R0, 1 ;  /* 0x3f80000000007820 */ /* 0x000fc80000410000 */
[----:B------:R0:W1:Y:S01]  /*125f0*/  F2F.F64.F32 R22, R0 ;  /* 0x0000000000167310 */ /* 0x0000620000201800 */
[----:B------:R-:W-:Y:S05]  /*12600*/  BRA `(.L_x_9885) ;  /* 0x0000000800f87947 */ /* 0x000fea0003800000 */
.L_x_9888:
        /* <DEDUP_REMOVED lines=10> */
.L_x_9891:
[----:B------:R-:W2:Y:S02]  /*126b0*/  LDG.E.U16 R2, desc[UR36][R2.64] ;  /* 0x0000002402027981 */ /* 0x000ea4000c1e1500 */
[----:B--2---:R-:W-:-:S05]  /*126c0*/  HADD2.F32 R0, -RZ, R2.H0_H0 ;  /* 0x20000002ff007230 */ /* 0x004fca0000004100 */
[----:B------:R-:W-:-:S04]  /*126d0*/  FMUL.FTZ R0, R0, 1 ;  /* 0x3f80000000007820 */ /* 0x000fc80000410000 */
[----:B------:R0:W1:Y:S01]  /*126e0*/  F2F.F64.F32 R22, R0 ;  /* 0x0000000000167310 */ /* 0x0000620000201800 */
[----:B------:R-:W-:Y:S05]  /*126f0*/  BRA `(.L_x_9885) ;  /* 0x0000000800bc7947 */ /* 0x000fea0003800000 */
.L_x_9890:
[----:B------:R0:W5:Y:S01]  /*12700*/  LDG.E.64 R22, desc[UR36][R2.64] ;  /* 0x0000002402167981 */ /* 0x000162000c1e1b00 */
[----:B------:R-:W-:Y:S05]  /*12710*/  BRA `(.L_x_9885) ;  /* 0x0000000800b47947 */ /* 0x000fea0003800000 */
.L_x_9880:
        /* <DEDUP_REMOVED lines=13> */
.L_x_9894:
[----:B------:R0:W5:Y:S01]  /*127f0*/  LDG.E.64 R22, desc[UR36][R2.64] ;  /* 0x0000002402167981 */ /* 0x000162000c1e1b00 */
[----:B------:R-:W-:Y:S05]  /*12800*/  BRA `(.L_x_9885) ;  /* 0x0000000800787947 */ /* 0x000fea0003800000 */
.L_x_9893:
        /* <DEDUP_REMOVED lines=28> */
.L_x_9896:
        /* <DEDUP_REMOVED lines=15> */
.L_x_9895:
[----:B------:R-:W2:Y:S02]  /*12ac0*/  LDG.E.U16 R0, desc[UR36][R2.64] ;  /* 0x0000002402007981 */ /* 0x000ea4000c1e1500 */
[----:B--2---:R-:W-:-:S04]  /*12ad0*/  IMAD.U32 R0, R0, 0x10000, RZ ;  /* 0x0001000000007824 */ /* 0x004fc800078e00ff */
[----:B------:R-:W-:-:S04]  /*12ae0*/  FMUL.FTZ R0, R0, 1 ;  /* 0x3f80000000007820 */ /* 0x000fc80000410000 */
[----:B------:R0:W1:Y:S01]  /*12af0*/  F2F.F64.F32 R22, R0 ;  /* 0x0000000000167310 */ /* 0x0000620000201800 */
[----:B------:R-:W-:Y:S05]  /*12b00*/  BRA `(.L_x_9885) ;  /* 0x0000000400b87947 */ /* 0x000fea0003800000 */
.L_x_9892:
        /* <DEDUP_REMOVED lines=11> */
.L_x_9899:
        /* <DEDUP_REMOVED lines=21> */
.L_x_9903:
[----:B------:R-:W-:Y:S05]  /*12d10*/  BSYNC B1 ;  /* 0x0000000000017941 */ /* 0x000fea0003800000 */
.L_x_9902:
[----:B------:R-:W-:Y:S01]  /*12d20*/  LEA R3, R0, 0x3b800000, 0x17 ;  /* 0x3b80000000037811 */ /* 0x000fe200078eb8ff */
[----:B------:R-:W-:-:S05]  /*12d30*/  IMAD.SHL.U32 R0, R2, 0x100000, RZ ;  /* 0x0010000002007824 */ /* 0x000fca00078e00ff */
[----:B------:R-:W-:-:S07]  /*12d40*/  LOP3.LUT R0, R3, R0, R4, 0xfe, !PT ;  /* 0x0000000003007212 */ /* 0x000fce00078efe04 */
.L_x_9901:
[----:B------:R-:W-:Y:S05]  /*12d50*/  BSYNC B0 ;  /* 0x0000000000007941 */ /* 0x000fea0003800000 */
.L_x_9900:
[----:B------:R-:W-:-:S04]  /*12d60*/  FMUL.FTZ R0, R0, 1 ;  /* 0x3f80000000007820 */ /* 0x000fc80000410000 */
[----:B------:R0:W1:Y:S01]  /*12d70*/  F2F.F64.F32 R22, R0 ;  /* 0x0000000000167310 */ /* 0x0000620000201800 */
[----:B------:R-:W-:Y:S05]  /*12d80*/  BRA `(.L_x_9885) ;  /* 0x0000000400187947 */ /* 0x000fea0003800000 */
.L_x_9898:
        /* <DEDUP_REMOVED lines=21> */
.L_x_9907:
[----:B------:R-:W-:Y:S05]  /*12ee0*/  BSYNC B1 ;  /* 0x0000000000017941 */ /* 0x000fea0003800000 */
.L_x_9906:
[----:B------:R-:W-:Y:S01]  /*12ef0*/  LEA R3, R0, 0x37800000, 0x17 ;  /* 0x3780000000037811 */ /* 0x000fe200078eb8ff */
[----:B------:R-:W-:-:S05]  /*12f00*/  IMAD.SHL.U32 R0, R2, 0x200000, RZ ;  /* 0x0020000002007824 */ /* 0x000fca00078e00ff */
[----:B------:R-:W-:-:S07]  /*12f10*/  LOP3.LUT R0, R3, R0, R4, 0xfe, !PT ;  /* 0x0000000003007212 */ /* 0x000fce00078efe04 */
.L_x_9905:
[----:B------:R-:W-:Y:S05]  /*12f20*/  BSYNC B0 ;  /* 0x0000000000007941 */ /* 0x000fea0003800000 */
.L_x_9904:
[----:B------:R-:W-:-:S04]  /*12f30*/  FMUL.FTZ R0, R0, 1 ;  /* 0x3f80000000007820 */ /* 0x000fc80000410000 */
[----:B------:R0:W1:Y:S01]  /*12f40*/  F2F.F64.F32 R22, R0 ;  /* 0x0000000000167310 */ /* 0x0000620000201800 */
[----:B------:R-:W-:Y:S05]  /*12f50*/  BRA `(.L_x_9885) ;  /* 0x0000000000a47947 */ /* 0x000fea0003800000 */
.L_x_9897:
        /* <DEDUP_REMOVED lines=14> */
.L_x_9911:
[----:B------:R-:W-:Y:S05]  /*13040*/  BSYNC B0 ;  /* 0x0000000000007941 */ /* 0x000fea0003800000 */
.L_x_9910:
[----:B------:R-:W-:-:S04]  /*13050*/  FMUL.FTZ R0, R0, 1 ;  /* 0x3f80000000007820 */ /* 0x000fc80000410000 */
[----:B------:R0:W1:Y:S01]  /*13060*/  F2F.F64.F32 R22, R0 ;  /* 0x0000000000167310 */ /* 0x0000620000201800 */
[----:B------:R-:W-:Y:S05]  /*13070*/  BRA `(.L_x_9885) ;  /* 0x00000000005c7947 */ /* 0x000fea0003800000 */
.L_x_9884:
        /* <DEDUP_REMOVED lines=16> */
.L_x_9912:
[----:B------:R-:W-:Y:S01]  /*13180*/  CS2R R22, SRZ ;  /* 0x0000000000167805 */ /* 0x000fe2000001ff00 */
[----:B------:R-:W-:Y:S06]  /*13190*/  BRA `(.L_x_9885) ;  /* 0x0000000000147947 */ /* 0x000fec0003800000 */
.L_x_9909:
[----:B------:R-:W2:Y:S02]  /*131a0*/  LDG.E.64 R22, desc[UR36][R2.64] ;  /* 0x0000002402167981 */ /* 0x000ea4000c1e1b00 */
[----:B--2---:R-:W0:Y:S01]  /*131b0*/  I2F.F64.U64 R22, R22 ;  /* 0x0000001600167312 */ /* 0x004e220000301800 */
[----:B------:R-:W-:Y:S05]  /*131c0*/  BRA `(.L_x_9885) ;  /* 0x0000000000087947 */ /* 0x000fea0003800000 */
.L_x_9908:
[----:B------:R-:W2:Y:S02]  /*131d0*/  LDG.E R2, desc[UR36][R2.64] ;  /* 0x0000002402027981 */ /* 0x000ea4000c1e1900 */
[----:B--2---:R0:W1:Y:S02]  /*131e0*/  I2F.F64.U32 R22, R2 ;  /* 0x0000000200167312 */ /* 0x0040640000201800 */
.L_x_9885:
[----:B0-----:R-:W0:Y:S01]  /*131f0*/  LDC.U8 R4, c[0x0][0x4fb] ;  /* 0x00013ec0ff047b82 */ /* 0x001e220000000000 */
[----:B------:R-:W-:Y:S02]  /*13200*/  ULDC.64 UR4, c[0x0][0x4e8] ;  /* 0x00013a0000047ab9 */ /* 0x000fe40000000a00 */
[----:B--2---:R-:W-:-:S05]  /*13210*/  IADD3 R2, P0, R18, UR4, RZ ;  /* 0x0000000412027c10 */ /* 0x004fca000ff1e0ff */
        /* <DEDUP_REMOVED lines=15> */
.L_x_9916:
[----:B------:R-:W2:Y:S02]  /*13310*/  LDG.E.U8 R2, desc[UR36][R2.64] ;  /* 0x0000002402027981 */ /* 0x000ea4000c1e1100 */
[----:B--2---:R0:W2:Y:S01]  /*13320*/  I2F.F64.U16 R18, R2 ;  /* 0x0000000200127312 */ /* 0x0040a20000101800 */
[----:B------:R-:W-:Y:S05]  /*13330*/  BRA `(.L_x_9918) ;  /* 0x0000000c00707947 */ /* 0x000fea0003800000 */
.L_x_9915:
        /* <DEDUP_REMOVED lines=9> */
.L_x_9920:
[----:B------:R-:W2:Y:S02]  /*133d0*/  LDG.E R2, desc[UR36][R2.64] ;  /* 0x0000002402027981 */ /* 0x000ea4000c1e1900 */
[----:B--2---:R0:W2:Y:S01]  /*133e0*/  I2F.F64 R18, R2 ;  /* 0x0000000200127312 */ /* 0x0040a20000201c00 */
[----:B------:R-:W-:Y:S05]  /*133f0*/  BRA `(.L_x_9918) ;  /* 0x0000000c00407947 */ /* 0x000fea0003800000 */
.L_x_9919:
[----:B------:R-:W2:Y:S02]  /*13400*/  LDG.E.U16 R2, desc[UR36][R2.64] ;  /* 0x0000002402027981 */ /* 0x000ea4000c1e1500 */
[----:B--2---:R0:W2:Y:S01]  /*13410*/  I2F.F64.S16 R18, R2 ;  /* 0x0000000200127312 */ /* 0x0040a20000101c00 */
[----:B------:R-:W-:Y:S05]  /*13420*/  BRA `(.L_x_9918) ;  /* 0x0000000c00347947 */ /* 0x000fea0003800000 */
.L_x_9914:
        /* <DEDUP_REMOVED lines=10> */
.L_x_9922:
[----:B------:R-:W2:Y:S02]  /*134d0*/  LDG.E.U16 R0, desc[UR36][R2.64] ;  /* 0x0000002402007981 */ /* 0x000ea4000c1e1500 */
[----:B--2---:R-:W-:-:S05]  /*134e0*/  HADD2.F32 R0, -RZ, R0.H0_H0 ;  /* 0x20000000ff007230 */ /* 0x004fca0000004100 */
[----:B------:R-:W-:-:S04]  /*134f0*/  FMUL.FTZ R0, R0, 1 ;  /* 0x3f80000000007820 */ /* 0x000fc80000410000 */
[----:B------:R0:W2:Y:S01]  /*13500*/  F2F.F64.F32 R18, R0 ;  /* 0x0000000000127310 */ /* 0x0000a20000201800 */
[----:B------:R-:W-:Y:S05]  /*13510*/  BRA `(.L_x_9918) ;  /* 0x0000000800f87947 */ /* 0x000fea0003800000 */
.L_x_9921:
        /* <DEDUP_REMOVED lines=10> */
.L_x_9924:
[----:B------:R-:W2:Y:S02]  /*135c0*/  LDG.E.U16 R2, desc[UR36][R2.64] ;  /* 0x0000002402027981 */ /* 0x000ea4000c1e1500 */
[----:B--2---:R-:W-:-:S05]  /*135d0*/  HADD2.F32 R0, -RZ, R2.H0_H0 ;  /* 0x20000002ff007230 */ /* 0x004fca0000004100 */
[----:B------:R-:W-:-:S04]  /*135e0*/  FMUL.FTZ R0, R0, 1 ;  /* 0x3f80000000007820 */ /* 0x000fc80000410000 */
[----:B------:R0:W2:Y:S01]  /*135f0*/  F2F.F64.F32 R18, R0 ;  /* 0x0000000000127310 */ /* 0x0000a20000201800 */
[----:B------:R-:W-:Y:S05]  /*13600*/  BRA `(.L_x_9918) ;  /* 0x0000000800bc7947 */ /* 0x000fea0003800000 */
.L_x_9923:
[----:B------:R0:W5:Y:S01]  /*13610*/  LDG.E.64 R18, desc[UR36][R2.64] ;  /* 0x0000002402127981 */ /* 0x000162000c1e1b00 */
[----:B------:R-:W-:Y:S05]  /*13620*/  BRA `(.L_x_9918) ;  /* 0x0000000800b47947 */ /* 0x000fea0003800000 */
.L_x_9913:
        /* <DEDUP_REMOVED lines=13> */
.L_x_9927:
[----:B------:R0:W5:Y:S01]  /*13700*/  LDG.E.64 R18, desc[UR36][R2.64] ;  /* 0x0000002402127981 */ /* 0x000162000c1e1b00 */
[----:B------:R-:W-:Y:S05]  /*13710*/  BRA `(.L_x_9918) ;  /* 0x0000000800787947 */ /* 0x000fea0003800000 */
.L_x_9926:
        /* <DEDUP_REMOVED lines=28> */
.L_x_9929:
        /* <DEDUP_REMOVED lines=15> */
.L_x_9928:
[----:B------:R-:W2:Y:S02]  /*139d0*/  LDG.E.U16 R0, desc[UR36][R2.64] ;  /* 0x0000002402007981 */ /* 0x000ea4000c1e1500 */
[----:B--2---:R-:W-:-:S04]  /*139e0*/  IMAD.U32 R0, R0, 0x10000, RZ ;  /* 0x0001000000007824 */ /* 0x004fc800078e00ff */
[----:B------:R-:W-:-:S04]  /*139f0*/  FMUL.FTZ R0, R0, 1 ;  /* 0x3f80000000007820 */ /* 0x000fc80000410000 */
[----:B------:R2:W0:Y:S01]  /*13a00*/  F2F.F64.F32 R18, R0 ;  /* 0x0000000000127310 */ /* 0x0004220000201800 */
[----:B------:R-:W-:Y:S05]  /*13a10*/  BRA `(.L_x_9918) ;  /* 0x0000000400b87947 */ /* 0x000fea0003800000 */
.L_x_9925:
        /* <DEDUP_REMOVED lines=11> */
.L_x_9932:
        /* <DEDUP_REMOVED lines=21> */
.L_x_9936:
[----:B------:R-:W-:Y:S05]  /*13c20*/  BSYNC B1 ;  /* 0x0000000000017941 */ /* 0x000fea0003800000 */
.L_x_9935:
[----:B------:R-:W-:Y:S01]  /*13c30*/  LEA R3, R0, 0x3b800000, 0x17 ;  /* 0x3b80000000037811 */ /* 0x000fe200078eb8ff */
[----:B------:R-:W-:-:S05]  /*13c40*/  IMAD.SHL.U32 R0, R2, 0x100000, RZ ;  /* 0x0010000002007824 */ /* 0x000fca00078e00ff */
[----:B------:R-:W-:-:S07]  /*13c50*/  LOP3.LUT R0, R3, R0, R4, 0xfe, !PT ;  /* 0x0000000003007212 */ /* 0x000fce00078efe04 */
.L_x_9934:
[----:B------:R-:W-:Y:S05]  /*13c60*/  BSYNC B0 ;  /* 0x0000000000007941 */ /* 0x000fea0003800000 */
.L_x_9933:
[----:B------:R-:W-:-:S04]  /*13c70*/  FMUL.FTZ R0, R0, 1 ;  /* 0x3f80000000007820 */ /* 0x000fc80000410000 */
[----:B------:R0:W2:Y:S01]  /*13c80*/  F2F.F64.F32 R18, R0 ;  /* 0x0000000000127310 */ /* 0x0000a20000201800 */
[----:B------:R-:W-:Y:S05]  /*13c90*/  BRA `(.L_x_9918) ;  /* 0x0000000400187947 */ /* 0x000fea0003800000 */
.L_x_9931:
        /* <DEDUP_REMOVED lines=21> */
.L_x_9940:
[----:B------:R-:W-:Y:S05]  /*13df0*/  BSYNC B1 ;  /* 0x0000000000017941 */ /* 0x000fea0003800000 */
.L_x_9939:
[----:B------:R-:W-:Y:S01]  /*13e00*/  LEA R3, R0, 0x37800000, 0x17 ;  /* 0x3780000000037811 */ /* 0x000fe200078eb8ff */
[----:B------:R-:W-:-:S05]  /*13e10*/  IMAD.SHL.U32 R0, R2, 0x200000, RZ ;  /* 0x0020000002007824 */ /* 0x000fca00078e00ff */
[----:B------:R-:W-:-:S07]  /*13e20*/  LOP3.LUT R0, R3, R0, R4, 0xfe, !PT ;  /* 0x0000000003007212 */ /* 0x000fce00078efe04 */
.L_x_9938:
[----:B------:R-:W-:Y:S05]  /*13e30*/  BSYNC B0 ;  /* 0x0000000000007941 */ /* 0x000fea0003800000 */
.L_x_9937:
[----:B------:R-:W-:-:S04]  /*13e40*/  FMUL.FTZ R0, R0, 1 ;  /* 0x3f80000000007820 */ /* 0x000fc80000410000 */
[----:B------:R0:W2:Y:S01]  /*13e50*/  F2F.F64.F32 R18, R0 ;  /* 0x0000000000127310 */ /* 0x0000a20000201800 */
[----:B------:R-:W-:Y:S05]  /*13e60*/  BRA `(.L_x_9918) ;  /* 0x0000000000a47947 */ /* 0x000fea0003800000 */
.L_x_9930:
        /* <DEDUP_REMOVED lines=14> */
.L_x_9944:
[----:B------:R-:W-:Y:S05]  /*13f50*/  BSYNC B0 ;  /* 0x0000000000007941 */ /* 0x000fea0003800000 */
.L_x_9943:
[----:B------:R-:W-:-:S04]  /*13f60*/  FMUL.FTZ R0, R0, 1 ;  /* 0x3f80000000007820 */ /* 0x000fc80000410000 */
[----:B------:R0:W2:Y:S01]  /*13f70*/  F2F.F64.F32 R18, R0 ;  /* 0x0000000000127310 */ /* 0x0000a20000201800 */
[----:B------:R-:W-:Y:S05]  /*13f80*/  BRA `(.L_x_9918) ;  /* 0x00000000005c7947 */ /* 0x000fea0003800000 */
.L_x_9917:
        /* <DEDUP_REMOVED lines=16> */
.L_x_9945:
[----:B------:R-:W-:Y:S01]  /*14090*/  CS2R R18, SRZ ;  /* 0x0000000000127805 */ /* 0x000fe2000001ff00 */
[----:B------:R-:W-:Y:S06]  /*140a0*/  BRA `(.L_x_9918) ;  /* 0x0000000000147947 */ /* 0x000fec0003800000 */
.L_x_9942:
[----:B------:R-:W2:Y:S02]  /*140b0*/  LDG.E.64 R18, desc[UR36][R2.64] ;  /* 0x0000002402127981 */ /* 0x000ea4000c1e1b00 */
[----:B--2---:R-:W0:Y:S01]  /*140c0*/  I2F.F64.U64 R18, R18 ;  /* 0x0000001200127312 */ /* 0x004e220000301800 */
[----:B------:R-:W-:Y:S05]  /*140d0*/  BRA `(.L_x_9918) ;  /* 0x0000000000087947 */ /* 0x000fea0003800000 */
.L_x_9941:
[----:B------:R-:W2:Y:S02]  /*140e0*/  LDG.E R2, desc[UR36][R2.64] ;  /* 0x0000002402027981 */ /* 0x000ea4000c1e1900 */
[----:B--2---:R0:W2:Y:S02]  /*140f0*/  I2F.F64.U32 R18, R2 ;  /* 0x0000000200127312 */ /* 0x0040a40000201800 */
.L_x_9918:
[----:B0-----:R-:W2:Y:S01]  /*14100*/  LDC.U8 R2, c[0x0][0x4fc] ;  /* 0x00013f00ff027b82 */ /* 0x001ea20000000000 */
[----:B------:R-:W-:Y:S02]  /*14110*/  ULDC.64 UR4, c[0x0][0x4f0] ;  /* 0x00013c0000047ab9 */ /* 0x000fe40000000a00 */
[----:B------:R-:W-:-:S05]  /*14120*/  IADD3 R24, P0, R24, UR4, RZ ;  /* 0x0000000418187c10 */ /* 0x000fca000ff1e0ff */
        /* <DEDUP_REMOVED lines=13> */
[----:B--2---:R-:W0:Y:S01]  /*14200*/  I2F.F64.S16 R4, R4 ;  /* 0x0000000400047312 */ /* 0x004e220000101c00 */
[----:B------:R-:W-:Y:S05]  /*14210*/  BRA `(.L_x_9951) ;  /* 0x0000000c007c7947 */ /* 0x000fea0003800000 */
.L_x_9949:
[----:B------:R-:W2:Y:S02]  /*14220*/  LDG.E.U8 R4, desc[UR36][R24.64] ;  /* 0x0000002418047981 */ /* 0x000ea4000c1e1100 */
[----:B--2---:R-:W0:Y:S01]  /*14230*/  I2F.F64.U16 R4, R4 ;  /* 0x0000000400047312 */ /* 0x004e220000101800 */
[----:B------:R-:W-:Y:S05]  /*14240*/  BRA `(.L_x_9951) ;  /* 0x0000000c00707947 */ /* 0x000fea0003800000 */
.L_x_9948:
        /* <DEDUP_REMOVED lines=9> */
.L_x_9953:
[----:B------:R-:W2:Y:S02]  /*142e0*/  LDG.E R4, desc[UR36][R24.64] ;  /* 0x0000002418047981 */ /* 0x000ea4000c1e1900 */
[----:B--2---:R-:W0:Y:S01]  /*142f0*/  I2F.F64 R4, R4 ;  /* 0x0000000400047312 */ /* 0x004e220000201c00 */
[----:B------:R-:W-:Y:S05]  /*14300*/  BRA `(.L_x_9951) ;  /* 0x0000000c00407947 */ /* 0x000fea0003800000 */
.L_x_9952:
[----:B------:R-:W2:Y:S02]  /*14310*/  LDG.E.U16 R4, desc[UR36][R24.64] ;  /* 0x0000002418047981 */ /* 0x000ea4000c1e1500 */
[----:B--2---:R-:W0:Y:S01]  /*14320*/  I2F.F64.S16 R4, R4 ;  /* 0x0000000400047312 */ /* 0x004e220000101c00 */
[----:B------:R-:W-:Y:S05]  /*14330*/  BRA `(.L_x_9951) ;  /* 0x0000000c00347947 */ /* 0x000fea0003800000 */
.L_x_9947:
        /* <DEDUP_REMOVED lines=10> */
.L_x_9955:
[----:B------:R-:W2:Y:S02]  /*143e0*/  LDG.E.U16 R0, desc[UR36][R24.64] ;  /* 0x0000002418007981 */ /* 0x000ea4000c1e1500 */
[----:B--2---:R-:W-:-:S05]  /*143f0*/  HADD2.F32 R0, -RZ, R0.H0_H0 ;  /* 0x20000000ff007230 */ /* 0x004fca0000004100 */
[----:B------:R-:W-:-:S04]  /*14400*/  FMUL.FTZ R0, R0, 1 ;  /* 0x3f80000000007820 */ /* 0x000fc80000410000 */
[----:B------:R0:W2:Y:S01]  /*14410*/  F2F.F64.F32 R4, R0 ;  /* 0x0000000000047310 */ /* 0x0000a20000201800 */
[----:B------:R-:W-:Y:S05]  /*14420*/  BRA `(.L_x_9951) ;  /* 0x0000000800f87947 */ /* 0x000fea0003800000 */
.L_x_9954:
        /* <DEDUP_REMOVED lines=10> */
.L_x_9957:
[----:B------:R-:W2:Y:S02]  /*144d0*/  LDG.E.U16 R24, desc[UR36][R24.64] ;  /* 0x0000002418187981 */ /* 0x000ea4000c1e1500 */
[----:B--2---:R-:W-:-:S05]  /*144e0*/  HADD2.F32 R0, -RZ, R24.H0_H0 ;  /* 0x20000018ff007230 */ /* 0x004fca0000004100 */
[----:B------:R-:W-:-:S04]  /*144f0*/  FMUL.FTZ R0, R0, 1 ;  /* 0x3f80000000007820 */ /* 0x000fc80000410000 */
[----:B------:R0:W2:Y:S01]  /*14500*/  F2F.F64.F32 R4, R0 ;  /* 0x0000000000047310 */ /* 0x0000a20000201800 */
[----:B------:R-:W-:Y:S05]  /*14510*/  BRA `(.L_x_9951) ;  /* 0x0000000800bc7947 */ /* 0x000fea0003800000 */
.L_x_9956:
[----:B------:R0:W5:Y:S01]  /*14520*/  LDG.E.64 R4, desc[UR36][R24.64] ;  /* 0x0000002418047981 */ /* 0x000162000c1e1b00 */
[----:B------:R-:W-:Y:S05]  /*14530*/  BRA `(.L_x_9951) ;  /* 0x0000000800b47947 */ /* 0x000fea0003800000 */
.L_x_9946:
        /* <DEDUP_REMOVED lines=13> */
.L_x_9960:
[----:B------:R0:W5:Y:S01]  /*14610*/  LDG.E.64 R4, desc[UR36][R24.64] ;  /* 0x0000002418047981 */ /* 0x000162000c1e1b00 */
[----:B------:R-:W-:Y:S05]  /*14620*/  BRA `(.L_x_9951) ;  /* 0x0000000800787947 */ /* 0x000fea0003800000 */
.L_x_9959:
        /* <DEDUP_REMOVED lines=25> */
[----:B------:R-:W-:-:S04]  /*147c0*/  FMUL.FTZ R3, R3, 1 ;  /* 0x3f80000003037820 */ /* 0x000fc80000410000 */
[----:B------:R0:W2:Y:S01]  /*147d0*/  F2F.F64.F32 R4, R3 ;  /* 0x0000000300047310 */ /* 0x0000a20000201800 */
[----:B------:R-:W-:Y:S05]  /*147e0*/  BRA `(.L_x_9951) ;  /* 0x0000000800087947 */ /* 0x000fea0003800000 */
.L_x_9962:
[----:B------:R-:W2:Y:S02]  /*147f0*/  LDG.E.U8 R3, desc[UR36][R24.64] ;  /* 0x0000002418037981 */ /* 0x000ea4000c1e1100 */
[----:B--2---:R-:W-:-:S05]  /*14800*/  IMAD.SHL.U32 R0, R3, 0x2000000, RZ ;  /* 0x0200000003007824 */ /* 0x004fca00078e00ff */
[----:B------:R-:W-:-:S13]  /*14810*/  ISETP.GE.U32.AND P0, PT, R0, 0x8000000, PT ;  /* 0x080000000000780c */ /* 0x000fda0003f06070 */
[C---:B------:R-:W-:Y:S01]  /*14820*/  @!P0 SHF.L.U32 R0, R3.reuse, 0x8, RZ ;  /* 0x0000000803008819 */ /* 0x040fe200000006ff */
[C---:B------:R-:W-:Y:S02]  /*14830*/  @P0 IMAD.SHL.U32 R2, R3.reuse, 0x200000, RZ ;  /* 0x0020000003020824 */ /* 0x040fe400078e00ff */
[----:B------:R-:W-:Y:S01]  /*14840*/  IMAD.SHL.U32 R3, R3, 0x1000000, RZ ;  /* 0x0100000003037824 */ /* 0x000fe200078e00ff */
        /* <DEDUP_REMOVED lines=9> */
.L_x_9961:
[----:B------:R-:W2:Y:S02]  /*148e0*/  LDG.E.U16 R0, desc[UR36][R24.64] ;  /* 0x0000002418007981 */ /* 0x000ea4000c1e1500 */
[----:B--2---:R-:W-:-:S04]  /*148f0*/  IMAD.U32 R0, R0, 0x10000, RZ ;  /* 0x0001000000007824 */ /* 0x004fc800078e00ff */
[----:B------:R-:W-:-:S04]  /*14900*/  FMUL.FTZ R0, R0, 1 ;  /* 0x3f80000000007820 */ /* 0x000fc80000410000 */
[----:B------:R0:W2:Y:S01]  /*14910*/  F2F.F64.F32 R4, R0 ;  /* 0x0000000000047310 */ /* 0x0000a20000201800 */
[----:B------:R-:W-:Y:S05]  /*14920*/  BRA `(.L_x_9951) ;  /* 0x0000000400b87947 */ /* 0x000fea0003800000 */
.L_x_9958:
        /* <DEDUP_REMOVED lines=9> */
[----:B--2---:R-:W0:Y:S01]  /*149c0*/  I2F.F64.U16 R4, R4 ;  /* 0x0000000400047312 */ /* 0x004e220000101800 */
[----:B------:R-:W-:Y:S05]  /*149d0*/  BRA `(.L_x_9951) ;  /* 0x00000004008c7947 */ /* 0x000fea0003800000 */
.L_x_9965:
        /* <DEDUP_REMOVED lines=21> */
.L_x_9969:
[----:B------:R-:W-:Y:S05]  /*14b30*/  BSYNC B1 ;  /* 0x0000000000017941 */ /* 0x000fea0003800000 */
.L_x_9968:
[----:B------:R-:W-:Y:S01]  /*14b40*/  LEA R3, R0, 0x3b800000, 0x17 ;  /* 0x3b80000000037811 */ /* 0x000fe200078eb8ff */
[----:B------:R-:W-:-:S05]  /*14b50*/  IMAD.SHL.U32 R0, R2, 0x100000, RZ ;  /* 0x0010000002007824 */ /* 0x000fca00078e00ff */
[----:B------:R-:W-:-:S07]  /*14b60*/  LOP3.LUT R0, R3, R0, R4, 0xfe, !PT ;  /* 0x0000000003007212 */ /* 0x000fce00078efe04 */
.L_x_9967:
[----:B------:R-:W-:Y:S05]  /*14b70*/  BSYNC B0 ;  /* 0x0000000000007941 */ /* 0x000fea0003800000 */
.L_x_9966:
[----:B------:R-:W-:-:S04]  /*14b80*/  FMUL.FTZ R0, R0, 1 ;  /* 0x3f80000000007820 */ /* 0x000fc80000410000 */
[----:B------:R0:W2:Y:S01]  /*14b90*/  F2F.F64.F32 R4, R0 ;  /* 0x0000000000047310 */ /* 0x0000a20000201800 */
[----:B------:R-:W-:Y:S05]  /*14ba0*/  BRA `(.L_x_9951) ;  /* 0x0000000400187947 */ /* 0x000fea0003800000 */
.L_x_9964:
        /* <DEDUP_REMOVED lines=21> */
.L_x_9973:
[----:B------:R-:W-:Y:S05]  /*14d00*/  BSYNC B1 ;  /* 0x0000000000017941 */ /* 0x000fea0003800000 */
.L_x_9972:
[----:B------:R-:W-:Y:S01]  /*14d10*/  LEA R3, R0, 0x37800000, 0x17 ;  /* 0x3780000000037811 */ /* 0x000fe200078eb8ff */
[----:B------:R-:W-:-:S05]  /*14d20*/  IMAD.SHL.U32 R0, R2, 0x200000, RZ ;  /* 0x0020000002007824 */ /* 0x000fca00078e00ff */
[----:B------:R-:W-:-:S07]  /*14d30*/  LOP3.LUT R0, R3, R0, R4, 0xfe, !PT ;  /* 0x0000000003007212 */ /* 0x000fce00078efe04 */
.L_x_9971:
[----:B------:R-:W-:Y:S05]  /*14d40*/  BSYNC B0 ;  /* 0x0000000000007941 */ /* 0x000fea0003800000 */
.L_x_9970:
[----:B------:R-:W-:-:S04]  /*14d50*/  FMUL.FTZ R0, R0, 1 ;  /* 0x3f80000000007820 */ /* 0x000fc80000410000 */
[----:B------:R0:W2:Y:S01]  /*14d60*/  F2F.F64.F32 R4, R0 ;  /* 0x0000000000047310 */ /* 0x0000a20000201800 */
[----:B------:R-:W-:Y:S05]  /*14d70*/  BRA `(.L_x_9951) ;  /* 0x0000000000a47947 */ /* 0x000fea0003800000 */
.L_x_9963:
        /* <DEDUP_REMOVED lines=14> */
.L_x_9977:
[----:B------:R-:W-:Y:S05]  /*14e60*/  BSYNC B0 ;  /* 0x0000000000007941 */ /* 0x000fea0003800000 */
.L_x_9976:
[----:B------:R-:W-:-:S04]  /*14e70*/  FMUL.FTZ R0, R0, 1 ;  /* 0x3f80000000007820 */ /* 0x000fc80000410000 */
[----:B------:R0:W2:Y:S01]  /*14e80*/  F2F.F64.F32 R4, R0 ;  /* 0x0000000000047310 */ /* 0x0000a20000201800 */
[----:B------:R-:W-:Y:S05]  /*14e90*/  BRA `(.L_x_9951) ;  /* 0x00000000005c7947 */ /* 0x000fea0003800000 */
.L_x_9950:
        /* <DEDUP_REMOVED lines=16> */
.L_x_9978:
[----:B------:R-:W-:Y:S01]  /*14fa0*/  CS2R R4, SRZ ;  /* 0x0000000000047805 */ /* 0x000fe2000001ff00 */
[----:B------:R-:W-:Y:S06]  /*14fb0*/  BRA `(.L_x_9951) ;  /* 0x0000000000147947 */ /* 0x000fec0003800000 */
.L_x_9975:
[----:B------:R-:W2:Y:S02]  /*14fc0*/  LDG.E.64 R4, desc[UR36][R24.64] ;  /* 0x0000002418047981 */ /* 0x000ea4000c1e1b00 */
[----:B--2---:R-:W0:Y:S01]  /*14fd0*/  I2F.F64.U64 R4, R4 ;  /* 0x0000000400047312 */ /* 0x004e220000301800 */
[----:B------:R-:W-:Y:S05]  /*14fe0*/  BRA `(.L_x_9951) ;  /* 0x0000000000087947 */ /* 0x000fea0003800000 */
.L_x_9974:
[----:B------:R-:W2:Y:S02]  /*14ff0*/  LDG.E R4, desc[UR36][R24.64] ;  /* 0x0000002418047981 */ /* 0x000ea4000c1e1900 */
[----:B--2---:R-:W0:Y:S02]  /*15000*/  I2F.F64.U32 R4, R4 ;  /* 0x0000000400047312 */ /* 0x004e240000201800 */
.L_x_9951:
[----:B0----5:R-:W-:Y:S01]  /*15010*/  DADD R2, -R18, 1 ;  /* 0x3ff0000012027429 */ /* 0x021fe20000000100 */
[----:B------:R-:W-:Y:S01]  /*15020*/  UMOV UR4, 0x80000000 ;  /* 0x8000000000047882 */ /* 0x000fe20000000000 */
[----:B------:R-:W-:Y:S01]  /*15030*/  UMOV UR5, 0x3d719799 ;  /* 0x3d71979900057882 */ /* 0x000fe20000000000 */
[----:B--2---:R-:W-:Y:S01]  /*15040*/  DADD R4, -R4, R18 ;  /* 0x0000000004047229 */ /* 0x004fe20000000112 */
[----:B------:R-:W-:Y:S01]  /*15050*/  UMOV UR6, UR5 ;  /* 0x0000000500067c82 */ /* 0x000fe20008000000 */
[----:B------:R-:W-:Y:S01]  /*15060*/  BSSY B0, `(.L_x_9979) ;  /* 0x000001d000007945 */ /* 0x000fe20003800000 */
[----:B------:R-:W-:Y:S02]  /*15070*/  IMAD.U32 R6, RZ, RZ, UR6 ;  /* 0x00000006ff067e24 */ /* 0x000fe4000f8e00ff */
[----:B------:R-:W-:-:S03]  /*15080*/  DMUL R2, R2, R18 ;  /* 0x0000001202027228 */ /* 0x000fc60000000000 */
[----:B-1-34-:R-:W-:-:S05]  /*15090*/  DMUL R10, R4, R22 ;  /* 0x00000016040a7228 */ /* 0x01afca0000000000 */
        /* <DEDUP_REMOVED lines=25> */
.L_x_9980:
[----:B------:R-:W-:Y:S05]  /*15230*/  BSYNC B0 ;  /* 0x0000000000007941 */ /* 0x000fea0003800000 */
.L_x_9979:
        /* <DEDUP_REMOVED lines=15> */
.L_x_9984:
[----:B------:R-:W0:Y:S02]  /*15330*/  F2I.S64.F64.TRUNC R4, R4 ;  /* 0x0000000400047311 */ /* 0x000e24000030d900 */
[----:B0-----:R-:W-:-:S05]  /*15340*/  IMAD.MOV.U32 R3, RZ, RZ, R4 ;  /* 0x000000ffff037224 */ /* 0x001fca00078e0004 */
[----:B------:R-:W-:Y:S01]  /*15350*/  STG.E.U8 desc[UR36][R16.64], R3 ;  /* 0x0000000310007986 */ /* 0x000fe2000c101124 */
[----:B------:R-:W-:Y:S05]  /*15360*/  EXIT ;  /* 0x000000000000794d */ /* 0x000fea0003800000 */
.L_x_9983:
        /* <DEDUP_REMOVED lines=9> */
.L_x_9987:
[----:B------:R-:W0:Y:S02]  /*15400*/  F2I.F64.TRUNC R5, R4 ;  /* 0x0000000400057311 */ /* 0x000e24000030d100 */
[----:B0-----:R-:W-:Y:S01]  /*15410*/  STG.E desc[UR36][R16.64], R5 ;  /* 0x0000000510007986 */ /* 0x001fe2000c101924 */
[----:B------:R-:W-:Y:S05]  /*15420*/  EXIT ;  /* 0x000000000000794d */ /* 0x000fea0003800000 */
.L_x_9986:
[----:B------:R-:W0:Y:S02]  /*15430*/  F2I.F64.TRUNC R5, R4 ;  /* 0x0000000400057311 */ /* 0x000e24000030d100 */
[----:B0-----:R-:W-:Y:S01]  /*15440*/  STG.E.U16 desc[UR36][R16.64], R5 ;  /* 0x0000000510007986 */ /* 0x001fe2000c101524 */
[----:B------:R-:W-:Y:S05]  /*15450*/  EXIT ;  /* 0x000000000000794d */ /* 0x000fea0003800000 */
.L_x_9982:
        /* <DEDUP_REMOVED lines=13> */
.L_x_9989:
        /* <DEDUP_REMOVED lines=8> */
.L_x_9988:
        /* <DEDUP_REMOVED lines=14> */
.L_x_9991:
        /* <DEDUP_REMOVED lines=9> */
.L_x_9990:
[----:B------:R-:W-:Y:S01]  /*15720*/  STG.E.64 desc[UR36][R16.64], R4 ;  /* 0x0000000410007986 */ /* 0x000fe2000c101b24 */
[----:B------:R-:W-:Y:S05]  /*15730*/  EXIT ;  /* 0x000000000000794d */ /* 0x000fea0003800000 */
.L_x_9981:
        /* <DEDUP_REMOVED lines=12> */
.L_x_9994:
[----:B------:R-:W-:-:S05]  /*15800*/  CS2R R6, SRZ ;  /* 0x0000000000067805 */ /* 0x000fca000001ff00 */
[----:B------:R-:W-:Y:S01]  /*15810*/  STG.E.128 desc[UR36][R16.64], R4 ;  /* 0x0000000410007986 */ /* 0x000fe2000c101d24 */
[----:B------:R-:W-:Y:S05]  /*15820*/  EXIT ;  /* 0x000000000000794d */ /* 0x000fea0003800000 */
.L_x_9993:
        /* <DEDUP_REMOVED lines=25> */
.L_x_9998:
[----:B------:R-:W-:Y:S05]  /*159c0*/  BSYNC B0 ;  /* 0x0000000000007941 */ /* 0x000fea0003800000 */
.L_x_9997:
[----:B------:R-:W-:-:S05]  /*159d0*/  LOP3.LUT R3, R0, R3, RZ, 0xfc, !PT ;  /* 0x0000000300037212 */ /* 0x000fca00078efcff */
[----:B------:R-:W-:Y:S01]  /*159e0*/  STG.E.U8 desc[UR36][R16.64], R3 ;  /* 0x0000000310007986 */ /* 0x000fe2000c101124 */
[----:B------:R-:W-:Y:S05]  /*159f0*/  EXIT ;  /* 0x000000000000794d */ /* 0x000fea0003800000 */
.L_x_9996:
        /* <DEDUP_REMOVED lines=17> */
.L_x_10000:
[----:B------:R-:W-:Y:S01]  /*15b10*/  IMAD.MOV.U32 R0, RZ, RZ, 0x7f ;  /* 0x0000007fff007424 */ /* 0x000fe200078e00ff */
[----:B------:R-:W-:-:S04]  /*15b20*/  ISETP.GT.U32.AND P0, PT, R2, 0x7f800000, PT ;  /* 0x7f8000000200780c */ /* 0x000fc80003f04070 */
[----:B------:R-:W-:-:S09]  /*15b30*/  SEL R0, R0, 0x7c, P0 ;  /* 0x0000007c00007807 */ /* 0x000fd20000000000 */
.L_x_10001:
[----:B------:R-:W-:Y:S05]  /*15b40*/  BSYNC B0 ;  /* 0x0000000000007941 */ /* 0x000fea0003800000 */
.L_x_9999:
[----:B------:R-:W-:-:S04]  /*15b50*/  LOP3.LUT R2, R3, 0x80000000, RZ, 0xc0, !PT ;  /* 0x8000000003027812 */ /* 0x000fc800078ec0ff */
[----:B------:R-:W-:-:S04]  /*15b60*/  SHF.R.U32.HI R3, RZ, 0x18, R2 ;  /* 0x00000018ff037819 */ /* 0x000fc80000011602 */
[----:B------:R-:W-:-:S05]  /*15b70*/  LOP3.LUT R3, R0, R3, RZ, 0xfc, !PT ;  /* 0x0000000300037212 */ /* 0x000fca00078efcff */
[----:B------:R-:W-:Y:S01]  /*15b80*/  STG.E.U8 desc[UR36][R16.64], R3 ;  /* 0x0000000310007986 */ /* 0x000fe2000c101124 */
[----:B------:R-:W-:Y:S05]  /*15b90*/  EXIT ;  /* 0x000000000000794d */ /* 0x000fea0003800000 */
.L_x_9995:
        /* <DEDUP_REMOVED lines=8> */
.L_x_9992:
        /* <DEDUP_REMOVED lines=11> */
.L_x_10004:
        /* <DEDUP_REMOVED lines=21> */
.L_x_10007:
[----:B------:R-:W-:-:S04]  /*15e20*/  LOP3.LUT R2, R3, 0x80000000, RZ, 0xc0, !PT ;  /* 0x8000000003027812 */ /* 0x000fc800078ec0ff */
[----:B------:R-:W-:-:S04]  /*15e30*/  SHF.R.U32.HI R3, RZ, 0x18, R2 ;  /* 0x00000018ff037819 */ /* 0x000fc80000011602 */
[----:B------:R-:W-:-:S04]  /*15e40*/  LOP3.LUT R0, R0, R3, RZ, 0xfc, !PT ;  /* 0x0000000300007212 */ /* 0x000fc800078efcff */
[----:B------:R-:W-:-:S07]  /*15e50*/  PRMT R8, R0, 0x7610, R8 ;  /* 0x0000761000087816 */ /* 0x000fce0000000008 */
.L_x_10006:
[----:B------:R-:W-:Y:S05]  /*15e60*/  BSYNC B0 ;  /* 0x0000000000007941 */ /* 0x000fea0003800000 */
.L_x_10005:
[----:B------:R-:W-:Y:S01]  /*15e70*/  STG.E.U8 desc[UR36][R16.64], R8 ;  /* 0x0000000810007986 */ /* 0x000fe2000c101124 */
[----:B------:R-:W-:Y:S05]  /*15e80*/  EXIT ;  /* 0x000000000000794d */ /* 0x000fea0003800000 */
.L_x_10003:
        /* <DEDUP_REMOVED lines=21> */
.L_x_10010:
[----:B------:R-:W-:-:S04]  /*15fe0*/  LOP3.LUT R2, R3, 0x80000000, RZ, 0xc0, !PT ;  /* 0x8000000003027812 */ /* 0x000fc800078ec0ff */
[----:B------:R-:W-:-:S04]  /*15ff0*/  SHF.R.U32.HI R3, RZ, 0x18, R2 ;  /* 0x00000018ff037819 */ /* 0x000fc80000011602 */
[----:B------:R-:W-:-:S04]  /*16000*/  LOP3.LUT R0, R0, R3, RZ, 0xfc, !PT ;  /* 0x0000000300007212 */ /* 0x000fc800078efcff */
[----:B------:R-:W-:-:S07]  /*16010*/  PRMT R8, R0, 0x7610, R8 ;  /* 0x0000761000087816 */ /* 0x000fce0000000008 */
.L_x_10009:
[----:B------:R-:W-:Y:S05]  /*16020*/  BSYNC B0 ;  /* 0x0000000000007941 */ /* 0x000fea0003800000 */
.L_x_10008:
[----:B------:R-:W-:Y:S01]  /*16030*/  STG.E.U8 desc[UR36][R16.64], R8 ;  /* 0x0000000810007986 */ /* 0x000fe2000c101124 */
[----:B------:R-:W-:Y:S05]  /*16040*/  EXIT ;  /* 0x000000000000794d */ /* 0x000fea0003800000 */
.L_x_10002:
        /* <DEDUP_REMOVED lines=16> */
[----:B------:R-:W-:Y:S01]  /*16150*/  HFMA2.MMA R3, -RZ, RZ, 0, 1.5199184417724609375e-05 ;  /* 0x000000ffff037435 */ /* 0x000fe200000001ff */
        /* <DEDUP_REMOVED lines=9> */
.L_x_9985:
        /* <DEDUP_REMOVED lines=16> */
.L_x_10013:
[----:B------:R-:W-:Y:S05]  /*162f0*/  EXIT ;  /* 0x000000000000794d */ /* 0x000fea0003800000 */
.L_x_10012:
[----:B------:R-:W0:Y:S02]  /*16300*/  F2I.U64.F64.TRUNC R4, R4 ;  /* 0x0000000400047311 */ /* 0x000e24000030d800 */
[----:B0-----:R-:W-:Y:S01]  /*16310*/  STG.E.64 desc[UR36][R16.64], R4 ;  /* 0x0000000410007986 */ /* 0x001fe2000c101b24 */
[----:B------:R-:W-:Y:S05]  /*16320*/  EXIT ;  /* 0x000000000000794d */ /* 0x000fea0003800000 */
.L_x_10011:
[----:B------:R-:W0:Y:S02]  /*16330*/  F2I.U32.F64.TRUNC R5, R4 ;  /* 0x0000000400057311 */ /* 0x000e24000030d000 */
[----:B0-----:R-:W-:Y:S01]  /*16340*/  STG.E desc[UR36][R16.64], R5 ;  /* 0x0000000510007986 */ /* 0x001fe2000c101924 */
[----:B------:R-:W-:Y:S05]  /*16350*/  EXIT ;  /* 0x000000000000794d */ /* 0x000fea0003800000 */
        .weak           $__internal_13_$__cuda_sm20_div_rn_f64_full
        .type           $__internal_13_$__cuda_sm20_div_rn_f64_full,@function
        .size           $__internal_13_$__cuda_sm20_div_rn_f64_full,(.L_x_10804 - $__internal_13_$__cuda_sm20_div_rn_f64_full)
$__internal_13_$__cuda_sm20_div_rn_f64_full:
[C---:B------:R-:W-:Y:S01]  /*16360*/  FSETP.GEU.AND P0, PT, |R5|.reuse, 1.469367938527859385e-39, PT ;  /* 0x001000000500780b */ /* 0x040fe20003f0e200 */
[----:B------:R-:W-:Y:S01]  /*16370*/  IMAD.MOV.U32 R7, RZ, RZ, R11 ;  /* 0x000000ffff077224 */ /* 0x000fe200078e000b */
[C---:B------:R-:W-:Y:S01]  /*16380*/  LOP3.LUT R26, R5.reuse, 0x800fffff, RZ, 0xc0, !PT ;  /* 0x800fffff051a7812 */ /* 0x040fe200078ec0ff */
[----:B------:R-:W-:Y:S01]  /*16390*/  IMAD.MOV.U32 R8, RZ, RZ, 0x1 ;  /* 0x00000001ff087424 */ /* 0x000fe200078e00ff */
[----:B------:R-:W-:Y:S01]  /*163a0*/  LOP3.LUT R18, R5, 0x7ff00000, RZ, 0xc0, !PT ;  /* 0x7ff0000005127812 */ /* 0x000fe200078ec0ff */
[----:B------:R-:W-:Y:S01]  /*163b0*/  IMAD.MOV.U32 R6, RZ, RZ, R0 ;  /* 0x000000ffff067224 */ /* 0x000fe200078e0000 */
[----:B------:R-:W-:Y:S01]  /*163c0*/  LOP3.LUT R27, R26, 0x3ff00000, RZ, 0xfc, !PT ;  /* 0x3ff000001a1b7812 */ /* 0x000fe200078efcff */
[----:B------:R-:W-:Y:S01]  /*163d0*/  IMAD.MOV.U32 R26, RZ, RZ, R4 ;  /* 0x000000ffff1a7224 */ /* 0x000fe200078e0004 */
[C---:B------:R-:W-:Y:S01]  /*163e0*/  FSETP.GEU.AND P2, PT, |R7|.reuse, 1.469367938527859385e-39, PT ;  /* 0x001000000700780b */ /* 0x040fe20003f4e200 */
[----:B------:R-:W-:Y:S01]  /*163f0*/  IMAD.MOV.U32 R22, RZ, RZ, R6 ;  /* 0x000000ffff167224 */ /* 0x000fe200078e0006 */
[----:B------:R-:W-:Y:S01]  /*16400*/  LOP3.LUT R3, R7, 0x7ff00000, RZ, 0xc0, !PT ;  /* 0x7ff0000007037812 */ /* 0x000fe200078ec0ff */
[----:B------:R-:W-:Y:S02]  /*16410*/  BSSY B1, `(.L_x_10014) ;  /* 0x000004e000017945 */ /* 0x000fe40003800000 */
[----:B------:R-:W-:Y:S01]  /*16420*/  @!P0 DMUL R26, R4, 8.98846567431157953865e+307 ;  /* 0x7fe00000041a8828 */ /* 0x000fe20000000000 */
[----:B------:R-:W-:Y:S01]  /*16430*/  ISETP.GE.U32.AND P1, PT, R3, R18, PT ;  /* 0x000000120300720c */ /* 0x000fe20003f26070 */
[----:B------:R-:W-:-:S04]  /*16440*/  IMAD.MOV.U32 R15, RZ, RZ, R3 ;  /* 0x000000ffff0f7224 */ /* 0x000fc800078e0003 */
[----:B------:R-:W0:Y:S02]  /*16450*/  MUFU.RCP64H R9, R27 ;  /* 0x0000001b00097308 */ /* 0x000e240000001800 */
[----:B------:R-:W-:Y:S02]  /*16460*/  @!P2 LOP3.LUT R0, R5, 0x7ff00000, RZ, 0xc0, !PT ;  /* 0x7ff000000500a812 */ /* 0x000fe400078ec0ff */
[----:B------:R-:W-:Y:S02]  /*16470*/  @!P0 LOP3.LUT R18, R27, 0x7ff00000, RZ, 0xc0, !PT ;  /* 0x7ff000001b128812 */ /* 0x000fe400078ec0ff */
[----:B------:R-:W-:Y:S01]  /*16480*/  @!P2 ISETP.GE.U32.AND P3, PT, R3, R0, PT ;  /* 0x000000000300a20c */ /* 0x000fe20003f66070 */
[----:B------:R-:W-:Y:S02]  /*16490*/  IMAD.MOV.U32 R0, RZ, RZ, 0x1ca00000 ;  /* 0x1ca00000ff007424 */ /* 0x000fe400078e00ff */
[----:B------:R-:W-:-:S03]  /*164a0*/  VIADD R21, R18, 0xffffffff ;  /* 0xffffffff12157836 */ /* 0x000fc60000000000 */
[----:B------:R-:W-:-:S04]  /*164b0*/  SEL R23, R0, 0x63400000, !P1 ;  /* 0x6340000000177807 */ /* 0x000fc80004800000 */
[----:B------:R-:W-:Y:S01]  /*164c0*/  LOP3.LUT R23, R23, 0x800fffff, R7, 0xf8, !PT ;  /* 0x800fffff17177812 */ /* 0x000fe200078ef807 */
[----:B0-----:R-:W-:-:S08]  /*164d0*/  DFMA R10, R8, -R26, 1 ;  /* 0x3ff00000080a742b */ /* 0x001fd0000000081a */
[----:B------:R-:W-:-:S08]  /*164e0*/  DFMA R10, R10, R10, R10 ;  /* 0x0000000a0a0a722b */ /* 0x000fd0000000000a */
[----:B------:R-:W-:Y:S01]  /*164f0*/  DFMA R10, R8, R10, R8 ;  /* 0x0000000a080a722b */ /* 0x000fe20000000008 */
[----:B------:R-:W-:-:S04]  /*16500*/  @!P2 SEL R9, R0, 0x63400000, !P3 ;  /* 0x634000000009a807 */ /* 0x000fc80005800000 */
[----:B------:R-:W-:-:S03]  /*16510*/  @!P2 LOP3.LUT R12, R9, 0x80000000, R7, 0xf8, !PT ;  /* 0x80000000090ca812 */ /* 0x000fc600078ef807 */
[----:B------:R-:W-:Y:S01]  /*16520*/  DFMA R8, R10, -R26, 1 ;  /* 0x3ff000000a08742b */ /* 0x000fe2000000081a */
[----:B------:R-:W-:Y:S01]  /*16530*/  @!P2 LOP3.LUT R13, R12, 0x100000, RZ, 0xfc, !PT ;  /* 0x001000000c0da812 */ /* 0x000fe200078efcff */
[----:B------:R-:W-:-:S06]  /*16540*/  @!P2 IMAD.MOV.U32 R12, RZ, RZ, RZ ;  /* 0x000000ffff0ca224 */ /* 0x000fcc00078e00ff */
[----:B------:R-:W-:Y:S02]  /*16550*/  DFMA R8, R10, R8, R10 ;  /* 0x000000080a08722b */ /* 0x000fe4000000000a */
[----:B------:R-:W-:-:S08]  /*16560*/  @!P2 DFMA R22, R22, 2, -R12 ;  /* 0x400000001616a82b */ /* 0x000fd0000000080c */
[----:B------:R-:W-:Y:S02]  /*16570*/  DMUL R10, R8, R22 ;  /* 0x00000016080a7228 */ /* 0x000fe40000000000 */
[----:B------:R-:W-:-:S05]  /*16580*/  @!P2 LOP3.LUT R15, R23, 0x7ff00000, RZ, 0xc0, !PT ;  /* 0x7ff00000170fa812 */ /* 0x000fca00078ec0ff */
[----:B------:R-:W-:Y:S01]  /*16590*/  VIADD R20, R15, 0xffffffff ;  /* 0xffffffff0f147836 */ /* 0x000fe20000000000 */
[----:B------:R-:W-:-:S04]  /*165a0*/  DFMA R12, R10, -R26, R22 ;  /* 0x8000001a0a0c722b */ /* 0x000fc80000000016 */
[----:B------:R-:W-:-:S04]  /*165b0*/  ISETP.GT.U32.AND P0, PT, R20, 0x7feffffe, PT ;  /* 0x7feffffe1400780c */ /* 0x000fc80003f04070 */
[----:B------:R-:W-:Y:S01]  /*165c0*/  ISETP.GT.U32.OR P0, PT, R21, 0x7feffffe, P0 ;  /* 0x7feffffe1500780c */ /* 0x000fe20000704470 */
[----:B------:R-:W-:-:S12]  /*165d0*/  DFMA R12, R8, R12, R10 ;  /* 0x0000000c080c722b */ /* 0x000fd8000000000a */
[----:B------:R-:W-:Y:S05]  /*165e0*/  @P0 BRA `(.L_x_10015) ;  /* 0x00000000006c0947 */ /* 0x000fea0003800000 */
        /* <DEDUP_REMOVED lines=27> */
.L_x_10015:
        /* <DEDUP_REMOVED lines=16> */
.L_x_10018:
[----:B------:R-:W-:Y:S01]  /*168a0*/  LOP3.LUT R9, R5, 0x80000, RZ, 0xfc, !PT ;  /* 0x0008000005097812 */ /* 0x000fe200078efcff */
[----:B------:R-:W-:Y:S01]  /*168b0*/  IMAD.MOV.U32 R8, RZ, RZ, R4 ;  /* 0x000000ffff087224 */ /* 0x000fe200078e0004 */
[----:B------:R-:W-:Y:S06]  /*168c0*/  BRA `(.L_x_10016) ;  /* 0x0000000000087947 */ /* 0x000fec0003800000 */
.L_x_10017:
[----:B------:R-:W-:Y:S01]  /*168d0*/  LOP3.LUT R9, R7, 0x80000, RZ, 0xfc, !PT ;  /* 0x0008000007097812 */ /* 0x000fe200078efcff */
[----:B------:R-:W-:-:S07]  /*168e0*/  IMAD.MOV.U32 R8, RZ, RZ, R6 ;  /* 0x000000ffff087224 */ /* 0x000fce00078e0006 */
.L_x_10016:
[----:B------:R-:W-:Y:S05]  /*168f0*/  BSYNC B1 ;  /* 0x0000000000017941 */ /* 0x000fea0003800000 */
.L_x_10014:
[----:B------:R-:W-:Y:S02]  /*16900*/  IMAD.MOV.U32 R15, RZ, RZ, 0x0 ;  /* 0x00000000ff0f7424 */ /* 0x000fe400078e00ff */
[----:B------:R-:W-:Y:S02]  /*16910*/  IMAD.MOV.U32 R4, RZ, RZ, R8 ;  /* 0x000000ffff047224 */ /* 0x000fe400078e0008 */
[----:B------:R-:W-:Y:S01]  /*16920*/  IMAD.MOV.U32 R5, RZ, RZ, R9 ;  /* 0x000000ffff057224 */ /* 0x000fe200078e0009 */
[----:B------:R-:W-:Y:S06]  /*16930*/  RET.REL.NODEC R14 `(_ZN2at6native18elementwise_kernelILi128ELi4EZNS0_15gpu_kernel_implIZZZN37_INTERNAL_cee6930f_7_Loss_cu_5b0651e139_GLOBAL__N__cee6930f_7_Loss_cu_5b0651e140binary_cross_entropy_backward_out_kernelERNS_6TensorERKS5_S8_S8_ENKUlvE_clEvENKUlvE_clEvEUldddE_EEvRNS_18TensorIteratorBaseERKT_EUliE_EEviT1_) ;  /* 0xfffffe940eb07950 */ /* 0x000fec0003c3ffff */
.L_x_10019:
        /* <DEDUP_REMOVED lines=12> */
.L_x_10804:


//--------------------- .text._ZN2at6native27unrolled_elementwise_kernelIZZZN37_INTERNAL_cee6930f_7_Loss_cu_5b0651e139_GLOBAL__N__cee6930f_7_Loss_cu_5b0651e140binary_cross_entropy_backward_out_kernelERNS_6TensorERKS4_S7_S7_ENKUlvE_clEvENKUlvE_clEvEUldddE_St5arrayIPcLm4EELi4E23TrivialOffsetCalculatorILi3EjESE_ILi1EjENS0_6memory12LoadWithCastILi3EEENSH_13StoreWithCastILi1EEEEEviT_T0_T2_T3_T4_T5_ --------------------------
	.section	.text._ZN2at6native27unrolled_elementwise_kernelIZZZN37_INTERNAL_cee6930f_7_Loss_cu_5b0651e139_GLOBAL__N__cee6930f_7_Loss_cu_5b0651e140binary_cross_entropy_backward_out_kernelERNS_6TensorERKS4_S7_S7_ENKUlvE_clEvENKUlvE_clEvEUldddE_St5arrayIPcLm4EELi4E23TrivialOffsetCalculatorILi3EjESE_ILi1EjENS0_6memory12LoadWithCastILi3EEENSH_13StoreWithCastILi1EEEEEviT_T0_T2_T3_T4_T5_,"ax",@progbits
	.align	128
        .global         _ZN2at6native27unrolled_elementwise_kernelIZZZN37_INTERNAL_cee6930f_7_Loss_cu_5b0651e139_GLOBAL__N__cee6930f_7_Loss_cu_5b0651e140binary_cross_entropy_backward_out_kernelERNS_6TensorERKS4_S7_S7_ENKUlvE_clEvENKUlvE_clEvEUldddE_St5arrayIPcLm4EELi4E23TrivialOffsetCalculatorILi3EjESE_ILi1EjENS0_6memory12LoadWithCastILi3EEENSH_13StoreWithCastILi1EEEEEviT_T0_T2_T3_T4_T5_
        .type           _ZN2at6native27unrolled_elementwise_kernelIZZZN37_INTERNAL_cee6930f_7_Loss_cu_5b0651e139_GLOBAL__N__cee6930f_7_Loss_cu_5b0651e140binary_cross_entropy_backward_out_kernelERNS_6TensorERKS4_S7_S7_ENKUlvE_clEvENKUlvE_clEvEUldddE_St5arrayIPcLm4EELi4E23TrivialOffsetCalculatorILi3EjESE_ILi1EjENS0_6memory12LoadWithCastILi3EEENSH_13StoreWithCastILi1EEEEEviT_T0_T2_T3_T4_T5_,@function
        .size           _ZN2at6native27unrolled_elementwise_kernelIZZZN37_INTERNAL_cee6930f_7_Loss_cu_5b0651e139_GLOBAL__N__cee6930f_7_Loss_cu_5b0651e140binary_cross_entropy_backward_out_kernelERNS_6TensorERKS4_S7_S7_ENKUlvE_clEvENKUlvE_clEvEUldddE_St5arrayIPcLm4EELi4E23TrivialOffsetCalculatorILi3EjESE_ILi1EjENS0_6memory12LoadWithCastILi3EEENSH_13StoreWithCastILi1EEEEEviT_T0_T2_T3_T4_T5_,(.L_x_10805 - _ZN2at6native27unrolled_elementwise_kernelIZZZN37_INTERNAL_cee6930f_7_Loss_cu_5b0651e139_GLOBAL__N__cee6930f_7_Loss_cu_5b0651e140binary_cross_entropy_backward_out_kernelERNS_6TensorERKS4_S7_S7_ENKUlvE_clEvENKUlvE_clEvEUldddE_St5arrayIPcLm4EELi4E23TrivialOffsetCalculatorILi3EjESE_ILi1EjENS0_6memory12LoadWithCastILi3EEENSH_13StoreWithCastILi1EEEEEviT_T0_T2_T3_T4_T5_)
        .other          _ZN2at6native27unrolled_elementwise_kernelIZZZN37_INTERNAL_cee6930f_7_Loss_cu_5b0651e139_GLOBAL__N__cee6930f_7_Loss_cu_5b0651e140binary_cross_entropy_backward_out_kernelERNS_6TensorERKS4_S7_S7_ENKUlvE_clEvENKUlvE_clEvEUldddE_St5arrayIPcLm4EELi4E23TrivialOffsetCalculatorILi3EjESE_ILi1EjENS0_6memory12LoadWithCastILi3EEENSH_13StoreWithCastILi1EEEEEviT_T0_T2_T3_T4_T5_,@"STO_CUDA_ENTRY STV_DEFAULT"
_ZN2at6native27unrolled_elementwise_kernelIZZZN37_INTERNAL_cee6930f_7_Loss_cu_5b0651e139_GLOBAL__N__cee6930f_7_Loss_cu_5b0651e140binary_cross_entropy_backward_out_kernelERNS_6TensorERKS4_S7_S7_ENKUlvE_clEvENKUlvE_clEvEUldddE_St5arrayIPcLm4EELi4E23TrivialOffsetCalculatorILi3EjESE_ILi1EjENS0_6memory12LoadWithCastILi3EEENSH_13StoreWithCastILi1EEEEEviT_T0_T2_T3_T4_T5_:
.text._ZN2at6native27unrolled_elementwise_kernelIZZZN37_INTERNAL_cee6930f_7_Loss_cu_5b0651e139_GLOBAL__N__cee6930f_7_Loss_cu_5b0651e140binary_cross_entropy_backward_out_kernelERNS_6TensorERKS4_S7_S7_ENKUlvE_clEvENKUlvE_clEvEUldddE_St5arrayIPcLm4EELi4E23TrivialOffsetCalculatorILi3EjESE_ILi1EjENS0_6memory12LoadWithCastILi3EEENSH_13StoreWithCastILi1EEEEEviT_T0_T2_T3_T4_T5_:
        /* <DEDUP_REMOVED lines=8> */
[----:B------:R-:W-:Y:S02]  /*0080*/  CS2R R40, SRZ ;  /* 0x0000000000287805 */ /* 0x000fe4000001ff00 */
[----:B------:R-:W-:Y:S01]  /*0090*/  CS2R R34, SRZ ;  /* 0x0000000000227805 */ /* 0x000fe2000001ff00 */
[----:B------:R-:W3:Y:S08]  /*00a0*/  LDC.U8 R42, c[0x0][0x23c] ;  /* 0x00008f00ff2a7b82 */ /* 0x000ef00000000000 */
[----:B------:R-:W4:Y:S08]  /*00b0*/  LDC.U8 R19, c[0x0][0x23d] ;  /* 0x00008f40ff137b82 */ /* 0x000f300000000000 */
[----:B------:R-:W0:Y:S01]  /*00c0*/  LDC.U8 R33, c[0x0][0x23e] ;  /* 0x00008f80ff217b82 */ /* 0x000e220000000000 */
[----:B-1----:R-:W-:-:S05]  /*00d0*/  IMAD R2, R32, -0x200, R3 ;  /* 0xfffffe0020027824 */ /* 0x002fca00078e0203 */
[----:B--2---:R-:W-:-:S13]  /*00e0*/  ISETP.GE.AND P0, PT, R43, R2, PT ;  /* 0x000000022b00720c */ /* 0x004fda0003f06270 */
[----:B---3--:R-:W-:Y:S05]  /*00f0*/  @P0 BRA `(.L_x_10021) ;  /* 0x0000002c00600947 */ /* 0x008fea0003800000 */
        /* <DEDUP_REMOVED lines=20> */
.L_x_10025:
[----:B------:R-:W2:Y:S02]  /*0240*/  LDG.E.U8 R4, desc[UR36][R4.64] ;  /* 0x0000002404047981 */ /* 0x000ea4000c1e1100 */
[----:B--2---:R1:W2:Y:S01]  /*0250*/  I2F.F64.U16 R44, R4 ;  /* 0x00000004002c7312 */ /* 0x0042a20000101800 */
[----:B------:R-:W-:Y:S05]  /*0260*/  BRA `(.L_x_10027) ;  /* 0x0000000c00707947 */ /* 0x000fea0003800000 */
.L_x_10024:
[----:B------:R-:W-:-:S13]  /*0270*/  ISETP.NE.AND P0, PT, R0, 0x2, PT ;  /* 0x000000020000780c */ /* 0x000fda0003f05270 */
[----:B------:R-:W-:Y:S05]  /*0280*/  @!P0 BRA `(.L_x_10028) ;  /* 0x0000000000288947 */ /* 0x000fea0003800000 */
[----:B------:R-:W-:-:S13]  /*0290*/  ISETP.NE.AND P0, PT, R0, 0x3, PT ;  /* 0x000000030000780c */ /* 0x000fda0003f05270 */
[----:B------:R-:W-:Y:S05]  /*02a0*/  @!P0 BRA `(.L_x_10029) ;  /* 0x0000000000148947 */ /* 0x000fea0003800000 */
[----:B------:R-:W-:-:S13]  /*02b0*/  ISETP.NE.AND P0, PT, R0, 0x4, PT ;  /* 0x000000040000780c */ /* 0x000fda0003f05270 */
[----:B------:R-:W-:Y:S05]  /*02c0*/  @P0 BRA `(.L_x_10026) ;  /* 0x0000000800fc0947 */ /* 0x000fea0003800000 */
[----:B------:R-:W2:Y:S02]  /*02d0*/  LDG.E.64 R44, desc[UR36][R4.64] ;  /* 0x00000024042c7981 */ /* 0x000ea4000c1e1b00 */
[----:B--2---:R-:W1:Y:S01]  /*02e0*/  I2F.F64.S64 R44, R44 ;  /* 0x0000002c002c7312 */ /* 0x004e620000301c00 */
[----:B------:R-:W-:Y:S05]  /*02f0*/  BRA `(.L_x_10027) ;  /* 0x0000000c004c7947 */ /* 0x000fea0003800000 */
.L_x_10029:
[----:B------:R-:W2:Y:S02]  /*0300*/  LDG.E R4, desc[UR36][R4.64] ;  /* 0x0000002404047981 */ /* 0x000ea4000c1e1900 */
[----:B--2---:R2:W3:Y:S01]  /*0310*/  I2F.F64 R44, R4 ;  /* 0x00000004002c7312 */ /* 0x0044e20000201c00 */
[----:B------:R-:W-:Y:S05]  /*0320*/  BRA `(.L_x_10027) ;  /* 0x0000000c00407947 */ /* 0x000fea0003800000 */
.L_x_10028:
[----:B------:R-:W2:Y:S02]  /*0330*/  LDG.E.U16 R4, desc[UR36][R4.64] ;  /* 0x0000002404047981 */ /* 0x000ea4000c1e1500 */
[----:B--2---:R1:W2:Y:S01]  /*0340*/  I2F.F64.S16 R44, R4 ;  /* 0x00000004002c7312 */ /* 0x0042a20000101c00 */
[----:B------:R-:W-:Y:S05]  /*0350*/  BRA `(.L_x_10027) ;  /* 0x0000000c00347947 */ /* 0x000fea0003800000 */
.L_x_10023:
        /* <DEDUP_REMOVED lines=8> */
[----:B------:R-:W1:Y:S01]  /*03e0*/  F2F.F64.F32 R44, R44 ;  /* 0x0000002c002c7310 */ /* 0x000e620000201800 */
[----:B------:R-:W-:Y:S05]  /*03f0*/  BRA `(.L_x_10027) ;  /* 0x0000000c000c7947 */ /* 0x000fea0003800000 */
.L_x_10031:
[----:B------:R-:W2:Y:S02]  /*0400*/  LDG.E.U16 R0, desc[UR36][R4.64] ;  /* 0x0000002404007981 */ /* 0x000ea4000c1e1500 */
[----:B--2---:R-:W-:-:S05]  /*0410*/  HADD2.F32 R0, -RZ, R0.H0_H0 ;  /* 0x20000000ff007230 */ /* 0x004fca0000004100 */
[----:B------:R-:W-:-:S04]  /*0420*/  FMUL.FTZ R0, R0, 1 ;  /* 0x3f80000000007820 */ /* 0x000fc80000410000 */
[----:B------:R1:W2:Y:S01]  /*0430*/  F2F.F64.F32 R44, R0 ;  /* 0x00000000002c7310 */ /* 0x0002a20000201800 */
[----:B------:R-:W-:Y:S05]  /*0440*/  BRA `(.L_x_10027) ;  /* 0x0000000800f87947 */ /* 0x000fea0003800000 */
.L_x_10030:
        /* <DEDUP_REMOVED lines=10> */
.L_x_10033:
[----:B------:R-:W2:Y:S02]  /*04f0*/  LDG.E.U16 R4, desc[UR36][R4.64] ;  /* 0x0000002404047981 */ /* 0x000ea4000c1e1500 */
[----:B--2---:R-:W-:-:S05]  /*0500*/  HADD2.F32 R0, -RZ, R4.H0_H0 ;  /* 0x20000004ff007230 */ /* 0x004fca0000004100 */
[----:B------:R-:W-:-:S04]  /*0510*/  FMUL.FTZ R0, R0, 1 ;  /* 0x3f80000000007820 */ /* 0x000fc80000410000 */
[----:B------:R1:W2:Y:S01]  /*0520*/  F2F.F64.F32 R44, R0 ;  /* 0x00000000002c7310 */ /* 0x0002a20000201800 */
[----:B------:R-:W-:Y:S05]  /*0530*/  BRA `(.L_x_10027) ;  /* 0x0000000800bc7947 */ /* 0x000fea0003800000 */
.L_x_10032:
[----:B------:R1:W5:Y:S01]  /*0540*/  LDG.E.64 R44, desc[UR36][R4.64] ;  /* 0x00000024042c7981 */ /* 0x000362000c1e1b00 */
[----:B------:R-:W-:Y:S05]  /*0550*/  BRA `(.L_x_10027) ;  /* 0x0000000800b47947 */ /* 0x000fea0003800000 */
.L_x_10022:
        /* <DEDUP_REMOVED lines=13> */
.L_x_10036:
[----:B------:R1:W5:Y:S01]  /*0630*/  LDG.E.64 R44, desc[UR36][R4.64] ;  /* 0x00000024042c7981 */ /* 0x000362000c1e1b00 */
[----:B------:R-:W-:Y:S05]  /*0640*/  BRA `(.L_x_10027) ;  /* 0x0000000800787947 */ /* 0x000fea0003800000 */
.L_x_10035:
        /* <DEDUP_REMOVED lines=28> */
.L_x_10038:
        /* <DEDUP_REMOVED lines=15> */
.L_x_10037:
[----:B------:R-:W2:Y:S02]  /*0900*/  LDG.E.U16 R0, desc[UR36][R4.64] ;  /* 0x0000002404007981 */ /* 0x000ea4000c1e1500 */
[----:B--2---:R-:W-:-:S04]  /*0910*/  IMAD.U32 R0, R0, 0x10000, RZ ;  /* 0x0001000000007824 */ /* 0x004fc800078e00ff */
[----:B------:R-:W-:-:S04]  /*0920*/  FMUL.FTZ R0, R0, 1 ;  /* 0x3f80000000007820 */ /* 0x000fc80000410000 */
[----:B------:R1:W2:Y:S01]  /*0930*/  F2F.F64.F32 R44, R0 ;  /* 0x00000000002c7310 */ /* 0x0002a20000201800 */
[----:B------:R-:W-:Y:S05]  /*0940*/  BRA `(.L_x_10027) ;  /* 0x0000000400b87947 */ /* 0x000fea0003800000 */
.L_x_10034:
        /* <DEDUP_REMOVED lines=11> */
.L_x_10041:
        /* <DEDUP_REMOVED lines=21> */
.L_x_10045:
[----:B------:R-:W-:Y:S05]  /*0b50*/  BSYNC B1 ;  /* 0x0000000000017941 */ /* 0x000fea0003800000 */
.L_x_10044:
[----:B------:R-:W-:Y:S01]  /*0b60*/  LEA R5, R0, 0x3b800000, 0x17 ;  /* 0x3b80000000057811 */ /* 0x000fe200078eb8ff */
[----:B------:R-:W-:-:S05]  /*0b70*/  IMAD.SHL.U32 R0, R3, 0x100000, RZ ;  /* 0x0010000003007824 */ /* 0x000fca00078e00ff */
[----:B------:R-:W-:-:S07]  /*0b80*/  LOP3.LUT R0, R5, R0, R6, 0xfe, !PT ;  /* 0x0000000005007212 */ /* 0x000fce00078efe06 */
.L_x_10043:
[----:B------:R-:W-:Y:S05]  /*0b90*/  BSYNC B0 ;  /* 0x0000000000007941 */ /* 0x000fea0003800000 */
.L_x_10042:
[----:B------:R-:W-:-:S04]  /*0ba0*/  FMUL.FTZ R0, R0, 1 ;  /* 0x3f80000000007820 */ /* 0x000fc80000410000 */
[----:B------:R1:W2:Y:S01]  /*0bb0*/  F2F.F64.F32 R44, R0 ;  /* 0x00000000002c7310 */ /* 0x0002a20000201800 */
[----:B------:R-:W-:Y:S05]  /*0bc0*/  BRA `(.L_x_10027) ;  /* 0x0000000400187947 */ /* 0x000fea0003800000 */
.L_x_10040:
        /* <DEDUP_REMOVED lines=21> */
.L_x_10049:
[----:B------:R-:W-:Y:S05]  /*0d20*/  BSYNC B1 ;  /* 0x0000000000017941 */ /* 0x000fea0003800000 */
.L_x_10048:
[----:B------:R-:W-:Y:S01]  /*0d30*/  LEA R5, R0, 0x37800000, 0x17 ;  /* 0x3780000000057811 */ /* 0x000fe200078eb8ff */
[----:B------:R-:W-:-:S05]  /*0d40*/  IMAD.SHL.U32 R0, R3, 0x200000, RZ ;  /* 0x0020000003007824 */ /* 0x000fca00078e00ff */
[----:B------:R-:W-:-:S07]  /*0d50*/  LOP3.LUT R0, R5, R0, R6, 0xfe, !PT ;  /* 0x0000000005007212 */ /* 0x000fce00078efe06 */
.L_x_10047:
[----:B------:R-:W-:Y:S05]  /*0d60*/  BSYNC B0 ;  /* 0x0000000000007941 */ /* 0x000fea0003800000 */
.L_x_10046:
[----:B------:R-:W-:-:S04]  /*0d70*/  FMUL.FTZ R0, R0, 1 ;  /* 0x3f80000000007820 */ /* 0x000fc80000410000 */
[----:B------:R1:W2:Y:S01]  /*0d80*/  F2F.F64.F32 R44, R0 ;  /* 0x00000000002c7310 */ /* 0x0002a20000201800 */
[----:B------:R-:W-:Y:S05]  /*0d90*/  BRA `(.L_x_10027) ;  /* 0x0000000000a47947 */ /* 0x000fea0003800000 */
.L_x_10039:
        /* <DEDUP_REMOVED lines=14> */
.L_x_10053:
[----:B------:R-:W-:Y:S05]  /*0e80*/  BSYNC B0 ;  /* 0x0000000000007941 */ /* 0x000fea0003800000 */
.L_x_10052:
[----:B------:R-:W-:-:S04]  /*0e90*/  FMUL.FTZ R0, R0, 1 ;  /* 0x3f80000000007820 */ /* 0x000fc80000410000 */
[----:B------:R1:W2:Y:S01]  /*0ea0*/  F2F.F64.F32 R44, R0 ;  /* 0x00000000002c7310 */ /* 0x0002a20000201800 */
[----:B------:R-:W-:Y:S05]  /*0eb0*/  BRA `(.L_x_10027) ;  /* 0x00000000005c7947 */ /* 0x000fea0003800000 */
.L_x_10026:
        /* <DEDUP_REMOVED lines=13> */
[----:B-1----:R-:W-:-:S07]  /*0f90*/  IMAD.MOV.U32 R13, RZ, RZ, RZ ;  /* 0x000000ffff0d7224 */ /* 0x002fce00078e00ff */
[----:B------:R-:W-:-:S07]  /*0fa0*/  LEPC R20, `(.L_x_10054) ;  /* 0x000000001014794e */ /* 0x000fce0000000000 */
[----:B0-2-4-:R-:W-:Y:S05]  /*0fb0*/  CALL.ABS.NOINC R14 ;  /* 0x000000000e007343 */ /* 0x015fea0003c00000 */
.L_x_10054:
[----:B------:R-:W-:Y:S01]  /*0fc0*/  CS2R R44, SRZ ;  /* 0x00000000002c7805 */ /* 0x000fe2000001ff00 */
[----:B------:R-:W-:Y:S06]  /*0fd0*/  BRA `(.L_x_10027) ;  /* 0x0000000000147947 */ /* 0x000fec0003800000 */
.L_x_10051:
[----:B------:R-:W2:Y:S02]  /*0fe0*/  LDG.E.64 R44, desc[UR36][R4.64] ;  /* 0x00000024042c7981 */ /* 0x000ea4000c1e1b00 */
[----:B--2---:R-:W1:Y:S01]  /*0ff0*/  I2F.F64.U64 R44, R44 ;  /* 0x0000002c002c7312 */ /* 0x004e620000301800 */
[----:B------:R-:W-:Y:S05]  /*1000*/  BRA `(.L_x_10027) ;  /* 0x0000000000087947 */ /* 0x000fea0003800000 */
.L_x_10050:
[----:B------:R-:W2:Y:S02]  /*1010*/  LDG.E R4, desc[UR36][R4.64] ;  /* 0x0000002404047981 */ /* 0x000ea4000c1e1900 */
[----:B--2---:R1:W2:Y:S02]  /*1020*/  I2F.F64.U32 R44, R4 ;  /* 0x00000004002c7312 */ /* 0x0042a40000201800 */
.L_x_10027:
[----:B-12---:R-:W1:Y:S01]  /*1030*/  LDC.64 R4, c[0x0][0x228] ;  /* 0x00008a00ff047b82 */ /* 0x006e620000000a00 */
[----:B----4-:R-:W-:Y:S01]  /*1040*/  PRMT R0, R19, 0x9910, RZ ;  /* 0x0000991013007816 */ /* 0x010fe200000000ff */
        /* <DEDUP_REMOVED lines=17> */
.L_x_10058:
[----:B------:R-:W2:Y:S02]  /*1160*/  LDG.E.U8 R4, desc[UR36][R4.64] ;  /* 0x0000002404047981 */ /* 0x000ea4000c1e1100 */
[----:B--2---:R4:W1:Y:S01]  /*1170*/  I2F.F64.U16 R40, R4 ;  /* 0x0000000400287312 */ /* 0x0048620000101800 */
[----:B------:R-:W-:Y:S05]  /*1180*/  BRA `(.L_x_10060) ;  /* 0x0000000c00707947 */ /* 0x000fea0003800000 */
.L_x_10057:
        /* <DEDUP_REMOVED lines=9> */
.L_x_10062:
[----:B------:R-:W2:Y:S02]  /*1220*/  LDG.E R4, desc[UR36][R4.64] ;  /* 0x0000002404047981 */ /* 0x000ea4000c1e1900 */
[----:B--2---:R1:W2:Y:S01]  /*1230*/  I2F.F64 R40, R4 ;  /* 0x0000000400287312 */ /* 0x0042a20000201c00 */
[----:B------:R-:W-:Y:S05]  /*1240*/  BRA `(.L_x_10060) ;  /* 0x0000000c00407947 */ /* 0x000fea0003800000 */
.L_x_10061:
[----:B------:R-:W2:Y:S02]  /*1250*/  LDG.E.U16 R4, desc[UR36][R4.64] ;  /* 0x0000002404047981 */ /* 0x000ea4000c1e1500 */
[----:B--2---:R1:W2:Y:S01]  /*1260*/  I2F.F64.S16 R40, R4 ;  /* 0x0000000400287312 */ /* 0x0042a20000101c00 */
[----:B------:R-:W-:Y:S05]  /*1270*/  BRA `(.L_x_10060) ;  /* 0x0000000c00347947 */ /* 0x000fea0003800000 */
.L_x_10056:
        /* <DEDUP_REMOVED lines=10> */
.L_x_10064:
[----:B------:R-:W2:Y:S02]  /*1320*/  LDG.E.U16 R0, desc[UR36][R4.64] ;  /* 0x0000002404007981 */ /* 0x000ea4000c1e1500 */
[----:B--2---:R-:W-:-:S05]  /*1330*/  HADD2.F32 R0, -RZ, R0.H0_H0 ;  /* 0x20000000ff007230 */ /* 0x004fca0000004100 */
[----:B------:R-:W-:-:S04]  /*1340*/  FMUL.FTZ R0, R0, 1 ;  /* 0x3f80000000007820 */ /* 0x000fc80000410000 */
[----:B------:R1:W2:Y:S01]  /*1350*/  F2F.F64.F32 R40, R0 ;  /* 0x0000000000287310 */ /* 0x0002a20000201800 */
[----:B------:R-:W-:Y:S05]  /*1360*/  BRA `(.L_x_10060) ;  /* 0x0000000800f87947 */ /* 0x000fea0003800000 */
.L_x_10063:
        /* <DEDUP_REMOVED lines=10> */
.L_x_10066:
[----:B------:R-:W2:Y:S02]  /*1410*/  LDG.E.U16 R4, desc[UR36][R4.64] ;  /* 0x0000002404047981 */ /* 0x000ea4000c1e1500 */
[----:B--2---:R-:W-:-:S05]  /*1420*/  HADD2.F32 R0, -RZ, R4.H0_H0 ;  /* 0x20000004ff007230 */ /* 0x004fca0000004100 */
[----:B------:R-:W-:-:S04]  /*1430*/  FMUL.FTZ R0, R0, 1 ;  /* 0x3f80000000007820 */ /* 0x000fc80000410000 */
[----:B------:R1:W2:Y:S01]  /*1440*/  F2F.F64.F32 R40, R0 ;  /* 0x0000000000287310 */ /* 0x0002a20000201800 */
[----:B------:R-:W-:Y:S05]  /*1450*/  BRA `(.L_x_10060) ;  /* 0x0000000800bc7947 */ /* 0x000fea0003800000 */
.L_x_10065:
[----:B------:R1:W5:Y:S01]  /*1460*/  LDG.E.64 R40, desc[UR36][R4.64] ;  /* 0x0000002404287981 */ /* 0x000362000c1e1b00 */
[----:B------:R-:W-:Y:S05]  /*1470*/  BRA `(.L_x_10060) ;  /* 0x0000000800b47947 */ /* 0x000fea0003800000 */
.L_x_10055:
        /* <DEDUP_REMOVED lines=13> */
.L_x_10069:
[----:B------:R1:W5:Y:S01]  /*1550*/  LDG.E.64 R40, desc[UR36][R4.64] ;  /* 0x0000002404287981 */ /* 0x000362000c1e1b00 */
[----:B------:R-:W-:Y:S05]  /*1560*/  BRA `(.L_x_10060) ;  /* 0x0000000800787947 */ /* 0x000fea0003800000 */
.L_x_10068:
        /* <DEDUP_REMOVED lines=28> */
.L_x_10071:
        /* <DEDUP_REMOVED lines=15> */
.L_x_10070:
[----:B------:R-:W2:Y:S02]  /*1820*/  LDG.E.U16 R0, desc[UR36][R4.64] ;  /* 0x0000002404007981 */ /* 0x000ea4000c1e1500 */
[----:B--2---:R-:W-:-:S04]  /*1830*/  IMAD.U32 R0, R0, 0x10000, RZ ;  /* 0x0001000000007824 */ /* 0x004fc800078e00ff */
[----:B------:R-:W-:-:S04]  /*1840*/  FMUL.FTZ R0, R0, 1 ;  /* 0x3f80000000007820 */ /* 0x000fc80000410000 */
[----:B------:R1:W2:Y:S01]  /*1850*/  F2F.F64.F32 R40, R0 ;  /* 0x0000000000287310 */ /* 0x0002a20000201800 */
[----:B------:R-:W-:Y:S05]  /*1860*/  BRA `(.L_x_10060) ;  /* 0x0000000400b87947 */ /* 0x000fea0003800000 */
.L_x_10067:
        /* <DEDUP_REMOVED lines=11> */
.L_x_10074:
        /* <DEDUP_REMOVED lines=21> */
.L_x_10078:
[----:B------:R-:W-:Y:S05]  /*1a70*/  BSYNC B1 ;  /* 0x0000000000017941 */ /* 0x000fea0003800000 */
.L_x_10077:
[----:B------:R-:W-:Y:S01]  /*1a80*/  LEA R5, R0, 0x3b800000, 0x17 ;  /* 0x3b80000000057811 */ /* 0x000fe200078eb8ff */
[----:B------:R-:W-:-:S05]  /*1a90*/  IMAD.SHL.U32 R0, R3, 0x100000, RZ ;  /* 0x0010000003007824 */ /* 0x000fca00078e00ff */
[----:B------:R-:W-:-:S07]  /*1aa0*/  LOP3.LUT R0, R5, R0, R6, 0xfe, !PT ;  /* 0x0000000005007212 */ /* 0x000fce00078efe06 */
.L_x_10076:
[----:B------:R-:W-:Y:S05]  /*1ab0*/  BSYNC B0 ;  /* 0x0000000000007941 */ /* 0x000fea0003800000 */
.L_x_10075:
[----:B------:R-:W-:-:S04]  /*1ac0*/  FMUL.FTZ R0, R0, 1 ;  /* 0x3f80000000007820 */ /* 0x000fc80000410000 */
[----:B------:R1:W2:Y:S01]  /*1ad0*/  F2F.F64.F32 R40, R0 ;  /* 0x0000000000287310 */ /* 0x0002a20000201800 */
[----:B------:R-:W-:Y:S05]  /*1ae0*/  BRA `(.L_x_10060) ;  /* 0x0000000400187947 */ /* 0x000fea0003800000 */
.L_x_10073:
        /* <DEDUP_REMOVED lines=21> */
.L_x_10082:
[----:B------:R-:W-:Y:S05]  /*1c40*/  BSYNC B1 ;  /* 0x0000000000017941 */ /* 0x000fea0003800000 */
.L_x_10081:
[----:B------:R-:W-:Y:S01]  /*1c50*/  LEA R5, R0, 0x37800000, 0x17 ;  /* 0x3780000000057811 */ /* 0x000fe200078eb8ff */
[----:B------:R-:W-:-:S05]  /*1c60*/  IMAD.SHL.U32 R0, R3, 0x200000, RZ ;  /* 0x0020000003007824 */ /* 0x000fca00078e00ff */
[----:B------:R-:W-:-:S07]  /*1c70*/  LOP3.LUT R0, R5, R0, R6, 0xfe, !PT ;  /* 0x0000000005007212 */ /* 0x000fce00078efe06 */
.L_x_10080:
[----:B------:R-:W-:Y:S05]  /*1c80*/  BSYNC B0 ;  /* 0x0000000000007941 */ /* 0x000fea0003800000 */
.L_x_10079:
[----:B------:R-:W-:-:S04]  /*1c90*/  FMUL.FTZ R0, R0, 1 ;  /* 0x3f80000000007820 */ /* 0x000fc80000410000 */
[----:B------:R1:W2:Y:S01]  /*1ca0*/  F2F.F64.F32 R40, R0 ;  /* 0x0000000000287310 */ /* 0x0002a20000201800 */
[----:B------:R-:W-:Y:S05]  /*1cb0*/  BRA `(.L_x_10060) ;  /* 0x0000000000a47947 */ /* 0x000fea0003800000 */
.L_x_10072:
        /* <DEDUP_REMOVED lines=14> */
.L_x_10086:
[----:B------:R-:W-:Y:S05]  /*1da0*/  BSYNC B0 ;  /* 0x0000000000007941 */ /* 0x000fea0003800000 */
.L_x_10085:
[----:B------:R-:W-:-:S04]  /*1db0*/  FMUL.FTZ R0, R0, 1 ;  /* 0x3f80000000007820 */ /* 0x000fc80000410000 */
[----:B------:R1:W2:Y:S01]  /*1dc0*/  F2F.F64.F32 R40, R0 ;  /* 0x0000000000287310 */ /* 0x0002a20000201800 */
[----:B------:R-:W-:Y:S05]  /*1dd0*/  BRA `(.L_x_10060) ;  /* 0x00000000005c7947 */ /* 0x000fea0003800000 */
.L_x_10059:
        /* <DEDUP_REMOVED lines=15> */
[----:B0-23-5:R-:W-:Y:S05]  /*1ed0*/  CALL.ABS.NOINC R14 ;  /* 0x000000000e007343 */ /* 0x02dfea0003c00000 */
.L_x_10087:
[----:B------:R-:W-:Y:S01]  /*1ee0*/  CS2R R40, SRZ ;  /* 0x0000000000287805 */ /* 0x000fe2000001ff00 */
[----:B------:R-:W-:Y:S06]  /*1ef0*/  BRA `(.L_x_10060) ;  /* 0x0000000000147947 */ /* 0x000fec0003800000 */
.L_x_10084:
[----:B------:R-:W2:Y:S02]  /*1f00*/  LDG.E.64 R40, desc[UR36][R4.64] ;  /* 0x0000002404287981 */ /* 0x000ea4000c1e1b00 */
[----:B--2---:R-:W1:Y:S01]  /*1f10*/  I2F.F64.U64 R40, R40 ;  /* 0x0000002800287312 */ /* 0x004e620000301800 */
[----:B------:R-:W-:Y:S05]  /*1f20*/  BRA `(.L_x_10060) ;  /* 0x0000000000087947 */ /* 0x000fea0003800000 */
.L_x_10083:
[----:B------:R-:W2:Y:S02]  /*1f30*/  LDG.E R4, desc[UR36][R4.64] ;  /* 0x0000002404047981 */ /* 0x000ea4000c1e1900 */
[----:B--2---:R1:W2:Y:S02]  /*1f40*/  I2F.F64.U32 R40, R4 ;  /* 0x0000000400287312 */ /* 0x0042a40000201800 */
.L_x_10060:
[----:B-1--4-:R-:W1:Y:S01]  /*1f50*/  LDC.64 R4, c[0x0][0x230] ;  /* 0x00008c00ff047b82 */ /* 0x012e620000000a00 */
        /* <DEDUP_REMOVED lines=16> */
[----:B----4-:R0:W1:Y:S01]  /*2060*/  I2F.F64.S16 R34, R4 ;  /* 0x0000000400227312 */ /* 0x0100620000101c00 */
[----:B------:R-:W-:Y:S05]  /*2070*/  BRA `(.L_x_10093) ;  /* 0x0000000c007c7947 */ /* 0x000fea0003800000 */
.L_x_10091:
[----:B------:R-:W4:Y:S02]  /*2080*/  LDG.E.U8 R4, desc[UR36][R4.64] ;  /* 0x0000002404047981 */ /* 0x000f24000c1e1100 */
[----:B----4-:R0:W1:Y:S01]  /*2090*/  I2F.F64.U16 R34, R4 ;  /* 0x0000000400227312 */ /* 0x0100620000101800 */
[----:B------:R-:W-:Y:S05]  /*20a0*/  BRA `(.L_x_10093) ;  /* 0x0000000c00707947 */ /* 0x000fea0003800000 */
.L_x_10090:
        /* <DEDUP_REMOVED lines=9> */
.L_x_10095:
[----:B------:R-:W4:Y:S02]  /*2140*/  LDG.E R4, desc[UR36][R4.64] ;  /* 0x0000002404047981 */ /* 0x000f24000c1e1900 */
[----:B----4-:R0:W1:Y:S01]  /*2150*/  I2F.F64 R34, R4 ;  /* 0x0000000400227312 */ /* 0x0100620000201c00 */
[----:B------:R-:W-:Y:S05]  /*2160*/  BRA `(.L_x_10093) ;  /* 0x0000000c00407947 */ /* 0x000fea0003800000 */
.L_x_10094:
[----:B------:R-:W4:Y:S02]  /*2170*/  LDG.E.U16 R4, desc[UR36][R4.64] ;  /* 0x0000002404047981 */ /* 0x000f24000c1e1500 */
[----:B----4-:R0:W1:Y:S01]  /*2180*/  I2F.F64.S16 R34, R4 ;  /* 0x0000000400227312 */ /* 0x0100620000101c00 */
[----:B------:R-:W-:Y:S05]  /*2190*/  BRA `(.L_x_10093) ;  /* 0x0000000c00347947 */ /* 0x000fea0003800000 */
.L_x_10089:
        /* <DEDUP_REMOVED lines=8> */
[----:B------:R-:W4:Y:S01]  /*2220*/  F2F.F64.F32 R34, R34 ;  /* 0x0000002200227310 */ /* 0x000f220000201800 */
[----:B------:R-:W-:Y:S05]  /*2230*/  BRA `(.L_x_10093) ;  /* 0x0000000c000c7947 */ /* 0x000fea0003800000 */
.L_x_10097:
[----:B------:R-:W4:Y:S02]  /*2240*/  LDG.E.U16 R0, desc[UR36][R4.64] ;  /* 0x0000002404007981 */ /* 0x000f24000c1e1500 */
[----:B----4-:R-:W-:-:S05]  /*2250*/  HADD2.F32 R0, -RZ, R0.H0_H0 ;  /* 0x20000000ff007230 */ /* 0x010fca0000004100 */
[----:B------:R-:W-:-:S04]  /*2260*/  FMUL.FTZ R0, R0, 1 ;  /* 0x3f80000000007820 */ /* 0x000fc80000410000 */
[----:B------:R0:W1:Y:S01]  /*2270*/  F2F.F64.F32 R34, R0 ;  /* 0x0000000000227310 */ /* 0x0000620000201800 */
[----:B------:R-:W-:Y:S05]  /*2280*/  BRA `(.L_x_10093) ;  /* 0x0000000800f87947 */ /* 0x000fea0003800000 */
.L_x_10096:
        /* <DEDUP_REMOVED lines=10> */
.L_x_10099:
[----:B------:R-:W4:Y:S02]  /*2330*/  LDG.E.U16 R4, desc[UR36][R4.64] ;  /* 0x0000002404047981 */ /* 0x000f24000c1e1500 */
[----:B----4-:R-:W-:-:S05]  /*2340*/  HADD2.F32 R0, -RZ, R4.H0_H0 ;  /* 0x20000004ff007230 */ /* 0x010fca0000004100 */
[----:B------:R-:W-:-:S04]  /*2350*/  FMUL.FTZ R0, R0, 1 ;  /* 0x3f80000000007820 */ /* 0x000fc80000410000 */
[----:B------:R0:W1:Y:S01]  /*2360*/  F2F.F64.F32 R34, R0 ;  /* 0x0000000000227310 */ /* 0x0000620000201800 */
[----:B------:R-:W-:Y:S05]  /*2370*/  BRA `(.L_x_10093) ;  /* 0x0000000800bc7947 */ /* 0x000fea0003800000 */
.L_x_10098:
[----:B------:R0:W5:Y:S01]  /*2380*/  LDG.E.64 R34, desc[UR36][R4.64] ;  /* 0x0000002404227981 */ /* 0x000162000c1e1b00 */
[----:B------:R-:W-:Y:S05]  /*2390*/  BRA `(.L_x_10093) ;  /* 0x0000000800b47947 */ /* 0x000fea0003800000 */
.L_x_10088:
        /* <DEDUP_REMOVED lines=13> */
.L_x_10102:
[----:B------:R0:W5:Y:S01]  /*2470*/  LDG.E.64 R34, desc[UR36][R4.64] ;  /* 0x0000002404227981 */ /* 0x000162000c1e1b00 */
[----:B------:R-:W-:Y:S05]  /*2480*/  BRA `(.L_x_10093) ;  /* 0x0000000800787947 */ /* 0x000fea0003800000 */
.L_x_10101:
        /* <DEDUP_REMOVED lines=28> */
.L_x_10104:
        /* <DEDUP_REMOVED lines=15> */
.L_x_10103:
[----:B------:R-:W4:Y:S02]  /*2740*/  LDG.E.U16 R0, desc[UR36][R4.64] ;  /* 0x0000002404007981 */ /* 0x000f24000c1e1500 */
[----:B----4-:R-:W-:-:S04]  /*2750*/  IMAD.U32 R0, R0, 0x10000, RZ ;  /* 0x0001000000007824 */ /* 0x010fc800078e00ff */
[----:B------:R-:W-:-:S04]  /*2760*/  FMUL.FTZ R0, R0, 1 ;  /* 0x3f80000000007820 */ /* 0x000fc80000410000 */
[----:B------:R0:W1:Y:S01]  /*2770*/  F2F.F64.F32 R34, R0 ;  /* 0x0000000000227310 */ /* 0x0000620000201800 */
[----:B------:R-:W-:Y:S05]  /*2780*/  BRA `(.L_x_10093) ;  /* 0x0000000400b87947 */ /* 0x000fea0003800000 */
.L_x_10100:
        /* <DEDUP_REMOVED lines=9> */
[----:B----4-:R0:W1:Y:S01]  /*2820*/  I2F.F64.U16 R34, R4 ;  /* 0x0000000400227312 */ /* 0x0100620000101800 */
[----:B------:R-:W-:Y:S05]  /*2830*/  BRA `(.L_x_10093) ;  /* 0x00000004008c7947 */ /* 0x000fea0003800000 */
.L_x_10107:
        /* <DEDUP_REMOVED lines=21> */
.L_x_10111:
[----:B------:R-:W-:Y:S05]  /*2990*/  BSYNC B1 ;  /* 0x0000000000017941 */ /* 0x000fea0003800000 */
.L_x_10110:
[----:B------:R-:W-:Y:S01]  /*29a0*/  LEA R5, R0, 0x3b800000, 0x17 ;  /* 0x3b80000000057811 */ /* 0x000fe200078eb8ff */
[----:B------:R-:W-:-:S05]  /*29b0*/  IMAD.SHL.U32 R0, R3, 0x100000, RZ ;  /* 0x0010000003007824 */ /* 0x000fca00078e00ff */
[----:B------:R-:W-:-:S07]  /*29c0*/  LOP3.LUT R0, R5, R0, R6, 0xfe, !PT ;  /* 0x0000000005007212 */ /* 0x000fce00078efe06 */
.L_x_10109:
[----:B------:R-:W-:Y:S05]  /*29d0*/  BSYNC B0 ;  /* 0x0000000000007941 */ /* 0x000fea0003800000 */
.L_x_10108:
[----:B------:R-:W-:-:S04]  /*29e0*/  FMUL.FTZ R0, R0, 1 ;  /* 0x3f80000000007820 */ /* 0x000fc80000410000 */
[----:B------:R0:W1:Y:S01]  /*29f0*/  F2F.F64.F32 R34, R0 ;  /* 0x0000000000227310 */ /* 0x0000620000201800 */
[----:B------:R-:W-:Y:S05]  /*2a00*/  BRA `(.L_x_10093) ;  /* 0x0000000400187947 */ /* 0x000fea0003800000 */
.L_x_10106:
        /* <DEDUP_REMOVED lines=21> */
.L_x_10115:
[----:B------:R-:W-:Y:S05]  /*2b60*/  BSYNC B1 ;  /* 0x0000000000017941 */ /* 0x000fea0003800000 */
.L_x_10114:
[----:B------:R-:W-:Y:S01]  /*2b70*/  LEA R5, R0, 0x37800000, 0x17 ;  /* 0x3780000000057811 */ /* 0x000fe200078eb8ff */
[----:B------:R-:W-:-:S05]  /*2b80*/  IMAD.SHL.U32 R0, R3, 0x200000, RZ ;  /* 0x0020000003007824 */ /* 0x000fca00078e00ff */
[----:B------:R-:W-:-:S07]  /*2b90*/  LOP3.LUT R0, R5, R0, R6, 0xfe, !PT ;  /* 0x0000000005007212 */ /* 0x000fce00078efe06 */
.L_x_10113:
[----:B------:R-:W-:Y:S05]  /*2ba0*/  BSYNC B0 ;  /* 0x0000000000007941 */ /* 0x000fea0003800000 */
.L_x_10112:
[----:B------:R-:W-:-:S04]  /*2bb0*/  FMUL.FTZ R0, R0, 1 ;  /* 0x3f80000000007820 */ /* 0x000fc80000410000 */
[----:B------:R0:W1:Y:S01]  /*2bc0*/  F2F.F64.F32 R34, R0 ;  /* 0x0000000000227310 */ /* 0x0000620000201800 */
[----:B------:R-:W-:Y:S05]  /*2bd0*/  BRA `(.L_x_10093) ;  /* 0x0000000000a47947 */ /* 0x000fea0003800000 */
.L_x_10105:
        /* <DEDUP_REMOVED lines=14> */
.L_x_10119:
[----:B------:R-:W-:Y:S05]  /*2cc0*/  BSYNC B0 ;  /* 0x0000000000007941 */ /* 0x000fea0003800000 */
.L_x_10118:
[----:B------:R-:W-:-:S04]  /*2cd0*/  FMUL.FTZ R0, R0, 1 ;  /* 0x3f80000000007820 */ /* 0x000fc80000410000 */
[----:B------:R0:W1:Y:S01]  /*2ce0*/  F2F.F64.F32 R34, R0 ;  /* 0x0000000000227310 */ /* 0x0000620000201800 */
[----:B------:R-:W-:Y:S05]  /*2cf0*/  BRA `(.L_x_10093) ;  /* 0x00000000005c7947 */ /* 0x000fea0003800000 */
.L_x_10092:
        /* <DEDUP_REMOVED lines=16> */
.L_x_10120:
[----:B------:R-:W-:Y:S01]  /*2e00*/  CS2R R34, SRZ ;  /* 0x0000000000227805 */ /* 0x000fe2000001ff00 */
[----:B------:R-:W-:Y:S06]  /*2e10*/  BRA `(.L_x_10093) ;  /* 0x0000000000147947 */ /* 0x000fec0003800000 */
.L_x_10117:
[----:B------:R-:W4:Y:S02]  /*2e20*/  LDG.E.64 R34, desc[UR36][R4.64] ;  /* 0x0000002404227981 */ /* 0x000f24000c1e1b00 */
[----:B----4-:R-:W0:Y:S01]  /*2e30*/  I2F.F64.U64 R34, R34 ;  /* 0x0000002200227312 */ /* 0x010e220000301800 */
[----:B------:R-:W-:Y:S05]  /*2e40*/  BRA `(.L_x_10093) ;  /* 0x0000000000087947 */ /* 0x000fea0003800000 */
.L_x_10116:
[----:B------:R-:W4:Y:S02]  /*2e50*/  LDG.E R4, desc[UR36][R4.64] ;  /* 0x0000002404047981 */ /* 0x000f24000c1e1900 */
[----:B----4-:R0:W1:Y:S02]  /*2e60*/  I2F.F64.U32 R34, R4 ;  /* 0x0000000400227312 */ /* 0x0100640000201800 */
.L_x_10093:
[----:B------:R-:W-:-:S07]  /*2e70*/  VIADD R43, R43, 0x80 ;  /* 0x000000802b2b7836 */ /* 0x000fce0000000000 */
.L_x_10021:
[----:B------:R-:W-:Y:S05]  /*2e80*/  BSYNC B6 ;  /* 0x0000000000067941 */ /* 0x000fea0003800000 */
.L_x_10020:
[----:B------:R-:W-:Y:S01]  /*2e90*/  ISETP.GE.AND P0, PT, R43, R2, PT ;  /* 0x000000022b00720c */ /* 0x000fe20003f06270 */
[----:B------:R-:W-:Y:S01]  /*2ea0*/  BSSY B6, `(.L_x_10121) ;  /* 0x00002dc000067945 */ /* 0x000fe20003800000 */
[----:B------:R-:W-:Y:S02]  /*2eb0*/  CS2R R36, SRZ ;  /* 0x0000000000247805 */ /* 0x000fe4000001ff00 */
[----:B------:R-:W-:-:S09]  /*2ec0*/  CS2R R28, SRZ ;  /* 0x00000000001c7805 */ /* 0x000fd2000001ff00 */
        /* <DEDUP_REMOVED lines=21> */
.L_x_10126:
[----:B------:R-:W2:Y:S02]  /*3020*/  LDG.E.U8 R4, desc[UR36][R4.64] ;  /* 0x0000002404047981 */ /* 0x000ea4000c1e1100 */
[----:B--2---:R0:W2:Y:S01]  /*3030*/  I2F.F64.U16 R38, R4 ;  /* 0x0000000400267312 */ /* 0x0040a20000101800 */
[----:B------:R-:W-:Y:S05]  /*3040*/  BRA `(.L_x_10128) ;  /* 0x0000000c00707947 */ /* 0x000fea0003800000 */
.L_x_10125:
        /* <DEDUP_REMOVED lines=9> */
.L_x_10130:
[----:B------:R-:W2:Y:S02]  /*30e0*/  LDG.E R4, desc[UR36][R4.64] ;  /* 0x0000002404047981 */ /* 0x000ea4000c1e1900 */
[----:B--2---:R0:W2:Y:S01]  /*30f0*/  I2F.F64 R38, R4 ;  /* 0x0000000400267312 */ /* 0x0040a20000201c00 */
[----:B------:R-:W-:Y:S05]  /*3100*/  BRA `(.L_x_10128) ;  /* 0x0000000c00407947 */ /* 0x000fea0003800000 */
.L_x_10129:
[----:B------:R-:W2:Y:S02]  /*3110*/  LDG.E.U16 R4, desc[UR36][R4.64] ;  /* 0x0000002404047981 */ /* 0x000ea4000c1e1500 */
[----:B--2---:R0:W2:Y:S01]  /*3120*/  I2F.F64.S16 R38, R4 ;  /* 0x0000000400267312 */ /* 0x0040a20000101c00 */
[----:B------:R-:W-:Y:S05]  /*3130*/  BRA `(.L_x_10128) ;  /* 0x0000000c00347947 */ /* 0x000fea0003800000 */
.L_x_10124:
        /* <DEDUP_REMOVED lines=10> */
.L_x_10132:
[----:B------:R-:W2:Y:S02]  /*31e0*/  LDG.E.U16 R0, desc[UR36][R4.64] ;  /* 0x0000002404007981 */ /* 0x000ea4000c1e1500 */
[----:B--2---:R-:W-:-:S05]  /*31f0*/  HADD2.F32 R0, -RZ, R0.H0_H0 ;  /* 0x20000000ff007230 */ /* 0x004fca0000004100 */
[----:B------:R-:W-:-:S04]  /*3200*/  FMUL.FTZ R0, R0, 1 ;  /* 0x3f80000000007820 */ /* 0x000fc80000410000 */
[----:B------:R0:W2:Y:S01]  /*3210*/  F2F.F64.F32 R38, R0 ;  /* 0x0000000000267310 */ /* 0x0000a20000201800 */
[----:B------:R-:W-:Y:S05]  /*3220*/  BRA `(.L_x_10128) ;  /* 0x0000000800f87947 */ /* 0x000fea0003800000 */
.L_x_10131:
        /* <DEDUP_REMOVED lines=10> */
.L_x_10134:
[----:B------:R-:W2:Y:S02]  /*32d0*/  LDG.E.U16 R4, desc[UR36][R4.64] ;  /* 0x0000002404047981 */ /* 0x000ea4000c1e1500 */
[----:B--2---:R-:W-:-:S05]  /*32e0*/  HADD2.F32 R0, -RZ, R4.H0_H0 ;  /* 0x20000004ff007230 */ /* 0x004fca0000004100 */
[----:B------:R-:W-:-:S04]  /*32f0*/  FMUL.FTZ R0, R0, 1 ;  /* 0x3f80000000007820 */ /* 0x000fc80000410000 */
[----:B------:R0:W2:Y:S01]  /*3300*/  F2F.F64.F32 R38, R0 ;  /* 0x0000000000267310 */ /* 0x0000a20000201800 */
[----:B------:R-:W-:Y:S05]  /*3310*/  BRA `(.L_x_10128) ;  /* 0x0000000800bc7947 */ /* 0x000fea0003800000 */
.L_x_10133:
[----:B------:R0:W5:Y:S01]  /*3320*/  LDG.E.64 R38, desc[UR36][R4.64] ;  /* 0x0000002404267981 */ /* 0x000162000c1e1b00 */
[----:B------:R-:W-:Y:S05]  /*3330*/  BRA `(.L_x_10128) ;  /* 0x0000000800b47947 */ /* 0x000fea0003800000 */
.L_x_10123:
        /* <DEDUP_REMOVED lines=13> */
.L_x_10137:
[----:B------:R0:W5:Y:S01]  /*3410*/  LDG.E.64 R38, desc[UR36][R4.64] ;  /* 0x0000002404267981 */ /* 0x000162000c1e1b00 */
[----:B------:R-:W-:Y:S05]  /*3420*/  BRA `(.L_x_10128) ;  /* 0x0000000800787947 */ /* 0x000fea0003800000 */
.L_x_10136:
        /* <DEDUP_REMOVED lines=28> */
.L_x_10139:
        /* <DEDUP_REMOVED lines=15> */
.L_x_10138:
[----:B------:R-:W2:Y:S02]  /*36e0*/  LDG.E.U16 R0, desc[UR36][R4.64] ;  /* 0x0000002404007981 */ /* 0x000ea4000c1e1500 */
[----:B--2---:R-:W-:-:S04]  /*36f0*/  IMAD.U32 R0, R0, 0x10000, RZ ;  /* 0x0001000000007824 */ /* 0x004fc800078e00ff */
[----:B------:R-:W-:-:S04]  /*3700*/  FMUL.FTZ R0, R0, 1 ;  /* 0x3f80000000007820 */ /* 0x000fc80000410000 */
[----:B------:R0:W2:Y:S01]  /*3710*/  F2F.F64.F32 R38, R0 ;  /* 0x0000000000267310 */ /* 0x0000a20000201800 */
[----:B------:R-:W-:Y:S05]  /*3720*/  BRA `(.L_x_10128) ;  /* 0x0000000400b87947 */ /* 0x000fea0003800000 */
.L_x_10135:
        /* <DEDUP_REMOVED lines=11> */
.L_x_10142:
        /* <DEDUP_REMOVED lines=21> */
.L_x_10146:
[----:B------:R-:W-:Y:S05]  /*3930*/  BSYNC B1 ;  /* 0x0000000000017941 */ /* 0x000fea0003800000 */
.L_x_10145:
[----:B------:R-:W-:Y:S01]  /*3940*/  LEA R5, R0, 0x3b800000, 0x17 ;  /* 0x3b80000000057811 */ /* 0x000fe200078eb8ff */
[----:B------:R-:W-:-:S05]  /*3950*/  IMAD.SHL.U32 R0, R3, 0x100000, RZ ;  /* 0x0010000003007824 */ /* 0x000fca00078e00ff */
[----:B------:R-:W-:-:S07]  /*3960*/  LOP3.LUT R0, R5, R0, R6, 0xfe, !PT ;  /* 0x0000000005007212 */ /* 0x000fce00078efe06 */
.L_x_10144:
[----:B------:R-:W-:Y:S05]  /*3970*/  BSYNC B0 ;  /* 0x0000000000007941 */ /* 0x000fea0003800000 */
.L_x_10143:
[----:B------:R-:W-:-:S04]  /*3980*/  FMUL.FTZ R0, R0, 1 ;  /* 0x3f80000000007820 */ /* 0x000fc80000410000 */
[----:B------:R0:W2:Y:S01]  /*3990*/  F2F.F64.F32 R38, R0 ;  /* 0x0000000000267310 */ /* 0x0000a20000201800 */
[----:B------:R-:W-:Y:S05]  /*39a0*/  BRA `(.L_x_10128) ;  /* 0x0000000400187947 */ /* 0x000fea0003800000 */
.L_x_10141:
        /* <DEDUP_REMOVED lines=21> */
.L_x_10150:
[----:B------:R-:W-:Y:S05]  /*3b00*/  BSYNC B1 ;  /* 0x0000000000017941 */ /* 0x000fea0003800000 */
.L_x_10149:
[----:B------:R-:W-:Y:S01]  /*3b10*/  LEA R5, R0, 0x37800000, 0x17 ;  /* 0x3780000000057811 */ /* 0x000fe200078eb8ff */
[----:B------:R-:W-:-:S05]  /*3b20*/  IMAD.SHL.U32 R0, R3, 0x200000, RZ ;  /* 0x0020000003007824 */ /* 0x000fca00078e00ff */
[----:B------:R-:W-:-:S07]  /*3b30*/  LOP3.LUT R0, R5, R0, R6, 0xfe, !PT ;  /* 0x0000000005007212 */ /* 0x000fce00078efe06 */
.L_x_10148:
[----:B------:R-:W-:Y:S05]  /*3b40*/  BSYNC B0 ;  /* 0x0000000000007941 */ /* 0x000fea0003800000 */
.L_x_10147:
[----:B------:R-:W-:-:S04]  /*3b50*/  FMUL.FTZ R0, R0, 1 ;  /* 0x3f80000000007820 */ /* 0x000fc80000410000 */
[----:B------:R0:W2:Y:S01]  /*3b60*/  F2F.F64.F32 R38, R0 ;  /* 0x0000000000267310 */ /* 0x0000a20000201800 */
[----:B------:R-:W-:Y:S05]  /*3b70*/  BRA `(.L_x_10128) ;  /* 0x0000000000a47947 */ /* 0x000fea0003800000 */
.L_x_10140:
        /* <DEDUP_REMOVED lines=14> */
.L_x_10154:
[----:B------:R-:W-:Y:S05]  /*3c60*/  BSYNC B0 ;  /* 0x0000000000007941 */ /* 0x000fea0003800000 */
.L_x_10153:
[----:B------:R-:W-:-:S04]  /*3c70*/  FMUL.FTZ R0, R0, 1 ;  /* 0x3f80000000007820 */ /* 0x000fc80000410000 */
[----:B------:R0:W2:Y:S01]  /*3c80*/  F2F.F64.F32 R38, R0 ;  /* 0x0000000000267310 */ /* 0x0000a20000201800 */
[----:B------:R-:W-:Y:S05]  /*3c90*/  BRA `(.L_x_10128) ;  /* 0x00000000005c7947 */ /* 0x000fea0003800000 */
.L_x_10127:
        /* <DEDUP_REMOVED lines=16> */
.L_x_10155:
[----:B------:R-:W-:Y:S01]  /*3da0*/  CS2R R38, SRZ ;  /* 0x0000000000267805 */ /* 0x000fe2000001ff00 */
[----:B------:R-:W-:Y:S06]  /*3db0*/  BRA `(.L_x_10128) ;  /* 0x0000000000147947 */ /* 0x000fec0003800000 */
.L_x_10152:
[----:B------:R-:W2:Y:S02]  /*3dc0*/  LDG.E.64 R38, desc[UR36][R4.64] ;  /* 0x0000002404267981 */ /* 0x000ea4000c1e1b00 */
[----:B--2---:R-:W0:Y:S01]  /*3dd0*/  I2F.F64.U64 R38, R38 ;  /* 0x0000002600267312 */ /* 0x004e220000301800 */
[----:B------:R-:W-:Y:S05]  /*3de0*/  BRA `(.L_x_10128) ;  /* 0x0000000000087947 */ /* 0x000fea0003800000 */
.L_x_10151:
[----:B------:R-:W2:Y:S02]  /*3df0*/  LDG.E R4, desc[UR36][R4.64] ;  /* 0x0000002404047981 */ /* 0x000ea4000c1e1900 */
[----:B--2---:R0:W2:Y:S02]  /*3e00*/  I2F.F64.U32 R38, R4 ;  /* 0x0000000400267312 */ /* 0x0040a40000201800 */
.L_x_10128:
[----:B0-----:R-:W0:Y:S01]  /*3e10*/  LDC.64 R4, c[0x0][0x228] ;  /* 0x00008a00ff047b82 */ /* 0x001e220000000a00 */
[----:B----4-:R-:W-:Y:S01]  /*3e20*/  PRMT R0, R19, 0x9910, RZ ;  /* 0x0000991013007816 */ /* 0x010fe200000000ff */
        /* <DEDUP_REMOVED lines=17> */
.L_x_10159:
[----:B------:R-:W4:Y:S02]  /*3f40*/  LDG.E.U8 R4, desc[UR36][R4.64] ;  /* 0x0000002404047981 */ /* 0x000f24000c1e1100 */
[----:B----4-:R0:W4:Y:S01]  /*3f50*/  I2F.F64.U16 R36, R4 ;  /* 0x0000000400247312 */ /* 0x0101220000101800 */
[----:B------:R-:W-:Y:S05]  /*3f60*/  BRA `(.L_x_10161) ;  /* 0x0000000c00707947 */ /* 0x000fea0003800000 */
.L_x_10158:
        /* <DEDUP_REMOVED lines=9> */
.L_x_10163:
[----:B------:R-:W4:Y:S02]  /*4000*/  LDG.E R4, desc[UR36][R4.64] ;  /* 0x0000002404047981 */ /* 0x000f24000c1e1900 */
[----:B----4-:R0:W4:Y:S01]  /*4010*/  I2F.F64 R36, R4 ;  /* 0x0000000400247312 */ /* 0x0101220000201c00 */
[----:B------:R-:W-:Y:S05]  /*4020*/  BRA `(.L_x_10161) ;  /* 0x0000000c00407947 */ /* 0x000fea0003800000 */
.L_x_10162:
[----:B------:R-:W4:Y:S02]  /*4030*/  LDG.E.U16 R4, desc[UR36][R4.64] ;  /* 0x0000002404047981 */ /* 0x000f24000c1e1500 */
[----:B----4-:R0:W4:Y:S01]  /*4040*/  I2F.F64.S16 R36, R4 ;  /* 0x0000000400247312 */ /* 0x0101220000101c00 */
[----:B------:R-:W-:Y:S05]  /*4050*/  BRA `(.L_x_10161) ;  /* 0x0000000c00347947 */ /* 0x000fea0003800000 */
.L_x_10157:
        /* <DEDUP_REMOVED lines=10> */
.L_x_10165:
[----:B------:R-:W4:Y:S02]  /*4100*/  LDG.E.U16 R0, desc[UR36][R4.64] ;  /* 0x0000002404007981 */ /* 0x000f24000c1e1500 */
[----:B----4-:R-:W-:-:S05]  /*4110*/  HADD2.F32 R0, -RZ, R0.H0_H0 ;  /* 0x20000000ff007230 */ /* 0x010fca0000004100 */
[----:B------:R-:W-:-:S04]  /*4120*/  FMUL.FTZ R0, R0, 1 ;  /* 0x3f80000000007820 */ /* 0x000fc80000410000 */
[----:B------:R0:W4:Y:S01]  /*4130*/  F2F.F64.F32 R36, R0 ;  /* 0x0000000000247310 */ /* 0x0001220000201800 */
[----:B------:R-:W-:Y:S05]  /*4140*/  BRA `(.L_x_10161) ;  /* 0x0000000800f87947 */ /* 0x000fea0003800000 */
.L_x_10164:
        /* <DEDUP_REMOVED lines=10> */
.L_x_10167:
[----:B------:R-:W4:Y:S02]  /*41f0*/  LDG.E.U16 R4, desc[UR36][R4.64] ;  /* 0x0000002404047981 */ /* 0x000f24000c1e1500 */
[----:B----4-:R-:W-:-:S05]  /*4200*/  HADD2.F32 R0, -RZ, R4.H0_H0 ;  /* 0x20000004ff007230 */ /* 0x010fca0000004100 */
[----:B------:R-:W-:-:S04]  /*4210*/  FMUL.FTZ R0, R0, 1 ;  /* 0x3f80000000007820 */ /* 0x000fc80000410000 */
[----:B------:R0:W4:Y:S01]  /*4220*/  F2F.F64.F32 R36, R0 ;  /* 0x0000000000247310 */ /* 0x0001220000201800 */
[----:B------:R-:W-:Y:S05]  /*4230*/  BRA `(.L_x_10161) ;  /* 0x0000000800bc7947 */ /* 0x000fea0003800000 */
.L_x_10166:
[----:B------:R0:W5:Y:S01]  /*4240*/  LDG.E.64 R36, desc[UR36][R4.64] ;  /* 0x0000002404247981 */ /* 0x000162000c1e1b00 */
[----:B------:R-:W-:Y:S05]  /*4250*/  BRA `(.L_x_10161) ;  /* 0x0000000800b47947 */ /* 0x000fea0003800000 */
.L_x_10156:
        /* <DEDUP_REMOVED lines=13> */
.L_x_10170:
[----:B------:R0:W5:Y:S01]  /*4330*/  LDG.E.64 R36, desc[UR36][R4.64] ;  /* 0x0000002404247981 */ /* 0x000162000c1e1b00 */
[----:B------:R-:W-:Y:S05]  /*4340*/  BRA `(.L_x_10161) ;  /* 0x0000000800787947 */ /* 0x000fea0003800000 */
.L_x_10169:
        /* <DEDUP_REMOVED lines=26> */
[----:B------:R0:W4:Y:S01]  /*44f0*/  F2F.F64.F32 R36, R7 ;  /* 0x0000000700247310 */ /* 0x0001220000201800 */
[----:B------:R-:W-:Y:S05]  /*4500*/  BRA `(.L_x_10161) ;  /* 0x0000000800087947 */ /* 0x000fea0003800000 */
.L_x_10172:
        /* <DEDUP_REMOVED lines=13> */
[----:B------:R0:W4:Y:S01]  /*45e0*/  F2F.F64.F32 R36, R0 ;  /* 0x0000000000247310 */ /* 0x0001220000201800 */
[----:B------:R-:W-:Y:S05]  /*45f0*/  BRA `(.L_x_10161) ;  /* 0x0000000400cc7947 */ /* 0x000fea0003800000 */
.L_x_10171:
[----:B------:R-:W4:Y:S02]  /*4600*/  LDG.E.U16 R0, desc[UR36][R4.64] ;  /* 0x0000002404007981 */ /* 0x000f24000c1e1500 */
[----:B----4-:R-:W-:-:S04]  /*4610*/  IMAD.U32 R0, R0, 0x10000, RZ ;  /* 0x0001000000007824 */ /* 0x010fc800078e00ff */
[----:B------:R-:W-:-:S04]  /*4620*/  FMUL.FTZ R0, R0, 1 ;  /* 0x3f80000000007820 */ /* 0x000fc80000410000 */
[----:B------:R0:W4:Y:S01]  /*4630*/  F2F.F64.F32 R36, R0 ;  /* 0x0000000000247310 */ /* 0x0001220000201800 */
[----:B------:R-:W-:Y:S05]  /*4640*/  BRA `(.L_x_10161) ;  /* 0x0000000400b87947 */ /* 0x000fea0003800000 */
.L_x_10168:
        /* <DEDUP_REMOVED lines=11> */
.L_x_10175:
        /* <DEDUP_REMOVED lines=21> */
.L_x_10179:
[----:B------:R-:W-:Y:S05]  /*4850*/  BSYNC B1 ;  /* 0x0000000000017941 */ /* 0x000fea0003800000 */
.L_x_10178:
[----:B------:R-:W-:Y:S01]  /*4860*/  LEA R5, R0, 0x3b800000, 0x17 ;  /* 0x3b80000000057811 */ /* 0x000fe200078eb8ff */
[----:B------:R-:W-:-:S05]  /*4870*/  IMAD.SHL.U32 R0, R3, 0x100000, RZ ;  /* 0x0010000003007824 */ /* 0x000fca00078e00ff */
[----:B------:R-:W-:-:S07]  /*4880*/  LOP3.LUT R0, R5, R0, R6, 0xfe, !PT ;  /* 0x0000000005007212 */ /* 0x000fce00078efe06 */
.L_x_10177:
[----:B------:R-:W-:Y:S05]  /*4890*/  BSYNC B0 ;  /* 0x0000000000007941 */ /* 0x000fea0003800000 */
.L_x_10176:
[----:B------:R-:W-:-:S04]  /*48a0*/  FMUL.FTZ R0, R0, 1 ;  /* 0x3f80000000007820 */ /* 0x000fc80000410000 */
[----:B------:R0:W4:Y:S01]  /*48b0*/  F2F.F64.F32 R36, R0 ;  /* 0x0000000000247310 */ /* 0x0001220000201800 */
[----:B------:R-:W-:Y:S05]  /*48c0*/  BRA `(.L_x_10161) ;  /* 0x0000000400187947 */ /* 0x000fea0003800000 */
.L_x_10174:
        /* <DEDUP_REMOVED lines=21> */
.L_x_10183:
[----:B------:R-:W-:Y:S05]  /*4a20*/  BSYNC B1 ;  /* 0x0000000000017941 */ /* 0x000fea0003800000 */
.L_x_10182:
[----:B------:R-:W-:Y:S01]  /*4a30*/  LEA R5, R0, 0x37800000, 0x17 ;  /* 0x3780000000057811 */ /* 0x000fe200078eb8ff */
[----:B------:R-:W-:-:S05]  /*4a40*/  IMAD.SHL.U32 R0, R3, 0x200000, RZ ;  /* 0x0020000003007824 */ /* 0x000fca00078e00ff */
[----:B------:R-:W-:-:S07]  /*4a50*/  LOP3.LUT R0, R5, R0, R6, 0xfe, !PT ;  /* 0x0000000005007212 */ /* 0x000fce00078efe06 */
.L_x_10181:
[----:B------:R-:W-:Y:S05]  /*4a60*/  BSYNC B0 ;  /* 0x0000000000007941 */ /* 0x000fea0003800000 */
.L_x_10180:
[----:B------:R-:W-:-:S04]  /*4a70*/  FMUL.FTZ R0, R0, 1 ;  /* 0x3f80000000007820 */ /* 0x000fc80000410000 */
[----:B------:R0:W4:Y:S01]  /*4a80*/  F2F.F64.F32 R36, R0 ;  /* 0x0000000000247310 */ /* 0x0001220000201800 */
[----:B------:R-:W-:Y:S05]  /*4a90*/  BRA `(.L_x_10161) ;  /* 0x0000000000a47947 */ /* 0x000fea0003800000 */
.L_x_10173:
        /* <DEDUP_REMOVED lines=14> */
.L_x_10187:
[----:B------:R-:W-:Y:S05]  /*4b80*/  BSYNC B0 ;  /* 0x0000000000007941 */ /* 0x000fea0003800000 */
.L_x_10186:
[----:B------:R-:W-:-:S04]  /*4b90*/  FMUL.FTZ R0, R0, 1 ;  /* 0x3f80000000007820 */ /* 0x000fc80000410000 */
[----:B------:R0:W4:Y:S01]  /*4ba0*/  F2F.F64.F32 R36, R0 ;  /* 0x0000000000247310 */ /* 0x0001220000201800 */
[----:B------:R-:W-:Y:S05]  /*4bb0*/  BRA `(.L_x_10161) ;  /* 0x00000000005c7947 */ /* 0x000fea0003800000 */
.L_x_10160:
        /* <DEDUP_REMOVED lines=16> */
.L_x_10188:
[----:B------:R-:W-:Y:S01]  /*4cc0*/  CS2R R36, SRZ ;  /* 0x0000000000247805 */ /* 0x000fe2000001ff00 */
[----:B------:R-:W-:Y:S06]  /*4cd0*/  BRA `(.L_x_10161) ;  /* 0x0000000000147947 */ /* 0x000fec0003800000 */
.L_x_10185:
[----:B------:R-:W4:Y:S02]  /*4ce0*/  LDG.E.64 R36, desc[UR36][R4.64] ;  /* 0x0000002404247981 */ /* 0x000f24000c1e1b00 */
[----:B----4-:R-:W0:Y:S01]  /*4cf0*/  I2F.F64.U64 R36, R36 ;  /* 0x0000002400247312 */ /* 0x010e220000301800 */
[----:B------:R-:W-:Y:S05]  /*4d00*/  BRA `(.L_x_10161) ;  /* 0x0000000000087947 */ /* 0x000fea0003800000 */
.L_x_10184:
[----:B------:R-:W4:Y:S02]  /*4d10*/  LDG.E R4, desc[UR36][R4.64] ;  /* 0x0000002404047981 */ /* 0x000f24000c1e1900 */
[----:B----4-:R0:W4:Y:S02]  /*4d20*/  I2F.F64.U32 R36, R4 ;  /* 0x0000000400247312 */ /* 0x0101240000201800 */
.L_x_10161:
        /* <DEDUP_REMOVED lines=19> */
.L_x_10192:
[----:B------:R-:W2:Y:S02]  /*4e60*/  LDG.E.U8 R4, desc[UR36][R4.64] ;  /* 0x0000002404047981 */ /* 0x000ea4000c1e1100 */
[----:B--2---:R0:W2:Y:S01]  /*4e70*/  I2F.F64.U16 R28, R4 ;  /* 0x00000004001c7312 */ /* 0x0040a20000101800 */
[----:B------:R-:W-:Y:S05]  /*4e80*/  BRA `(.L_x_10194) ;  /* 0x0000000c00707947 */ /* 0x000fea0003800000 */
.L_x_10191:
        /* <DEDUP_REMOVED lines=9> */
.L_x_10196:
[----:B------:R-:W2:Y:S02]  /*4f20*/  LDG.E R4, desc[UR36][R4.64] ;  /* 0x0000002404047981 */ /* 0x000ea4000c1e1900 */
[----:B--2---:R0:W2:Y:S01]  /*4f30*/  I2F.F64 R28, R4 ;  /* 0x00000004001c7312 */ /* 0x0040a20000201c00 */
[----:B------:R-:W-:Y:S05]  /*4f40*/  BRA `(.L_x_10194) ;  /* 0x0000000c00407947 */ /* 0x000fea0003800000 */
.L_x_10195:
[----:B------:R-:W2:Y:S02]  /*4f50*/  LDG.E.U16 R4, desc[UR36][R4.64] ;  /* 0x0000002404047981 */ /* 0x000ea4000c1e1500 */
[----:B--2---:R0:W2:Y:S01]  /*4f60*/  I2F.F64.S16 R28, R4 ;  /* 0x00000004001c7312 */ /* 0x0040a20000101c00 */
[----:B------:R-:W-:Y:S05]  /*4f70*/  BRA `(.L_x_10194) ;  /* 0x0000000c00347947 */ /* 0x000fea0003800000 */
.L_x_10190:
        /* <DEDUP_REMOVED lines=10> */
.L_x_10198:
[----:B------:R-:W2:Y:S02]  /*5020*/  LDG.E.U16 R0, desc[UR36][R4.64] ;  /* 0x0000002404007981 */ /* 0x000ea4000c1e1500 */
[----:B--2---:R-:W-:-:S05]  /*5030*/  HADD2.F32 R0, -RZ, R0.H0_H0 ;  /* 0x20000000ff007230 */ /* 0x004fca0000004100 */
[----:B------:R-:W-:-:S04]  /*5040*/  FMUL.FTZ R0, R0, 1 ;  /* 0x3f80000000007820 */ /* 0x000fc80000410000 */
[----:B------:R0:W2:Y:S01]  /*5050*/  F2F.F64.F32 R28, R0 ;  /* 0x00000000001c7310 */ /* 0x0000a20000201800 */
[----:B------:R-:W-:Y:S05]  /*5060*/  BRA `(.L_x_10194) ;  /* 0x0000000800f87947 */ /* 0x000fea0003800000 */
.L_x_10197:
        /* <DEDUP_REMOVED lines=10> */
.L_x_10200:
[----:B------:R-:W2:Y:S02]  /*5110*/  LDG.E.U16 R4, desc[UR36][R4.64] ;  /* 0x0000002404047981 */ /* 0x000ea4000c1e1500 */
[----:B--2---:R-:W-:-:S05]  /*5120*/  HADD2.F32 R0, -RZ, R4.H0_H0 ;  /* 0x20000004ff007230 */ /* 0x004fca0000004100 */
[----:B------:R-:W-:-:S04]  /*5130*/  FMUL.FTZ R0, R0, 1 ;  /* 0x3f80000000007820 */ /* 0x000fc80000410000 */
[----:B------:R0:W2:Y:S01]  /*5140*/  F2F.F64.F32 R28, R0 ;  /* 0x00000000001c7310 */ /* 0x0000a20000201800 */
[----:B------:R-:W-:Y:S05]  /*5150*/  BRA `(.L_x_10194) ;  /* 0x0000000800bc7947 */ /* 0x000fea0003800000 */
.L_x_10199:
[----:B------:R0:W5:Y:S01]  /*5160*/  LDG.E.64 R28, desc[UR36][R4.64] ;  /* 0x00000024041c7981 */ /* 0x000162000c1e1b00 */
[----:B------:R-:W-:Y:S05]  /*5170*/  BRA `(.L_x_10194) ;  /* 0x0000000800b47947 */ /* 0x000fea0003800000 */
.L_x_10189:
        /* <DEDUP_REMOVED lines=13> */
.L_x_10203:
[----:B------:R0:W5:Y:S01]  /*5250*/  LDG.E.64 R28, desc[UR36][R4.64] ;  /* 0x00000024041c7981 */ /* 0x000162000c1e1b00 */
[----:B------:R-:W-:Y:S05]  /*5260*/  BRA `(.L_x_10194) ;  /* 0x0000000800787947 */ /* 0x000fea0003800000 */
.L_x_10202:
        /* <DEDUP_REMOVED lines=28> */
.L_x_10205:
        /* <DEDUP_REMOVED lines=15> */
.L_x_10204:
[----:B------:R-:W2:Y:S02]  /*5520*/  LDG.E.U16 R0, desc[UR36][R4.64] ;  /* 0x0000002404007981 */ /* 0x000ea4000c1e1500 */
[----:B--2---:R-:W-:-:S04]  /*5530*/  IMAD.U32 R0, R0, 0x10000, RZ ;  /* 0x0001000000007824 */ /* 0x004fc800078e00ff */
[----:B------:R-:W-:-:S04]  /*5540*/  FMUL.FTZ R0, R0, 1 ;  /* 0x3f80000000007820 */ /* 0x000fc80000410000 */
[----:B------:R0:W2:Y:S01]  /*5550*/  F2F.F64.F32 R28, R0 ;  /* 0x00000000001c7310 */ /* 0x0000a20000201800 */
[----:B------:R-:W-:Y:S05]  /*5560*/  BRA `(.L_x_10194) ;  /* 0x0000000400b87947 */ /* 0x000fea0003800000 */
.L_x_10201:
        /* <DEDUP_REMOVED lines=11> */
.L_x_10208:
        /* <DEDUP_REMOVED lines=21> */
.L_x_10212:
[----:B------:R-:W-:Y:S05]  /*5770*/  BSYNC B1 ;  /* 0x0000000000017941 */ /* 0x000fea0003800000 */
.L_x_10211:
[----:B------:R-:W-:Y:S01]  /*5780*/  LEA R5, R0, 0x3b800000, 0x17 ;  /* 0x3b80000000057811 */ /* 0x000fe200078eb8ff */
[----:B------:R-:W-:-:S05]  /*5790*/  IMAD.SHL.U32 R0, R3, 0x100000, RZ ;  /* 0x0010000003007824 */ /* 0x000fca00078e00ff */
[----:B------:R-:W-:-:S07]  /*57a0*/  LOP3.LUT R0, R5, R0, R6, 0xfe, !PT ;  /* 0x0000000005007212 */ /* 0x000fce00078efe06 */
.L_x_10210:
[----:B------:R-:W-:Y:S05]  /*57b0*/  BSYNC B0 ;  /* 0x0000000000007941 */ /* 0x000fea0003800000 */
.L_x_10209:
[----:B------:R-:W-:-:S04]  /*57c0*/  FMUL.FTZ R0, R0, 1 ;  /* 0x3f80000000007820 */ /* 0x000fc80000410000 */
[----:B------:R0:W2:Y:S01]  /*57d0*/  F2F.F64.F32 R28, R0 ;  /* 0x00000000001c7310 */ /* 0x0000a20000201800 */
[----:B------:R-:W-:Y:S05]  /*57e0*/  BRA `(.L_x_10194) ;  /* 0x0000000400187947 */ /* 0x000fea0003800000 */
.L_x_10207:
        /* <DEDUP_REMOVED lines=21> */
.L_x_10216:
[----:B------:R-:W-:Y:S05]  /*5940*/  BSYNC B1 ;  /* 0x0000000000017941 */ /* 0x000fea0003800000 */
.L_x_10215:
[----:B------:R-:W-:Y:S01]  /*5950*/  LEA R5, R0, 0x37800000, 0x17 ;  /* 0x3780000000057811 */ /* 0x000fe200078eb8ff */
[----:B------:R-:W-:-:S05]  /*5960*/  IMAD.SHL.U32 R0, R3, 0x200000, RZ ;  /* 0x0020000003007824 */ /* 0x000fca00078e00ff */
[----:B------:R-:W-:-:S07]  /*5970*/  LOP3.LUT R0, R5, R0, R6, 0xfe, !PT ;  /* 0x0000000005007212 */ /* 0x000fce00078efe06 */
.L_x_10214:
[----:B------:R-:W-:Y:S05]  /*5980*/  BSYNC B0 ;  /* 0x0000000000007941 */ /* 0x000fea0003800000 */
.L_x_10213:
[----:B------:R-:W-:-:S04]  /*5990*/  FMUL.FTZ R0, R0, 1 ;  /* 0x3f80000000007820 */ /* 0x000fc80000410000 */
[----:B------:R0:W2:Y:S01]  /*59a0*/  F2F.F64.F32 R28, R0 ;  /* 0x00000000001c7310 */ /* 0x0000a20000201800 */
[----:B------:R-:W-:Y:S05]  /*59b0*/  BRA `(.L_x_10194) ;  /* 0x0000000000a47947 */ /* 0x000fea0003800000 */
.L_x_10206:
        /* <DEDUP_REMOVED lines=14> */
.L_x_10220:
[----:B------:R-:W-:Y:S05]  /*5aa0*/  BSYNC B0 ;  /* 0x0000000000007941 */ /* 0x000fea0003800000 */
.L_x_10219:
[----:B------:R-:W-:-:S04]  /*5ab0*/  FMUL.FTZ R0, R0, 1 ;  /* 0x3f80000000007820 */ /* 0x000fc80000410000 */
[----:B------:R0:W2:Y:S01]  /*5ac0*/  F2F.F64.F32 R28, R0 ;  /* 0x00000000001c7310 */ /* 0x0000a20000201800 */
[----:B------:R-:W-:Y:S05]  /*5ad0*/  BRA `(.L_x_10194) ;  /* 0x00000000005c7947 */ /* 0x000fea0003800000 */
.L_x_10193:
        /* <DEDUP_REMOVED lines=16> */
.L_x_10221:
[----:B------:R-:W-:Y:S01]  /*5be0*/  CS2R R28, SRZ ;  /* 0x00000000001c7805 */ /* 0x000fe2000001ff00 */
[----:B------:R-:W-:Y:S06]  /*5bf0*/  BRA `(.L_x_10194) ;  /* 0x0000000000147947 */ /* 0x000fec0003800000 */
.L_x_10218:
[----:B------:R-:W2:Y:S02]  /*5c00*/  LDG.E.64 R28, desc[UR36][R4.64] ;  /* 0x00000024041c7981 */ /* 0x000ea4000c1e1b00 */
[----:B--2---:R-:W0:Y:S01]  /*5c10*/  I2F.F64.U64 R28, R28 ;  /* 0x0000001c001c7312 */ /* 0x004e220000301800 */
[----:B------:R-:W-:Y:S05]  /*5c20*/  BRA `(.L_x_10194) ;  /* 0x0000000000087947 */ /* 0x000fea0003800000 */
.L_x_10217:
[----:B------:R-:W2:Y:S02]  /*5c30*/  LDG.E R4, desc[UR36][R4.64] ;  /* 0x0000002404047981 */ /* 0x000ea4000c1e1900 */
[----:B--2---:R0:W2:Y:S02]  /*5c40*/  I2F.F64.U32 R28, R4 ;  /* 0x00000004001c7312 */ /* 0x0040a40000201800 */
.L_x_10194:
[----:B------:R-:W-:-:S07]  /*5c50*/  VIADD R43, R43, 0x80 ;  /* 0x000000802b2b7836 */ /* 0x000fce0000000000 */
.L_x_10122:
[----:B------:R-:W-:Y:S05]  /*5c60*/  BSYNC B6 ;  /* 0x0000000000067941 */ /* 0x000fea0003800000 */
.L_x_10121:
[----:B------:R-:W-:Y:S01]  /*5c70*/  ISETP.GE.AND P0, PT, R43, R2, PT ;  /* 0x000000022b00720c */ /* 0x000fe20003f06270 */
[----:B------:R-:W-:Y:S01]  /*5c80*/  BSSY B6, `(.L_x_10222) ;  /* 0x00002de000067945 */ /* 0x000fe20003800000 */
[----:B------:R-:W-:Y:S02]  /*5c90*/  CS2R R16, SRZ ;  /* 0x0000000000107805 */ /* 0x000fe4000001ff00 */
[----:B------:R-:W-:Y:S02]  /*5ca0*/  CS2R R30, SRZ ;  /* 0x00000000001e7805 */ /* 0x000fe4000001ff00 */
[----:B------:R-:W-:Y:S02]  /*5cb0*/  CS2R R26, SRZ ;  /* 0x00000000001a7805 */ /* 0x000fe4000001ff00 */
[----:B------:R-:W-:-:S05]  /*5cc0*/  CS2R R24, SRZ ;  /* 0x0000000000187805 */ /* 0x000fca000001ff00 */
        /* <DEDUP_REMOVED lines=21> */
.L_x_10227:
[----:B------:R-:W2:Y:S02]  /*5e20*/  LDG.E.U8 R4, desc[UR36][R4.64] ;  /* 0x0000002404047981 */ /* 0x000ea4000c1e1100 */
[----:B--2---:R0:W2:Y:S01]  /*5e30*/  I2F.F64.U16 R30, R4 ;  /* 0x00000004001e7312 */ /* 0x0040a20000101800 */
[----:B------:R-:W-:Y:S05]  /*5e40*/  BRA `(.L_x_10229) ;  /* 0x0000000c00707947 */ /* 0x000fea0003800000 */
.L_x_10226:
        /* <DEDUP_REMOVED lines=9> */
.L_x_10231:
[----:B------:R-:W2:Y:S02]  /*5ee0*/  LDG.E R4, desc[UR36][R4.64] ;  /* 0x0000002404047981 */ /* 0x000ea4000c1e1900 */
[----:B--2---:R0:W2:Y:S01]  /*5ef0*/  I2F.F64 R30, R4 ;  /* 0x00000004001e7312 */ /* 0x0040a20000201c00 */
[----:B------:R-:W-:Y:S05]  /*5f00*/  BRA `(.L_x_10229) ;  /* 0x0000000c00407947 */ /* 0x000fea0003800000 */
.L_x_10230:
[----:B------:R-:W2:Y:S02]  /*5f10*/  LDG.E.U16 R4, desc[UR36][R4.64] ;  /* 0x0000002404047981 */ /* 0x000ea4000c1e1500 */
[----:B--2---:R0:W2:Y:S01]  /*5f20*/  I2F.F64.S16 R30, R4 ;  /* 0x00000004001e7312 */ /* 0x0040a20000101c00 */
[----:B------:R-:W-:Y:S05]  /*5f30*/  BRA `(.L_x_10229) ;  /* 0x0000000c00347947 */ /* 0x000fea0003800000 */
.L_x_10225:
        /* <DEDUP_REMOVED lines=10> */
.L_x_10233:
[----:B------:R-:W2:Y:S02]  /*5fe0*/  LDG.E.U16 R0, desc[UR36][R4.64] ;  /* 0x0000002404007981 */ /* 0x000ea4000c1e1500 */
[----:B--2---:R-:W-:-:S05]  /*5ff0*/  HADD2.F32 R0, -RZ, R0.H0_H0 ;  /* 0x20000000ff007230 */ /* 0x004fca0000004100 */
[----:B------:R-:W-:-:S04]  /*6000*/  FMUL.FTZ R0, R0, 1 ;  /* 0x3f80000000007820 */ /* 0x000fc80000410000 */
[----:B------:R0:W2:Y:S01]  /*6010*/  F2F.F64.F32 R30, R0 ;  /* 0x00000000001e7310 */ /* 0x0000a20000201800 */
[----:B------:R-:W-:Y:S05]  /*6020*/  BRA `(.L_x_10229) ;  /* 0x0000000800f87947 */ /* 0x000fea0003800000 */
.L_x_10232:
        /* <DEDUP_REMOVED lines=10> */
.L_x_10235:
[----:B------:R-:W2:Y:S02]  /*60d0*/  LDG.E.U16 R4, desc[UR36][R4.64] ;  /* 0x0000002404047981 */ /* 0x000ea4000c1e1500 */
[----:B--2---:R-:W-:-:S05]  /*60e0*/  HADD2.F32 R0, -RZ, R4.H0_H0 ;  /* 0x20000004ff007230 */ /* 0x004fca0000004100 */
[----:B------:R-:W-:-:S04]  /*60f0*/  FMUL.FTZ R0, R0, 1 ;  /* 0x3f80000000007820 */ /* 0x000fc80000410000 */
[----:B------:R0:W2:Y:S01]  /*6100*/  F2F.F64.F32 R30, R0 ;  /* 0x00000000001e7310 */ /* 0x0000a20000201800 */
[----:B------:R-:W-:Y:S05]  /*6110*/  BRA `(.L_x_10229) ;  /* 0x0000000800bc7947 */ /* 0x000fea0003800000 */
.L_x_10234:
[----:B------:R0:W5:Y:S01]  /*6120*/  LDG.E.64 R30, desc[UR36][R4.64] ;  /* 0x00000024041e7981 */ /* 0x000162000c1e1b00 */
[----:B------:R-:W-:Y:S05]  /*6130*/  BRA `(.L_x_10229) ;  /* 0x0000000800b47947 */ /* 0x000fea0003800000 */
.L_x_10224:
        /* <DEDUP_REMOVED lines=13> */
.L_x_10238:
[----:B------:R0:W5:Y:S01]  /*6210*/  LDG.E.64 R30, desc[UR36][R4.64] ;  /* 0x00000024041e7981 */ /* 0x000162000c1e1b00 */
[----:B------:R-:W-:Y:S05]  /*6220*/  BRA `(.L_x_10229) ;  /* 0x0000000800787947 */ /* 0x000fea0003800000 */
.L_x_10237:
        /* <DEDUP_REMOVED lines=28> */
.L_x_10240:
        /* <DEDUP_REMOVED lines=15> */
.L_x_10239:
[----:B------:R-:W2:Y:S02]  /*64e0*/  LDG.E.U16 R0, desc[UR36][R4.64] ;  /* 0x0000002404007981 */ /* 0x000ea4000c1e1500 */
[----:B--2---:R-:W-:-:S04]  /*64f0*/  IMAD.U32 R0, R0, 0x10000, RZ ;  /* 0x0001000000007824 */ /* 0x004fc800078e00ff */
[----:B------:R-:W-:-:S04]  /*6500*/  FMUL.FTZ R0, R0, 1 ;  /* 0x3f80000000007820 */ /* 0x000fc80000410000 */
[----:B------:R0:W2:Y:S01]  /*6510*/  F2F.F64.F32 R30, R0 ;  /* 0x00000000001e7310 */ /* 0x0000a20000201800 */
[----:B------:R-:W-:Y:S05]  /*6520*/  BRA `(.L_x_10229) ;  /* 0x0000000400b87947 */ /* 0x000fea0003800000 */
.L_x_10236:
        /* <DEDUP_REMOVED lines=11> */
.L_x_10243:
        /* <DEDUP_REMOVED lines=21> */
.L_x_10247:
[----:B------:R-:W-:Y:S05]  /*6730*/  BSYNC B1 ;  /* 0x0000000000017941 */ /* 0x000fea0003800000 */
.L_x_10246:
[----:B------:R-:W-:Y:S01]  /*6740*/  LEA R5, R0, 0x3b800000, 0x17 ;  /* 0x3b80000000057811 */ /* 0x000fe200078eb8ff */
[----:B------:R-:W-:-:S05]  /*6750*/  IMAD.SHL.U32 R0, R3, 0x100000, RZ ;  /* 0x0010000003007824 */ /* 0x000fca00078e00ff */
[----:B------:R-:W-:-:S07]  /*6760*/  LOP3.LUT R0, R5, R0, R6, 0xfe, !PT ;  /* 0x0000000005007212 */ /* 0x000fce00078efe06 */
.L_x_10245:
[----:B------:R-:W-:Y:S05]  /*6770*/  BSYNC B0 ;  /* 0x0000000000007941 */ /* 0x000fea0003800000 */
.L_x_10244:
[----:B------:R-:W-:-:S04]  /*6780*/  FMUL.FTZ R0, R0, 1 ;  /* 0x3f80000000007820 */ /* 0x000fc80000410000 */
[----:B------:R0:W2:Y:S01]  /*6790*/  F2F.F64.F32 R30, R0 ;  /* 0x00000000001e7310 */ /* 0x0000a20000201800 */
[----:B------:R-:W-:Y:S05]  /*67a0*/  BRA `(.L_x_10229) ;  /* 0x0000000400187947 */ /* 0x000fea0003800000 */
.L_x_10242:
        /* <DEDUP_REMOVED lines=21> */
.L_x_10251:
[----:B------:R-:W-:Y:S05]  /*6900*/  BSYNC B1 ;  /* 0x0000000000017941 */ /* 0x000fea0003800000 */
.L_x_10250:
[----:B------:R-:W-:Y:S01]  /*6910*/  LEA R5, R0, 0x37800000, 0x17 ;  /* 0x3780000000057811 */ /* 0x000fe200078eb8ff */
[----:B------:R-:W-:-:S05]  /*6920*/  IMAD.SHL.U32 R0, R3, 0x200000, RZ ;  /* 0x0020000003007824 */ /* 0x000fca00078e00ff */
[----:B------:R-:W-:-:S07]  /*6930*/  LOP3.LUT R0, R5, R0, R6, 0xfe, !PT ;  /* 0x0000000005007212 */ /* 0x000fce00078efe06 */
.L_x_10249:
[----:B------:R-:W-:Y:S05]  /*6940*/  BSYNC B0 ;  /* 0x0000000000007941 */ /* 0x000fea0003800000 */
.L_x_10248:
[----:B------:R-:W-:-:S04]  /*6950*/  FMUL.FTZ R0, R0, 1 ;  /* 0x3f80000000007820 */ /* 0x000fc80000410000 */
[----:B------:R0:W2:Y:S01]  /*6960*/  F2F.F64.F32 R30, R0 ;  /* 0x00000000001e7310 */ /* 0x0000a20000201800 */
[----:B------:R-:W-:Y:S05]  /*6970*/  BRA `(.L_x_10229) ;  /* 0x0000000000a47947 */ /* 0x000fea0003800000 */
.L_x_10241:
        /* <DEDUP_REMOVED lines=14> */
.L_x_10255:
[----:B------:R-:W-:Y:S05]  /*6a60*/  BSYNC B0 ;  /* 0x0000000000007941 */ /* 0x000fea0003800000 */
.L_x_10254:
[----:B------:R-:W-:-:S04]  /*6a70*/  FMUL.FTZ R0, R0, 1 ;  /* 0x3f80000000007820 */ /* 0x000fc80000410000 */
[----:B------:R0:W2:Y:S01]  /*6a80*/  F2F.F64.F32 R30, R0 ;  /* 0x00000000001e7310 */ /* 0x0000a20000201800 */
[----:B------:R-:W-:Y:S05]  /*6a90*/  BRA `(.L_x_10229) ;  /* 0x00000000005c7947 */ /* 0x000fea0003800000 */
.L_x_10228:
        /* <DEDUP_REMOVED lines=16> */
.L_x_10256:
[----:B------:R-:W-:Y:S01]  /*6ba0*/  CS2R R30, SRZ ;  /* 0x00000000001e7805 */ /* 0x000fe2000001ff00 */
[----:B------:R-:W-:Y:S06]  /*6bb0*/  BRA `(.L_x_10229) ;  /* 0x0000000000147947 */ /* 0x000fec0003800000 */
.L_x_10253:
[----:B------:R-:W2:Y:S02]  /*6bc0*/  LDG.E.64 R30, desc[UR36][R4.64] ;  /* 0x00000024041e7981 */ /* 0x000ea4000c1e1b00 */
[----:B--2---:R-:W0:Y:S01]  /*6bd0*/  I2F.F64.U64 R30, R30 ;  /* 0x0000001e001e7312 */ /* 0x004e220000301800 */
[----:B------:R-:W-:Y:S05]  /*6be0*/  BRA `(.L_x_10229) ;  /* 0x0000000000087947 */ /* 0x000fea0003800000 */
.L_x_10252:
[----:B------:R-:W2:Y:S02]  /*6bf0*/  LDG.E R4, desc[UR36][R4.64] ;  /* 0x0000002404047981 */ /* 0x000ea4000c1e1900 */
[----:B--2---:R0:W2:Y:S02]  /*6c00*/  I2F.F64.U32 R30, R4 ;  /* 0x00000004001e7312 */ /* 0x0040a40000201800 */
.L_x_10229:
        /* <DEDUP_REMOVED lines=19> */
.L_x_10260:
[----:B------:R-:W4:Y:S02]  /*6d40*/  LDG.E.U8 R4, desc[UR36][R4.64] ;  /* 0x0000002404047981 */ /* 0x000f24000c1e1100 */
[----:B----4-:R0:W4:Y:S01]  /*6d50*/  I2F.F64.U16 R26, R4 ;  /* 0x00000004001a7312 */ /* 0x0101220000101800 */
[----:B------:R-:W-:Y:S05]  /*6d60*/  BRA `(.L_x_10262) ;  /* 0x0000000c00707947 */ /* 0x000fea0003800000 */
.L_x_10259:
        /* <DEDUP_REMOVED lines=9> */
.L_x_10264:
[----:B------:R-:W4:Y:S02]  /*6e00*/  LDG.E R4, desc[UR36][R4.64] ;  /* 0x0000002404047981 */ /* 0x000f24000c1e1900 */
[----:B----4-:R0:W4:Y:S01]  /*6e10*/  I2F.F64 R26, R4 ;  /* 0x00000004001a7312 */ /* 0x0101220000201c00 */
[----:B------:R-:W-:Y:S05]  /*6e20*/  BRA `(.L_x_10262) ;  /* 0x0000000c00407947 */ /* 0x000fea0003800000 */
.L_x_10263:
[----:B------:R-:W4:Y:S02]  /*6e30*/  LDG.E.U16 R4, desc[UR36][R4.64] ;  /* 0x0000002404047981 */ /* 0x000f24000c1e1500 */
[----:B----4-:R0:W4:Y:S01]  /*6e40*/  I2F.F64.S16 R26, R4 ;  /* 0x00000004001a7312 */ /* 0x0101220000101c00 */
[----:B------:R-:W-:Y:S05]  /*6e50*/  BRA `(.L_x_10262) ;  /* 0x0000000c00347947 */ /* 0x000fea0003800000 */
.L_x_10258:
        /* <DEDUP_REMOVED lines=10> */
.L_x_10266:
[----:B------:R-:W4:Y:S02]  /*6f00*/  LDG.E.U16 R0, desc[UR36][R4.64] ;  /* 0x0000002404007981 */ /* 0x000f24000c1e1500 */
[----:B----4-:R-:W-:-:S05]  /*6f10*/  HADD2.F32 R0, -RZ, R0.H0_H0 ;  /* 0x20000000ff007230 */ /* 0x010fca0000004100 */
[----:B------:R-:W-:-:S04]  /*6f20*/  FMUL.FTZ R0, R0, 1 ;  /* 0x3f80000000007820 */ /* 0x000fc80000410000 */
[----:B------:R0:W4:Y:S01]  /*6f30*/  F2F.F64.F32 R26, R0 ;  /* 0x00000000001a7310 */ /* 0x0001220000201800 */
[----:B------:R-:W-:Y:S05]  /*6f40*/  BRA `(.L_x_10262) ;  /* 0x0000000800f87947 */ /* 0x000fea0003800000 */
.L_x_10265:
        /* <DEDUP_REMOVED lines=10> */
.L_x_10268:
[----:B------:R-:W4:Y:S02]  /*6ff0*/  LDG.E.U16 R4, desc[UR36][R4.64] ;  /* 0x0000002404047981 */ /* 0x000f24000c1e1500 */
[----:B----4-:R-:W-:-:S05]  /*7000*/  HADD2.F32 R0, -RZ, R4.H0_H0 ;  /* 0x20000004ff007230 */ /* 0x010fca0000004100 */
[----:B------:R-:W-:-:S04]  /*7010*/  FMUL.FTZ R0, R0, 1 ;  /* 0x3f80000000007820 */ /* 0x000fc80000410000 */
[----:B------:R0:W4:Y:S01]  /*7020*/  F2F.F64.F32 R26, R0 ;  /* 0x00000000001a7310 */ /* 0x0001220000201800 */
[----:B------:R-:W-:Y:S05]  /*7030*/  BRA `(.L_x_10262) ;  /* 0x0000000800bc7947 */ /* 0x000fea0003800000 */
.L_x_10267:
[----:B------:R0:W5:Y:S01]  /*7040*/  LDG.E.64 R26, desc[UR36][R4.64] ;  /* 0x00000024041a7981 */ /* 0x000162000c1e1b00 */
[----:B------:R-:W-:Y:S05]  /*7050*/  BRA `(.L_x_10262) ;  /* 0x0000000800b47947 */ /* 0x000fea0003800000 */
.L_x_10257:
        /* <DEDUP_REMOVED lines=13> */
.L_x_10271:
[----:B------:R0:W5:Y:S01]  /*7130*/  LDG.E.64 R26, desc[UR36][R4.64] ;  /* 0x00000024041a7981 */ /* 0x000162000c1e1b00 */
[----:B------:R-:W-:Y:S05]  /*7140*/  BRA `(.L_x_10262) ;  /* 0x0000000800787947 */ /* 0x000fea0003800000 */
.L_x_10270:
        /* <DEDUP_REMOVED lines=28> */
.L_x_10273:
        /* <DEDUP_REMOVED lines=15> */
.L_x_10272:
[----:B------:R-:W4:Y:S02]  /*7400*/  LDG.E.U16 R0, desc[UR36][R4.64] ;  /* 0x0000002404007981 */ /* 0x000f24000c1e1500 */
[----:B----4-:R-:W-:-:S04]  /*7410*/  IMAD.U32 R0, R0, 0x10000, RZ ;  /* 0x0001000000007824 */ /* 0x010fc800078e00ff */
[----:B------:R-:W-:-:S04]  /*7420*/  FMUL.FTZ R0, R0, 1 ;  /* 0x3f80000000007820 */ /* 0x000fc80000410000 */
[----:B------:R0:W4:Y:S01]  /*7430*/  F2F.F64.F32 R26, R0 ;  /* 0x00000000001a7310 */ /* 0x0001220000201800 */
[----:B------:R-:W-:Y:S05]  /*7440*/  BRA `(.L_x_10262) ;  /* 0x0000000400b87947 */ /* 0x000fea0003800000 */
.L_x_10269:
        /* <DEDUP_REMOVED lines=11> */
.L_x_10276:
        /* <DEDUP_REMOVED lines=21> */
.L_x_10280:
[----:B------:R-:W-:Y:S05]  /*7650*/  BSYNC B1 ;  /* 0x0000000000017941 */ /* 0x000fea0003800000 */
.L_x_10279:
[----:B------:R-:W-:Y:S01]  /*7660*/  LEA R5, R0, 0x3b800000, 0x17 ;  /* 0x3b80000000057811 */ /* 0x000fe200078eb8ff */
[----:B------:R-:W-:-:S05]  /*7670*/  IMAD.SHL.U32 R0, R3, 0x100000, RZ ;  /* 0x0010000003007824 */ /* 0x000fca00078e00ff */
[----:B------:R-:W-:-:S07]  /*7680*/  LOP3.LUT R0, R5, R0, R6, 0xfe, !PT ;  /* 0x0000000005007212 */ /* 0x000fce00078efe06 */
.L_x_10278:
[----:B------:R-:W-:Y:S05]  /*7690*/  BSYNC B0 ;  /* 0x0000000000007941 */ /* 0x000fea0003800000 */
.L_x_10277:
[----:B------:R-:W-:-:S04]  /*76a0*/  FMUL.FTZ R0, R0, 1 ;  /* 0x3f80000000007820 */ /* 0x000fc80000410000 */
[----:B------:R0:W4:Y:S01]  /*76b0*/  F2F.F64.F32 R26, R0 ;  /* 0x00000000001a7310 */ /* 0x0001220000201800 */
[----:B------:R-:W-:Y:S05]  /*76c0*/  BRA `(.L_x_10262) ;  /* 0x0000000400187947 */ /* 0x000fea0003800000 */
.L_x_10275:
        /* <DEDUP_REMOVED lines=21> */
.L_x_10284:
[----:B------:R-:W-:Y:S05]  /*7820*/  BSYNC B1 ;  /* 0x0000000000017941 */ /* 0x000fea0003800000 */
.L_x_10283:
[----:B------:R-:W-:Y:S01]  /*7830*/  LEA R5, R0, 0x37800000, 0x17 ;  /* 0x3780000000057811 */ /* 0x000fe200078eb8ff */
[----:B------:R-:W-:-:S05]  /*7840*/  IMAD.SHL.U32 R0, R3, 0x200000, RZ ;  /* 0x0020000003007824 */ /* 0x000fca00078e00ff */
[----:B------:R-:W-:-:S07]  /*7850*/  LOP3.LUT R0, R5, R0, R6, 0xfe, !PT ;  /* 0x0000000005007212 */ /* 0x000fce00078efe06 */
.L_x_10282:
[----:B------:R-:W-:Y:S05]  /*7860*/  BSYNC B0 ;  /* 0x0000000000007941 */ /* 0x000fea0003800000 */
.L_x_10281:
[----:B------:R-:W-:-:S04]  /*7870*/  FMUL.FTZ R0, R0, 1 ;  /* 0x3f80000000007820 */ /* 0x000fc80000410000 */
[----:B------:R0:W4:Y:S01]  /*7880*/  F2F.F64.F32 R26, R0 ;  /* 0x00000000001a7310 */ /* 0x0001220000201800 */
[----:B------:R-:W-:Y:S05]  /*7890*/  BRA `(.L_x_10262) ;  /* 0x0000000000a47947 */ /* 0x000fea0003800000 */
.L_x_10274:
        /* <DEDUP_REMOVED lines=14> */
.L_x_10288:
[----:B------:R-:W-:Y:S05]  /*7980*/  BSYNC B0 ;  /* 0x0000000000007941 */ /* 0x000fea0003800000 */
.L_x_10287:
[----:B------:R-:W-:-:S04]  /*7990*/  FMUL.FTZ R0, R0, 1 ;  /* 0x3f80000000007820 */ /* 0x000fc80000410000 */
[----:B------:R0:W4:Y:S01]  /*79a0*/  F2F.F64.F32 R26, R0 ;  /* 0x00000000001a7310 */ /* 0x0001220000201800 */
[----:B------:R-:W-:Y:S05]  /*79b0*/  BRA `(.L_x_10262) ;  /* 0x00000000005c7947 */ /* 0x000fea0003800000 */
.L_x_10261:
        /* <DEDUP_REMOVED lines=16> */
.L_x_10289:
[----:B------:R-:W-:Y:S01]  /*7ac0*/  CS2R R26, SRZ ;  /* 0x00000000001a7805 */ /* 0x000fe2000001ff00 */
[----:B------:R-:W-:Y:S06]  /*7ad0*/  BRA `(.L_x_10262) ;  /* 0x0000000000147947 */ /* 0x000fec0003800000 */
.L_x_10286:
[----:B------:R-:W4:Y:S02]  /*7ae0*/  LDG.E.64 R26, desc[UR36][R4.64] ;  /* 0x00000024041a7981 */ /* 0x000f24000c1e1b00 */
[----:B----4-:R-:W0:Y:S01]  /*7af0*/  I2F.F64.U64 R26, R26 ;  /* 0x0000001a001a7312 */ /* 0x010e220000301800 */
[----:B------:R-:W-:Y:S05]  /*7b00*/  BRA `(.L_x_10262) ;  /* 0x0000000000087947 */ /* 0x000fea0003800000 */
.L_x_10285:
[----:B------:R-:W4:Y:S02]  /*7b10*/  LDG.E R4, desc[UR36][R4.64] ;  /* 0x0000002404047981 */ /* 0x000f24000c1e1900 */
[----:B----4-:R0:W4:Y:S02]  /*7b20*/  I2F.F64.U32 R26, R4 ;  /* 0x00000004001a7312 */ /* 0x0101240000201800 */
.L_x_10262:
        /* <DEDUP_REMOVED lines=19> */
.L_x_10293:
[----:B------:R-:W2:Y:S02]  /*7c60*/  LDG.E.U8 R4, desc[UR36][R4.64] ;  /* 0x0000002404047981 */ /* 0x000ea4000c1e1100 */
[----:B--2---:R0:W2:Y:S01]  /*7c70*/  I2F.F64.U16 R24, R4 ;  /* 0x0000000400187312 */ /* 0x0040a20000101800 */
[----:B------:R-:W-:Y:S05]  /*7c80*/  BRA `(.L_x_10295) ;  /* 0x0000000c00707947 */ /* 0x000fea0003800000 */
.L_x_10292:
        /* <DEDUP_REMOVED lines=9> */
.L_x_10297:
[----:B------:R-:W2:Y:S02]  /*7d20*/  LDG.E R4, desc[UR36][R4.64] ;  /* 0x0000002404047981 */ /* 0x000ea4000c1e1900 */
[----:B--2---:R0:W2:Y:S01]  /*7d30*/  I2F.F64 R24, R4 ;  /* 0x0000000400187312 */ /* 0x0040a20000201c00 */
[----:B------:R-:W-:Y:S05]  /*7d40*/  BRA `(.L_x_10295) ;  /* 0x0000000c00407947 */ /* 0x000fea0003800000 */
.L_x_10296:
[----:B------:R-:W2:Y:S02]  /*7d50*/  LDG.E.U16 R4, desc[UR36][R4.64] ;  /* 0x0000002404047981 */ /* 0x000ea4000c1e1500 */
[----:B--2---:R0:W2:Y:S01]  /*7d60*/  I2F.F64.S16 R24, R4 ;  /* 0x0000000400187312 */ /* 0x0040a20000101c00 */
[----:B------:R-:W-:Y:S05]  /*7d70*/  BRA `(.L_x_10295) ;  /* 0x0000000c00347947 */ /* 0x000fea0003800000 */
.L_x_10291:
        /* <DEDUP_REMOVED lines=10> */
.L_x_10299:
[----:B------:R-:W2:Y:S02]  /*7e20*/  LDG.E.U16 R0, desc[UR36][R4.64] ;  /* 0x0000002404007981 */ /* 0x000ea4000c1e1500 */
[----:B--2---:R-:W-:-:S05]  /*7e30*/  HADD2.F32 R0, -RZ, R0.H0_H0 ;  /* 0x20000000ff007230 */ /* 0x004fca0000004100 */
[----:B------:R-:W-:-:S04]  /*7e40*/  FMUL.FTZ R0, R0, 1 ;  /* 0x3f80000000007820 */ /* 0x000fc80000410000 */
[----:B------:R0:W2:Y:S01]  /*7e50*/  F2F.F64.F32 R24, R0 ;  /* 0x0000000000187310 */ /* 0x0000a20000201800 */
[----:B------:R-:W-:Y:S05]  /*7e60*/  BRA `(.L_x_10295) ;  /* 0x0000000800f87947 */ /* 0x000fea0003800000 */
.L_x_10298:
        /* <DEDUP_REMOVED lines=10> */
.L_x_10301:
[----:B------:R-:W2:Y:S02]  /*7f10*/  LDG.E.U16 R4, desc[UR36][R4.64] ;  /* 0x0000002404047981 */ /* 0x000ea4000c1e1500 */
[----:B--2---:R-:W-:-:S05]  /*7f20*/  HADD2.F32 R0, -RZ, R4.H0_H0 ;  /* 0x20000004ff007230 */ /* 0x004fca0000004100 */
[----:B------:R-:W-:-:S04]  /*7f30*/  FMUL.FTZ R0, R0, 1 ;  /* 0x3f80000000007820 */ /* 0x000fc80000410000 */
[----:B------:R0:W2:Y:S01]  /*7f40*/  F2F.F64.F32 R24, R0 ;  /* 0x0000000000187310 */ /* 0x0000a20000201800 */
[----:B------:R-:W-:Y:S05]  /*7f50*/  BRA `(.L_x_10295) ;  /* 0x0000000800bc7947 */ /* 0x000fea0003800000 */
.L_x_10300:
[----:B------:R0:W5:Y:S01]  /*7f60*/  LDG.E.64 R24, desc[UR36][R4.64] ;  /* 0x0000002404187981 */ /* 0x000162000c1e1b00 */
[----:B------:R-:W-:Y:S05]  /*7f70*/  BRA `(.L_x_10295) ;  /* 0x0000000800b47947 */ /* 0x000fea0003800000 */
.L_x_10290:
        /* <DEDUP_REMOVED lines=13> */
.L_x_10304:
[----:B------:R0:W5:Y:S01]  /*8050*/  LDG.E.64 R24, desc[UR36][R4.64] ;  /* 0x0000002404187981 */ /* 0x000162000c1e1b00 */
[----:B------:R-:W-:Y:S05]  /*8060*/  BRA `(.L_x_10295) ;  /* 0x0000000800787947 */ /* 0x000fea0003800000 */
.L_x_10303:
        /* <DEDUP_REMOVED lines=28> */
.L_x_10306:
        /* <DEDUP_REMOVED lines=15> */
.L_x_10305:
[----:B------:R-:W2:Y:S02]  /*8320*/  LDG.E.U16 R0, desc[UR36][R4.64] ;  /* 0x0000002404007981 */ /* 0x000ea4000c1e1500 */
[----:B--2---:R-:W-:-:S04]  /*8330*/  IMAD.U32 R0, R0, 0x10000, RZ ;  /* 0x0001000000007824 */ /* 0x004fc800078e00ff */
[----:B------:R-:W-:-:S04]  /*8340*/  FMUL.FTZ R0, R0, 1 ;  /* 0x3f80000000007820 */ /* 0x000fc80000410000 */
[----:B------:R0:W2:Y:S01]  /*8350*/  F2F.F64.F32 R24, R0 ;  /* 0x0000000000187310 */ /* 0x0000a20000201800 */
[----:B------:R-:W-:Y:S05]  /*8360*/  BRA `(.L_x_10295) ;  /* 0x0000000400b87947 */ /* 0x000fea0003800000 */
.L_x_10302:
        /* <DEDUP_REMOVED lines=11> */
.L_x_10309:
        /* <DEDUP_REMOVED lines=21> */
.L_x_10313:
[----:B------:R-:W-:Y:S05]  /*8570*/  BSYNC B1 ;  /* 0x0000000000017941 */ /* 0x000fea0003800000 */
.L_x_10312:
[----:B------:R-:W-:Y:S01]  /*8580*/  LEA R5, R0, 0x3b800000, 0x17 ;  /* 0x3b80000000057811 */ /* 0x000fe200078eb8ff */
[----:B------:R-:W-:-:S05]  /*8590*/  IMAD.SHL.U32 R0, R3, 0x100000, RZ ;  /* 0x0010000003007824 */ /* 0x000fca00078e00ff */
[----:B------:R-:W-:-:S07]  /*85a0*/  LOP3.LUT R0, R5, R0, R6, 0xfe, !PT ;  /* 0x0000000005007212 */ /* 0x000fce00078efe06 */
.L_x_10311:
[----:B------:R-:W-:Y:S05]  /*85b0*/  BSYNC B0 ;  /* 0x0000000000007941 */ /* 0x000fea0003800000 */
.L_x_10310:
[----:B------:R-:W-:-:S04]  /*85c0*/  FMUL.FTZ R0, R0, 1 ;  /* 0x3f80000000007820 */ /* 0x000fc80000410000 */
[----:B------:R0:W2:Y:S01]  /*85d0*/  F2F.F64.F32 R24, R0 ;  /* 0x0000000000187310 */ /* 0x0000a20000201800 */
[----:B------:R-:W-:Y:S05]  /*85e0*/  BRA `(.L_x_10295) ;  /* 0x0000000400187947 */ /* 0x000fea0003800000 */
.L_x_10308:
        /* <DEDUP_REMOVED lines=21> */
.L_x_10317:
[----:B------:R-:W-:Y:S05]  /*8740*/  BSYNC B1 ;  /* 0x0000000000017941 */ /* 0x000fea0003800000 */
.L_x_10316:
[----:B------:R-:W-:Y:S01]  /*8750*/  LEA R5, R0, 0x37800000, 0x17 ;  /* 0x3780000000057811 */ /* 0x000fe200078eb8ff */
[----:B------:R-:W-:-:S05]  /*8760*/  IMAD.SHL.U32 R0, R3, 0x200000, RZ ;  /* 0x0020000003007824 */ /* 0x000fca00078e00ff */
[----:B------:R-:W-:-:S07]  /*8770*/  LOP3.LUT R0, R5, R0, R6, 0xfe, !PT ;  /* 0x0000000005007212 */ /* 0x000fce00078efe06 */
.L_x_10315:
[----:B------:R-:W-:Y:S05]  /*8780*/  BSYNC B0 ;  /* 0x0000000000007941 */ /* 0x000fea0003800000 */
.L_x_10314:
[----:B------:R-:W-:-:S04]  /*8790*/  FMUL.FTZ R0, R0, 1 ;  /* 0x3f80000000007820 */ /* 0x000fc80000410000 */
[----:B------:R0:W2:Y:S01]  /*87a0*/  F2F.F64.F32 R24, R0 ;  /* 0x0000000000187310 */ /* 0x0000a20000201800 */
[----:B------:R-:W-:Y:S05]  /*87b0*/  BRA `(.L_x_10295) ;  /* 0x0000000000a47947 */ /* 0x000fea0003800000 */
.L_x_10307:
        /* <DEDUP_REMOVED lines=14> */
.L_x_10321:
[----:B------:R-:W-:Y:S05]  /*88a0*/  BSYNC B0 ;  /* 0x0000000000007941 */ /* 0x000fea0003800000 */
.L_x_10320:
[----:B------:R-:W-:-:S04]  /*88b0*/  FMUL.FTZ R0, R0, 1 ;  /* 0x3f80000000007820 */ /* 0x000fc80000410000 */
[----:B------:R0:W2:Y:S01]  /*88c0*/  F2F.F64.F32 R24, R0 ;  /* 0x0000000000187310 */ /* 0x0000a20000201800 */
[----:B------:R-:W-:Y:S05]  /*88d0*/  BRA `(.L_x_10295) ;  /* 0x00000000005c7947 */ /* 0x000fea0003800000 */
.L_x_10294:
        /* <DEDUP_REMOVED lines=16> */
.L_x_10322:
[----:B------:R-:W-:Y:S01]  /*89e0*/  CS2R R24, SRZ ;  /* 0x0000000000187805 */ /* 0x000fe2000001ff00 */
[----:B------:R-:W-:Y:S06]  /*89f0*/  BRA `(.L_x_10295) ;  /* 0x0000000000147947 */ /* 0x000fec0003800000 */
.L_x_10319:
[----:B------:R-:W2:Y:S02]  /*8a00*/  LDG.E.64 R24, desc[UR36][R4.64] ;  /* 0x0000002404187981 */ /* 0x000ea4000c1e1b00 */
[----:B--2---:R-:W0:Y:S01]  /*8a10*/  I2F.F64.U64 R24, R24 ;  /* 0x0000001800187312 */ /* 0x004e220000301800 */
[----:B------:R-:W-:Y:S05]  /*8a20*/  BRA `(.L_x_10295) ;  /* 0x0000000000087947 */ /* 0x000fea0003800000 */
.L_x_10318:
[----:B------:R-:W2:Y:S02]  /*8a30*/  LDG.E R4, desc[UR36][R4.64] ;  /* 0x0000002404047981 */ /* 0x000ea4000c1e1900 */
[----:B--2---:R0:W2:Y:S02]  /*8a40*/  I2F.F64.U32 R24, R4 ;  /* 0x0000000400187312 */ /* 0x0040a40000201800 */
.L_x_10295:
[----:B------:R-:W-:-:S07]  /*8a50*/  VIADD R43, R43, 0x80 ;  /* 0x000000802b2b7836 */ /* 0x000fce0000000000 */
.L_x_10223:
[----:B------:R-:W-:Y:S05]  /*8a60*/  BSYNC B6 ;  /* 0x0000000000067941 */ /* 0x000fea0003800000 */
.L_x_10222:
[----:B------:R-:W-:Y:S01]  /*8a70*/  ISETP.GE.AND P0, PT, R43, R2, PT ;  /* 0x000000022b00720c */ /* 0x000fe20003f06270 */
[----:B------:R-:W-:Y:S01]  /*8a80*/  BSSY B6, `(.L_x_10323) ;  /* 0x00002db000067945 */ /* 0x000fe20003800000 */
[----:B----4-:R-:W-:Y:S02]  /*8a90*/  CS2R R18, SRZ ;  /* 0x0000000000127805 */ /* 0x010fe4000001ff00 */
        /* <DEDUP_REMOVED lines=22> */
.L_x_10328:
[----:B------:R-:W4:Y:S02]  /*8c00*/  LDG.E.U8 R4, desc[UR36][R4.64] ;  /* 0x0000002404047981 */ /* 0x000f24000c1e1100 */
[----:B----4-:R0:W4:Y:S01]  /*8c10*/  I2F.F64.U16 R18, R4 ;  /* 0x0000000400127312 */ /* 0x0101220000101800 */
[----:B------:R-:W-:Y:S05]  /*8c20*/  BRA `(.L_x_10330) ;  /* 0x0000000c00707947 */ /* 0x000fea0003800000 */
.L_x_10327:
        /* <DEDUP_REMOVED lines=9> */
.L_x_10332:
[----:B------:R-:W4:Y:S02]  /*8cc0*/  LDG.E R4, desc[UR36][R4.64] ;  /* 0x0000002404047981 */ /* 0x000f24000c1e1900 */
[----:B----4-:R0:W4:Y:S01]  /*8cd0*/  I2F.F64 R18, R4 ;  /* 0x0000000400127312 */ /* 0x0101220000201c00 */
[----:B------:R-:W-:Y:S05]  /*8ce0*/  BRA `(.L_x_10330) ;  /* 0x0000000c00407947 */ /* 0x000fea0003800000 */
.L_x_10331:
[----:B------:R-:W4:Y:S02]  /*8cf0*/  LDG.E.U16 R4, desc[UR36][R4.64] ;  /* 0x0000002404047981 */ /* 0x000f24000c1e1500 */
[----:B----4-:R0:W4:Y:S01]  /*8d00*/  I2F.F64.S16 R18, R4 ;  /* 0x0000000400127312 */ /* 0x0101220000101c00 */
[----:B------:R-:W-:Y:S05]  /*8d10*/  BRA `(.L_x_10330) ;  /* 0x0000000c00347947 */ /* 0x000fea0003800000 */
.L_x_10326:
        /* <DEDUP_REMOVED lines=10> */
.L_x_10334:
[----:B------:R-:W4:Y:S02]  /*8dc0*/  LDG.E.U16 R0, desc[UR36][R4.64] ;  /* 0x0000002404007981 */ /* 0x000f24000c1e1500 */
[----:B----4-:R-:W-:-:S05]  /*8dd0*/  HADD2.F32 R0, -RZ, R0.H0_H0 ;  /* 0x20000000ff007230 */ /* 0x010fca0000004100 */
[----:B------:R-:W-:-:S04]  /*8de0*/  FMUL.FTZ R0, R0, 1 ;  /* 0x3f80000000007820 */ /* 0x000fc80000410000 */
[----:B------:R0:W4:Y:S01]  /*8df0*/  F2F.F64.F32 R18, R0 ;  /* 0x0000000000127310 */ /* 0x0001220000201800 */
[----:B------:R-:W-:Y:S05]  /*8e00*/  BRA `(.L_x_10330) ;  /* 0x0000000800f87947 */ /* 0x000fea0003800000 */
.L_x_10333:
        /* <DEDUP_REMOVED lines=10> */
.L_x_10336:
[----:B------:R-:W4:Y:S02]  /*8eb0*/  LDG.E.U16 R4, desc[UR36][R4.64] ;  /* 0x0000002404047981 */ /* 0x000f24000c1e1500 */
[----:B----4-:R-:W-:-:S05]  /*8ec0*/  HADD2.F32 R0, -RZ, R4.H0_H0 ;  /* 0x20000004ff007230 */ /* 0x010fca0000004100 */
[----:B------:R-:W-:-:S04]  /*8ed0*/  FMUL.FTZ R0, R0, 1 ;  /* 0x3f80000000007820 */ /* 0x000fc80000410000 */
[----:B------:R0:W4:Y:S01]  /*8ee0*/  F2F.F64.F32 R18, R0 ;  /* 0x0000000000127310 */ /* 0x0001220000201800 */
[----:B------:R-:W-:Y:S05]  /*8ef0*/  BRA `(.L_x_10330) ;  /* 0x0000000800bc7947 */ /* 0x000fea0003800000 */
.L_x_10335:
[----:B------:R0:W5:Y:S01]  /*8f00*/  LDG.E.64 R18, desc[UR36][R4.64] ;  /* 0x0000002404127981 */ /* 0x000162000c1e1b00 */
[----:B------:R-:W-:Y:S05]  /*8f10*/  BRA `(.L_x_10330) ;  /* 0x0000000800b47947 */ /* 0x000fea0003800000 */
.L_x_10325:
        /* <DEDUP_REMOVED lines=13> */
.L_x_10339:
[----:B------:R0:W5:Y:S01]  /*8ff0*/  LDG.E.64 R18, desc[UR36][R4.64] ;  /* 0x0000002404127981 */ /* 0x000162000c1e1b00 */
[----:B------:R-:W-:Y:S05]  /*9000*/  BRA `(.L_x_10330) ;  /* 0x0000000800787947 */ /* 0x000fea0003800000 */
.L_x_10338:
        /* <DEDUP_REMOVED lines=28> */
.L_x_10341:
        /* <DEDUP_REMOVED lines=15> */
.L_x_10340:
[----:B------:R-:W4:Y:S02]  /*92c0*/  LDG.E.U16 R0, desc[UR36][R4.64] ;  /* 0x0000002404007981 */ /* 0x000f24000c1e1500 */
[----:B----4-:R-:W-:-:S04]  /*92d0*/  IMAD.U32 R0, R0, 0x10000, RZ ;  /* 0x0001000000007824 */ /* 0x010fc800078e00ff */
[----:B------:R-:W-:-:S04]  /*92e0*/  FMUL.FTZ R0, R0, 1 ;  /* 0x3f80000000007820 */ /* 0x000fc80000410000 */
[----:B------:R0:W4:Y:S01]  /*92f0*/  F2F.F64.F32 R18, R0 ;  /* 0x0000000000127310 */ /* 0x0001220000201800 */
[----:B------:R-:W-:Y:S05]  /*9300*/  BRA `(.L_x_10330) ;  /* 0x0000000400b87947 */ /* 0x000fea0003800000 */
.L_x_10337:
        /* <DEDUP_REMOVED lines=11> */
.L_x_10344:
        /* <DEDUP_REMOVED lines=21> */
.L_x_10348:
[----:B------:R-:W-:Y:S05]  /*9510*/  BSYNC B1 ;  /* 0x0000000000017941 */ /* 0x000fea0003800000 */
.L_x_10347:
[----:B------:R-:W-:Y:S01]  /*9520*/  LEA R5, R0, 0x3b800000, 0x17 ;  /* 0x3b80000000057811 */ /* 0x000fe200078eb8ff */
[----:B------:R-:W-:-:S05]  /*9530*/  IMAD.SHL.U32 R0, R3, 0x100000, RZ ;  /* 0x0010000003007824 */ /* 0x000fca00078e00ff */
[----:B------:R-:W-:-:S07]  /*9540*/  LOP3.LUT R0, R5, R0, R6, 0xfe, !PT ;  /* 0x0000000005007212 */ /* 0x000fce00078efe06 */
.L_x_10346:
[----:B------:R-:W-:Y:S05]  /*9550*/  BSYNC B0 ;  /* 0x0000000000007941 */ /* 0x000fea0003800000 */
.L_x_10345:
[----:B------:R-:W-:-:S04]  /*9560*/  FMUL.FTZ R0, R0, 1 ;  /* 0x3f80000000007820 */ /* 0x000fc80000410000 */
[----:B------:R0:W4:Y:S01]  /*9570*/  F2F.F64.F32 R18, R0 ;  /* 0x0000000000127310 */ /* 0x0001220000201800 */
[----:B------:R-:W-:Y:S05]  /*9580*/  BRA `(.L_x_10330) ;  /* 0x0000000400187947 */ /* 0x000fea0003800000 */
.L_x_10343:
        /* <DEDUP_REMOVED lines=21> */
.L_x_10352:
[----:B------:R-:W-:Y:S05]  /*96e0*/  BSYNC B1 ;  /* 0x0000000000017941 */ /* 0x000fea0003800000 */
.L_x_10351:
[----:B------:R-:W-:Y:S01]  /*96f0*/  LEA R5, R0, 0x37800000, 0x17 ;  /* 0x3780000000057811 */ /* 0x000fe200078eb8ff */
[----:B------:R-:W-:-:S05]  /*9700*/  IMAD.SHL.U32 R0, R3, 0x200000, RZ ;  /* 0x0020000003007824 */ /* 0x000fca00078e00ff */
[----:B------:R-:W-:-:S07]  /*9710*/  LOP3.LUT R0, R5, R0, R6, 0xfe, !PT ;  /* 0x0000000005007212 */ /* 0x000fce00078efe06 */
.L_x_10350:
[----:B------:R-:W-:Y:S05]  /*9720*/  BSYNC B0 ;  /* 0x0000000000007941 */ /* 0x000fea0003800000 */
.L_x_10349:
[----:B------:R-:W-:-:S04]  /*9730*/  FMUL.FTZ R0, R0, 1 ;  /* 0x3f80000000007820 */ /* 0x000fc80000410000 */
[----:B------:R0:W4:Y:S01]  /*9740*/  F2F.F64.F32 R18, R0 ;  /* 0x0000000000127310 */ /* 0x0001220000201800 */
[----:B------:R-:W-:Y:S05]  /*9750*/  BRA `(.L_x_10330) ;  /* 0x0000000000a47947 */ /* 0x000fea0003800000 */
.L_x_10342:
        /* <DEDUP_REMOVED lines=14> */
.L_x_10356:
[----:B------:R-:W-:Y:S05]  /*9840*/  BSYNC B0 ;  /* 0x0000000000007941 */ /* 0x000fea0003800000 */
.L_x_10355:
[----:B------:R-:W-:-:S04]  /*9850*/  FMUL.FTZ R0, R0, 1 ;  /* 0x3f80000000007820 */ /* 0x000fc80000410000 */
[----:B------:R0:W4:Y:S01]  /*9860*/  F2F.F64.F32 R18, R0 ;  /* 0x0000000000127310 */ /* 0x0001220000201800 */
[----:B------:R-:W-:Y:S05]  /*9870*/  BRA `(.L_x_10330) ;  /* 0x00000000005c7947 */ /* 0x000fea0003800000 */
.L_x_10329:
        /* <DEDUP_REMOVED lines=16> */
.L_x_10357:
[----:B------:R-:W-:Y:S01]  /*9980*/  CS2R R18, SRZ ;  /* 0x0000000000127805 */ /* 0x000fe2000001ff00 */
[----:B------:R-:W-:Y:S06]  /*9990*/  BRA `(.L_x_10330) ;  /* 0x0000000000147947 */ /* 0x000fec0003800000 */
.L_x_10354:
[----:B------:R-:W4:Y:S02]  /*99a0*/  LDG.E.64 R18, desc[UR36][R4.64] ;  /* 0x0000002404127981 */ /* 0x000f24000c1e1b00 */
[----:B----4-:R-:W0:Y:S01]  /*99b0*/  I2F.F64.U64 R18, R18 ;  /* 0x0000001200127312 */ /* 0x010e220000301800 */
[----:B------:R-:W-:Y:S05]  /*99c0*/  BRA `(.L_x_10330) ;  /* 0x0000000000087947 */ /* 0x000fea0003800000 */
.L_x_10353:
[----:B------:R-:W4:Y:S02]  /*99d0*/  LDG.E R4, desc[UR36][R4.64] ;  /* 0x0000002404047981 */ /* 0x000f24000c1e1900 */
[----:B----4-:R0:W4:Y:S02]  /*99e0*/  I2F.F64.U32 R18, R4 ;  /* 0x0000000400127312 */ /* 0x0101240000201800 */
.L_x_10330:
        /* <DEDUP_REMOVED lines=20> */
.L_x_10361:
[----:B------:R-:W2:Y:S02]  /*9b30*/  LDG.E.U8 R4, desc[UR36][R4.64] ;  /* 0x0000002404047981 */ /* 0x000ea4000c1e1100 */
[----:B--2---:R0:W1:Y:S01]  /*9b40*/  I2F.F64.U16 R22, R4 ;  /* 0x0000000400167312 */ /* 0x0040620000101800 */
[----:B------:R-:W-:Y:S05]  /*9b50*/  BRA `(.L_x_10363) ;  /* 0x0000000c00707947 */ /* 0x000fea0003800000 */
.L_x_10360:
[----:B------:R-:W-:-:S13]  /*9b60*/  ISETP.NE.AND P0, PT, R0, 0x2, PT ;  /* 0x000000020000780c */ /* 0x000fda0003f05270 */
[----:B------:R-:W-:Y:S05]  /*9b70*/  @!P0 BRA `(.L_x_10364) ;  /* 0x0000000000288947 */ /* 0x000fea0003800000 */
[----:B------:R-:W-:-:S13]  /*9b80*/  ISETP.NE.AND P0, PT, R0, 0x3, PT ;  /* 0x000000030000780c */ /* 0x000fda0003f05270 */
[----:B------:R-:W-:Y:S05]  /*9b90*/  @!P0 BRA `(.L_x_10365) ;  /* 0x0000000000148947 */ /* 0x000fea0003800000 */
[----:B------:R-:W-:-:S13]  /*9ba0*/  ISETP.NE.AND P0, PT, R0, 0x4, PT ;  /* 0x000000040000780c */ /* 0x000fda0003f05270 */
[----:B------:R-:W-:Y:S05]  /*9bb0*/  @P0 BRA `(.L_x_10362) ;  /* 0x0000000800fc0947 */ /* 0x000fea0003800000 */
[----:B------:R-:W2:Y:S02]  /*9bc0*/  LDG.E.64 R22, desc[UR36][R4.64] ;  /* 0x0000002404167981 */ /* 0x000ea4000c1e1b00 */
[----:B--2---:R-:W2:Y:S01]  /*9bd0*/  I2F.F64.S64 R22, R22 ;  /* 0x0000001600167312 */ /* 0x004ea20000301c00 */
[----:B------:R-:W-:Y:S05]  /*9be0*/  BRA `(.L_x_10363) ;  /* 0x0000000c004c7947 */ /* 0x000fea0003800000 */
.L_x_10365:
[----:B------:R-:W2:Y:S02]  /*9bf0*/  LDG.E R4, desc[UR36][R4.64] ;  /* 0x0000002404047981 */ /* 0x000ea4000c1e1900 */
[----:B--2---:R0:W1:Y:S01]  /*9c00*/  I2F.F64 R22, R4 ;  /* 0x0000000400167312 */ /* 0x0040620000201c00 */
[----:B------:R-:W-:Y:S05]  /*9c10*/  BRA `(.L_x_10363) ;  /* 0x0000000c00407947 */ /* 0x000fea0003800000 */
.L_x_10364:
[----:B------:R-:W2:Y:S02]  /*9c20*/  LDG.E.U16 R4, desc[UR36][R4.64] ;  /* 0x0000002404047981 */ /* 0x000ea4000c1e1500 */
[----:B--2---:R0:W1:Y:S01]  /*9c30*/  I2F.F64.S16 R22, R4 ;  /* 0x0000000400167312 */ /* 0x0040620000101c00 */
[----:B------:R-:W-:Y:S05]  /*9c40*/  BRA `(.L_x_10363) ;  /* 0x0000000c00347947 */ /* 0x000fea0003800000 */
.L_x_10359:
        /* <DEDUP_REMOVED lines=10> */
.L_x_10367:
[----:B------:R-:W2:Y:S02]  /*9cf0*/  LDG.E.U16 R0, desc[UR36][R4.64] ;  /* 0x0000002404007981 */ /* 0x000ea4000c1e1500 */
[----:B--2---:R-:W-:-:S05]  /*9d00*/  HADD2.F32 R0, -RZ, R0.H0_H0 ;  /* 0x20000000ff007230 */ /* 0x004fca0000004100 */
[----:B------:R-:W-:-:S04]  /*9d10*/  FMUL.FTZ R0, R0, 1 ;  /* 0x3f80000000007820 */ /* 0x000fc80000410000 */
[----:B------:R0:W1:Y:S01]  /*9d20*/  F2F.F64.F32 R22, R0 ;  /* 0x0000000000167310 */ /* 0x0000620000201800 */
[----:B------:R-:W-:Y:S05]  /*9d30*/  BRA `(.L_x_10363) ;  /* 0x0000000800f87947 */ /* 0x000fea0003800000 */
.L_x_10366:
        /* <DEDUP_REMOVED lines=10> */
.L_x_10369:
[----:B------:R-:W2:Y:S02]  /*9de0*/  LDG.E.U16 R4, desc[UR36][R4.64] ;  /* 0x0000002404047981 */ /* 0x000ea4000c1e1500 */
[----:B--2---:R-:W-:-:S05]  /*9df0*/  HADD2.F32 R0, -RZ, R4.H0_H0 ;  /* 0x20000004ff007230 */ /* 0x004fca0000004100 */
[----:B------:R-:W-:-:S04]  /*9e00*/  FMUL.FTZ R0, R0, 1 ;  /* 0x3f80000000007820 */ /* 0x000fc80000410000 */
[----:B------:R0:W1:Y:S01]  /*9e10*/  F2F.F64.F32 R22, R0 ;  /* 0x0000000000167310 */ /* 0x0000620000201800 */
[----:B------:R-:W-:Y:S05]  /*9e20*/  BRA `(.L_x_10363) ;  /* 0x0000000800bc7947 */ /* 0x000fea0003800000 */
.L_x_10368:
[----:B------:R0:W5:Y:S01]  /*9e30*/  LDG.E.64 R22, desc[UR36][R4.64] ;  /* 0x0000002404167981 */ /* 0x000162000c1e1b00 */
[----:B------:R-:W-:Y:S05]  /*9e40*/  BRA `(.L_x_10363) ;  /* 0x0000000800b47947 */ /* 0x000fea0003800000 */
.L_x_10358:
        /* <DEDUP_REMOVED lines=13> */
.L_x_10372:
[----:B------:R0:W5:Y:S01]  /*9f20*/  LDG.E.64 R22, desc[UR36][R4.64] ;  /* 0x0000002404167981 */ /* 0x000162000c1e1b00 */
[----:B------:R-:W-:Y:S05]  /*9f30*/  BRA `(.L_x_10363) ;  /* 0x0000000800787947 */ /* 0x000fea0003800000 */
.L_x_10371:
        /* <DEDUP_REMOVED lines=28> */
.L_x_10374:
        /* <DEDUP_REMOVED lines=15> */
.L_x_10373:
[----:B------:R-:W2:Y:S02]  /*a1f0*/  LDG.E.U16 R0, desc[UR36][R4.64] ;  /* 0x0000002404007981 */ /* 0x000ea4000c1e1500 */
[----:B--2---:R-:W-:-:S04]  /*a200*/  IMAD.U32 R0, R0, 0x10000, RZ ;  /* 0x0001000000007824 */ /* 0x004fc800078e00ff */
[----:B------:R-:W-:-:S04]  /*a210*/  FMUL.FTZ R0, R0, 1 ;  /* 0x3f80000000007820 */ /* 0x000fc80000410000 */
[----:B------:R0:W1:Y:S01]  /*a220*/  F2F.F64.F32 R22, R0 ;  /* 0x0000000000167310 */ /* 0x0000620000201800 */
[----:B------:R-:W-:Y:S05]  /*a230*/  BRA `(.L_x_10363) ;  /* 0x0000000400b87947 */ /* 0x000fea0003800000 */
.L_x_10370:
        /* <DEDUP_REMOVED lines=11> */
.L_x_10377:
        /* <DEDUP_REMOVED lines=21> */
.L_x_10381:
[----:B------:R-:W-:Y:S05]  /*a440*/  BSYNC B1 ;  /* 0x0000000000017941 */ /* 0x000fea0003800000 */
.L_x_10380:
[----:B------:R-:W-:Y:S01]  /*a450*/  LEA R5, R0, 0x3b800000, 0x17 ;  /* 0x3b80000000057811 */ /* 0x000fe200078eb8ff */
[----:B------:R-:W-:-:S05]  /*a460*/  IMAD.SHL.U32 R0, R3, 0x100000, RZ ;  /* 0x0010000003007824 */ /* 0x000fca00078e00ff */
[----:B------:R-:W-:-:S07]  /*a470*/  LOP3.LUT R0, R5, R0, R6, 0xfe, !PT ;  /* 0x0000000005007212 */ /* 0x000fce00078efe06 */
.L_x_10379:
[----:B------:R-:W-:Y:S05]  /*a480*/  BSYNC B0 ;  /* 0x0000000000007941 */ /* 0x000fea0003800000 */
.L_x_10378:
[----:B------:R-:W-:-:S04]  /*a490*/  FMUL.FTZ R0, R0, 1 ;  /* 0x3f80000000007820 */ /* 0x000fc80000410000 */
[----:B------:R0:W1:Y:S01]  /*a4a0*/  F2F.F64.F32 R22, R0 ;  /* 0x0000000000167310 */ /* 0x0000620000201800 */
[----:B------:R-:W-:Y:S05]  /*a4b0*/  BRA `(.L_x_10363) ;  /* 0x0000000400187947 */ /* 0x000fea0003800000 */
.L_x_10376:
        /* <DEDUP_REMOVED lines=21> */
.L_x_10385:
[----:B------:R-:W-:Y:S05]  /*a610*/  BSYNC B1 ;  /* 0x0000000000017941 */ /* 0x000fea0003800000 */
.L_x_10384:
[----:B------:R-:W-:Y:S01]  /*a620*/  LEA R5, R0, 0x37800000, 0x17 ;  /* 0x3780000000057811 */ /* 0x000fe200078eb8ff */
[----:B------:R-:W-:-:S05]  /*a630*/  IMAD.SHL.U32 R0, R3, 0x200000, RZ ;  /* 0x0020000003007824 */ /* 0x000fca00078e00ff */
[----:B------:R-:W-:-:S07]  /*a640*/  LOP3.LUT R0, R5, R0, R6, 0xfe, !PT ;  /* 0x0000000005007212 */ /* 0x000fce00078efe06 */
.L_x_10383:
[----:B------:R-:W-:Y:S05]  /*a650*/  BSYNC B0 ;  /* 0x0000000000007941 */ /* 0x000fea0003800000 */
.L_x_10382:
[----:B------:R-:W-:-:S04]  /*a660*/  FMUL.FTZ R0, R0, 1 ;  /* 0x3f80000000007820 */ /* 0x000fc80000410000 */
[----:B------:R0:W1:Y:S01]  /*a670*/  F2F.F64.F32 R22, R0 ;  /* 0x0000000000167310 */ /* 0x0000620000201800 */
[----:B------:R-:W-:Y:S05]  /*a680*/  BRA `(.L_x_10363) ;  /* 0x0000000000a47947 */ /* 0x000fea0003800000 */
.L_x_10375:
        /* <DEDUP_REMOVED lines=14> */
.L_x_10389:
[----:B------:R-:W-:Y:S05]  /*a770*/  BSYNC B0 ;  /* 0x0000000000007941 */ /* 0x000fea0003800000 */
.L_x_10388:
[----:B------:R-:W-:-:S04]  /*a780*/  FMUL.FTZ R0, R0, 1 ;  /* 0x3f80000000007820 */ /* 0x000fc80000410000 */
[----:B------:R0:W1:Y:S01]  /*a790*/  F2F.F64.F32 R22, R0 ;  /* 0x0000000000167310 */ /* 0x0000620000201800 */
[----:B------:R-:W-:Y:S05]  /*a7a0*/  BRA `(.L_x_10363) ;  /* 0x00000000005c7947 */ /* 0x000fea0003800000 */
.L_x_10362:
        /* <DEDUP_REMOVED lines=16> */
.L_x_10390:
[----:B------:R-:W-:Y:S01]  /*a8b0*/  CS2R R22, SRZ ;  /* 0x0000000000167805 */ /* 0x000fe2000001ff00 */
[----:B------:R-:W-:Y:S06]  /*a8c0*/  BRA `(.L_x_10363) ;  /* 0x0000000000147947 */ /* 0x000fec0003800000 */
.L_x_10387:
[----:B------:R-:W2:Y:S02]  /*a8d0*/  LDG.E.64 R22, desc[UR36][R4.64] ;  /* 0x0000002404167981 */ /* 0x000ea4000c1e1b00 */
[----:B--2---:R-:W0:Y:S01]  /*a8e0*/  I2F.F64.U64 R22, R22 ;  /* 0x0000001600167312 */ /* 0x004e220000301800 */
[----:B------:R-:W-:Y:S05]  /*a8f0*/  BRA `(.L_x_10363) ;  /* 0x0000000000087947 */ /* 0x000fea0003800000 */
.L_x_10386:
[----:B------:R-:W2:Y:S02]  /*a900*/  LDG.E R4, desc[UR36][R4.64] ;  /* 0x0000002404047981 */ /* 0x000ea4000c1e1900 */
[----:B--2---:R0:W1:Y:S02]  /*a910*/  I2F.F64.U32 R22, R4 ;  /* 0x0000000400167312 */ /* 0x0040640000201800 */
.L_x_10363:
        /* <DEDUP_REMOVED lines=19> */
.L_x_10394:
[----:B------:R-:W2:Y:S02]  /*aa50*/  LDG.E.U8 R4, desc[UR36][R4.64] ;  /* 0x0000002404047981 */ /* 0x000ea4000c1e1100 */
[----:B--2---:R0:W2:Y:S01]  /*aa60*/  I2F.F64.U16 R16, R4 ;  /* 0x0000000400107312 */ /* 0x0040a20000101800 */
[----:B------:R-:W-:Y:S05]  /*aa70*/  BRA `(.L_x_10324) ;  /* 0x0000000c006c7947 */ /* 0x000fea0003800000 */
.L_x_10393:
        /* <DEDUP_REMOVED lines=9> */
.L_x_10397:
[----:B------:R-:W2:Y:S02]  /*ab10*/  LDG.E R4, desc[UR36][R4.64] ;  /* 0x0000002404047981 */ /* 0x000ea4000c1e1900 */
[----:B--2---:R0:W2:Y:S01]  /*ab20*/  I2F.F64 R16, R4 ;  /* 0x0000000400107312 */ /* 0x0040a20000201c00 */
[----:B------:R-:W-:Y:S05]  /*ab30*/  BRA `(.L_x_10324) ;  /* 0x0000000c003c7947 */ /* 0x000fea0003800000 */
.L_x_10396:
[----:B------:R-:W2:Y:S02]  /*ab40*/  LDG.E.U16 R4, desc[UR36][R4.64] ;  /* 0x0000002404047981 */ /* 0x000ea4000c1e1500 */
[----:B--2---:R0:W2:Y:S01]  /*ab50*/  I2F.F64.S16 R16, R4 ;  /* 0x0000000400107312 */ /* 0x0040a20000101c00 */
[----:B------:R-:W-:Y:S05]  /*ab60*/  BRA `(.L_x_10324) ;  /* 0x0000000c00307947 */ /* 0x000fea0003800000 */
.L_x_10392:
        /* <DEDUP_REMOVED lines=10> */
.L_x_10399:
[----:B------:R-:W2:Y:S02]  /*ac10*/  LDG.E.U16 R0, desc[UR36][R4.64] ;  /* 0x0000002404007981 */ /* 0x000ea4000c1e1500 */
[----:B--2---:R-:W-:-:S05]  /*ac20*/  HADD2.F32 R0, -RZ, R0.H0_H0 ;  /* 0x20000000ff007230 */ /* 0x004fca0000004100 */
[----:B------:R-:W-:-:S04]  /*ac30*/  FMUL.FTZ R0, R0, 1 ;  /* 0x3f80000000007820 */ /* 0x000fc80000410000 */
[----:B------:R0:W2:Y:S01]  /*ac40*/  F2F.F64.F32 R16, R0 ;  /* 0x0000000000107310 */ /* 0x0000a20000201800 */
[----:B------:R-:W-:Y:S05]  /*ac50*/  BRA `(.L_x_10324) ;  /* 0x0000000800f47947 */ /* 0x000fea0003800000 */
.L_x_10398:
        /* <DEDUP_REMOVED lines=10> */
.L_x_10401:
[----:B------:R-:W2:Y:S02]  /*ad00*/  LDG.E.U16 R4, desc[UR36][R4.64] ;  /* 0x0000002404047981 */ /* 0x000ea4000c1e1500 */
[----:B--2---:R-:W-:-:S05]  /*ad10*/  HADD2.F32 R0, -RZ, R4.H0_H0 ;  /* 0x20000004ff007230 */ /* 0x004fca0000004100 */
[----:B------:R-:W-:-:S04]  /*ad20*/  FMUL.FTZ R0, R0, 1 ;  /* 0x3f80000000007820 */ /* 0x000fc80000410000 */
[----:B------:R0:W2:Y:S01]  /*ad30*/  F2F.F64.F32 R16, R0 ;  /* 0x0000000000107310 */ /* 0x0000a20000201800 */
[----:B------:R-:W-:Y:S05]  /*ad40*/  BRA `(.L_x_10324) ;  /* 0x0000000800b87947 */ /* 0x000fea0003800000 */
.L_x_10400:
[----:B------:R0:W5:Y:S01]  /*ad50*/  LDG.E.64 R16, desc[UR36][R4.64] ;  /* 0x0000002404107981 */ /* 0x000162000c1e1b00 */
[----:B------:R-:W-:Y:S05]  /*ad60*/  BRA `(.L_x_10324) ;  /* 0x0000000800b07947 */ /* 0x000fea0003800000 */
.L_x_10391:
        /* <DEDUP_REMOVED lines=13> */
.L_x_10404:
[----:B------:R0:W5:Y:S01]  /*ae40*/  LDG.E.64 R16, desc[UR36][R4.64] ;  /* 0x0000002404107981 */ /* 0x000162000c1e1b00 */
[----:B------:R-:W-:Y:S05]  /*ae50*/  BRA `(.L_x_10324) ;  /* 0x0000000800747947 */ /* 0x000fea0003800000 */
.L_x_10403:
        /* <DEDUP_REMOVED lines=28> */
.L_x_10406:
        /* <DEDUP_REMOVED lines=15> */
.L_x_10405:
[----:B------:R-:W2:Y:S02]  /*b110*/  LDG.E.U16 R0, desc[UR36][R4.64] ;  /* 0x0000002404007981 */ /* 0x000ea4000c1e1500 */
[----:B--2---:R-:W-:-:S04]  /*b120*/  IMAD.U32 R0, R0, 0x10000, RZ ;  /* 0x0001000000007824 */ /* 0x004fc800078e00ff */
[----:B------:R-:W-:-:S04]  /*b130*/  FMUL.FTZ R0, R0, 1 ;  /* 0x3f80000000007820 */ /* 0x000fc80000410000 */
[----:B------:R0:W2:Y:S01]  /*b140*/  F2F.F64.F32 R16, R0 ;  /* 0x0000000000107310 */ /* 0x0000a20000201800 */
[----:B------:R-:W-:Y:S05]  /*b150*/  BRA `(.L_x_10324) ;  /* 0x0000000400b47947 */ /* 0x000fea0003800000 */
.L_x_10402:
        /* <DEDUP_REMOVED lines=11> */
.L_x_10409:
        /* <DEDUP_REMOVED lines=21> */
.L_x_10413:
[----:B------:R-:W-:Y:S05]  /*b360*/  BSYNC B1 ;  /* 0x0000000000017941 */ /* 0x000fea0003800000 */
.L_x_10412:
[----:B------:R-:W-:Y:S01]  /*b370*/  LEA R5, R0, 0x3b800000, 0x17 ;  /* 0x3b80000000057811 */ /* 0x000fe200078eb8ff */
[----:B------:R-:W-:-:S05]  /*b380*/  IMAD.SHL.U32 R0, R3, 0x100000, RZ ;  /* 0x0010000003007824 */ /* 0x000fca00078e00ff */
[----:B------:R-:W-:-:S07]  /*b390*/  LOP3.LUT R0, R5, R0, R6, 0xfe, !PT ;  /* 0x0000000005007212 */ /* 0x000fce00078efe06 */
.L_x_10411:
[----:B------:R-:W-:Y:S05]  /*b3a0*/  BSYNC B0 ;  /* 0x0000000000007941 */ /* 0x000fea0003800000 */
.L_x_10410:
[----:B------:R-:W-:-:S04]  /*b3b0*/  FMUL.FTZ R0, R0, 1 ;  /* 0x3f80000000007820 */ /* 0x000fc80000410000 */
[----:B------:R0:W2:Y:S01]  /*b3c0*/  F2F.F64.F32 R16, R0 ;  /* 0x0000000000107310 */ /* 0x0000a20000201800 */
[----:B------:R-:W-:Y:S05]  /*b3d0*/  BRA `(.L_x_10324) ;  /* 0x0000000400147947 */ /* 0x000fea0003800000 */
.L_x_10408:
        /* <DEDUP_REMOVED lines=21> */
.L_x_10417:
[----:B------:R-:W-:Y:S05]  /*b530*/  BSYNC B1 ;  /* 0x0000000000017941 */ /* 0x000fea0003800000 */
.L_x_10416:
[----:B------:R-:W-:Y:S01]  /*b540*/  LEA R5, R0, 0x37800000, 0x17 ;  /* 0x3780000000057811 */ /* 0x000fe200078eb8ff */
[----:B------:R-:W-:-:S05]  /*b550*/  IMAD.SHL.U32 R0, R3, 0x200000, RZ ;  /* 0x0020000003007824 */ /* 0x000fca00078e00ff */
[----:B------:R-:W-:-:S07]  /*b560*/  LOP3.LUT R0, R5, R0, R6, 0xfe, !PT ;  /* 0x0000000005007212 */ /* 0x000fce00078efe06 */
.L_x_10415:
[----:B------:R-:W-:Y:S05]  /*b570*/  BSYNC B0 ;  /* 0x0000000000007941 */ /* 0x000fea0003800000 */
.L_x_10414:
[----:B------:R-:W-:-:S04]  /*b580*/  FMUL.FTZ R0, R0, 1 ;  /* 0x3f80000000007820 */ /* 0x000fc80000410000 */
[----:B------:R0:W2:Y:S01]  /*b590*/  F2F.F64.F32 R16, R0 ;  /* 0x0000000000107310 */ /* 0x0000a20000201800 */
[----:B------:R-:W-:Y:S05]  /*b5a0*/  BRA `(.L_x_10324) ;  /* 0x0000000000a07947 */ /* 0x000fea0003800000 */
.L_x_10407:
        /* <DEDUP_REMOVED lines=14> */
.L_x_10421:
[----:B------:R-:W-:Y:S05]  /*b690*/  BSYNC B0 ;  /* 0x0000000000007941 */ /* 0x000fea0003800000 */
.L_x_10420:
[----:B------:R-:W-:-:S04]  /*b6a0*/  FMUL.FTZ R0, R0, 1 ;  /* 0x3f80000000007820 */ /* 0x000fc80000410000 */
[----:B------:R0:W2:Y:S01]  /*b6b0*/  F2F.F64.F32 R16, R0 ;  /* 0x0000000000107310 */ /* 0x0000a20000201800 */
[----:B------:R-:W-:Y:S05]  /*b6c0*/  BRA `(.L_x_10324) ;  /* 0x0000000000587947 */ /* 0x000fea0003800000 */
.L_x_10395:
        /* <DEDUP_REMOVED lines=16> */
.L_x_10422:
[----:B------:R-:W-:Y:S05]  /*b7d0*/  BRA `(.L_x_10324) ;  /* 0x0000000000147947 */ /* 0x000fea0003800000 */
.L_x_10419:
[----:B------:R-:W2:Y:S02]  /*b7e0*/  LDG.E.64 R16, desc[UR36][R4.64] ;  /* 0x0000002404107981 */ /* 0x000ea4000c1e1b00 */
[----:B--2---:R-:W0:Y:S01]  /*b7f0*/  I2F.F64.U64 R16, R16 ;  /* 0x0000001000107312 */ /* 0x004e220000301800 */
[----:B------:R-:W-:Y:S05]  /*b800*/  BRA `(.L_x_10324) ;  /* 0x0000000000087947 */ /* 0x000fea0003800000 */
.L_x_10418:
[----:B------:R-:W2:Y:S02]  /*b810*/  LDG.E R4, desc[UR36][R4.64] ;  /* 0x0000002404047981 */ /* 0x000ea4000c1e1900 */
[----:B--2---:R0:W2:Y:S02]  /*b820*/  I2F.F64.U32 R16, R4 ;  /* 0x0000000400107312 */ /* 0x0040a40000201800 */
.L_x_10324:
[----:B------:R-:W-:Y:S05]  /*b830*/  BSYNC B6 ;  /* 0x0000000000067941 */ /* 0x000fea0003800000 */
.L_x_10323:
[----:B0-----:R-:W0:Y:S01]  /*b840*/  S2R R33, SR_TID.X ;  /* 0x0000000000217919 */ /* 0x001e220000002100 */
[----:B------:R-:W-:Y:S01]  /*b850*/  BSSY B0, `(.L_x_10423) ;  /* 0x0000025000007945 */ /* 0x000fe20003800000 */
[----:B0-----:R-:W-:-:S13]  /*b860*/  ISETP.GE.AND P1, PT, R33, R2, PT ;  /* 0x000000022100720c */ /* 0x001fda0003f26270 */
[----:B------:R-:W-:Y:S05]  /*b870*/  @P1 BRA `(.L_x_10424) ;  /* 0x0000000000881947 */ /* 0x000fea0003800000 */
[----:B--2--5:R-:W-:Y:S01]  /*b880*/  DADD R4, -R40, 1 ;  /* 0x3ff0000028047429 */ /* 0x024fe20000000100 */
[----:B------:R-:W-:Y:S01]  /*b890*/  UMOV UR4, 0x80000000 ;  /* 0x8000000000047882 */ /* 0x000fe20000000000 */
[----:B------:R-:W-:Y:S01]  /*b8a0*/  UMOV UR5, 0x3d719799 ;  /* 0x3d71979900057882 */ /* 0x000fe20000000000 */
[----:B-1----:R-:W-:Y:S01]  /*b8b0*/  DADD R34, -R34, R40 ;  /* 0x0000000022227229 */ /* 0x002fe20000000128 */
[----:B------:R-:W-:Y:S02]  /*b8c0*/  UMOV UR6, UR5 ;  /* 0x0000000500067c82 */ /* 0x000fe40008000000 */
[----:B------:R-:W-:Y:S02]  /*b8d0*/  IMAD.U32 R3, RZ, RZ, UR6 ;  /* 0x00000006ff037e24 */ /* 0x000fe4000f8e00ff */
[----:B------:R-:W-:-:S03]  /*b8e0*/  DMUL R4, R4, R40 ;  /* 0x0000002804047228 */ /* 0x000fc60000000000 */
[----:B---3--:R-:W-:-:S05]  /*b8f0*/  DMUL R34, R34, R44 ;  /* 0x0000002c22227228 */ /* 0x008fca0000000000 */
[----:B------:R-:W-:Y:S02]  /*b900*/  DSETP.MAX.AND P0, P2, R4, UR4, PT ;  /* 0x0000000404007e2a */ /* 0x000fe4000ba0f000 */
[----:B------:R-:W-:-:S04]  /*b910*/  IMAD.MOV.U32 R0, RZ, RZ, R5 ;  /* 0x000000ffff007224 */ /* 0x000fc800078e0005 */
[----:B------:R-:W-:Y:S01]  /*b920*/  SEL R8, R4, UR4, P0 ;  /* 0x0000000404087c07 */ /* 0x000fe20008000000 */
[----:B------:R-:W-:Y:S01]  /*b930*/  IMAD.MOV.U32 R4, RZ, RZ, 0x1 ;  /* 0x00000001ff047424 */ /* 0x000fe200078e00ff */
[----:B------:R-:W-:-:S06]  /*b940*/  FSEL R9, R0, UR6, P0 ;  /* 0x0000000600097c08 */ /* 0x000fcc0008000000 */
[----:B------:R-:W-:Y:S02]  /*b950*/  @P2 LOP3.LUT R9, R3, 0x80000, RZ, 0xfc, !PT ;  /* 0x0008000003092812 */ /* 0x000fe400078efcff */
[----:B------:R-:W-:Y:S02]  /*b960*/  FSETP.GEU.AND P2, PT, |R35|, 6.5827683646048100446e-37, PT ;  /* 0x036000002300780b */ /* 0x000fe40003f4e200 */
        /* <DEDUP_REMOVED lines=16> */
[----:B----4-:R-:W-:Y:S05]  /*ba70*/  CALL.REL.NOINC `($__internal_14_$__cuda_sm20_div_rn_f64_full) ;  /* 0x0000004c00cc7944 */ /* 0x010fea0003c00000 */
[----:B------:R-:W-:Y:S02]  /*ba80*/  IMAD.MOV.U32 R4, RZ, RZ, R42 ;  /* 0x000000ffff047224 */ /* 0x000fe400078e002a */
[----:B------:R-:W-:-:S07]  /*ba90*/  IMAD.MOV.U32 R5, RZ, RZ, R43 ;  /* 0x000000ffff057224 */ /* 0x000fce00078e002b */
.L_x_10424:
[----:B------:R-:W-:Y:S05]  /*baa0*/  BSYNC B0 ;  /* 0x0000000000007941 */ /* 0x000fea0003800000 */
.L_x_10423:
[----:B-1---5:R-:W-:Y:S01]  /*bab0*/  VIADD R35, R33, 0x80 ;  /* 0x0000008021237836 */ /* 0x022fe20000000000 */
[----:B------:R-:W-:Y:S04]  /*bac0*/  BSSY B0, `(.L_x_10425) ;  /* 0x0000025000007945 */ /* 0x000fe80003800000 */
[----:B------:R-:W-:-:S13]  /*bad0*/  ISETP.GE.AND P0, PT, R35, R2, PT ;  /* 0x000000022300720c */ /* 0x000fda0003f06270 */
[----:B------:R-:W-:Y:S05]  /*bae0*/  @P0 BRA `(.L_x_10426) ;  /* 0x0000000000880947 */ /* 0x000fea0003800000 */
[----:B------:R-:W-:Y:S01]  /*baf0*/  DADD R6, -R36, 1 ;  /* 0x3ff0000024067429 */ /* 0x000fe20000000100 */
[----:B------:R-:W-:Y:S01]  /*bb00*/  UMOV UR4, 0x80000000 ;  /* 0x8000000000047882 */ /* 0x000fe20000000000 */
[----:B------:R-:W-:Y:S01]  /*bb10*/  UMOV UR5, 0x3d719799 ;  /* 0x3d71979900057882 */ /* 0x000fe20000000000 */
[----:B--2---:R-:W-:Y:S01]  /*bb20*/  DADD R28, -R28, R36 ;  /* 0x000000001c1c7229 */ /* 0x004fe20000000124 */
[----:B------:R-:W-:Y:S02]  /*bb30*/  UMOV UR6, UR5 ;  /* 0x0000000500067c82 */ /* 0x000fe40008000000 */
[----:B------:R-:W-:Y:S02]  /*bb40*/  IMAD.U32 R3, RZ, RZ, UR6 ;  /* 0x00000006ff037e24 */ /* 0x000fe4000f8e00ff */
[----:B------:R-:W-:-:S03]  /*bb50*/  DMUL R6, R6, R36 ;  /* 0x0000002406067228 */ /* 0x000fc60000000000 */
[----:B------:R-:W-:-:S05]  /*bb60*/  DMUL R38, R28, R38 ;  /* 0x000000261c267228 */ /* 0x000fca0000000000 */
        /* <DEDUP_REMOVED lines=23> */
[----:B---34-:R-:W-:Y:S05]  /*bce0*/  CALL.REL.NOINC `($__internal_14_$__cuda_sm20_div_rn_f64_full) ;  /* 0x0000004c00307944 */ /* 0x018fea0003c00000 */
[----:B------:R-:W-:Y:S02]  /*bcf0*/  IMAD.MOV.U32 R28, RZ, RZ, R42 ;  /* 0x000000ffff1c7224 */ /* 0x000fe400078e002a */
[----:B------:R-:W-:-:S07]  /*bd00*/  IMAD.MOV.U32 R29, RZ, RZ, R43 ;  /* 0x000000ffff1d7224 */ /* 0x000fce00078e002b */
.L_x_10426:
[----:B------:R-:W-:Y:S05]  /*bd10*/  BSYNC B0 ;  /* 0x0000000000007941 */ /* 0x000fea0003800000 */
.L_x_10425:
[----:B------:R-:W-:Y:S01]  /*bd20*/  VIADD R3, R33, 0x100 ;  /* 0x0000010021037836 */ /* 0x000fe20000000000 */
        /* <DEDUP_REMOVED lines=37> */
.L_x_10428:
[----:B------:R-:W-:Y:S05]  /*bf80*/  BSYNC B0 ;  /* 0x0000000000007941 */ /* 0x000fea0003800000 */
.L_x_10427:
[----:B------:R-:W-:Y:S01]  /*bf90*/  VIADD R3, R33, 0x180 ;  /* 0x0000018021037836 */ /* 0x000fe20000000000 */
[----:B------:R-:W-:Y:S04]  /*bfa0*/  BSSY B0, `(.L_x_10429) ;  /* 0x0000025000007945 */ /* 0x000fe80003800000 */
[----:B------:R-:W-:-:S13]  /*bfb0*/  ISETP.GE.AND P0, PT, R3, R2, PT ;  /* 0x000000020300720c */ /* 0x000fda0003f06270 */
[----:B------:R-:W-:Y:S05]  /*bfc0*/  @P0 BRA `(.L_x_10430) ;  /* 0x0000000000880947 */ /* 0x000fea0003800000 */
[C---:B--2---:R-:W-:Y:S01]  /*bfd0*/  DADD R6, -R22.reuse, 1 ;  /* 0x3ff0000016067429 */ /* 0x044fe20000000100 */
[----:B------:R-:W-:Y:S01]  /*bfe0*/  UMOV UR4, 0x80000000 ;  /* 0x8000000000047882 */ /* 0x000fe20000000000 */
[----:B------:R-:W-:Y:S01]  /*bff0*/  UMOV UR5, 0x3d719799 ;  /* 0x3d71979900057882 */ /* 0x000fe20000000000 */
[----:B------:R-:W-:Y:S01]  /*c000*/  DADD R16, R22, -R16 ;  /* 0x0000000016107229 */ /* 0x000fe20000000810 */
[----:B------:R-:W-:Y:S02]  /*c010*/  UMOV UR6, UR5 ;  /* 0x0000000500067c82 */ /* 0x000fe40008000000 */
[----:B------:R-:W-:Y:S02]  /*c020*/  IMAD.U32 R3, RZ, RZ, UR6 ;  /* 0x00000006ff037e24 */ /* 0x000fe4000f8e00ff */
[----:B------:R-:W-:-:S03]  /*c030*/  DMUL R6, R6, R22 ;  /* 0x0000001606067228 */ /* 0x000fc60000000000 */
[----:B----4-:R-:W-:-:S05]  /*c040*/  DMUL R18, R16, R18 ;  /* 0x0000001210127228 */ /* 0x010fca0000000000 */
        /* <DEDUP_REMOVED lines=23> */
[----:B---3--:R-:W-:Y:S05]  /*c1c0*/  CALL.REL.NOINC `($__internal_14_$__cuda_sm20_div_rn_f64_full) ;  /* 0x0000004400f87944 */ /* 0x008fea0003c00000 */
[----:B------:R-:W-:Y:S02]  /*c1d0*/  IMAD.MOV.U32 R16, RZ, RZ, R42 ;  /* 0x000000ffff107224 */ /* 0x000fe400078e002a */
[----:B------:R-:W-:-:S07]  /*c1e0*/  IMAD.MOV.U32 R17, RZ, RZ, R43 ;  /* 0x000000ffff117224 */ /* 0x000fce00078e002b */
.L_x_10430:
[----:B------:R-:W-:Y:S05]  /*c1f0*/  BSYNC B0 ;  /* 0x0000000000007941 */ /* 0x000fea0003800000 */
.L_x_10429:
[----:B----4-:R-:W0:Y:S01]  /*c200*/  LDC.U8 R18, c[0x0][0x24c] ;  /* 0x00009300ff127b82 */ /* 0x010e220000000000 */
[----:B------:R-:W-:Y:S04]  /*c210*/  BSSY B6, `(.L_x_10431) ;  /* 0x000012e000067945 */ /* 0x000fe80003800000 */
[----:B------:R-:W-:Y:S05]  /*c220*/  @P1 BRA `(.L_x_10432) ;  /* 0x0000001000b01947 */ /* 0x000fea0003800000 */
[----:B------:R-:W1:Y:S01]  /*c230*/  S2R R3, SR_TID.X ;  /* 0x0000000000037919 */ /* 0x000e620000002100 */
[----:B------:R-:W4:Y:S01]  /*c240*/  LDC.64 R8, c[0x0][0x218] ;  /* 0x00008600ff087b82 */ /* 0x000f220000000a00 */
[----:B0-----:R-:W-:Y:S01]  /*c250*/  PRMT R6, R18, 0x9910, RZ ;  /* 0x0000991012067816 */ /* 0x001fe200000000ff */
[----:B------:R-:W-:Y:S01]  /*c260*/  ULDC UR4, c[0x0][0x250] ;  /* 0x0000940000047ab9 */ /* 0x000fe20000000800 */
[----:B-1----:R-:W-:-:S04]  /*c270*/  IMAD R0, R32, 0x200, R3 ;  /* 0x0000020020007824 */ /* 0x002fc800078e0203 */
[----:B------:R-:W-:Y:S02]  /*c280*/  IMAD R3, R0, UR4, RZ ;  /* 0x0000000400037c24 */ /* 0x000fe4000f8e02ff */
[----:B------:R-:W-:-:S03]  /*c290*/  IMAD.MOV.U32 R0, RZ, RZ, R6 ;  /* 0x000000ffff007224 */ /* 0x000fc600078e0006 */
[----:B----4-:R-:W-:Y:S02]  /*c2a0*/  IADD3 R8, P1, R3, R8, RZ ;  /* 0x0000000803087210 */ /* 0x010fe40007f3e0ff */
        /* <DEDUP_REMOVED lines=11> */
[----:B------:R-:W0:Y:S01]  /*c360*/  F2I.F64.TRUNC R5, R4 ;  /* 0x0000000400057311 */ /* 0x000e22000030d100 */
[----:B------:R-:W-:Y:S01]  /*c370*/  IMAD.MOV.U32 R33, RZ, RZ, R35 ;  /* 0x000000ffff217224 */ /* 0x000fe200078e0023 */
[----:B0-----:R1:W-:Y:S01]  /*c380*/  STG.E.U8 desc[UR36][R8.64], R5 ;  /* 0x0000000508007986 */ /* 0x0013e2000c101124 */
[----:B------:R-:W-:Y:S05]  /*c390*/  BRA `(.L_x_10432) ;  /* 0x0000001000547947 */ /* 0x000fea0003800000 */
.L_x_10436:
[----:B------:R-:W0:Y:S01]  /*c3a0*/  F2I.S64.F64.TRUNC R4, R4 ;  /* 0x0000000400047311 */ /* 0x000e22000030d900 */
[----:B------:R-:W-:Y:S02]  /*c3b0*/  IMAD.MOV.U32 R33, RZ, RZ, R35 ;  /* 0x000000ffff217224 */ /* 0x000fe400078e0023 */
[----:B0-----:R-:W-:-:S05]  /*c3c0*/  IMAD.MOV.U32 R3, RZ, RZ, R4 ;  /* 0x000000ffff037224 */ /* 0x001fca00078e0004 */
[----:B------:R4:W-:Y:S01]  /*c3d0*/  STG.E.U8 desc[UR36][R8.64], R3 ;  /* 0x0000000308007986 */ /* 0x0009e2000c101124 */
[----:B------:R-:W-:Y:S05]  /*c3e0*/  BRA `(.L_x_10432) ;  /* 0x0000001000407947 */ /* 0x000fea0003800000 */
.L_x_10435:
[----:B------:R-:W-:-:S13]  /*c3f0*/  ISETP.NE.AND P0, PT, R0, 0x2, PT ;  /* 0x000000020000780c */ /* 0x000fda0003f05270 */
[----:B------:R-:W-:Y:S05]  /*c400*/  @!P0 BRA `(.L_x_10438) ;  /* 0x0000000000308947 */ /* 0x000fea0003800000 */
[----:B------:R-:W-:-:S13]  /*c410*/  ISETP.NE.AND P0, PT, R0, 0x3, PT ;  /* 0x000000030000780c */ /* 0x000fda0003f05270 */
[----:B------:R-:W-:Y:S05]  /*c420*/  @!P0 BRA `(.L_x_10439) ;  /* 0x0000000000188947 */ /* 0x000fea0003800000 */
[----:B------:R-:W-:-:S13]  /*c430*/  ISETP.NE.AND P0, PT, R0, 0x4, PT ;  /* 0x000000040000780c */ /* 0x000fda0003f05270 */
[----:B------:R-:W-:Y:S05]  /*c440*/  @P0 BRA `(.L_x_10437) ;  /* 0x0000000c00c40947 */ /* 0x000fea0003800000 */
[----:B------:R-:W0:Y:S01]  /*c450*/  F2I.S64.F64.TRUNC R4, R4 ;  /* 0x0000000400047311 */ /* 0x000e22000030d900 */
[----:B------:R-:W-:Y:S01]  /*c460*/  IMAD.MOV.U32 R33, RZ, RZ, R35 ;  /* 0x000000ffff217224 */ /* 0x000fe200078e0023 */
[----:B0-----:R0:W-:Y:S01]  /*c470*/  STG.E.64 desc[UR36][R8.64], R4 ;  /* 0x0000000408007986 */ /* 0x0011e2000c101b24 */
[----:B------:R-:W-:Y:S05]  /*c480*/  BRA `(.L_x_10432) ;  /* 0x0000001000187947 */ /* 0x000fea0003800000 */
.L_x_10439:
[----:B------:R-:W0:Y:S01]  /*c490*/  F2I.F64.TRUNC R5, R4 ;  /* 0x0000000400057311 */ /* 0x000e22000030d100 */
[----:B------:R-:W-:Y:S01]  /*c4a0*/  IMAD.MOV.U32 R33, RZ, RZ, R35 ;  /* 0x000000ffff217224 */ /* 0x000fe200078e0023 */
[----:B0-----:R0:W-:Y:S01]  /*c4b0*/  STG.E desc[UR36][R8.64], R5 ;  /* 0x0000000508007986 */ /* 0x0011e2000c101924 */
[----:B------:R-:W-:Y:S05]  /*c4c0*/  BRA `(.L_x_10432) ;  /* 0x0000001000087947 */ /* 0x000fea0003800000 */
.L_x_10438:
[----:B------:R-:W0:Y:S01]  /*c4d0*/  F2I.F64.TRUNC R5, R4 ;  /* 0x0000000400057311 */ /* 0x000e22000030d100 */
[----:B------:R-:W-:Y:S01]  /*c4e0*/  IMAD.MOV.U32 R33, RZ, RZ, R35 ;  /* 0x000000ffff217224 */ /* 0x000fe200078e0023 */
[----:B0-----:R0:W-:Y:S01]  /*c4f0*/  STG.E.U16 desc[UR36][R8.64], R5 ;  /* 0x0000000508007986 */ /* 0x0011e2000c101524 */
[----:B------:R-:W-:Y:S05]  /*c500*/  BRA `(.L_x_10432) ;  /* 0x0000000c00f87947 */ /* 0x000fea0003800000 */
.L_x_10434:
        /* <DEDUP_REMOVED lines=10> */
[----:B------:R-:W-:-:S13]  /*c5b0*/  IMAD.MOV.U32 R33, RZ, RZ, R35 ;  /* 0x000000ffff217224 */ /* 0x000fda00078e0023 */
[----:B0-----:R-:W-:-:S05]  /*c5c0*/  @!P0 FMUL R3, R3, 1.175494350822287508e-38 ;  /* 0x0080000003038820 */ /* 0x001fca0000400000 */
[----:B------:R0:W-:Y:S01]  /*c5d0*/  STG.E desc[UR36][R8.64], R3 ;  /* 0x0000000308007986 */ /* 0x0001e2000c101924 */
[----:B------:R-:W-:Y:S05]  /*c5e0*/  BRA `(.L_x_10432) ;  /* 0x0000000c00c07947 */ /* 0x000fea0003800000 */
.L_x_10441:
[----:B------:R-:W-:Y:S01]  /*c5f0*/  UMOV UR4, 0xf0000000 ;  /* 0xf000000000047882 */ /* 0x000fe20000000000 */
[----:B------:R-:W-:Y:S01]  /*c600*/  UMOV UR5, 0x380fffff ;  /* 0x380fffff00057882 */ /* 0x000fe20000000000 */
[----:B------:R-:W0:Y:S01]  /*c610*/  F2F.F32.F64 R0, R4 ;  /* 0x0000000400007310 */ /* 0x000e220000301000 */
[----:B------:R-:W-:Y:S01]  /*c620*/  DSETP.GEU.AND P0, PT, |R4|, UR4, PT ;  /* 0x0000000404007e2a */ /* 0x000fe2000bf0e200 */
[----:B------:R-:W-:-:S13]  /*c630*/  IMAD.MOV.U32 R33, RZ, RZ, R35 ;  /* 0x000000ffff217224 */ /* 0x000fda00078e0023 */
[----:B0-----:R-:W-:-:S05]  /*c640*/  @!P0 FMUL R0, R0, 1.175494350822287508e-38 ;  /* 0x0080000000008820 */ /* 0x001fca0000400000 */
[----:B------:R-:W-:-:S05]  /*c650*/  F2FP.F16.F32.PACK_AB R0, RZ, R0 ;  /* 0x00000000ff00723e */ /* 0x000fca00000000ff */
[----:B------:R0:W-:Y:S01]  /*c660*/  STG.E.U16 desc[UR36][R8.64], R0 ;  /* 0x0000000008007986 */ /* 0x0001e2000c101524 */
[----:B------:R-:W-:Y:S05]  /*c670*/  BRA `(.L_x_10432) ;  /* 0x0000000c009c7947 */ /* 0x000fea0003800000 */
.L_x_10440:
        /* <DEDUP_REMOVED lines=10> */
[----:B------:R-:W-:Y:S02]  /*c720*/  IMAD.MOV.U32 R7, RZ, RZ, RZ ;  /* 0x000000ffff077224 */ /* 0x000fe400078e00ff */
[----:B------:R-:W-:-:S11]  /*c730*/  IMAD.MOV.U32 R33, RZ, RZ, R35 ;  /* 0x000000ffff217224 */ /* 0x000fd600078e0023 */
[----:B0-----:R-:W-:-:S05]  /*c740*/  @!P0 FMUL R6, R6, 1.175494350822287508e-38 ;  /* 0x0080000006068820 */ /* 0x001fca0000400000 */
[----:B------:R0:W-:Y:S01]  /*c750*/  STG.E.64 desc[UR36][R8.64], R6 ;  /* 0x0000000608007986 */ /* 0x0001e2000c101b24 */
[----:B------:R-:W-:Y:S05]  /*c760*/  BRA `(.L_x_10432) ;  /* 0x0000000c00607947 */ /* 0x000fea0003800000 */
.L_x_10443:
[----:B------:R-:W-:Y:S01]  /*c770*/  UMOV UR4, 0xf0000000 ;  /* 0xf000000000047882 */ /* 0x000fe20000000000 */
[----:B------:R-:W-:Y:S01]  /*c780*/  UMOV UR5, 0x380fffff ;  /* 0x380fffff00057882 */ /* 0x000fe20000000000 */
[----:B------:R-:W0:Y:S01]  /*c790*/  F2F.F32.F64 R0, R4 ;  /* 0x0000000400007310 */ /* 0x000e220000301000 */
[----:B------:R-:W-:Y:S01]  /*c7a0*/  DSETP.GEU.AND P0, PT, |R4|, UR4, PT ;  /* 0x0000000404007e2a */ /* 0x000fe2000bf0e200 */
[----:B------:R-:W-:-:S13]  /*c7b0*/  IMAD.MOV.U32 R33, RZ, RZ, R35 ;  /* 0x000000ffff217224 */ /* 0x000fda00078e0023 */
[----:B0-----:R-:W-:-:S05]  /*c7c0*/  @!P0 FMUL R0, R0, 1.175494350822287508e-38 ;  /* 0x0080000000008820 */ /* 0x001fca0000400000 */
[----:B------:R-:W-:-:S04]  /*c7d0*/  F2FP.F16.F32.PACK_AB R3, RZ, R0 ;  /* 0x00000000ff03723e */ /* 0x000fc800000000ff */
[----:B------:R-:W-:-:S05]  /*c7e0*/  PRMT R3, R3, 0x5410, RZ ;  /* 0x0000541003037816 */ /* 0x000fca00000000ff */
[----:B------:R0:W-:Y:S01]  /*c7f0*/  STG.E desc[UR36][R8.64], R3 ;  /* 0x0000000308007986 */ /* 0x0001e2000c101924 */
[----:B------:R-:W-:Y:S05]  /*c800*/  BRA `(.L_x_10432) ;  /* 0x0000000c00387947 */ /* 0x000fea0003800000 */
.L_x_10442:
[----:B------:R0:W-:Y:S01]  /*c810*/  STG.E.64 desc[UR36][R8.64], R4 ;  /* 0x0000000408007986 */ /* 0x0001e2000c101b24 */
[----:B------:R-:W-:Y:S01]  /*c820*/  IMAD.MOV.U32 R33, RZ, RZ, R35 ;  /* 0x000000ffff217224 */ /* 0x000fe200078e0023 */
[----:B------:R-:W-:Y:S06]  /*c830*/  BRA `(.L_x_10432) ;  /* 0x0000000c002c7947 */ /* 0x000fec0003800000 */
.L_x_10433:
        /* <DEDUP_REMOVED lines=8> */
[----:B------:R-:W-:Y:S01]  /*c8c0*/  DSETP.NEU.AND P0, PT, R4, RZ, PT ;  /* 0x000000ff0400722a */ /* 0x000fe20003f0d000 */
[----:B------:R-:W-:-:S05]  /*c8d0*/  IMAD.MOV.U32 R33, RZ, RZ, R35 ;  /* 0x000000ffff217224 */ /* 0x000fca00078e0023 */
[----:B------:R-:W-:-:S05]  /*c8e0*/  SEL R3, RZ, 0x1, !P0 ;  /* 0x00000001ff037807 */ /* 0x000fca0004000000 */
[----:B------:R0:W-:Y:S01]  /*c8f0*/  STG.E.U8 desc[UR36][R8.64], R3 ;  /* 0x0000000308007986 */ /* 0x0001e2000c101124 */
[----:B------:R-:W-:Y:S05]  /*c900*/  BRA `(.L_x_10432) ;  /* 0x0000000800f87947 */ /* 0x000fea0003800000 */
.L_x_10446:
[----:B------:R-:W-:Y:S01]  /*c910*/  CS2R R6, SRZ ;  /* 0x0000000000067805 */ /* 0x000fe2000001ff00 */
[----:B------:R-:W-:-:S04]  /*c920*/  IMAD.MOV.U32 R33, RZ, RZ, R35 ;  /* 0x000000ffff217224 */ /* 0x000fc800078e0023 */
[----:B------:R0:W-:Y:S01]  /*c930*/  STG.E.128 desc[UR36][R8.64], R4 ;  /* 0x0000000408007986 */ /* 0x0001e2000c101d24 */
[----:B------:R-:W-:Y:S05]  /*c940*/  BRA `(.L_x_10432) ;  /* 0x0000000800e87947 */ /* 0x000fea0003800000 */
.L_x_10445:
        /* <DEDUP_REMOVED lines=25> */
.L_x_10450:
[----:B------:R-:W-:Y:S05]  /*cae0*/  BSYNC B0 ;  /* 0x0000000000007941 */ /* 0x000fea0003800000 */
.L_x_10449:
[----:B------:R-:W-:Y:S01]  /*caf0*/  LOP3.LUT R7, R0, R7, RZ, 0xfc, !PT ;  /* 0x0000000700077212 */ /* 0x000fe200078efcff */
[----:B------:R-:W-:-:S04]  /*cb00*/  IMAD.MOV.U32 R33, RZ, RZ, R35 ;  /* 0x000000ffff217224 */ /* 0x000fc800078e0023 */
[----:B------:R0:W-:Y:S01]  /*cb10*/  STG.E.U8 desc[UR36][R8.64], R7 ;  /* 0x0000000708007986 */ /* 0x0001e2000c101124 */
[----:B------:R-:W-:Y:S05]  /*cb20*/  BRA `(.L_x_10432) ;  /* 0x0000000800707947 */ /* 0x000fea0003800000 */
.L_x_10448:
        /* <DEDUP_REMOVED lines=17> */
.L_x_10452:
[----:B------:R-:W-:Y:S01]  /*cc40*/  IMAD.MOV.U32 R0, RZ, RZ, 0x7f ;  /* 0x0000007fff007424 */ /* 0x000fe200078e00ff */
[----:B------:R-:W-:-:S04]  /*cc50*/  ISETP.GT.U32.AND P0, PT, R3, 0x7f800000, PT ;  /* 0x7f8000000300780c */ /* 0x000fc80003f04070 */
[----:B------:R-:W-:-:S09]  /*cc60*/  SEL R0, R0, 0x7c, P0 ;  /* 0x0000007c00007807 */ /* 0x000fd20000000000 */
.L_x_10453:
[----:B------:R-:W-:Y:S05]  /*cc70*/  BSYNC B0 ;  /* 0x0000000000007941 */ /* 0x000fea0003800000 */
.L_x_10451:
[----:B------:R-:W-:Y:S01]  /*cc80*/  LOP3.LUT R3, R7, 0x80000000, RZ, 0xc0, !PT ;  /* 0x8000000007037812 */ /* 0x000fe200078ec0ff */
[----:B------:R-:W-:-:S03]  /*cc90*/  IMAD.MOV.U32 R33, RZ, RZ, R35 ;  /* 0x000000ffff217224 */ /* 0x000fc600078e0023 */
[----:B------:R-:W-:-:S04]  /*cca0*/  SHF.R.U32.HI R3, RZ, 0x18, R3 ;  /* 0x00000018ff037819 */ /* 0x000fc80000011603 */
[----:B------:R-:W-:-:S05]  /*ccb0*/  LOP3.LUT R3, R0, R3, RZ, 0xfc, !PT ;  /* 0x0000000300037212 */ /* 0x000fca00078efcff */
[----:B------:R0:W-:Y:S01]  /*ccc0*/  STG.E.U8 desc[UR36][R8.64], R3 ;  /* 0x0000000308007986 */ /* 0x0001e2000c101124 */
[----:B------:R-:W-:Y:S05]  /*ccd0*/  BRA `(.L_x_10432) ;  /* 0x0000000800047947 */ /* 0x000fea0003800000 */
.L_x_10447:
[----:B------:R-:W-:Y:S01]  /*cce0*/  UMOV UR4, 0xf0000000 ;  /* 0xf000000000047882 */ /* 0x000fe20000000000 */
[----:B------:R-:W-:Y:S01]  /*ccf0*/  UMOV UR5, 0x380fffff ;  /* 0x380fffff00057882 */ /* 0x000fe20000000000 */
[----:B------:R-:W0:Y:S01]  /*cd00*/  F2F.F32.F64 R0, R4 ;  /* 0x0000000400007310 */ /* 0x000e220000301000 */
[----:B------:R-:W-:Y:S01]  /*cd10*/  DSETP.GEU.AND P0, PT, |R4|, UR4, PT ;  /* 0x0000000404007e2a */ /* 0x000fe2000bf0e200 */
[----:B------:R-:W-:-:S13]  /*cd20*/  IMAD.MOV.U32 R33, RZ, RZ, R35 ;  /* 0x000000ffff217224 */ /* 0x000fda00078e0023 */
[----:B0-----:R-:W-:-:S05]  /*cd30*/  @!P0 FMUL R0, R0, 1.175494350822287508e-38 ;  /* 0x0080000000008820 */ /* 0x001fca0000400000 */
[----:B------:R-:W-:-:S05]  /*cd40*/  F2FP.BF16.F32.PACK_AB R0, RZ, R0 ;  /* 0x00000000ff00723e */ /* 0x000fca00000010ff */
[----:B------:R0:W-:Y:S01]  /*cd50*/  STG.E.U16 desc[UR36][R8.64], R0 ;  /* 0x0000000008007986 */ /* 0x0001e2000c101524 */
[----:B------:R-:W-:Y:S05]  /*cd60*/  BRA `(.L_x_10432) ;  /* 0x0000000400e07947 */ /* 0x000fea0003800000 */
.L_x_10444:
        /* <DEDUP_REMOVED lines=8> */
[----:B------:R-:W0:Y:S01]  /*cdf0*/  F2I.U32.F64.TRUNC R5, R4 ;  /* 0x0000000400057311 */ /* 0x000e22000030d000 */
[----:B------:R-:W-:Y:S01]  /*ce00*/  IMAD.MOV.U32 R33, RZ, RZ, R35 ;  /* 0x000000ffff217224 */ /* 0x000fe200078e0023 */
[----:B0-----:R0:W-:Y:S01]  /*ce10*/  STG.E.U16 desc[UR36][R8.64], R5 ;  /* 0x0000000508007986 */ /* 0x0011e2000c101524 */
[----:B------:R-:W-:Y:S05]  /*ce20*/  BRA `(.L_x_10432) ;  /* 0x0000000400b07947 */ /* 0x000fea0003800000 */
.L_x_10456:
        /* <DEDUP_REMOVED lines=21> */
.L_x_10459:
[----:B------:R-:W-:-:S04]  /*cf80*/  LOP3.LUT R0, R7, 0x80000000, RZ, 0xc0, !PT ;  /* 0x8000000007007812 */ /* 0x000fc800078ec0ff */
[----:B------:R-:W-:-:S04]  /*cf90*/  SHF.R.U32.HI R0, RZ, 0x18, R0 ;  /* 0x00000018ff007819 */ /* 0x000fc80000011600 */
[----:B------:R-:W-:-:S07]  /*cfa0*/  LOP3.LUT R0, R3, R0, RZ, 0xfc, !PT ;  /* 0x0000000003007212 */ /* 0x000fce00078efcff */
.L_x_10458:
[----:B------:R-:W-:Y:S05]  /*cfb0*/  BSYNC B0 ;  /* 0x0000000000007941 */ /* 0x000fea0003800000 */
.L_x_10457:
[----:B------:R0:W-:Y:S01]  /*cfc0*/  STG.E.U8 desc[UR36][R8.64], R0 ;  /* 0x0000000008007986 */ /* 0x0001e2000c101124 */
[----:B------:R-:W-:Y:S01]  /*cfd0*/  IMAD.MOV.U32 R33, RZ, RZ, R35 ;  /* 0x000000ffff217224 */ /* 0x000fe200078e0023 */
[----:B------:R-:W-:Y:S06]  /*cfe0*/  BRA `(.L_x_10432) ;  /* 0x0000000400407947 */ /* 0x000fec0003800000 */
.L_x_10455:
        /* <DEDUP_REMOVED lines=21> */
.L_x_10462:
[----:B------:R-:W-:-:S04]  /*d140*/  LOP3.LUT R0, R7, 0x80000000, RZ, 0xc0, !PT ;  /* 0x8000000007007812 */ /* 0x000fc800078ec0ff */
[----:B------:R-:W-:-:S04]  /*d150*/  SHF.R.U32.HI R0, RZ, 0x18, R0 ;  /* 0x00000018ff007819 */ /* 0x000fc80000011600 */
[----:B------:R-:W-:-:S07]  /*d160*/  LOP3.LUT R0, R3, R0, RZ, 0xfc, !PT ;  /* 0x0000000003007212 */ /* 0x000fce00078efcff */
.L_x_10461:
[----:B------:R-:W-:Y:S05]  /*d170*/  BSYNC B0 ;  /* 0x0000000000007941 */ /* 0x000fea0003800000 */
.L_x_10460:
[----:B------:R0:W-:Y:S01]  /*d180*/  STG.E.U8 desc[UR36][R8.64], R0 ;  /* 0x0000000008007986 */ /* 0x0001e2000c101124 */
[----:B------:R-:W-:Y:S01]  /*d190*/  IMAD.MOV.U32 R33, RZ, RZ, R35 ;  /* 0x000000ffff217224 */ /* 0x000fe200078e0023 */
[----:B------:R-:W-:Y:S06]  /*d1a0*/  BRA `(.L_x_10432) ;  /* 0x0000000000d07947 */ /* 0x000fec0003800000 */
.L_x_10454:
        /* <DEDUP_REMOVED lines=27> */
.L_x_10437:
        /* <DEDUP_REMOVED lines=15> */
[----:B-123--:R-:W-:Y:S05]  /*d450*/  CALL.ABS.NOINC R14 ;  /* 0x000000000e007343 */ /* 0x00efea0003c00000 */
.L_x_10465:
[----:B------:R-:W-:Y:S01]  /*d460*/  IMAD.MOV.U32 R33, RZ, RZ, R35 ;  /* 0x000000ffff217224 */ /* 0x000fe200078e0023 */
[----:B------:R-:W-:Y:S06]  /*d470*/  BRA `(.L_x_10432) ;  /* 0x00000000001c7947 */ /* 0x000fec0003800000 */
.L_x_10464:
[----:B------:R-:W0:Y:S01]  /*d480*/  F2I.U64.F64.TRUNC R4, R4 ;  /* 0x0000000400047311 */ /* 0x000e22000030d800 */
[----:B------:R-:W-:Y:S01]  /*d490*/  IMAD.MOV.U32 R33, RZ, RZ, R35 ;  /* 0x000000ffff217224 */ /* 0x000fe200078e0023 */
[----:B0-----:R0:W-:Y:S01]  /*d4a0*/  STG.E.64 desc[UR36][R8.64], R4 ;  /* 0x0000000408007986 */ /* 0x0011e2000c101b24 */
[----:B------:R-:W-:Y:S05]  /*d4b0*/  BRA `(.L_x_10432) ;  /* 0x00000000000c7947 */ /* 0x000fea0003800000 */
.L_x_10463:
[----:B------:R-:W0:Y:S01]  /*d4c0*/  F2I.U32.F64.TRUNC R5, R4 ;  /* 0x0000000400057311 */ /* 0x000e22000030d000 */
[----:B------:R-:W-:Y:S01]  /*d4d0*/  IMAD.MOV.U32 R33, RZ, RZ, R35 ;  /* 0x000000ffff217224 */ /* 0x000fe200078e0023 */
[----:B0-----:R0:W-:Y:S06]  /*d4e0*/  STG.E desc[UR36][R8.64], R5 ;  /* 0x0000000508007986 */ /* 0x0011ec000c101924 */
.L_x_10432:
[----:B------:R-:W-:Y:S05]  /*d4f0*/  BSYNC B6 ;  /* 0x0000000000067941 */ /* 0x000fea0003800000 */
.L_x_10431:
[----:B------:R-:W-:Y:S01]  /*d500*/  ISETP.GE.AND P0, PT, R33, R2, PT ;  /* 0x000000022100720c */ /* 0x000fe20003f06270 */
[----:B------:R-:W-:-:S12]  /*d510*/  BSSY B6, `(.L_x_10466) ;  /* 0x0000230000067945 */ /* 0x000fd80003800000 */
[----:B------:R-:W-:Y:S05]  /*d520*/  @P0 BRA `(.L_x_10467) ;  /* 0x0000002000b80947 */ /* 0x000fea0003800000 */
[----:B01----:R-:W0:Y:S01]  /*d530*/  LDC.64 R4, c[0x0][0x218] ;  /* 0x00008600ff047b82 */ /* 0x003e220000000a00 */
[----:B------:R-:W-:Y:S01]  /*d540*/  IMAD R0, R32, 0x200, R33 ;  /* 0x0000020020007824 */ /* 0x000fe200078e0221 */
[----:B------:R-:W-:Y:S01]  /*d550*/  PRMT R6, R18, 0x9910, RZ ;  /* 0x0000991012067816 */ /* 0x000fe200000000ff */
[----:B------:R-:W-:Y:S02]  /*d560*/  ULDC UR4, c[0x0][0x250] ;  /* 0x0000940000047ab9 */ /* 0x000fe40000000800 */
[----:B----4-:R-:W-:Y:S02]  /*d570*/  IMAD R3, R0, UR4, RZ ;  /* 0x0000000400037c24 */ /* 0x010fe4000f8e02ff */
        /* <DEDUP_REMOVED lines=13> */
[----:B--2---:R-:W0:Y:S02]  /*d650*/  F2I.F64.TRUNC R29, R28 ;  /* 0x0000001c001d7311 */ /* 0x004e24000030d100 */
[----:B0-----:R0:W-:Y:S01]  /*d660*/  STG.E.U8 desc[UR36][R4.64], R29 ;  /* 0x0000001d04007986 */ /* 0x0011e2000c101124 */
[----:B------:R-:W-:Y:S05]  /*d670*/  BRA `(.L_x_10473) ;  /* 0x0000001000007947 */ /* 0x000fea0003800000 */
.L_x_10471:
[----:B--2---:R-:W0:Y:S02]  /*d680*/  F2I.S64.F64.TRUNC R28, R28 ;  /* 0x0000001c001c7311 */ /* 0x004e24000030d900 */
[----:B0-----:R-:W-:-:S05]  /*d690*/  IMAD.MOV.U32 R3, RZ, RZ, R28 ;  /* 0x000000ffff037224 */ /* 0x001fca00078e001c */
[----:B------:R1:W-:Y:S01]  /*d6a0*/  STG.E.U8 desc[UR36][R4.64], R3 ;  /* 0x0000000304007986 */ /* 0x0003e2000c101124 */
[----:B------:R-:W-:Y:S05]  /*d6b0*/  BRA `(.L_x_10473) ;  /* 0x0000000c00f07947 */ /* 0x000fea0003800000 */
.L_x_10470:
[----:B------:R-:W-:-:S13]  /*d6c0*/  ISETP.NE.AND P0, PT, R0, 0x2, PT ;  /* 0x000000020000780c */ /* 0x000fda0003f05270 */
[----:B------:R-:W-:Y:S05]  /*d6d0*/  @!P0 BRA `(.L_x_10474) ;  /* 0x0000000000288947 */ /* 0x000fea0003800000 */
[----:B------:R-:W-:-:S13]  /*d6e0*/  ISETP.NE.AND P0, PT, R0, 0x3, PT ;  /* 0x000000030000780c */ /* 0x000fda0003f05270 */
[----:B------:R-:W-:Y:S05]  /*d6f0*/  @!P0 BRA `(.L_x_10475) ;  /* 0x0000000000148947 */ /* 0x000fea0003800000 */
[----:B------:R-:W-:-:S13]  /*d700*/  ISETP.NE.AND P0, PT, R0, 0x4, PT ;  /* 0x000000040000780c */ /* 0x000fda0003f05270 */
[----:B------:R-:W-:Y:S05]  /*d710*/  @P0 BRA `(.L_x_10472) ;  /* 0x0000000c00800947 */ /* 0x000fea0003800000 */
[----:B--2---:R-:W0:Y:S02]  /*d720*/  F2I.S64.F64.TRUNC R28, R28 ;  /* 0x0000001c001c7311 */ /* 0x004e24000030d900 */
[----:B0-----:R0:W-:Y:S01]  /*d730*/  STG.E.64 desc[UR36][R4.64], R28 ;  /* 0x0000001c04007986 */ /* 0x0011e2000c101b24 */
[----:B------:R-:W-:Y:S05]  /*d740*/  BRA `(.L_x_10473) ;  /* 0x0000000c00cc7947 */ /* 0x000fea0003800000 */
.L_x_10475:
[----:B--2---:R-:W0:Y:S02]  /*d750*/  F2I.F64.TRUNC R29, R28 ;  /* 0x0000001c001d7311 */ /* 0x004e24000030d100 */
[----:B0-----:R4:W-:Y:S01]  /*d760*/  STG.E desc[UR36][R4.64], R29 ;  /* 0x0000001d04007986 */ /* 0x0019e2000c101924 */
[----:B------:R-:W-:Y:S05]  /*d770*/  BRA `(.L_x_10473) ;  /* 0x0000000c00c07947 */ /* 0x000fea0003800000 */
.L_x_10474:
[----:B--2---:R-:W0:Y:S02]  /*d780*/  F2I.F64.TRUNC R29, R28 ;  /* 0x0000001c001d7311 */ /* 0x004e24000030d100 */
[----:B0-----:R2:W-:Y:S01]  /*d790*/  STG.E.U16 desc[UR36][R4.64], R29 ;  /* 0x0000001d04007986 */ /* 0x0015e2000c101524 */
[----:B------:R-:W-:Y:S05]  /*d7a0*/  BRA `(.L_x_10473) ;  /* 0x0000000c00b47947 */ /* 0x000fea0003800000 */
.L_x_10469:
        /* <DEDUP_REMOVED lines=8> */
[----:B--2---:R-:W0:Y:S01]  /*d830*/  F2F.F32.F64 R3, R28 ;  /* 0x0000001c00037310 */ /* 0x004e220000301000 */
[----:B------:R-:W-:-:S14]  /*d840*/  DSETP.GEU.AND P0, PT, |R28|, UR4, PT ;  /* 0x000000041c007e2a */ /* 0x000fdc000bf0e200 */
[----:B0-----:R-:W-:-:S05]  /*d850*/  @!P0 FMUL R3, R3, 1.175494350822287508e-38 ;  /* 0x0080000003038820 */ /* 0x001fca0000400000 */
[----:B------:R0:W-:Y:S01]  /*d860*/  STG.E desc[UR36][R4.64], R3 ;  /* 0x0000000304007986 */ /* 0x0001e2000c101924 */
[----:B------:R-:W-:Y:S05]  /*d870*/  BRA `(.L_x_10473) ;  /* 0x0000000c00807947 */ /* 0x000fea0003800000 */
.L_x_10477:
[----:B------:R-:W-:Y:S01]  /*d880*/  UMOV UR4, 0xf0000000 ;  /* 0xf000000000047882 */ /* 0x000fe20000000000 */
[----:B------:R-:W-:Y:S01]  /*d890*/  UMOV UR5, 0x380fffff ;  /* 0x380fffff00057882 */ /* 0x000fe20000000000 */
[----:B--2---:R-:W0:Y:S01]  /*d8a0*/  F2F.F32.F64 R0, R28 ;  /* 0x0000001c00007310 */ /* 0x004e220000301000 */
[----:B------:R-:W-:-:S14]  /*d8b0*/  DSETP.GEU.AND P0, PT, |R28|, UR4, PT ;  /* 0x000000041c007e2a */ /* 0x000fdc000bf0e200 */
[----:B0-----:R-:W-:-:S05]  /*d8c0*/  @!P0 FMUL R0, R0, 1.175494350822287508e-38 ;  /* 0x0080000000008820 */ /* 0x001fca0000400000 */
[----:B------:R-:W-:-:S05]  /*d8d0*/  F2FP.F16.F32.PACK_AB R0, RZ, R0 ;  /* 0x00000000ff00723e */ /* 0x000fca00000000ff */
[----:B------:R0:W-:Y:S01]  /*d8e0*/  STG.E.U16 desc[UR36][R4.64], R0 ;  /* 0x0000000004007986 */ /* 0x0001e2000c101524 */
[----:B------:R-:W-:Y:S05]  /*d8f0*/  BRA `(.L_x_10473) ;  /* 0x0000000c00607947 */ /* 0x000fea0003800000 */
.L_x_10476:
        /* <DEDUP_REMOVED lines=8> */
[----:B--2---:R-:W0:Y:S01]  /*d980*/  F2F.F32.F64 R6, R28 ;  /* 0x0000001c00067310 */ /* 0x004e220000301000 */
[----:B------:R-:W-:Y:S01]  /*d990*/  DSETP.GEU.AND P0, PT, |R28|, UR4, PT ;  /* 0x000000041c007e2a */ /* 0x000fe2000bf0e200 */
[----:B------:R-:W-:-:S13]  /*d9a0*/  IMAD.MOV.U32 R7, RZ, RZ, RZ ;  /* 0x000000ffff077224 */ /* 0x000fda00078e00ff */
[----:B0-----:R-:W-:-:S05]  /*d9b0*/  @!P0 FMUL R6, R6, 1.175494350822287508e-38 ;  /* 0x0080000006068820 */ /* 0x001fca0000400000 */
[----:B------:R0:W-:Y:S01]  /*d9c0*/  STG.E.64 desc[UR36][R4.64], R6 ;  /* 0x0000000604007986 */ /* 0x0001e2000c101b24 */
[----:B------:R-:W-:Y:S05]  /*d9d0*/  BRA `(.L_x_10473) ;  /* 0x0000000c00287947 */ /* 0x000fea0003800000 */
.L_x_10479:
[----:B------:R-:W-:Y:S01]  /*d9e0*/  UMOV UR4, 0xf0000000 ;  /* 0xf000000000047882 */ /* 0x000fe20000000000 */
[----:B------:R-:W-:Y:S01]  /*d9f0*/  UMOV UR5, 0x380fffff ;  /* 0x380fffff00057882 */ /* 0x000fe20000000000 */
[----:B--2---:R-:W0:Y:S01]  /*da00*/  F2F.F32.F64 R0, R28 ;  /* 0x0000001c00007310 */ /* 0x004e220000301000 */
[----:B------:R-:W-:-:S14]  /*da10*/  DSETP.GEU.AND P0, PT, |R28|, UR4, PT ;  /* 0x000000041c007e2a */ /* 0x000fdc000bf0e200 */
[----:B0-----:R-:W-:-:S05]  /*da20*/  @!P0 FMUL R0, R0, 1.175494350822287508e-38 ;  /* 0x0080000000008820 */ /* 0x001fca0000400000 */
[----:B------:R-:W-:-:S04]  /*da30*/  F2FP.F16.F32.PACK_AB R3, RZ, R0 ;  /* 0x00000000ff03723e */ /* 0x000fc800000000ff */
[----:B------:R-:W-:-:S05]  /*da40*/  PRMT R3, R3, 0x5410, RZ ;  /* 0x0000541003037816 */ /* 0x000fca00000000ff */
[----:B------:R0:W-:Y:S01]  /*da50*/  STG.E desc[UR36][R4.64], R3 ;  /* 0x0000000304007986 */ /* 0x0001e2000c101924 */
[----:B------:R-:W-:Y:S05]  /*da60*/  BRA `(.L_x_10473) ;  /* 0x0000000c00047947 */ /* 0x000fea0003800000 */
.L_x_10478:
[----:B--2---:R0:W-:Y:S01]  /*da70*/  STG.E.64 desc[UR36][R4.64], R28 ;  /* 0x0000001c04007986 */ /* 0x0041e2000c101b24 */
[----:B------:R-:W-:Y:S05]  /*da80*/  BRA `(.L_x_10473) ;  /* 0x0000000800fc7947 */ /* 0x000fea0003800000 */
.L_x_10468:
        /* <DEDUP_REMOVED lines=8> */
[----:B--2---:R-:W-:-:S06]  /*db10*/  DSETP.NEU.AND P0, PT, R28, RZ, PT ;  /* 0x000000ff1c00722a */ /* 0x004fcc0003f0d000 */
[----:B------:R-:W-:-:S05]  /*db20*/  SEL R3, RZ, 0x1, !P0 ;  /* 0x00000001ff037807 */ /* 0x000fca0004000000 */
[----:B------:R0:W-:Y:S01]  /*db30*/  STG.E.U8 desc[UR36][R4.64], R3 ;  /* 0x0000000304007986 */ /* 0x0001e2000c101124 */
[----:B------:R-:W-:Y:S05]  /*db40*/  BRA `(.L_x_10473) ;  /* 0x0000000800cc7947 */ /* 0x000fea0003800000 */
.L_x_10482:
[----:B--2---:R-:W-:-:S05]  /*db50*/  CS2R R30, SRZ ;  /* 0x00000000001e7805 */ /* 0x004fca000001ff00 */
[----:B------:R0:W-:Y:S01]  /*db60*/  STG.E.128 desc[UR36][R4.64], R28 ;  /* 0x0000001c04007986 */ /* 0x0001e2000c101d24 */
[----:B------:R-:W-:Y:S05]  /*db70*/  BRA `(.L_x_10473) ;  /* 0x0000000800c07947 */ /* 0x000fea0003800000 */
.L_x_10481:
        /* <DEDUP_REMOVED lines=25> */
.L_x_10486:
[----:B------:R-:W-:Y:S05]  /*dd10*/  BSYNC B0 ;  /* 0x0000000000007941 */ /* 0x000fea0003800000 */
.L_x_10485:
[----:B------:R-:W-:-:S05]  /*dd20*/  LOP3.LUT R7, R0, R7, RZ, 0xfc, !PT ;  /* 0x0000000700077212 */ /* 0x000fca00078efcff */
[----:B------:R0:W-:Y:S01]  /*dd30*/  STG.E.U8 desc[UR36][R4.64], R7 ;  /* 0x0000000704007986 */ /* 0x0001e2000c101124 */
[----:B------:R-:W-:Y:S05]  /*dd40*/  BRA `(.L_x_10473) ;  /* 0x00000008004c7947 */ /* 0x000fea0003800000 */
.L_x_10484:
[----:B------:R-:W-:Y:S01]  /*dd50*/  UMOV UR4, 0xf0000000 ;  /* 0xf000000000047882 */ /* 0x000fe20000000000 */
[----:B------:R-:W-:Y:S01]  /*dd60*/  UMOV UR5, 0x380fffff ;  /* 0x380fffff00057882 */ /* 0x000fe20000000000 */
[----:B--2---:R-:W0:Y:S01]  /*dd70*/  F2F.F32.F64 R7, R28 ;  /* 0x0000001c00077310 */ /* 0x004e220000301000 */
        /* <DEDUP_REMOVED lines=14> */
.L_x_10488:
[----:B------:R-:W-:Y:S01]  /*de60*/  IMAD.MOV.U32 R0, RZ, RZ, 0x7f ;  /* 0x0000007fff007424 */ /* 0x000fe200078e00ff */
[----:B------:R-:W-:-:S04]  /*de70*/  ISETP.GT.U32.AND P0, PT, R3, 0x7f800000, PT ;  /* 0x7f8000000300780c */ /* 0x000fc80003f04070 */
[----:B------:R-:W-:-:S09]  /*de80*/  SEL R0, R0, 0x7c, P0 ;  /* 0x0000007c00007807 */ /* 0x000fd20000000000 */
.L_x_10489:
[----:B------:R-:W-:Y:S05]  /*de90*/  BSYNC B0 ;  /* 0x0000000000007941 */ /* 0x000fea0003800000 */
.L_x_10487:
[----:B------:R-:W-:-:S04]  /*dea0*/  LOP3.LUT R3, R7, 0x80000000, RZ, 0xc0, !PT ;  /* 0x8000000007037812 */ /* 0x000fc800078ec0ff */
[----:B------:R-:W-:-:S04]  /*deb0*/  SHF.R.U32.HI R3, RZ, 0x18, R3 ;  /* 0x00000018ff037819 */ /* 0x000fc80000011603 */
[----:B------:R-:W-:-:S05]  /*dec0*/  LOP3.LUT R3, R0, R3, RZ, 0xfc, !PT ;  /* 0x0000000300037212 */ /* 0x000fca00078efcff */
[----:B------:R0:W-:Y:S01]  /*ded0*/  STG.E.U8 desc[UR36][R4.64], R3 ;  /* 0x0000000304007986 */ /* 0x0001e2000c101124 */
[----:B------:R-:W-:Y:S05]  /*dee0*/  BRA `(.L_x_10473) ;  /* 0x0000000400e47947 */ /* 0x000fea0003800000 */
.L_x_10483:
[----:B------:R-:W-:Y:S01]  /*def0*/  UMOV UR4, 0xf0000000 ;  /* 0xf000000000047882 */ /* 0x000fe20000000000 */
[----:B------:R-:W-:Y:S01]  /*df00*/  UMOV UR5, 0x380fffff ;  /* 0x380fffff00057882 */ /* 0x000fe20000000000 */
[----:B--2---:R-:W0:Y:S01]  /*df10*/  F2F.F32.F64 R0, R28 ;  /* 0x0000001c00007310 */ /* 0x004e220000301000 */
[----:B------:R-:W-:-:S14]  /*df20*/  DSETP.GEU.AND P0, PT, |R28|, UR4, PT ;  /* 0x000000041c007e2a */ /* 0x000fdc000bf0e200 */
[----:B0-----:R-:W-:-:S05]  /*df30*/  @!P0 FMUL R0, R0, 1.175494350822287508e-38 ;  /* 0x0080000000008820 */ /* 0x001fca0000400000 */
[----:B------:R-:W-:-:S05]  /*df40*/  F2FP.BF16.F32.PACK_AB R0, RZ, R0 ;  /* 0x00000000ff00723e */ /* 0x000fca00000010ff */
[----:B------:R0:W-:Y:S01]  /*df50*/  STG.E.U16 desc[UR36][R4.64], R0 ;  /* 0x0000000004007986 */ /* 0x0001e2000c101524 */
[----:B------:R-:W-:Y:S05]  /*df60*/  BRA `(.L_x_10473) ;  /* 0x0000000400c47947 */ /* 0x000fea0003800000 */
.L_x_10480:
        /* <DEDUP_REMOVED lines=8> */
[----:B--2---:R-:W0:Y:S02]  /*dff0*/  F2I.U32.F64.TRUNC R29, R28 ;  /* 0x0000001c001d7311 */ /* 0x004e24000030d000 */
[----:B0-----:R0:W-:Y:S01]  /*e000*/  STG.E.U16 desc[UR36][R4.64], R29 ;  /* 0x0000001d04007986 */ /* 0x0011e2000c101524 */
[----:B------:R-:W-:Y:S05]  /*e010*/  BRA `(.L_x_10473) ;  /* 0x0000000400987947 */ /* 0x000fea0003800000 */
.L_x_10492:
[----:B------:R-:W-:Y:S01]  /*e020*/  UMOV UR4, 0xf0000000 ;  /* 0xf000000000047882 */ /* 0x000fe20000000000 */
[----:B------:R-:W-:Y:S01]  /*e030*/  UMOV UR5, 0x380fffff ;  /* 0x380fffff00057882 */ /* 0x000fe20000000000 */
[----:B--2---:R-:W0:Y:S01]  /*e040*/  F2F.F32.F64 R7, R28 ;  /* 0x0000001c00077310 */ /* 0x004e220000301000 */
        /* <DEDUP_REMOVED lines=18> */
.L_x_10495:
[----:B------:R-:W-:-:S04]  /*e170*/  LOP3.LUT R0, R7, 0x80000000, RZ, 0xc0, !PT ;  /* 0x8000000007007812 */ /* 0x000fc800078ec0ff */
[----:B------:R-:W-:-:S04]  /*e180*/  SHF.R.U32.HI R0, RZ, 0x18, R0 ;  /* 0x00000018ff007819 */ /* 0x000fc80000011600 */
[----:B------:R-:W-:-:S07]  /*e190*/  LOP3.LUT R0, R3, R0, RZ, 0xfc, !PT ;  /* 0x0000000003007212 */ /* 0x000fce00078efcff */
.L_x_10494:
[----:B------:R-:W-:Y:S05]  /*e1a0*/  BSYNC B0 ;  /* 0x0000000000007941 */ /* 0x000fea0003800000 */
.L_x_10493:
[----:B------:R0:W-:Y:S01]  /*e1b0*/  STG.E.U8 desc[UR36][R4.64], R0 ;  /* 0x0000000004007986 */ /* 0x0001e2000c101124 */
[----:B------:R-:W-:Y:S05]  /*e1c0*/  BRA `(.L_x_10473) ;  /* 0x00000004002c7947 */ /* 0x000fea0003800000 */
.L_x_10491:
        /* <DEDUP_REMOVED lines=21> */
.L_x_10498:
[----:B------:R-:W-:-:S04]  /*e320*/  LOP3.LUT R0, R7, 0x80000000, RZ, 0xc0, !PT ;  /* 0x8000000007007812 */ /* 0x000fc800078ec0ff */
[----:B------:R-:W-:-:S04]  /*e330*/  SHF.R.U32.HI R0, RZ, 0x18, R0 ;  /* 0x00000018ff007819 */ /* 0x000fc80000011600 */
[----:B------:R-:W-:-:S07]  /*e340*/  LOP3.LUT R0, R3, R0, RZ, 0xfc, !PT ;  /* 0x0000000003007212 */ /* 0x000fce00078efcff */
.L_x_10497:
[----:B------:R-:W-:Y:S05]  /*e350*/  BSYNC B0 ;  /* 0x0000000000007941 */ /* 0x000fea0003800000 */
.L_x_10496:
[----:B------:R0:W-:Y:S01]  /*e360*/  STG.E.U8 desc[UR36][R4.64], R0 ;  /* 0x0000000004007986 */ /* 0x0001e2000c101124 */
[----:B------:R-:W-:Y:S05]  /*e370*/  BRA `(.L_x_10473) ;  /* 0x0000000000c07947 */ /* 0x000fea0003800000 */
.L_x_10490:
        /* <DEDUP_REMOVED lines=26> */
.L_x_10472:
        /* <DEDUP_REMOVED lines=16> */
.L_x_10501:
[----:B------:R-:W-:Y:S05]  /*e620*/  BRA `(.L_x_10473) ;  /* 0x0000000000147947 */ /* 0x000fea0003800000 */
.L_x_10500:
[----:B--2---:R-:W0:Y:S02]  /*e630*/  F2I.U64.F64.TRUNC R28, R28 ;  /* 0x0000001c001c7311 */ /* 0x004e24000030d800 */
[----:B0-----:R0:W-:Y:S01]  /*e640*/  STG.E.64 desc[UR36][R4.64], R28 ;  /* 0x0000001c04007986 */ /* 0x0011e2000c101b24 */
[----:B------:R-:W-:Y:S05]  /*e650*/  BRA `(.L_x_10473) ;  /* 0x0000000000087947 */ /* 0x000fea0003800000 */
.L_x_10499:
[----:B--2---:R-:W0:Y:S02]  /*e660*/  F2I.U32.F64.TRUNC R29, R28 ;  /* 0x0000001c001d7311 */ /* 0x004e24000030d000 */
[----:B0-----:R0:W-:Y:S02]  /*e670*/  STG.E desc[UR36][R4.64], R29 ;  /* 0x0000001d04007986 */ /* 0x0011e4000c101924 */
.L_x_10473:
        /* <DEDUP_REMOVED lines=24> */
.L_x_10505:
[----:B------:R-:W0:Y:S02]  /*e800*/  F2I.S64.F64.TRUNC R24, R24 ;  /* 0x0000001800187311 */ /* 0x000e24000030d900 */
[----:B0-----:R-:W-:-:S05]  /*e810*/  IMAD.MOV.U32 R3, RZ, RZ, R24 ;  /* 0x000000ffff037224 */ /* 0x001fca00078e0018 */
[----:B------:R0:W-:Y:S01]  /*e820*/  STG.E.U8 desc[UR36][R4.64], R3 ;  /* 0x0000000304007986 */ /* 0x0001e2000c101124 */
[----:B------:R-:W-:Y:S05]  /*e830*/  BRA `(.L_x_10507) ;  /* 0x0000000c00f07947 */ /* 0x000fea0003800000 */
.L_x_10504:
        /* <DEDUP_REMOVED lines=9> */
.L_x_10509:
[----:B------:R-:W0:Y:S02]  /*e8d0*/  F2I.F64.TRUNC R25, R24 ;  /* 0x0000001800197311 */ /* 0x000e24000030d100 */
[----:B0-----:R0:W-:Y:S01]  /*e8e0*/  STG.E desc[UR36][R4.64], R25 ;  /* 0x0000001904007986 */ /* 0x0011e2000c101924 */
[----:B------:R-:W-:Y:S05]  /*e8f0*/  BRA `(.L_x_10507) ;  /* 0x0000000c00c07947 */ /* 0x000fea0003800000 */
.L_x_10508:
[----:B------:R-:W0:Y:S02]  /*e900*/  F2I.F64.TRUNC R25, R24 ;  /* 0x0000001800197311 */ /* 0x000e24000030d100 */
[----:B0-----:R0:W-:Y:S01]  /*e910*/  STG.E.U16 desc[UR36][R4.64], R25 ;  /* 0x0000001904007986 */ /* 0x0011e2000c101524 */
[----:B------:R-:W-:Y:S05]  /*e920*/  BRA `(.L_x_10507) ;  /* 0x0000000c00b47947 */ /* 0x000fea0003800000 */
.L_x_10503:
        /* <DEDUP_REMOVED lines=13> */
.L_x_10511:
        /* <DEDUP_REMOVED lines=8> */
.L_x_10510:
        /* <DEDUP_REMOVED lines=14> */
.L_x_10513:
        /* <DEDUP_REMOVED lines=9> */
.L_x_10512:
[----:B------:R0:W-:Y:S01]  /*ebf0*/  STG.E.64 desc[UR36][R4.64], R24 ;  /* 0x0000001804007986 */ /* 0x0001e2000c101b24 */
[----:B------:R-:W-:Y:S05]  /*ec00*/  BRA `(.L_x_10507) ;  /* 0x0000000800fc7947 */ /* 0x000fea0003800000 */
.L_x_10502:
        /* <DEDUP_REMOVED lines=12> */
.L_x_10516:
[----:B------:R-:W-:-:S05]  /*ecd0*/  CS2R R26, SRZ ;  /* 0x00000000001a7805 */ /* 0x000fca000001ff00 */
[----:B------:R0:W-:Y:S01]  /*ece0*/  STG.E.128 desc[UR36][R4.64], R24 ;  /* 0x0000001804007986 */ /* 0x0001e2000c101d24 */
[----:B------:R-:W-:Y:S05]  /*ecf0*/  BRA `(.L_x_10507) ;  /* 0x0000000800c07947 */ /* 0x000fea0003800000 */
.L_x_10515:
        /* <DEDUP_REMOVED lines=25> */
.L_x_10520:
[----:B------:R-:W-:Y:S05]  /*ee90*/  BSYNC B0 ;  /* 0x0000000000007941 */ /* 0x000fea0003800000 */
.L_x_10519:
[----:B------:R-:W-:-:S05]  /*eea0*/  LOP3.LUT R7, R0, R7, RZ, 0xfc, !PT ;  /* 0x0000000700077212 */ /* 0x000fca00078efcff */
[----:B------:R0:W-:Y:S01]  /*eeb0*/  STG.E.U8 desc[UR36][R4.64], R7 ;  /* 0x0000000704007986 */ /* 0x0001e2000c101124 */
[----:B------:R-:W-:Y:S05]  /*eec0*/  BRA `(.L_x_10507) ;  /* 0x00000008004c7947 */ /* 0x000fea0003800000 */
.L_x_10518:
        /* <DEDUP_REMOVED lines=17> */
.L_x_10522:
[----:B------:R-:W-:Y:S01]  /*efe0*/  IMAD.MOV.U32 R0, RZ, RZ, 0x7f ;  /* 0x0000007fff007424 */ /* 0x000fe200078e00ff */
[----:B------:R-:W-:-:S04]  /*eff0*/  ISETP.GT.U32.AND P0, PT, R3, 0x7f800000, PT ;  /* 0x7f8000000300780c */ /* 0x000fc80003f04070 */
[----:B------:R-:W-:-:S09]  /*f000*/  SEL R0, R0, 0x7c, P0 ;  /* 0x0000007c00007807 */ /* 0x000fd20000000000 */
.L_x_10523:
[----:B------:R-:W-:Y:S05]  /*f010*/  BSYNC B0 ;  /* 0x0000000000007941 */ /* 0x000fea0003800000 */
.L_x_10521:
[----:B------:R-:W-:-:S04]  /*f020*/  LOP3.LUT R3, R7, 0x80000000, RZ, 0xc0, !PT ;  /* 0x8000000007037812 */ /* 0x000fc800078ec0ff */
[----:B------:R-:W-:-:S04]  /*f030*/  SHF.R.U32.HI R3, RZ, 0x18, R3 ;  /* 0x00000018ff037819 */ /* 0x000fc80000011603 */
[----:B------:R-:W-:-:S05]  /*f040*/  LOP3.LUT R3, R0, R3, RZ, 0xfc, !PT ;  /* 0x0000000300037212 */ /* 0x000fca00078efcff */
[----:B------:R0:W-:Y:S01]  /*f050*/  STG.E.U8 desc[UR36][R4.64], R3 ;  /* 0x0000000304007986 */ /* 0x0001e2000c101124 */
[----:B------:R-:W-:Y:S05]  /*f060*/  BRA `(.L_x_10507) ;  /* 0x0000000400e47947 */ /* 0x000fea0003800000 */
.L_x_10517:
        /* <DEDUP_REMOVED lines=8> */
.L_x_10514:
        /* <DEDUP_REMOVED lines=11> */
.L_x_10526:
        /* <DEDUP_REMOVED lines=21> */
.L_x_10529:
[----:B------:R-:W-:-:S04]  /*f2f0*/  LOP3.LUT R0, R7, 0x80000000, RZ, 0xc0, !PT ;  /* 0x8000000007007812 */ /* 0x000fc800078ec0ff */
[----:B------:R-:W-:-:S04]  /*f300*/  SHF.R.U32.HI R0, RZ, 0x18, R0 ;  /* 0x00000018ff007819 */ /* 0x000fc80000011600 */
[----:B------:R-:W-:-:S07]  /*f310*/  LOP3.LUT R0, R3, R0, RZ, 0xfc, !PT ;  /* 0x0000000003007212 */ /* 0x000fce00078efcff */
.L_x_10528:
[----:B------:R-:W-:Y:S05]  /*f320*/  BSYNC B0 ;  /* 0x0000000000007941 */ /* 0x000fea0003800000 */
.L_x_10527:
[----:B------:R4:W-:Y:S01]  /*f330*/  STG.E.U8 desc[UR36][R4.64], R0 ;  /* 0x0000000004007986 */ /* 0x0009e2000c101124 */
[----:B------:R-:W-:Y:S05]  /*f340*/  BRA `(.L_x_10507) ;  /* 0x00000004002c7947 */ /* 0x000fea0003800000 */
.L_x_10525:
        /* <DEDUP_REMOVED lines=21> */
.L_x_10532:
[----:B------:R-:W-:-:S04]  /*f4a0*/  LOP3.LUT R0, R7, 0x80000000, RZ, 0xc0, !PT ;  /* 0x8000000007007812 */ /* 0x000fc800078ec0ff */
[----:B------:R-:W-:-:S04]  /*f4b0*/  SHF.R.U32.HI R0, RZ, 0x18, R0 ;  /* 0x00000018ff007819 */ /* 0x000fc80000011600 */
[----:B------:R-:W-:-:S07]  /*f4c0*/  LOP3.LUT R0, R3, R0, RZ, 0xfc, !PT ;  /* 0x0000000003007212 */ /* 0x000fce00078efcff */
.L_x_10531:
[----:B------:R-:W-:Y:S05]  /*f4d0*/  BSYNC B0 ;  /* 0x0000000000007941 */ /* 0x000fea0003800000 */
.L_x_10530:
[----:B------:R0:W-:Y:S01]  /*f4e0*/  STG.E.U8 desc[UR36][R4.64], R0 ;  /* 0x0000000004007986 */ /* 0x0001e2000c101124 */
[----:B------:R-:W-:Y:S05]  /*f4f0*/  BRA `(.L_x_10507) ;  /* 0x0000000000c07947 */ /* 0x000fea0003800000 */
.L_x_10524:
        /* <DEDUP_REMOVED lines=26> */
.L_x_10506:
        /* <DEDUP_REMOVED lines=16> */
.L_x_10535:
[----:B------:R-:W-:Y:S05]  /*f7a0*/  BRA `(.L_x_10507) ;  /* 0x0000000000147947 */ /* 0x000fea0003800000 */
.L_x_10534:
[----:B------:R-:W0:Y:S02]  /*f7b0*/  F2I.U64.F64.TRUNC R24, R24 ;  /* 0x0000001800187311 */ /* 0x000e24000030d800 */
[----:B0-----:R1:W-:Y:S01]  /*f7c0*/  STG.E.64 desc[UR36][R4.64], R24 ;  /* 0x0000001804007986 */ /* 0x0013e2000c101b24 */
[----:B------:R-:W-:Y:S05]  /*f7d0*/  BRA `(.L_x_10507) ;  /* 0x0000000000087947 */ /* 0x000fea0003800000 */
.L_x_10533:
[----:B------:R-:W0:Y:S02]  /*f7e0*/  F2I.U32.F64.TRUNC R25, R24 ;  /* 0x0000001800197311 */ /* 0x000e24000030d000 */
[----:B0-----:R0:W-:Y:S02]  /*f7f0*/  STG.E desc[UR36][R4.64], R25 ;  /* 0x0000001904007986 */ /* 0x0011e4000c101924 */
.L_x_10507:
[----:B------:R-:W-:-:S07]  /*f800*/  VIADD R33, R33, 0x80 ;  /* 0x0000008021217836 */ /* 0x000fce0000000000 */
.L_x_10467:
[----:B------:R-:W-:Y:S05]  /*f810*/  BSYNC B6 ;  /* 0x0000000000067941 */ /* 0x000fea0003800000 */
.L_x_10466:
        /* <DEDUP_REMOVED lines=22> */
.L_x_10539:
[----:B------:R-:W0:Y:S02]  /*f980*/  F2I.S64.F64.TRUNC R16, R16 ;  /* 0x0000001000107311 */ /* 0x000e24000030d900 */
[----:B0-----:R-:W-:-:S05]  /*f990*/  IMAD.MOV.U32 R5, RZ, RZ, R16 ;  /* 0x000000ffff057224 */ /* 0x001fca00078e0010 */
[----:B------:R-:W-:Y:S01]  /*f9a0*/  STG.E.U8 desc[UR36][R2.64], R5 ;  /* 0x0000000502007986 */ /* 0x000fe2000c101124 */
[----:B------:R-:W-:Y:S05]  /*f9b0*/  EXIT ;  /* 0x000000000000794d */ /* 0x000fea0003800000 */
.L_x_10538:
        /* <DEDUP_REMOVED lines=9> */
.L_x_10542:
[----:B------:R-:W0:Y:S02]  /*fa50*/  F2I.F64.TRUNC R17, R16 ;  /* 0x0000001000117311 */ /* 0x000e24000030d100 */
[----:B0-----:R-:W-:Y:S01]  /*fa60*/  STG.E desc[UR36][R2.64], R17 ;  /* 0x0000001102007986 */ /* 0x001fe2000c101924 */
[----:B------:R-:W-:Y:S05]  /*fa70*/  EXIT ;  /* 0x000000000000794d */ /* 0x000fea0003800000 */
.L_x_10541:
[----:B------:R-:W0:Y:S02]  /*fa80*/  F2I.F64.TRUNC R17, R16 ;  /* 0x0000001000117311 */ /* 0x000e24000030d100 */
[----:B0-----:R-:W-:Y:S01]  /*fa90*/  STG.E.U16 desc[UR36][R2.64], R17 ;  /* 0x0000001102007986 */ /* 0x001fe2000c101524 */
[----:B------:R-:W-:Y:S05]  /*faa0*/  EXIT ;  /* 0x000000000000794d */ /* 0x000fea0003800000 */
.L_x_10537:
        /* <DEDUP_REMOVED lines=13> */
.L_x_10544:
        /* <DEDUP_REMOVED lines=8> */
.L_x_10543:
        /* <DEDUP_REMOVED lines=14> */
.L_x_10546:
        /* <DEDUP_REMOVED lines=9> */
.L_x_10545:
[----:B------:R-:W-:Y:S01]  /*fd70*/  STG.E.64 desc[UR36][R2.64], R16 ;  /* 0x0000001002007986 */ /* 0x000fe2000c101b24 */
[----:B------:R-:W-:Y:S05]  /*fd80*/  EXIT ;  /* 0x000000000000794d */ /* 0x000fea0003800000 */
.L_x_10536:
        /* <DEDUP_REMOVED lines=12> */
.L_x_10549:
[----:B------:R-:W-:-:S05]  /*fe50*/  CS2R R18, SRZ ;  /* 0x0000000000127805 */ /* 0x000fca000001ff00 */
[----:B------:R-:W-:Y:S01]  /*fe60*/  STG.E.128 desc[UR36][R2.64], R16 ;  /* 0x0000001002007986 */ /* 0x000fe2000c101d24 */
[----:B------:R-:W-:Y:S05]  /*fe70*/  EXIT ;  /* 0x000000000000794d */ /* 0x000fea0003800000 */
.L_x_10548:
        /* <DEDUP_REMOVED lines=25> */
.L_x_10553:
[----:B------:R-:W-:Y:S05]  /*10010*/  BSYNC B0 ;  /* 0x0000000000007941 */ /* 0x000fea0003800000 */
.L_x_10552:
[----:B------:R-:W-:-:S05]  /*10020*/  LOP3.LUT R5, R0, R5, RZ, 0xfc, !PT ;  /* 0x0000000500057212 */ /* 0x000fca00078efcff */
[----:B------:R-:W-:Y:S01]  /*10030*/  STG.E.U8 desc[UR36][R2.64], R5 ;  /* 0x0000000502007986 */ /* 0x000fe2000c101124 */
[----:B------:R-:W-:Y:S05]  /*10040*/  EXIT ;  /* 0x000000000000794d */ /* 0x000fea0003800000 */
.L_x_10551:
        /* <DEDUP_REMOVED lines=17> */
.L_x_10555:
[----:B------:R-:W-:Y:S01]  /*10160*/  IMAD.MOV.U32 R0, RZ, RZ, 0x7f ;  /* 0x0000007fff007424 */ /* 0x000fe200078e00ff */
[----:B------:R-:W-:-:S04]  /*10170*/  ISETP.GT.U32.AND P0, PT, R4, 0x7f800000, PT ;  /* 0x7f8000000400780c */ /* 0x000fc80003f04070 */
[----:B------:R-:W-:-:S09]  /*10180*/  SEL R0, R0, 0x7c, P0 ;  /* 0x0000007c00007807 */ /* 0x000fd20000000000 */
.L_x_10556:
[----:B------:R-:W-:Y:S05]  /*10190*/  BSYNC B0 ;  /* 0x0000000000007941 */ /* 0x000fea0003800000 */
.L_x_10554:
[----:B------:R-:W-:-:S04]  /*101a0*/  LOP3.LUT R4, R5, 0x80000000, RZ, 0xc0, !PT ;  /* 0x8000000005047812 */ /* 0x000fc800078ec0ff */
[----:B------:R-:W-:-:S04]  /*101b0*/  SHF.R.U32.HI R5, RZ, 0x18, R4 ;  /* 0x00000018ff057819 */ /* 0x000fc80000011604 */
[----:B------:R-:W-:-:S05]  /*101c0*/  LOP3.LUT R5, R0, R5, RZ, 0xfc, !PT ;  /* 0x0000000500057212 */ /* 0x000fca00078efcff */
[----:B------:R-:W-:Y:S01]  /*101d0*/  STG.E.U8 desc[UR36][R2.64], R5 ;  /* 0x0000000502007986 */ /* 0x000fe2000c101124 */
[----:B------:R-:W-:Y:S05]  /*101e0*/  EXIT ;  /* 0x000000000000794d */ /* 0x000fea0003800000 */
.L_x_10550:
        /* <DEDUP_REMOVED lines=8> */
.L_x_10547:
        /* <DEDUP_REMOVED lines=11> */
.L_x_10559:
        /* <DEDUP_REMOVED lines=21> */
.L_x_10562:
[----:B------:R-:W-:-:S04]  /*10470*/  LOP3.LUT R0, R7, 0x80000000, RZ, 0xc0, !PT ;  /* 0x8000000007007812 */ /* 0x000fc800078ec0ff */
[----:B------:R-:W-:-:S04]  /*10480*/  SHF.R.U32.HI R5, RZ, 0x18, R0 ;  /* 0x00000018ff057819 */ /* 0x000fc80000011600 */
[----:B------:R-:W-:-:S04]  /*10490*/  LOP3.LUT R4, R4, R5, RZ, 0xfc, !PT ;  /* 0x0000000504047212 */ /* 0x000fc800078efcff */
[----:B------:R-:W-:-:S07]  /*104a0*/  PRMT R0, R4, 0x7610, R0 ;  /* 0x0000761004007816 */ /* 0x000fce0000000000 */
.L_x_10561:
[----:B------:R-:W-:Y:S05]  /*104b0*/  BSYNC B0 ;  /* 0x0000000000007941 */ /* 0x000fea0003800000 */
.L_x_10560:
[----:B------:R-:W-:Y:S01]  /*104c0*/  STG.E.U8 desc[UR36][R2.64], R0 ;  /* 0x0000000002007986 */ /* 0x000fe2000c101124 */
[----:B------:R-:W-:Y:S05]  /*104d0*/  EXIT ;  /* 0x000000000000794d */ /* 0x000fea0003800000 */
.L_x_10558:
        /* <DEDUP_REMOVED lines=21> */
.L_x_10565:
[----:B------:R-:W-:-:S04]  /*10630*/  LOP3.LUT R0, R7, 0x80000000, RZ, 0xc0, !PT ;  /* 0x8000000007007812 */ /* 0x000fc800078ec0ff */
[----:B------:R-:W-:-:S04]  /*10640*/  SHF.R.U32.HI R5, RZ, 0x18, R0 ;  /* 0x00000018ff057819 */ /* 0x000fc80000011600 */
[----:B------:R-:W-:-:S04]  /*10650*/  LOP3.LUT R4, R4, R5, RZ, 0xfc, !PT ;  /* 0x0000000504047212 */ /* 0x000fc800078efcff */
[----:B------:R-:W-:-:S07]  /*10660*/  PRMT R0, R4, 0x7610, R0 ;  /* 0x0000761004007816 */ /* 0x000fce0000000000 */
.L_x_10564:
[----:B------:R-:W-:Y:S05]  /*10670*/  BSYNC B0 ;  /* 0x0000000000007941 */ /* 0x000fea0003800000 */
.L_x_10563:
[----:B------:R-:W-:Y:S01]  /*10680*/  STG.E.U8 desc[UR36][R2.64], R0 ;  /* 0x0000000002007986 */ /* 0x000fe2000c101124 */
[----:B------:R-:W-:Y:S05]  /*10690*/  EXIT ;  /* 0x000000000000794d */ /* 0x000fea0003800000 */
.L_x_10557:
        /* <DEDUP_REMOVED lines=26> */
.L_x_10540:
        /* <DEDUP_REMOVED lines=16> */
.L_x_10568:
[----:B------:R-:W-:Y:S05]  /*10940*/  EXIT ;  /* 0x000000000000794d */ /* 0x000fea0003800000 */
.L_x_10567:
[----:B------:R-:W0:Y:S02]  /*10950*/  F2I.U64.F64.TRUNC R16, R16 ;  /* 0x0000001000107311 */ /* 0x000e24000030d800 */
[----:B0-----:R-:W-:Y:S01]  /*10960*/  STG.E.64 desc[UR36][R2.64], R16 ;  /* 0x0000001002007986 */ /* 0x001fe2000c101b24 */
[----:B------:R-:W-:Y:S05]  /*10970*/  EXIT ;  /* 0x000000000000794d */ /* 0x000fea0003800000 */
.L_x_10566:
[----:B------:R-:W0:Y:S02]  /*10980*/  F2I.U32.F64.TRUNC R17, R16 ;  /* 0x0000001000117311 */ /* 0x000e24000030d000 */
[----:B0-----:R-:W-:Y:S01]  /*10990*/  STG.E desc[UR36][R2.64], R17 ;  /* 0x0000001102007986 */ /* 0x001fe2000c101924 */
[----:B------:R-:W-:Y:S05]  /*109a0*/  EXIT ;  /* 0x000000000000794d */ /* 0x000fea0003800000 */
        .weak           $__internal_14_$__cuda_sm20_div_rn_f64_full
        .type           $__internal_14_$__cuda_sm20_div_rn_f64_full,@function
        .size           $__internal_14_$__cuda_sm20_div_rn_f64_full,(.L_x_10805 - $__internal_14_$__cuda_sm20_div_rn_f64_full)
$__internal_14_$__cuda_sm20_div_rn_f64_full:
[----:B------:R-:W-:Y:S01]  /*109b0*/  FSETP.GEU.AND P3, PT, |R11|, 1.469367938527859385e-39, PT ;  /* 0x001000000b00780b */ /* 0x000fe20003f6e200 */
[----:B------:R-:W-:Y:S01]  /*109c0*/  IMAD.MOV.U32 R6, RZ, RZ, R8 ;  /* 0x000000ffff067224 */ /* 0x000fe200078e0008 */
[C---:B------:R-:W-:Y:S01]  /*109d0*/  FSETP.GEU.AND P0, PT, |R7|.reuse, 1.469367938527859385e-39, PT ;  /* 0x001000000700780b */ /* 0x040fe20003f0e200 */
[----:B------:R-:W-:Y:S01]  /*109e0*/  IMAD.MOV.U32 R12, RZ, RZ, R10 ;  /* 0x000000ffff0c7224 */ /* 0x000fe200078e000a */
[----:B------:R-:W-:Y:S01]  /*109f0*/  LOP3.LUT R9, R7, 0x800fffff, RZ, 0xc0, !PT ;  /* 0x800fffff07097812 */ /* 0x000fe200078ec0ff */
[----:B------:R-:W-:Y:S01]  /*10a00*/  IMAD.MOV.U32 R42, RZ, RZ, 0x1 ;  /* 0x00000001ff2a7424 */ /* 0x000fe200078e00ff */
[----:B------:R-:W-:Y:S01]  /*10a10*/  LOP3.LUT R0, R11, 0x7ff00000, RZ, 0xc0, !PT ;  /* 0x7ff000000b007812 */ /* 0x000fe200078ec0ff */
[----:B------:R-:W-:Y:S01]  /*10a20*/  BSSY B1, `(.L_x_10569) ;  /* 0x0000050000017945 */ /* 0x000fe20003800000 */
[----:B------:R-:W-:Y:S02]  /*10a30*/  LOP3.LUT R9, R9, 0x3ff00000, RZ, 0xfc, !PT ;  /* 0x3ff0000009097812 */ /* 0x000fe400078efcff */
[----:B------:R-:W-:Y:S01]  /*10a40*/  LOP3.LUT R21, R7, 0x7ff00000, RZ, 0xc0, !PT ;  /* 0x7ff0000007157812 */ /* 0x000fe200078ec0ff */
[----:B------:R-:W-:-:S02]  /*10a50*/  IMAD.MOV.U32 R20, RZ, RZ, R0 ;  /* 0x000000ffff147224 */ /* 0x000fc400078e0000 */
[----:B------:R-:W-:Y:S02]  /*10a60*/  @!P3 LOP3.LUT R3, R7, 0x7ff00000, RZ, 0xc0, !PT ;  /* 0x7ff000000703b812 */ /* 0x000fe400078ec0ff */
[----:B------:R-:W-:Y:S01]  /*10a70*/  @!P0 DMUL R8, R6, 8.98846567431157953865e+307 ;  /* 0x7fe0000006088828 */ /* 0x000fe20000000000 */
[C---:B------:R-:W-:Y:S02]  /*10a80*/  ISETP.GE.U32.AND P2, PT, R0.reuse, R21, PT ;  /* 0x000000150000720c */ /* 0x040fe40003f46070 */
[----:B------:R-:W-:Y:S01]  /*10a90*/  @!P3 ISETP.GE.U32.AND P4, PT, R0, R3, PT ;  /* 0x000000030000b20c */ /* 0x000fe20003f86070 */
[----:B------:R-:W-:Y:S02]  /*10aa0*/  IMAD.MOV.U32 R3, RZ, RZ, 0x1ca00000 ;  /* 0x1ca00000ff037424 */ /* 0x000fe400078e00ff */
[----:B------:R-:W0:Y:S03]  /*10ab0*/  MUFU.RCP64H R43, R9 ;  /* 0x00000009002b7308 */ /* 0x000e260000001800 */
[----:B------:R-:W-:-:S02]  /*10ac0*/  @!P3 SEL R15, R3, 0x63400000, !P4 ;  /* 0x63400000030fb807 */ /* 0x000fc40006000000 */
[----:B------:R-:W-:Y:S02]  /*10ad0*/  SEL R13, R3, 0x63400000, !P2 ;  /* 0x63400000030d7807 */ /* 0x000fe40005000000 */
[--C-:B------:R-:W-:Y:S02]  /*10ae0*/  @!P3 LOP3.LUT R14, R15, 0x80000000, R11.reuse, 0xf8, !PT ;  /* 0x800000000f0eb812 */ /* 0x100fe400078ef80b */
[----:B------:R-:W-:Y:S02]  /*10af0*/  LOP3.LUT R13, R13, 0x800fffff, R11, 0xf8, !PT ;  /* 0x800fffff0d0d7812 */ /* 0x000fe400078ef80b */
[----:B------:R-:W-:Y:S01]  /*10b00*/  @!P3 LOP3.LUT R15, R14, 0x100000, RZ, 0xfc, !PT ;  /* 0x001000000e0fb812 */ /* 0x000fe200078efcff */
[----:B------:R-:W-:Y:S01]  /*10b10*/  @!P3 IMAD.MOV.U32 R14, RZ, RZ, RZ ;  /* 0x000000ffff0eb224 */ /* 0x000fe200078e00ff */
[----:B------:R-:W-:-:S05]  /*10b20*/  @!P0 LOP3.LUT R21, R9, 0x7ff00000, RZ, 0xc0, !PT ;  /* 0x7ff0000009158812 */ /* 0x000fca00078ec0ff */
[----:B------:R-:W-:Y:S02]  /*10b30*/  @!P3 DFMA R12, R12, 2, -R14 ;  /* 0x400000000c0cb82b */ /* 0x000fe4000000080e */
[----:B0-----:R-:W-:-:S08]  /*10b40*/  DFMA R14, R42, -R8, 1 ;  /* 0x3ff000002a0e742b */ /* 0x001fd00000000808 */
[----:B------:R-:W-:Y:S01]  /*10b50*/  DFMA R14, R14, R14, R14 ;  /* 0x0000000e0e0e722b */ /* 0x000fe2000000000e */
[----:B------:R-:W-:-:S05]  /*10b60*/  @!P3 LOP3.LUT R20, R13, 0x7ff00000, RZ, 0xc0, !PT ;  /* 0x7ff000000d14b812 */ /* 0x000fca00078ec0ff */
[----:B------:R-:W-:Y:S02]  /*10b70*/  VIADD R34, R20, 0xffffffff ;  /* 0xffffffff14227836 */ /* 0x000fe40000000000 */
[----:B------:R-:W-:-:S03]  /*10b80*/  DFMA R14, R42, R14, R42 ;  /* 0x0000000e2a0e722b */ /* 0x000fc6000000002a */
[----:B------:R-:W-:Y:S01]  /*10b90*/  ISETP.GT.U32.AND P0, PT, R34, 0x7feffffe, PT ;  /* 0x7feffffe2200780c */ /* 0x000fe20003f04070 */
[----:B------:R-:W-:-:S04]  /*10ba0*/  VIADD R34, R21, 0xffffffff ;  /* 0xffffffff15227836 */ /* 0x000fc80000000000 */
[----:B------:R-:W-:Y:S01]  /*10bb0*/  DFMA R44, R14, -R8, 1 ;  /* 0x3ff000000e2c742b */ /* 0x000fe20000000808 */
[----:B------:R-:W-:-:S07]  /*10bc0*/  ISETP.GT.U32.OR P0, PT, R34, 0x7feffffe, P0 ;  /* 0x7feffffe2200780c */ /* 0x000fce0000704470 */
[----:B------:R-:W-:-:S08]  /*10bd0*/  DFMA R44, R14, R44, R14 ;  /* 0x0000002c0e2c722b */ /* 0x000fd0000000000e */
[----:B------:R-:W-:-:S08]  /*10be0*/  DMUL R42, R44, R12 ;  /* 0x0000000c2c2a7228 */ /* 0x000fd00000000000 */
[----:B------:R-:W-:-:S08]  /*10bf0*/  DFMA R14, R42, -R8, R12 ;  /* 0x800000082a0e722b */ /* 0x000fd0000000000c */
[----:B------:R-:W-:Y:S01]  /*10c00*/  DFMA R14, R44, R14, R42 ;  /* 0x0000000e2c0e722b */ /* 0x000fe2000000002a */
[----:B------:R-:W-:Y:S10]  /*10c10*/  @P0 BRA `(.L_x_10570) ;  /* 0x00000000006c0947 */ /* 0x000ff40003800000 */
[----:B------:R-:W-:-:S04]  /*10c20*/  LOP3.LUT R11, R7, 0x7ff00000, RZ, 0xc0, !PT ;  /* 0x7ff00000070b7812 */ /* 0x000fc800078ec0ff */
[CC--:B------:R-:W-:Y:S02]  /*10c30*/  VIADDMNMX R10, R0.reuse, -R11.reuse, 0xb9600000, !PT ;  /* 0xb9600000000a7446 */ /* 0x0c0fe4000780090b */
[----:B------:R-:W-:Y:S02]  /*10c40*/  ISETP.GE.U32.AND P0, PT, R0, R11, PT ;  /* 0x0000000b0000720c */ /* 0x000fe40003f06070 */
[----:B------:R-:W-:Y:S01]  /*10c50*/  VIMNMX R0, R10, 0x46a00000, PT ;  /* 0x46a000000a007848 */ /* 0x000fe20003fe0100 */
[----:B------:R-:W-:Y:S01]  /*10c60*/  IMAD.MOV.U32 R10, RZ, RZ, RZ ;  /* 0x000000ffff0a7224 */ /* 0x000fe200078e00ff */
        /* <DEDUP_REMOVED lines=22> */
.L_x_10570:
        /* <DEDUP_REMOVED lines=16> */
.L_x_10573:
[----:B------:R-:W-:Y:S01]  /*10ed0*/  LOP3.LUT R43, R7, 0x80000, RZ, 0xfc, !PT ;  /* 0x00080000072b7812 */ /* 0x000fe200078efcff */
[----:B------:R-:W-:Y:S01]  /*10ee0*/  IMAD.MOV.U32 R42, RZ, RZ, R6 ;  /* 0x000000ffff2a7224 */ /* 0x000fe200078e0006 */
[----:B------:R-:W-:Y:S06]  /*10ef0*/  BRA `(.L_x_10571) ;  /* 0x0000000000087947 */ /* 0x000fec0003800000 */
.L_x_10572:
[----:B------:R-:W-:Y:S01]  /*10f00*/  LOP3.LUT R43, R11, 0x80000, RZ, 0xfc, !PT ;  /* 0x000800000b2b7812 */ /* 0x000fe200078efcff */
[----:B------:R-:W-:-:S07]  /*10f10*/  IMAD.MOV.U32 R42, RZ, RZ, R10 ;  /* 0x000000ffff2a7224 */ /* 0x000fce00078e000a */
.L_x_10571:
[----:B------:R-:W-:Y:S05]  /*10f20*/  BSYNC B1 ;  /* 0x0000000000017941 */ /* 0x000fea0003800000 */
.L_x_10569:
[----:B------:R-:W-:-:S04]  /*10f30*/  IMAD.MOV.U32 R41, RZ, RZ, 0x0 ;  /* 0x00000000ff297424 */ /* 0x000fc800078e00ff */
[----:B------:R-:W-:Y:S05]  /*10f40*/  RET.REL.NODEC R40 `(_ZN2at6native27unrolled_elementwise_kernelIZZZN37_INTERNAL_cee6930f_7_Loss_cu_5b0651e139_GLOBAL__N__cee6930f_7_Loss_cu_5b0651e140binary_cross_entropy_backward_out_kernelERNS_6TensorERKS4_S7_S7_ENKUlvE_clEvENKUlvE_clEvEUldddE_St5arrayIPcLm4EELi4E23TrivialOffsetCalculatorILi3EjESE_ILi1EjENS0_6memory12LoadWithCastILi3EEENSH_13StoreWithCastILi1EEEEEviT_T0_T2_T3_T4_T5_) ;  /* 0xfffffef0282c7950 */ /* 0x000fea0003c3ffff */
.L_x_10574:
        /* <DEDUP_REMOVED lines=11> */
.L_x_10805:


//--------------------- .text._ZN2at6native18elementwise_kernelILi128ELi2EZNS0_22gpu_kernel_impl_nocastIZZZN37_INTERNAL_cee6930f_7_Loss_cu_5b0651e139_GLOBAL__N__cee6930f_7_Loss_cu_5b0651e140binary_cross_entropy_backward_out_kernelERNS_6TensorERKS5_S8_S8_ENKUlvE_clEvENKUlvE_clEvEUldddE_EEvRNS_18TensorIteratorBaseERKT_EUliE_EEviT1_ --------------------------
	.section	.text._ZN2at6native18elementwise_kernelILi128ELi2EZNS0_22gpu_kernel_impl_nocastIZZZN37_INTERNAL_cee6930f_7_Loss_cu_5b0651e139_GLOBAL__N__cee6930f_7_Loss_cu_5b0651e140binary_cross_entropy_backward_out_kernelERNS_6TensorERKS5_S8_S8_ENKUlvE_clEvENKUlvE_clEvEUldddE_EEvRNS_18TensorIteratorBaseERKT_EUliE_EEviT1_,"ax",@progbits
	.align	128
        .global         _ZN2at6native18elementwise_kernelILi128ELi2EZNS0_22gpu_kernel_impl_nocastIZZZN37_INTERNAL_cee6930f_7_Loss_cu_5b0651e139_GLOBAL__N__cee6930f_7_Loss_cu_5b0651e140binary_cross_entropy_backward_out_kernelERNS_6TensorERKS5_S8_S8_ENKUlvE_clEvENKUlvE_clEvEUldddE_EEvRNS_18TensorIteratorBaseERKT_EUliE_EEviT1_
        .type           _ZN2at6native18elementwise_kernelILi128ELi2EZNS0_22gpu_kernel_impl_nocastIZZZN37_INTERNAL_cee6930f_7_Loss_cu_5b0651e139_GLOBAL__N__cee6930f_7_Loss_cu_5b0651e140binary_cross_entropy_backward_out_kernelERNS_6TensorERKS5_S8_S8_ENKUlvE_clEvENKUlvE_clEvEUldddE_EEvRNS_18TensorIteratorBaseERKT_EUliE_EEviT1_,@function
        .size           _ZN2at6native18elementwise_kernelILi128ELi2EZNS0_22gpu_kernel_impl_nocastIZZZN37_INTERNAL_cee6930f_7_Loss_cu_5b0651e139_GLOBAL__N__cee6930f_7_Loss_cu_5b0651e140binary_cross_entropy_backward_out_kernelERNS_6TensorERKS5_S8_S8_ENKUlvE_clEvENKUlvE_clEvEUldddE_EEvRNS_18TensorIteratorBaseERKT_EUliE_EEviT1_,(.L_x_10806 - _ZN2at6native18elementwise_kernelILi128ELi2EZNS0_22gpu_kernel_impl_nocastIZZZN37_INTERNAL_cee6930f_7_Loss_cu_5b0651e139_GLOBAL__N__cee6930f_7_Loss_cu_5b0651e140binary_cross_entropy_backward_out_kernelERNS_6TensorERKS5_S8_S8_ENKUlvE_clEvENKUlvE_clEvEUldddE_EEvRNS_18TensorIteratorBaseERKT_EUliE_EEviT1_)
        .other          _ZN2at6native18elementwise_kernelILi128ELi2EZNS0_22gpu_kernel_impl_nocastIZZZN37_INTERNAL_cee6930f_7_Loss_cu_5b0651e139_GLOBAL__N__cee6930f_7_Loss_cu_5b0651e140binary_cross_entropy_backward_out_kernelERNS_6TensorERKS5_S8_S8_ENKUlvE_clEvENKUlvE_clEvEUldddE_EEvRNS_18TensorIteratorBaseERKT_EUliE_EEviT1_,@"STO_CUDA_ENTRY STV_DEFAULT"
_ZN2at6native18elementwise_kernelILi128ELi2EZNS0_22gpu_kernel_impl_nocastIZZZN37_INTERNAL_cee6930f_7_Loss_cu_5b0651e139_GLOBAL__N__cee6930f_7_Loss_cu_5b0651e140binary_cross_entropy_backward_out_kernelERNS_6TensorERKS5_S8_S8_ENKUlvE_clEvENKUlvE_clEvEUldddE_EEvRNS_18TensorIteratorBaseERKT_EUliE_EEviT1_:
.text._ZN2at6native18elementwise_kernelILi128ELi2EZNS0_22gpu_kernel_impl_nocastIZZZN37_INTERNAL_cee6930f_7_Loss_cu_5b0651e139_GLOBAL__N__cee6930f_7_Loss_cu_5b0651e140binary_cross_entropy_backward_out_kernelERNS_6TensorERKS5_S8_S8_ENKUlvE_clEvENKUlvE_clEvEUldddE_EEvRNS_18TensorIteratorBaseERKT_EUliE_EEviT1_:
        /* <DEDUP_REMOVED lines=11> */
[----:B------:R-:W-:Y:S02]  /*00b0*/  CS2R R4, SRZ ;  /* 0x0000000000047805 */ /* 0x000fe4000001ff00 */
[----:B------:R-:W-:Y:S02]  /*00c0*/  MOV R0, RZ ;  /* 0x000000ff00007202 */ /* 0x000fe40000000f00 */
[----:B0-----:R-:W-:-:S13]  /*00d0*/  ISETP.NE.AND P0, PT, R10, RZ, PT ;  /* 0x000000ff0a00720c */ /* 0x001fda0003f05270 */
        /* <DEDUP_REMOVED lines=374> */
.L_x_10577:
[----:B------:R-:W-:Y:S02]  /*1840*/  ULDC.64 UR4, c[0x0][0x4e8] ;  /* 0x00013a0000047ab9 */ /* 0x000fe40000000a00 */
[----:B------:R-:W-:-:S04]  /*1850*/  IADD3 R2, P0, R3, UR4, RZ ;  /* 0x0000000403027c10 */ /* 0x000fc8000ff1e0ff */
[----:B------:R-:W-:Y:S01]  /*1860*/  IADD3.X R3, RZ, UR5, RZ, P0, !PT ;  /* 0x00000005ff037c10 */ /* 0x000fe200087fe4ff */
[----:B------:R-:W-:-:S05]  /*1870*/  ULDC.64 UR4, c[0x0][0x4f0] ;  /* 0x00013c0000047ab9 */ /* 0x000fca0000000a00 */
[----:B------:R-:W2:Y:S01]  /*1880*/  LDG.E.64 R2, desc[UR8][R2.64] ;  /* 0x0000000802027981 */ /* 0x000ea2000c1e1b00 */
[----:B------:R-:W-:-:S04]  /*1890*/  IADD3 R10, P0, R4, UR4, RZ ;  /* 0x00000004040a7c10 */ /* 0x000fc8000ff1e0ff */
[----:B------:R-:W-:Y:S01]  /*18a0*/  IADD3.X R11, RZ, UR5, RZ, P0, !PT ;  /* 0x00000005ff0b7c10 */ /* 0x000fe200087fe4ff */
[----:B------:R-:W-:Y:S02]  /*18b0*/  ULDC.64 UR4, c[0x0][0x4e0] ;  /* 0x0001380000047ab9 */ /* 0x000fe40000000a00 */
[----:B------:R-:W-:-:S03]  /*18c0*/  IADD3 R8, P0, R0, UR4, RZ ;  /* 0x0000000400087c10 */ /* 0x000fc6000ff1e0ff */
[----:B------:R-:W3:Y:S01]  /*18d0*/  LDG.E.64 R10, desc[UR8][R10.64] ;  /* 0x000000080a0a7981 */ /* 0x000ee2000c1e1b00 */
[----:B------:R-:W-:-:S06]  /*18e0*/  IADD3.X R9, RZ, UR5, RZ, P0, !PT ;  /* 0x00000005ff097c10 */ /* 0x000fcc00087fe4ff */
[----:B------:R-:W4:Y:S01]  /*18f0*/  LDG.E.64 R8, desc[UR8][R8.64] ;  /* 0x0000000808087981 */ /* 0x000f22000c1e1b00 */
[----:B------:R-:W-:Y:S01]  /*1900*/  UMOV UR4, 0x80000000 ;  /* 0x8000000000047882 */ /* 0x000fe20000000000 */
[----:B------:R-:W-:Y:S01]  /*1910*/  UMOV UR5, 0x3d719799 ;  /* 0x3d71979900057882 */ /* 0x000fe20000000000 */
[----:B------:R-:W-:Y:S01]  /*1920*/  MOV R16, 0x1 ;  /* 0x0000000100107802 */ /* 0x000fe20000000f00 */
[----:B------:R-:W-:Y:S01]  /*1930*/  UMOV UR6, UR5 ;  /* 0x0000000500067c82 */ /* 0x000fe20008000000 */
[----:B------:R-:W-:Y:S01]  /*1940*/  BSSY B1, `(.L_x_10578) ;  /* 0x0000020000017945 */ /* 0x000fe20003800000 */
[----:B------:R-:W-:Y:S01]  /*1950*/  MOV R4, UR6 ;  /* 0x0000000600047c02 */ /* 0x000fe20008000f00 */
[----:B--2---:R-:W-:-:S08]  /*1960*/  DADD R6, -R2, 1 ;  /* 0x3ff0000002067429 */ /* 0x004fd00000000100 */
[C---:B------:R-:W-:Y:S02]  /*1970*/  DMUL R6, R2.reuse, R6 ;  /* 0x0000000602067228 */ /* 0x040fe40000000000 */
[----:B---3--:R-:W-:-:S06]  /*1980*/  DADD R10, R2, -R10 ;  /* 0x00000000020a7229 */ /* 0x008fcc000000080a */
[----:B------:R-:W-:Y:S02]  /*1990*/  DSETP.MAX.AND P0, P1, R6, UR4, PT ;  /* 0x0000000406007e2a */ /* 0x000fe4000b90f000 */
[----:B------:R-:W-:-:S04]  /*19a0*/  IMAD.MOV.U32 R0, RZ, RZ, R7 ;  /* 0x000000ffff007224 */ /* 0x000fc800078e0007 */
[----:B------:R-:W-:Y:S01]  /*19b0*/  SEL R6, R6, UR4, P0 ;  /* 0x0000000406067c07 */ /* 0x000fe20008000000 */
[----:B------:R-:W-:Y:S01]  /*19c0*/  ULDC.64 UR4, c[0x0][0x4d8] ;  /* 0x0001360000047ab9 */ /* 0x000fe20000000a00 */
[----:B------:R-:W-:-:S06]  /*19d0*/  FSEL R15, R0, UR6, P0 ;  /* 0x00000006000f7c08 */ /* 0x000fcc0008000000 */
[----:B------:R-:W-:Y:S02]  /*19e0*/  @P1 LOP3.LUT R15, R4, 0x80000, RZ, 0xfc, !PT ;  /* 0x00080000040f1812 */ /* 0x000fe400078efcff */
[----:B------:R-:W-:Y:S02]  /*19f0*/  IADD3 R4, P1, R5, UR4, RZ ;  /* 0x0000000405047c10 */ /* 0x000fe4000ff3e0ff */
[----:B------:R-:W-:Y:S02]  /*1a00*/  MOV R7, R15 ;  /* 0x0000000f00077202 */ /* 0x000fe40000000f00 */
[----:B------:R-:W-:Y:S02]  /*1a10*/  IADD3.X R5, RZ, UR5, RZ, P1, !PT ;  /* 0x00000005ff057c10 */ /* 0x000fe40008ffe4ff */
[----:B------:R-:W0:Y:S02]  /*1a20*/  MUFU.RCP64H R17, R7 ;  /* 0x0000000700117308 */ /* 0x000e240000001800 */
[----:B0-----:R-:W-:-:S08]  /*1a30*/  DFMA R18, -R6, R16, 1 ;  /* 0x3ff000000612742b */ /* 0x001fd00000000110 */
[----:B------:R-:W-:-:S08]  /*1a40*/  DFMA R18, R18, R18, R18 ;  /* 0x000000121212722b */ /* 0x000fd00000000012 */
[----:B------:R-:W-:Y:S02]  /*1a50*/  DFMA R18, R16, R18, R16 ;  /* 0x000000121012722b */ /* 0x000fe40000000010 */
[----:B----4-:R-:W-:-:S06]  /*1a60*/  DMUL R16, R10, R8 ;  /* 0x000000080a107228 */ /* 0x010fcc0000000000 */
[----:B------:R-:W-:-:S04]  /*1a70*/  DFMA R2, -R6, R18, 1 ;  /* 0x3ff000000602742b */ /* 0x000fc80000000112 */
[----:B------:R-:W-:-:S04]  /*1a80*/  FSETP.GEU.AND P2, PT, |R17|, 6.5827683646048100446e-37, PT ;  /* 0x036000001100780b */ /* 0x000fc80003f4e200 */
[----:B------:R-:W-:-:S08]  /*1a90*/  DFMA R2, R18, R2, R18 ;  /* 0x000000021202722b */ /* 0x000fd00000000012 */
[----:B------:R-:W-:-:S08]  /*1aa0*/  DMUL R8, R16, R2 ;  /* 0x0000000210087228 */ /* 0x000fd00000000000 */
[----:B------:R-:W-:-:S08]  /*1ab0*/  DFMA R10, -R6, R8, R16 ;  /* 0x00000008060a722b */ /* 0x000fd00000000110 */
[----:B------:R-:W-:-:S10]  /*1ac0*/  DFMA R2, R2, R10, R8 ;  /* 0x0000000a0202722b */ /* 0x000fd40000000008 */
[----:B------:R-:W-:-:S05]  /*1ad0*/  FFMA R0, RZ, R7, R3 ;  /* 0x00000007ff007223 */ /* 0x000fca0000000003 */
[----:B------:R-:W-:-:S13]  /*1ae0*/  FSETP.GT.AND P0, PT, |R0|, 1.469367938527859385e-39, PT ;  /* 0x001000000000780b */ /* 0x000fda0003f04200 */
[----:B------:R-:W-:Y:S05]  /*1af0*/  @P0 BRA P2, `(.L_x_10579) ;  /* 0x0000000000100947 */ /* 0x000fea0001000000 */
[----:B------:R-:W-:Y:S02]  /*1b00*/  MOV R8, R16 ;  /* 0x0000001000087202 */ /* 0x000fe40000000f00 */
[----:B------:R-:W-:Y:S02]  /*1b10*/  MOV R9, R17 ;  /* 0x0000001100097202 */ /* 0x000fe40000000f00 */
[----:B------:R-:W-:-:S07]  /*1b20*/  MOV R16, 0x1b40 ;  /* 0x00001b4000107802 */ /* 0x000fce0000000f00 */
[----:B------:R-:W-:Y:S05]  /*1b30*/  CALL.REL.NOINC `($__internal_15_$__cuda_sm20_div_rn_f64_full) ;  /* 0x0000001800d87944 */ /* 0x000fea0003c00000 */
.L_x_10579:
[----:B------:R-:W-:Y:S05]  /*1b40*/  BSYNC B1 ;  /* 0x0000000000017941 */ /* 0x000fea0003800000 */
.L_x_10578:
[----:B------:R0:W-:Y:S01]  /*1b50*/  STG.E.64 desc[UR8][R4.64], R2 ;  /* 0x0000000204007986 */ /* 0x0001e2000c101b08 */
[----:B------:R-:W-:-:S04]  /*1b60*/  LEA R9, R14, R13, 0x8 ;  /* 0x0000000d0e097211 */ /* 0x000fc800078e40ff */
[----:B------:R-:W-:-:S07]  /*1b70*/  IADD3 R9, R9, 0x80, RZ ;  /* 0x0000008009097810 */ /* 0x000fce0007ffe0ff */
.L_x_10576:
[----:B------:R-:W-:Y:S05]  /*1b80*/  BSYNC B0 ;  /* 0x0000000000007941 */ /* 0x000fea0003800000 */
.L_x_10575:
[----:B------:R-:W-:Y:S02]  /*1b90*/  ULDC UR4, c[0x0][0x210] ;  /* 0x0000840000047ab9 */ /* 0x000fe40000000800 */
[----:B------:R-:W-:-:S13]  /*1ba0*/  ISETP.GE.AND P0, PT, R9, UR4, PT ;  /* 0x0000000409007c0c */ /* 0x000fda000bf06270 */
[----:B------:R-:W-:Y:S05]  /*1bb0*/  @P0 EXIT ;  /* 0x000000000000094d */ /* 0x000fea0003800000 */
[----:B------:R-:W1:Y:S01]  /*1bc0*/  LDC R10, c[0x0][0x218] ;  /* 0x00008600ff0a7b82 */ /* 0x000e620000000800 */
[----:B------:R-:W-:Y:S01]  /*1bd0*/  HFMA2.MMA R0, -RZ, RZ, 0, 0 ;  /* 0x00000000ff007435 */ /* 0x000fe200000001ff */
[----:B0-----:R-:W-:Y:S02]  /*1be0*/  CS2R R4, SRZ ;  /* 0x0000000000047805 */ /* 0x001fe4000001ff00 */
        /* <DEDUP_REMOVED lines=355> */
[----:B------:R-:W-:Y:S02]  /*3220*/  ULDC.64 UR4, c[0x0][0x4b8] ;  /* 0x00012e0000047ab9 */ /* 0x000fe40000000a00 */
        /* <DEDUP_REMOVED lines=20> */
.L_x_10580:
        /* <DEDUP_REMOVED lines=22> */
[----:B------:R-:W-:-:S04]  /*34d0*/  MOV R0, R7 ;  /* 0x0000000700007202 */ /* 0x000fc80000000f00 */
[----:B------:R-:W-:Y:S02]  /*34e0*/  FSEL R13, R0, UR6, P0 ;  /* 0x00000006000d7c08 */ /* 0x000fe40008000000 */
[----:B------:R-:W-:Y:S01]  /*34f0*/  SEL R6, R6, UR4, P0 ;  /* 0x0000000406067c07 */ /* 0x000fe20008000000 */
[----:B------:R-:W-:-:S05]  /*3500*/  ULDC.64 UR4, c[0x0][0x4d8] ;  /* 0x0001360000047ab9 */ /* 0x000fca0000000a00 */
        /* <DEDUP_REMOVED lines=22> */
.L_x_10582:
[----:B------:R-:W-:Y:S05]  /*3670*/  BSYNC B0 ;  /* 0x0000000000007941 */ /* 0x000fea0003800000 */
.L_x_10581:
[----:B------:R-:W-:Y:S01]  /*3680*/  STG.E.64 desc[UR8][R4.64], R2 ;  /* 0x0000000204007986 */ /* 0x000fe2000c101b08 */
[----:B------:R-:W-:Y:S05]  /*3690*/  EXIT ;  /* 0x000000000000794d */ /* 0x000fea0003800000 */
        .weak           $__internal_15_$__cuda_sm20_div_rn_f64_full
        .type           $__internal_15_$__cuda_sm20_div_rn_f64_full,@function
        .size           $__internal_15_$__cuda_sm20_div_rn_f64_full,(.L_x_10806 - $__internal_15_$__cuda_sm20_div_rn_f64_full)
$__internal_15_$__cuda_sm20_div_rn_f64_full:
[C---:B------:R-:W-:Y:S01]  /*36a0*/  FSETP.GEU.AND P0, PT, |R7|.reuse, 1.469367938527859385e-39, PT ;  /* 0x001000000700780b */ /* 0x040fe20003f0e200 */
[----:B------:R-:W-:Y:S01]  /*36b0*/  BSSY B2, `(.L_x_10583) ;  /* 0x0000056000027945 */ /* 0x000fe20003800000 */
[----:B------:R-:W-:Y:S02]  /*36c0*/  LOP3.LUT R2, R7, 0x800fffff, RZ, 0xc0, !PT ;  /* 0x800fffff07027812 */ /* 0x000fe400078ec0ff */
[----:B------:R-:W-:Y:S02]  /*36d0*/  FSETP.GEU.AND P2, PT, |R9|, 1.469367938527859385e-39, PT ;  /* 0x001000000900780b */ /* 0x000fe40003f4e200 */
[----:B------:R-:W-:Y:S02]  /*36e0*/  LOP3.LUT R3, R2, 0x3ff00000, RZ, 0xfc, !PT ;  /* 0x3ff0000002037812 */ /* 0x000fe400078efcff */
[----:B------:R-:W-:Y:S02]  /*36f0*/  MOV R2, R6 ;  /* 0x0000000600027202 */ /* 0x000fe40000000f00 */
[----:B------:R-:W-:-:S02]  /*3700*/  MOV R18, 0x1 ;  /* 0x0000000100127802 */ /* 0x000fc40000000f00 */
[----:B------:R-:W-:Y:S01]  /*3710*/  LOP3.LUT R12, R9, 0x7ff00000, RZ, 0xc0, !PT ;  /* 0x7ff00000090c7812 */ /* 0x000fe200078ec0ff */
[----:B------:R-:W-:Y:S01]  /*3720*/  @!P0 DMUL R2, R6, 8.98846567431157953865e+307 ;  /* 0x7fe0000006028828 */ /* 0x000fe20000000000 */
[C---:B------:R-:W-:Y:S02]  /*3730*/  LOP3.LUT R15, R7.reuse, 0x7ff00000, RZ, 0xc0, !PT ;  /* 0x7ff00000070f7812 */ /* 0x040fe400078ec0ff */
[----:B------:R-:W-:Y:S02]  /*3740*/  MOV R0, 0x1ca00000 ;  /* 0x1ca0000000007802 */ /* 0x000fe40000000f00 */
[----:B------:R-:W-:Y:S01]  /*3750*/  @!P2 LOP3.LUT R17, R7, 0x7ff00000, RZ, 0xc0, !PT ;  /* 0x7ff000000711a812 */ /* 0x000fe200078ec0ff */
[----:B------:R-:W0:Y:S01]  /*3760*/  MUFU.RCP64H R19, R3 ;  /* 0x0000000300137308 */ /* 0x000e220000001800 */
[C---:B------:R-:W-:Y:S02]  /*3770*/  ISETP.GE.U32.AND P1, PT, R12.reuse, R15, PT ;  /* 0x0000000f0c00720c */ /* 0x040fe40003f26070 */
[----:B------:R-:W-:-:S02]  /*3780*/  @!P2 ISETP.GE.U32.AND P3, PT, R12, R17, PT ;  /* 0x000000110c00a20c */ /* 0x000fc40003f66070 */
[----:B------:R-:W-:Y:S02]  /*3790*/  @!P2 MOV R22, RZ ;  /* 0x000000ff0016a202 */ /* 0x000fe40000000f00 */
[----:B------:R-:W-:Y:S02]  /*37a0*/  @!P2 SEL R17, R0, 0x63400000, !P3 ;  /* 0x634000000011a807 */ /* 0x000fe40005800000 */
[----:B------:R-:W-:Y:S02]  /*37b0*/  @!P0 LOP3.LUT R15, R3, 0x7ff00000, RZ, 0xc0, !PT ;  /* 0x7ff00000030f8812 */ /* 0x000fe400078ec0ff */
[----:B------:R-:W-:Y:S02]  /*37c0*/  @!P2 LOP3.LUT R17, R17, 0x80000000, R9, 0xf8, !PT ;  /* 0x800000001111a812 */ /* 0x000fe400078ef809 */
[----:B------:R-:W-:Y:S02]  /*37d0*/  IADD3 R25, R15, -0x1, RZ ;  /* 0xffffffff0f197810 */ /* 0x000fe40007ffe0ff */
[----:B------:R-:W-:Y:S01]  /*37e0*/  @!P2 LOP3.LUT R23, R17, 0x100000, RZ, 0xfc, !PT ;  /* 0x001000001117a812 */ /* 0x000fe200078efcff */
[----:B------:R-:W-:Y:S01]  /*37f0*/  IMAD.MOV.U32 R17, RZ, RZ, R12 ;  /* 0x000000ffff117224 */ /* 0x000fe200078e000c */
[----:B0-----:R-:W-:-:S08]  /*3800*/  DFMA R10, R18, -R2, 1 ;  /* 0x3ff00000120a742b */ /* 0x001fd00000000802 */
        /* <DEDUP_REMOVED lines=20> */
[----:B------:R-:W-:-:S04]  /*3950*/  SEL R9, R0, 0x63400000, !P0 ;  /* 0x6340000000097807 */ /* 0x000fc80004000000 */
[----:B------:R-:W-:Y:S02]  /*3960*/  IADD3 R0, -R9, R8, RZ ;  /* 0x0000000809007210 */ /* 0x000fe40007ffe1ff */
[----:B------:R-:W-:Y:S02]  /*3970*/  MOV R8, RZ ;  /* 0x000000ff00087202 */ /* 0x000fe40000000f00 */
[----:B------:R-:W-:-:S06]  /*3980*/  IADD3 R9, R0, 0x7fe00000, RZ ;  /* 0x7fe0000000097810 */ /* 0x000fcc0007ffe0ff */
        /* <DEDUP_REMOVED lines=9> */
[----:B------:R-:W-:Y:S01]  /*3a20*/  IADD3 R3, -R0, RZ, RZ ;  /* 0x000000ff00037210 */ /* 0x000fe20007ffe1ff */
[----:B------:R-:W-:Y:S01]  /*3a30*/  DMUL.RP R8, R22, R8 ;  /* 0x0000000816087228 */ /* 0x000fe20000008000 */
[----:B------:R-:W-:-:S06]  /*3a40*/  MOV R2, RZ ;  /* 0x000000ff00027202 */ /* 0x000fcc0000000f00 */
[----:B------:R-:W-:-:S03]  /*3a50*/  DFMA R2, R18, -R2, R22 ;  /* 0x800000021202722b */ /* 0x000fc60000000016 */
[----:B------:R-:W-:-:S03]  /*3a60*/  LOP3.LUT R7, R9, R7, RZ, 0x3c, !PT ;  /* 0x0000000709077212 */ /* 0x000fc600078e3cff */
[----:B------:R-:W-:-:S04]  /*3a70*/  IADD3 R2, -R0, -0x43300000, RZ ;  /* 0xbcd0000000027810 */ /* 0x000fc80007ffe1ff */
[----:B------:R-:W-:-:S04]  /*3a80*/  FSETP.NEU.AND P0, PT, |R3|, R2, PT ;  /* 0x000000020300720b */ /* 0x000fc80003f0d200 */
[----:B------:R-:W-:Y:S02]  /*3a90*/  FSEL R18, R8, R18, !P0 ;  /* 0x0000001208127208 */ /* 0x000fe40004000000 */
[----:B------:R-:W-:Y:S01]  /*3aa0*/  FSEL R19, R7, R19, !P0 ;  /* 0x0000001307137208 */ /* 0x000fe20004000000 */
[----:B------:R-:W-:Y:S06]  /*3ab0*/  BRA `(.L_x_10585) ;  /* 0x0000000000547947 */ /* 0x000fec0003800000 */
.L_x_10584:
[----:B------:R-:W-:-:S14]  /*3ac0*/  DSETP.NAN.AND P0, PT, R8, R8, PT ;  /* 0x000000080800722a */ /* 0x000fdc0003f08000 */
[----:B------:R-:W-:Y:S05]  /*3ad0*/  @P0 BRA `(.L_x_10586) ;  /* 0x0000000000440947 */ /* 0x000fea0003800000 */
[----:B------:R-:W-:-:S14]  /*3ae0*/  DSETP.NAN.AND P0, PT, R6, R6, PT ;  /* 0x000000060600722a */ /* 0x000fdc0003f08000 */
[----:B------:R-:W-:Y:S05]  /*3af0*/  @P0 BRA `(.L_x_10587) ;  /* 0x0000000000300947 */ /* 0x000fea0003800000 */
[----:B------:R-:W-:Y:S02]  /*3b00*/  ISETP.NE.AND P0, PT, R17, R15, PT ;  /* 0x0000000f1100720c */ /* 0x000fe40003f05270 */
[----:B------:R-:W-:Y:S02]  /*3b10*/  MOV R18, 0x0 ;  /* 0x0000000000127802 */ /* 0x000fe40000000f00 */
[----:B------:R-:W-:-:S09]  /*3b20*/  MOV R19, 0xfff80000 ;  /* 0xfff8000000137802 */ /* 0x000fd20000000f00 */
[----:B------:R-:W-:Y:S05]  /*3b30*/  @!P0 BRA `(.L_x_10585) ;  /* 0x0000000000348947 */ /* 0x000fea0003800000 */
[----:B------:R-:W-:Y:S02]  /*3b40*/  ISETP.NE.AND P0, PT, R17, 0x7ff00000, PT ;  /* 0x7ff000001100780c */ /* 0x000fe40003f05270 */
[----:B------:R-:W-:Y:S02]  /*3b50*/  LOP3.LUT R19, R9, 0x80000000, R7, 0x48, !PT ;  /* 0x8000000009137812 */ /* 0x000fe400078e4807 */
[----:B------:R-:W-:-:S13]  /*3b60*/  ISETP.EQ.OR P0, PT, R15, RZ, !P0 ;  /* 0x000000ff0f00720c */ /* 0x000fda0004702670 */
[----:B------:R-:W-:Y:S02]  /*3b70*/  @P0 LOP3.LUT R0, R19, 0x7ff00000, RZ, 0xfc, !PT ;  /* 0x7ff0000013000812 */ /* 0x000fe400078efcff */
[----:B------:R-:W-:Y:S02]  /*3b80*/  @!P0 MOV R18, RZ ;  /* 0x000000ff00128202 */ /* 0x000fe40000000f00 */
[----:B------:R-:W-:Y:S02]  /*3b90*/  @P0 MOV R18, RZ ;  /* 0x000000ff00120202 */ /* 0x000fe40000000f00 */
[----:B------:R-:W-:Y:S01]  /*3ba0*/  @P0 MOV R19, R0 ;  /* 0x0000000000130202 */ /* 0x000fe20000000f00 */
[----:B------:R-:W-:Y:S06]  /*3bb0*/  BRA `(.L_x_10585) ;  /* 0x0000000000147947 */ /* 0x000fec0003800000 */
.L_x_10587:
[----:B------:R-:W-:Y:S02]  /*3bc0*/  LOP3.LUT R19, R7, 0x80000, RZ, 0xfc, !PT ;  /* 0x0008000007137812 */ /* 0x000fe400078efcff */
[----:B------:R-:W-:Y:S01]  /*3bd0*/  MOV R18, R6 ;  /* 0x0000000600127202 */ /* 0x000fe20000000f00 */
[----:B------:R-:W-:Y:S06]  /*3be0*/  BRA `(.L_x_10585) ;  /* 0x0000000000087947 */ /* 0x000fec0003800000 */
.L_x_10586:
[----:B------:R-:W-:Y:S02]  /*3bf0*/  LOP3.LUT R19, R9, 0x80000, RZ, 0xfc, !PT ;  /* 0x0008000009137812 */ /* 0x000fe400078efcff */
[----:B------:R-:W-:-:S07]  /*3c00*/  MOV R18, R8 ;  /* 0x0000000800127202 */ /* 0x000fce0000000f00 */
.L_x_10585:
[----:B------:R-:W-:Y:S05]  /*3c10*/  BSYNC B2 ;  /* 0x0000000000027941 */ /* 0x000fea0003800000 */
.L_x_10583:
[----:B------:R-:W-:Y:S01]  /*3c20*/  HFMA2.MMA R17, -RZ, RZ, 0, 0 ;  /* 0x00000000ff117435 */ /* 0x000fe200000001ff */
[----:B------:R-:W-:Y:S02]  /*3c30*/  MOV R2, R18 ;  /* 0x0000001200027202 */ /* 0x000fe40000000f00 */
[----:B------:R-:W-:-:S03]  /*3c40*/  MOV R3, R19 ;  /* 0x0000001300037202 */ /* 0x000fc60000000f00 */
[----:B------:R-:W-:Y:S05]  /*3c50*/  RET.REL.NODEC R16 `(_ZN2at6native18elementwise_kernelILi128ELi2EZNS0_22gpu_kernel_impl_nocastIZZZN37_INTERNAL_cee6930f_7_Loss_cu_5b0651e139_GLOBAL__N__cee6930f_7_Loss_cu_5b0651e140binary_cross_entropy_backward_out_kernelERNS_6TensorERKS5_S8_S8_ENKUlvE_clEvENKUlvE_clEvEUldddE_EEvRNS_18TensorIteratorBaseERKT_EUliE_EEviT1_) ;  /* 0xffffffc010e87950 */ /* 0x000fea0003c3ffff */
.L_x_10588:
        /* <DEDUP_REMOVED lines=10> */
.L_x_10806:


//--------------------- .text._ZN2at6native27unrolled_elementwise_kernelIZZZN37_INTERNAL_cee6930f_7_Loss_cu_5b0651e139_GLOBAL__N__cee6930f_7_Loss_cu_5b0651e140binary_cross_entropy_backward_out_kernelERNS_6TensorERKS4_S7_S7_ENKUlvE_clEvENKUlvE_clEvEUldddE_St5arrayIPcLm4EELi4E23TrivialOffsetCalculatorILi3EjESE_ILi1EjENS0_6memory15LoadWithoutCastENSH_16StoreWithoutCastEEEviT_T0_T2_T3_T4_T5_ --------------------------
	.section	.text._ZN2at6native27unrolled_elementwise_kernelIZZZN37_INTERNAL_cee6930f_7_Loss_cu_5b0651e139_GLOBAL__N__cee6930f_7_Loss_cu_5b0651e140binary_cross_entropy_backward_out_kernelERNS_6TensorERKS4_S7_S7_ENKUlvE_clEvENKUlvE_clEvEUldddE_St5arrayIPcLm4EELi4E23TrivialOffsetCalculatorILi3EjESE_ILi1EjENS0_6memory15LoadWithoutCastENSH_16StoreWithoutCastEEEviT_T0_T2_T3_T4_T5_,"ax",@progbits
	.align	128
        .global         _ZN2at6native27unrolled_elementwise_kernelIZZZN37_INTERNAL_cee6930f_7_Loss_cu_5b0651e139_GLOBAL__N__cee6930f_7_Loss_cu_5b0651e140binary_cross_entropy_backward_out_kernelERNS_6TensorERKS4_S7_S7_ENKUlvE_clEvENKUlvE_clEvEUldddE_St5arrayIPcLm4EELi4E23TrivialOffsetCalculatorILi3EjESE_ILi1EjENS0_6memory15LoadWithoutCastENSH_16StoreWithoutCastEEEviT_T0_T2_T3_T4_T5_
        .type           _ZN2at6native27unrolled_elementwise_kernelIZZZN37_INTERNAL_cee6930f_7_Loss_cu_5b0651e139_GLOBAL__N__cee6930f_7_Loss_cu_5b0651e140binary_cross_entropy_backward_out_kernelERNS_6TensorERKS4_S7_S7_ENKUlvE_clEvENKUlvE_clEvEUldddE_St5arrayIPcLm4EELi4E23TrivialOffsetCalculatorILi3EjESE_ILi1EjENS0_6memory15LoadWithoutCastENSH_16StoreWithoutCastEEEviT_T0_T2_T3_T4_T5_,@function
        .size           _ZN2at6native27unrolled_elementwise_kernelIZZZN37_INTERNAL_cee6930f_7_Loss_cu_5b0651e139_GLOBAL__N__cee6930f_7_Loss_cu_5b0651e140binary_cross_entropy_backward_out_kernelERNS_6TensorERKS4_S7_S7_ENKUlvE_clEvENKUlvE_clEvEUldddE_St5arrayIPcLm4EELi4E23TrivialOffsetCalculatorILi3EjESE_ILi1EjENS0_6memory15LoadWithoutCastENSH_16StoreWithoutCastEEEviT_T0_T2_T3_T4_T5_,(.L_x_10807 - _ZN2at6native27unrolled_elementwise_kernelIZZZN37_INTERNAL_cee6930f_7_Loss_cu_5b0651e139_GLOBAL__N__cee6930f_7_Loss_cu_5b0651e140binary_cross_entropy_backward_out_kernelERNS_6TensorERKS4_S7_S7_ENKUlvE_clEvENKUlvE_clEvEUldddE_St5arrayIPcLm4EELi4E23TrivialOffsetCalculatorILi3EjESE_ILi1EjENS0_6memory15LoadWithoutCastENSH_16StoreWithoutCastEEEviT_T0_T2_T3_T4_T5_)
        .other          _ZN2at6native27unrolled_elementwise_kernelIZZZN37_INTERNAL_cee6930f_7_Loss_cu_5b0651e139_GLOBAL__N__cee6930f_7_Loss_cu_5b0651e140binary_cross_entropy_backward_out_kernelERNS_6TensorERKS4_S7_S7_ENKUlvE_clEvENKUlvE_clEvEUldddE_St5arrayIPcLm4EELi4E23TrivialOffsetCalculatorILi3EjESE_ILi1EjENS0_6memory15LoadWithoutCastENSH_16StoreWithoutCastEEEviT_T0_T2_T3_T4_T5_,@"STO_CUDA_ENTRY STV_DEFAULT"
_ZN2at6native27unrolled_elementwise_kernelIZZZN37_INTERNAL_cee6930f_7_Loss_cu_5b0651e139_GLOBAL__N__cee6930f_7_Loss_cu_5b0651e140binary_cross_entropy_backward_out_kernelERNS_6TensorERKS4_S7_S7_ENKUlvE_clEvENKUlvE_clEvEUldddE_St5arrayIPcLm4EELi4E23TrivialOffsetCalculatorILi3EjESE_ILi1EjENS0_6memory15LoadWithoutCastENSH_16StoreWithoutCastEEEviT_T0_T2_T3_T4_T5_:
.text._ZN2at6native27unrolled_elementwise_kernelIZZZN37_INTERNAL_cee6930f_7_Loss_cu_5b0651e139_GLOBAL__N__cee6930f_7_Loss_cu_5b0651e140binary_cross_entropy_backward_out_kernelERNS_6TensorERKS4_S7_S7_ENKUlvE_clEvENKUlvE_clEvEUldddE_St5arrayIPcLm4EELi4E23TrivialOffsetCalculatorILi3EjESE_ILi1EjENS0_6memory15LoadWithoutCastENSH_16StoreWithoutCastEEEviT_T0_T2_T3_T4_T5_:
[----:B------:R-:W-:Y:S01]  /*0000*/  LDC R1, c[0x0][0x28] ;  /* 0x00000a00ff017b82 */ /* 0x000fe20000000800 */
[----:B------:R-:W0:Y:S07]  /*0010*/  S2R R4, SR_CTAID.X ;  /* 0x0000000000047919 */ /* 0x000e2e0000002500 */
[----:B------:R-:W0:Y:S01]  /*0020*/  LDC R3, c[0x0][0x210] ;  /* 0x00008400ff037b82 */ /* 0x000e220000000800 */
[----:B------:R-:W-:Y:S02]  /*0030*/  CS2R R10, SRZ ;  /* 0x00000000000a7805 */ /* 0x000fe4000001ff00 */
[----:B------:R-:W-:Y:S01]  /*0040*/  CS2R R8, SRZ ;  /* 0x0000000000087805 */ /* 0x000fe2000001ff00 */
[----:B------:R-:W1:Y:S01]  /*0050*/  S2R R5, SR_TID.X ;  /* 0x0000000000057919 */ /* 0x000e620000002100 */
[----:B------:R-:W-:Y:S01]  /*0060*/  ULDC.64 UR8, c[0x0][0x208] ;  /* 0x0000820000087ab9 */ /* 0x000fe20000000a00 */
[----:B0-----:R-:W-:-:S02]  /*0070*/  IMAD R6, R4, -0x200, R3 ;  /* 0xfffffe0004067824 */ /* 0x001fc400078e0203 */
[----:B-1----:R-:W-:-:S03]  /*0080*/  IMAD.MOV.U32 R35, RZ, RZ, R5 ;  /* 0x000000ffff237224 */ /* 0x002fc600078e0005 */
[----:B------:R-:W-:-:S13]  /*0090*/  ISETP.GE.AND P1, PT, R5, R6, PT ;  /* 0x000000060500720c */ /* 0x000fda0003f26270 */
[----:B------:R-:W-:Y:S01]  /*00a0*/  @!P1 IMAD R3, R4, 0x200, R35 ;  /* 0x0000020004039824 */ /* 0x000fe200078e0223 */
[----:B------:R-:W0:Y:S01]  /*00b0*/  @!P1 LDC.64 R38, c[0x0][0x220] ;  /* 0x00008800ff269b82 */ /* 0x000e220000000a00 */
[----:B------:R-:W-:-:S05]  /*00c0*/  @!P1 VIADD R35, R35, 0x80 ;  /* 0x0000008023239836 */ /* 0x000fca0000000000 */
[----:B------:R-:W-:Y:S02]  /*00d0*/  ISETP.GE.AND P0, PT, R35, R6, PT ;  /* 0x000000062300720c */ /* 0x000fe40003f06270 */
[----:B------:R-:W1:Y:S08]  /*00e0*/  @!P1 LDC.64 R40, c[0x0][0x228] ;  /* 0x00008a00ff289b82 */ /* 0x000e700000000a00 */
[----:B------:R-:W2:Y:S03]  /*00f0*/  @!P1 LDC.64 R44, c[0x0][0x230] ;  /* 0x00008c00ff2c9b82 */ /* 0x000ea60000000a00 */
[----:B------:R-:W-:-:S02]  /*0100*/  @!P0 IMAD R27, R4, 0x200, R35 ;  /* 0x00000200041b8824 */ /* 0x000fc400078e0223 */
[----:B------:R-:W-:-:S03]  /*0110*/  @!P0 VIADD R35, R35, 0x80 ;  /* 0x0000008023238836 */ /* 0x000fc60000000000 */
[----:B------:R-:W3:Y:S01]  /*0120*/  @!P0 LDC.64 R24, c[0x0][0x230] ;  /* 0x00008c00ff188b82 */ /* 0x000ee20000000a00 */
[----:B0-----:R-:W-:Y:S01]  /*0130*/  @!P1 IMAD.WIDE.U32 R38, R3, 0x8, R38 ;  /* 0x0000000803269825 */ /* 0x001fe200078e0026 */
[----:B------:R-:W-:Y:S02]  /*0140*/  ISETP.GE.AND P3, PT, R35, R6, PT ;  /* 0x000000062300720c */ /* 0x000fe40003f66270 */
[----:B------:R-:W-:Y:S02]  /*0150*/  CS2R R30, SRZ ;  /* 0x00000000001e7805 */ /* 0x000fe4000001ff00 */
[----:B------:R-:W-:Y:S01]  /*0160*/  CS2R R28, SRZ ;  /* 0x00000000001c7805 */ /* 0x000fe2000001ff00 */
[----:B------:R-:W5:Y:S01]  /*0170*/  @!P1 LDG.E.64 R10, desc[UR8][R38.64] ;  /* 0x00000008260a9981 */ /* 0x000f62000c1e1b00 */
[----:B------:R-:W0:Y:S01]  /*0180*/  @!P0 LDC.64 R32, c[0x0][0x220] ;  /* 0x00008800ff208b82 */ /* 0x000e220000000a00 */
[----:B-1----:R-:W-:-:S05]  /*0190*/  @!P1 IMAD.WIDE.U32 R40, R3, 0x8, R40 ;  /* 0x0000000803289825 */ /* 0x002fca00078e0028 */
[----:B------:R-:W5:Y:S01]  /*01a0*/  @!P1 LDG.E.64 R8, desc[UR8][R40.64] ;  /* 0x0000000828089981 */ /* 0x000f62000c1e1b00 */
[----:B------:R-:W-:Y:S01]  /*01b0*/  @!P3 IMAD R7, R4, 0x200, R35 ;  /* 0x000002000407b824 */ /* 0x000fe200078e0223 */
[----:B------:R-:W1:Y:S01]  /*01c0*/  @!P3 LDC.64 R20, c[0x0][0x220] ;  /* 0x00008800ff14bb82 */ /* 0x000e620000000a00 */
[----:B------:R-:W-:Y:S02]  /*01d0*/  @!P3 VIADD R35, R35, 0x80 ;  /* 0x000000802323b836 */ /* 0x000fe40000000000 */
[----:B--2---:R-:W-:Y:S01]  /*01e0*/  @!P1 IMAD.WIDE.U32 R44, R3, 0x8, R44 ;  /* 0x00000008032c9825 */ /* 0x004fe200078e002c */
[----:B------:R-:W-:Y:S02]  /*01f0*/  CS2R R2, SRZ ;  /* 0x0000000000027805 */ /* 0x000fe4000001ff00 */
[----:B------:R-:W-:Y:S02]  /*0200*/  ISETP.GE.AND P2, PT, R35, R6, PT ;  /* 0x000000062300720c */ /* 0x000fe40003f46270 */
[----:B------:R-:W2:Y:S01]  /*0210*/  @!P0 LDC.64 R36, c[0x0][0x228] ;  /* 0x00008a00ff248b82 */ /* 0x000ea20000000a00 */
[----:B---3--:R-:W-:Y:S01]  /*0220*/  @!P0 IMAD.WIDE.U32 R42, R27, 0x8, R24 ;  /* 0x000000081b2a8825 */ /* 0x008fe200078e0018 */
[----:B------:R-:W5:Y:S06]  /*0230*/  @!P1 LDG.E.64 R2, desc[UR8][R44.64] ;  /* 0x000000082c029981 */ /* 0x000f6c000c1e1b00 */
[----:B------:R-:W3:Y:S08]  /*0240*/  @!P3 LDC.64 R22, c[0x0][0x228] ;  /* 0x00008a00ff16bb82 */ /* 0x000ef00000000a00 */
[----:B------:R-:W4:Y:S08]  /*0250*/  @!P3 LDC.64 R18, c[0x0][0x230] ;  /* 0x00008c00ff12bb82 */ /* 0x000f300000000a00 */
[----:B------:R-:W4:Y:S08]  /*0260*/  @!P2 LDC.64 R16, c[0x0][0x220] ;  /* 0x00008800ff10ab82 */ /* 0x000f300000000a00 */
[----:B------:R-:W4:Y:S08]  /*0270*/  @!P2 LDC.64 R14, c[0x0][0x228] ;  /* 0x00008a00ff0eab82 */ /* 0x000f300000000a00 */
[----:B------:R-:W4:Y:S01]  /*0280*/  @!P2 LDC.64 R12, c[0x0][0x230] ;  /* 0x00008c00ff0cab82 */ /* 0x000f220000000a00 */
[----:B------:R-:W-:Y:S01]  /*0290*/  CS2R R24, SRZ ;  /* 0x0000000000187805 */ /* 0x000fe2000001ff00 */
[----:B-1----:R-:W-:-:S04]  /*02a0*/  @!P3 IMAD.WIDE.U32 R20, R7, 0x8, R20 ;  /* 0x000000080714b825 */ /* 0x002fc800078e0014 */
[----:B------:R-:W-:Y:S01]  /*02b0*/  @!P2 IMAD R0, R4, 0x200, R35 ;  /* 0x000002000400a824 */ /* 0x000fe200078e0223 */
[----:B------:R1:W5:Y:S01]  /*02c0*/  @!P3 LDG.E.64 R24, desc[UR8][R20.64] ;  /* 0x000000081418b981 */ /* 0x000362000c1e1b00 */
[----:B0-----:R-:W-:-:S04]  /*02d0*/  @!P0 IMAD.WIDE.U32 R32, R27, 0x8, R32 ;  /* 0x000000081b208825 */ /* 0x001fc800078e0020 */
[----:B--2---:R-:W-:Y:S01]  /*02e0*/  @!P0 IMAD.WIDE.U32 R36, R27, 0x8, R36 ;  /* 0x000000081b248825 */ /* 0x004fe200078e0024 */
[----:B------:R-:W-:Y:S01]  /*02f0*/  CS2R R26, SRZ ;  /* 0x00000000001a7805 */ /* 0x000fe2000001ff00 */
[----:B------:R0:W5:Y:S02]  /*0300*/  @!P0 LDG.E.64 R30, desc[UR8][R32.64] ;  /* 0x00000008201e8981 */ /* 0x000164000c1e1b00 */
[C---:B---3--:R-:W-:Y:S01]  /*0310*/  @!P3 IMAD.WIDE.U32 R34, R7.reuse, 0x8, R22 ;  /* 0x000000080722b825 */ /* 0x048fe200078e0016 */
[----:B------:R-:W-:Y:S02]  /*0320*/  CS2R R22, SRZ ;  /* 0x0000000000167805 */ /* 0x000fe4000001ff00 */
[----:B-1----:R-:W-:Y:S01]  /*0330*/  CS2R R20, SRZ ;  /* 0x0000000000147805 */ /* 0x002fe2000001ff00 */
[----:B------:R0:W5:Y:S01]  /*0340*/  @!P0 LDG.E.64 R28, desc[UR8][R36.64] ;  /* 0x00000008241c8981 */ /* 0x000162000c1e1b00 */
[----:B----4-:R-:W-:Y:S01]  /*0350*/  @!P3 IMAD.WIDE.U32 R38, R7, 0x8, R18 ;  /* 0x000000080726b825 */ /* 0x010fe200078e0012 */
[----:B------:R-:W-:-:S02]  /*0360*/  CS2R R18, SRZ ;  /* 0x0000000000127805 */ /* 0x000fc4000001ff00 */
[----:B------:R0:W5:Y:S01]  /*0370*/  @!P0 LDG.E.64 R26, desc[UR8][R42.64] ;  /* 0x000000082a1a8981 */ /* 0x000162000c1e1b00 */
[C---:B------:R-:W-:Y:S01]  /*0380*/  @!P2 IMAD.WIDE.U32 R40, R0.reuse, 0x8, R16 ;  /* 0x000000080028a825 */ /* 0x040fe200078e0010 */
[----:B------:R-:W-:Y:S02]  /*0390*/  CS2R R16, SRZ ;  /* 0x0000000000107805 */ /* 0x000fe4000001ff00 */
[----:B------:R0:W5:Y:S01]  /*03a0*/  @!P3 LDG.E.64 R22, desc[UR8][R34.64] ;  /* 0x000000082216b981 */ /* 0x000162000c1e1b00 */
[C---:B------:R-:W-:Y:S01]  /*03b0*/  @!P2 IMAD.WIDE.U32 R44, R0.reuse, 0x8, R14 ;  /* 0x00000008002ca825 */ /* 0x040fe200078e000e */
[----:B------:R-:W-:Y:S02]  /*03c0*/  CS2R R14, SRZ ;  /* 0x00000000000e7805 */ /* 0x000fe4000001ff00 */
[----:B------:R0:W5:Y:S01]  /*03d0*/  @!P3 LDG.E.64 R20, desc[UR8][R38.64] ;  /* 0x000000082614b981 */ /* 0x000162000c1e1b00 */
[----:B------:R-:W-:-:S03]  /*03e0*/  @!P2 IMAD.WIDE.U32 R12, R0, 0x8, R12 ;  /* 0x00000008000ca825 */ /* 0x000fc600078e000c */
[----:B------:R0:W5:Y:S04]  /*03f0*/  @!P2 LDG.E.64 R18, desc[UR8][R40.64] ;  /* 0x000000082812a981 */ /* 0x000168000c1e1b00 */
[----:B------:R0:W5:Y:S04]  /*0400*/  @!P2 LDG.E.64 R16, desc[UR8][R44.64] ;  /* 0x000000082c10a981 */ /* 0x000168000c1e1b00 */
[----:B------:R0:W5:Y:S01]  /*0410*/  @!P2 LDG.E.64 R14, desc[UR8][R12.64] ;  /* 0x000000080c0ea981 */ /* 0x000162000c1e1b00 */
[----:B------:R-:W-:Y:S04]  /*0420*/  BSSY B0, `(.L_x_10589) ;  /* 0x0000025000007945 */ /* 0x000fe80003800000 */
[----:B------:R-:W-:Y:S05]  /*0430*/  @P1 BRA `(.L_x_10590) ;  /* 0x00000000008c1947 */ /* 0x000fea0003800000 */
[----:B0----5:R-:W-:Y:S01]  /*0440*/  DADD R12, -R8, 1 ;  /* 0x3ff00000080c7429 */ /* 0x021fe20000000100 */
[----:B------:R-:W-:Y:S01]  /*0450*/  UMOV UR4, 0x80000000 ;  /* 0x8000000000047882 */ /* 0x000fe20000000000 */
[----:B------:R-:W-:Y:S01]  /*0460*/  UMOV UR5, 0x3d719799 ;  /* 0x3d71979900057882 */ /* 0x000fe20000000000 */
[----:B------:R-:W-:Y:S01]  /*0470*/  DADD R2, -R2, R8 ;  /* 0x0000000002027229 */ /* 0x000fe20000000108 */
[----:B------:R-:W-:Y:S02]  /*0480*/  UMOV UR6, UR5 ;  /* 0x0000000500067c82 */ /* 0x000fe40008000000 */
[----:B------:R-:W-:Y:S02]  /*0490*/  IMAD.U32 R32, RZ, RZ, UR6 ;  /* 0x00000006ff207e24 */ /* 0x000fe4000f8e00ff */
[----:B------:R-:W-:-:S08]  /*04a0*/  DMUL R12, R12, R8 ;  /* 0x000000080c0c7228 */ /* 0x000fd00000000000 */
[----:B------:R-:W-:Y:S02]  /*04b0*/  DSETP.MAX.AND P0, P2, R12, UR4, PT ;  /* 0x000000040c007e2a */ /* 0x000fe4000ba0f000 */
[----:B------:R-:W-:-:S04]  /*04c0*/  IMAD.MOV.U32 R0, RZ, RZ, R13 ;  /* 0x000000ffff007224 */ /* 0x000fc800078e000d */
[----:B------:R-:W-:Y:S02]  /*04d0*/  SEL R12, R12, UR4, P0 ;  /* 0x000000040c0c7c07 */ /* 0x000fe40008000000 */
[----:B------:R-:W-:-:S06]  /*04e0*/  FSEL R7, R0, UR6, P0 ;  /* 0x0000000600077c08 */ /* 0x000fcc0008000000 */
[----:B------:R-:W-:Y:S01]  /*04f0*/  @P2 LOP3.LUT R7, R32, 0x80000, RZ, 0xfc, !PT ;  /* 0x0008000020072812 */ /* 0x000fe200078efcff */
[----:B------:R-:W-:-:S03]  /*0500*/  IMAD.MOV.U32 R32, RZ, RZ, 0x1 ;  /* 0x00000001ff207424 */ /* 0x000fc600078e00ff */
[----:B------:R-:W-:-:S04]  /*0510*/  MOV R13, R7 ;  /* 0x00000007000d7202 */ /* 0x000fc80000000f00 */
[----:B------:R-:W0:Y:S02]  /*0520*/  MUFU.RCP64H R33, R13 ;  /* 0x0000000d00217308 */ /* 0x000e240000001800 */
[----:B0-----:R-:W-:-:S08]  /*0530*/  DFMA R34, -R12, R32, 1 ;  /* 0x3ff000000c22742b */ /* 0x001fd00000000120 */
[----:B------:R-:W-:-:S08]  /*0540*/  DFMA R34, R34, R34, R34 ;  /* 0x000000222222722b */ /* 0x000fd00000000022 */
[----:B------:R-:W-:Y:S02]  /*0550*/  DFMA R34, R32, R34, R32 ;  /* 0x000000222022722b */ /* 0x000fe40000000020 */
[----:B------:R-:W-:-:S06]  /*0560*/  DMUL R32, R2, R10 ;  /* 0x0000000a02207228 */ /* 0x000fcc0000000000 */
        /* <DEDUP_REMOVED lines=13> */
[----:B------:R-:W-:Y:S05]  /*0640*/  CALL.REL.NOINC `($__internal_16_$__cuda_sm20_div_rn_f64_full) ;  /* 0x00000008004c7944 */ /* 0x000fea0003c00000 */
[----:B------:R-:W-:Y:S02]  /*0650*/  IMAD.MOV.U32 R2, RZ, RZ, R36 ;  /* 0x000000ffff027224 */ /* 0x000fe400078e0024 */
[----:B------:R-:W-:-:S07]  /*0660*/  IMAD.MOV.U32 R3, RZ, RZ, R37 ;  /* 0x000000ffff037224 */ /* 0x000fce00078e0025 */
.L_x_10590:
[----:B------:R-:W-:Y:S05]  /*0670*/  BSYNC B0 ;  /* 0x0000000000007941 */ /* 0x000fea0003800000 */
.L_x_10589:
[----:B------:R-:W-:Y:S01]  /*0680*/  VIADD R7, R5, 0x80 ;  /* 0x0000008005077836 */ /* 0x000fe20000000000 */
[----:B------:R-:W-:Y:S04]  /*0690*/  BSSY B0, `(.L_x_10591) ;  /* 0x0000025000007945 */ /* 0x000fe80003800000 */
[----:B------:R-:W-:-:S13]  /*06a0*/  ISETP.GE.AND P0, PT, R7, R6, PT ;  /* 0x000000060700720c */ /* 0x000fda0003f06270 */
[----:B------:R-:W-:Y:S05]  /*06b0*/  @P0 BRA `(.L_x_10592) ;  /* 0x0000000000880947 */ /* 0x000fea0003800000 */
[----:B-----5:R-:W-:Y:S01]  /*06c0*/  DADD R8, -R28, 1 ;  /* 0x3ff000001c087429 */ /* 0x020fe20000000100 */
[----:B------:R-:W-:Y:S01]  /*06d0*/  UMOV UR4, 0x80000000 ;  /* 0x8000000000047882 */ /* 0x000fe20000000000 */
[----:B------:R-:W-:Y:S01]  /*06e0*/  UMOV UR5, 0x3d719799 ;  /* 0x3d71979900057882 */ /* 0x000fe20000000000 */
[----:B------:R-:W-:Y:S01]  /*06f0*/  DADD R26, -R26, R28 ;  /* 0x000000001a1a7229 */ /* 0x000fe2000000011c */
[----:B------:R-:W-:Y:S02]  /*0700*/  UMOV UR6, UR5 ;  /* 0x0000000500067c82 */ /* 0x000fe40008000000 */
[----:B0-----:R-:W-:Y:S02]  /*0710*/  IMAD.U32 R12, RZ, RZ, UR6 ;  /* 0x00000006ff0c7e24 */ /* 0x001fe4000f8e00ff */
[----:B------:R-:W-:-:S03]  /*0720*/  DMUL R8, R8, R28 ;  /* 0x0000001c08087228 */ /* 0x000fc60000000000 */
[----:B------:R-:W-:-:S05]  /*0730*/  DMUL R30, R26, R30 ;  /* 0x0000001e1a1e7228 */ /* 0x000fca0000000000 */
[----:B------:R-:W-:Y:S02]  /*0740*/  DSETP.MAX.AND P0, P2, R8, UR4, PT ;  /* 0x0000000408007e2a */ /* 0x000fe4000ba0f000 */
[----:B------:R-:W-:-:S04]  /*0750*/  IMAD.MOV.U32 R0, RZ, RZ, R9 ;  /* 0x000000ffff007224 */ /* 0x000fc800078e0009 */
[----:B------:R-:W-:Y:S01]  /*0760*/  SEL R10, R8, UR4, P0 ;  /* 0x00000004080a7c07 */ /* 0x000fe20008000000 */
[----:B------:R-:W-:Y:S01]  /*0770*/  HFMA2.MMA R8, -RZ, RZ, 0, 5.9604644775390625e-08 ;  /* 0x00000001ff087435 */ /* 0x000fe200000001ff */
        /* <DEDUP_REMOVED lines=22> */
.L_x_10592:
[----:B------:R-:W-:Y:S05]  /*08e0*/  BSYNC B0 ;  /* 0x0000000000007941 */ /* 0x000fea0003800000 */
.L_x_10591:
[----:B-----5:R-:W-:Y:S01]  /*08f0*/  VIADD R9, R5, 0x100 ;  /* 0x0000010005097836 */ /* 0x020fe20000000000 */
[----:B------:R-:W-:Y:S04]  /*0900*/  BSSY B0, `(.L_x_10593) ;  /* 0x0000025000007945 */ /* 0x000fe80003800000 */
[----:B------:R-:W-:-:S13]  /*0910*/  ISETP.GE.AND P0, PT, R9, R6, PT ;  /* 0x000000060900720c */ /* 0x000fda0003f06270 */
[----:B------:R-:W-:Y:S05]  /*0920*/  @P0 BRA `(.L_x_10594) ;  /* 0x0000000000880947 */ /* 0x000fea0003800000 */
[----:B------:R-:W-:Y:S01]  /*0930*/  DADD R8, -R22, 1 ;  /* 0x3ff0000016087429 */ /* 0x000fe20000000100 */
        /* <DEDUP_REMOVED lines=26> */
[----:B------:R-:W-:Y:S01]  /*0ae0*/  MOV R8, R24 ;  /* 0x0000001800087202 */ /* 0x000fe20000000f00 */
[----:B------:R-:W-:Y:S01]  /*0af0*/  IMAD.MOV.U32 R33, RZ, RZ, R25 ;  /* 0x000000ffff217224 */ /* 0x000fe200078e0019 */
[----:B------:R-:W-:Y:S01]  /*0b00*/  MOV R0, 0xb30 ;  /* 0x00000b3000007802 */ /* 0x000fe20000000f00 */
[----:B------:R-:W-:-:S07]  /*0b10*/  IMAD.MOV.U32 R9, RZ, RZ, R11 ;  /* 0x000000ffff097224 */ /* 0x000fce00078e000b */
[----:B------:R-:W-:Y:S05]  /*0b20*/  CALL.REL.NOINC `($__internal_16_$__cuda_sm20_div_rn_f64_full) ;  /* 0x0000000400147944 */ /* 0x000fea0003c00000 */
[----:B------:R-:W-:Y:S02]  /*0b30*/  IMAD.MOV.U32 R20, RZ, RZ, R36 ;  /* 0x000000ffff147224 */ /* 0x000fe400078e0024 */
[----:B------:R-:W-:-:S07]  /*0b40*/  IMAD.MOV.U32 R21, RZ, RZ, R37 ;  /* 0x000000ffff157224 */ /* 0x000fce00078e0025 */
.L_x_10594:
[----:B------:R-:W-:Y:S05]  /*0b50*/  BSYNC B0 ;  /* 0x0000000000007941 */ /* 0x000fea0003800000 */
.L_x_10593:
[----:B------:R-:W-:Y:S01]  /*0b60*/  VIADD R9, R5, 0x180 ;  /* 0x0000018005097836 */ /* 0x000fe20000000000 */
        /* <DEDUP_REMOVED lines=33> */
[----:B------:R-:W-:-:S07]  /*0d80*/  MOV R0, 0xda0 ;  /* 0x00000da000007802 */ /* 0x000fce0000000f00 */
[----:B------:R-:W-:Y:S05]  /*0d90*/  CALL.REL.NOINC `($__internal_16_$__cuda_sm20_div_rn_f64_full) ;  /* 0x0000000000787944 */ /* 0x000fea0003c00000 */
[----:B------:R-:W-:Y:S02]  /*0da0*/  IMAD.MOV.U32 R14, RZ, RZ, R36 ;  /* 0x000000ffff0e7224 */ /* 0x000fe400078e0024 */
[----:B------:R-:W-:-:S07]  /*0db0*/  IMAD.MOV.U32 R15, RZ, RZ, R37 ;  /* 0x000000ffff0f7224 */ /* 0x000fce00078e0025 */
.L_x_10596:
[----:B------:R-:W-:Y:S05]  /*0dc0*/  BSYNC B0 ;  /* 0x0000000000007941 */ /* 0x000fea0003800000 */
.L_x_10595:
[----:B------:R-:W1:Y:S01]  /*0dd0*/  @!P1 S2R R11, SR_TID.X ;  /* 0x00000000000b9919 */ /* 0x000e620000002100 */
[----:B------:R-:W2:Y:S01]  /*0de0*/  @!P1 LDC.64 R8, c[0x0][0x218] ;  /* 0x00008600ff089b82 */ /* 0x000ea20000000a00 */
[----:B------:R-:W-:Y:S01]  /*0df0*/  @!P1 IMAD.MOV.U32 R5, RZ, RZ, R7 ;  /* 0x000000ffff059224 */ /* 0x000fe200078e0007 */
[----:B------:R-:W-:Y:S04]  /*0e00*/  BSSY B0, `(.L_x_10597) ;  /* 0x0000010000007945 */ /* 0x000fe80003800000 */
[----:B------:R-:W-:Y:S01]  /*0e10*/  ISETP.GE.AND P0, PT, R5, R6, PT ;  /* 0x000000060500720c */ /* 0x000fe20003f06270 */
[----:B-1----:R-:W-:-:S04]  /*0e20*/  @!P1 IMAD R7, R4, 0x200, R11 ;  /* 0x0000020004079824 */ /* 0x002fc800078e020b */
[----:B--2---:R-:W-:-:S05]  /*0e30*/  @!P1 IMAD.WIDE.U32 R8, R7, 0x8, R8 ;  /* 0x0000000807089825 */ /* 0x004fca00078e0008 */
[----:B------:R1:W-:Y:S03]  /*0e40*/  @!P1 STG.E.64 desc[UR8][R8.64], R2 ;  /* 0x0000000208009986 */ /* 0x0003e6000c101b08 */
[----:B------:R-:W-:Y:S05]  /*0e50*/  @P0 BRA `(.L_x_10598) ;  /* 0x0000000000280947 */ /* 0x000fea0003800000 */
[----:B-1----:R-:W1:Y:S01]  /*0e60*/  LDC.64 R8, c[0x0][0x218] ;  /* 0x00008600ff087b82 */ /* 0x002e620000000a00 */
[----:B------:R-:W-:Y:S02]  /*0e70*/  IMAD R3, R4, 0x200, R5 ;  /* 0x0000020004037824 */ /* 0x000fe400078e0205 */
        /* <DEDUP_REMOVED lines=8> */
.L_x_10598:
[----:B------:R-:W-:Y:S05]  /*0f00*/  BSYNC B0 ;  /* 0x0000000000007941 */ /* 0x000fea0003800000 */
.L_x_10597:
[----:B------:R-:W-:-:S13]  /*0f10*/  ISETP.GE.AND P0, PT, R5, R6, PT ;  /* 0x000000060500720c */ /* 0x000fda0003f06270 */
[----:B------:R-:W-:Y:S05]  /*0f20*/  @P0 EXIT ;  /* 0x000000000000094d */ /* 0x000fea0003800000 */
[----:B-12---:R-:W1:Y:S01]  /*0f30*/  LDC.64 R2, c[0x0][0x218] ;  /* 0x00008600ff027b82 */ /* 0x006e620000000a00 */
[----:B------:R-:W-:-:S05]  /*0f40*/  LEA R5, R4, R5, 0x9 ;  /* 0x0000000504057211 */ /* 0x000fca00078e48ff */
[----:B-1----:R-:W-:-:S05]  /*0f50*/  IMAD.WIDE.U32 R2, R5, 0x8, R2 ;  /* 0x0000000805027825 */ /* 0x002fca00078e0002 */
[----:B------:R-:W-:Y:S01]  /*0f60*/  STG.E.64 desc[UR8][R2.64], R14 ;  /* 0x0000000e02007986 */ /* 0x000fe2000c101b08 */
[----:B------:R-:W-:Y:S05]  /*0f70*/  EXIT ;  /* 0x000000000000794d */ /* 0x000fea0003800000 */
        .weak           $__internal_16_$__cuda_sm20_div_rn_f64_full
        .type           $__internal_16_$__cuda_sm20_div_rn_f64_full,@function
        .size           $__internal_16_$__cuda_sm20_div_rn_f64_full,(.L_x_10807 - $__internal_16_$__cuda_sm20_div_rn_f64_full)
$__internal_16_$__cuda_sm20_div_rn_f64_full:
[----:B------:R-:W-:Y:S01]  /*0f80*/  IMAD.MOV.U32 R13, RZ, RZ, R33 ;  /* 0x000000ffff0d7224 */ /* 0x000fe200078e0021 */
[C---:B------:R-:W-:Y:S01]  /*0f90*/  FSETP.GEU.AND P0, PT, |R9|.reuse, 1.469367938527859385e-39, PT ;  /* 0x001000000900780b */ /* 0x040fe20003f0e200 */
[----:B------:R-:W-:Y:S01]  /*0fa0*/  IMAD.MOV.U32 R12, RZ, RZ, R8 ;  /* 0x000000ffff0c7224 */ /* 0x000fe200078e0008 */
[----:B------:R-:W-:Y:S01]  /*0fb0*/  LOP3.LUT R11, R9, 0x800fffff, RZ, 0xc0, !PT ;  /* 0x800fffff090b7812 */ /* 0x000fe200078ec0ff */
[----:B------:R-:W-:Y:S01]  /*0fc0*/  IMAD.MOV.U32 R8, RZ, RZ, R10 ;  /* 0x000000ffff087224 */ /* 0x000fe200078e000a */
[----:B------:R-:W-:Y:S01]  /*0fd0*/  FSETP.GEU.AND P3, PT, |R13|, 1.469367938527859385e-39, PT ;  /* 0x001000000d00780b */ /* 0x000fe20003f6e200 */
[----:B------:R-:W-:Y:S01]  /*0fe0*/  IMAD.MOV.U32 R41, RZ, RZ, 0x1ca00000 ;  /* 0x1ca00000ff297424 */ /* 0x000fe200078e00ff */
[----:B------:R-:W-:Y:S01]  /*0ff0*/  LOP3.LUT R11, R11, 0x3ff00000, RZ, 0xfc, !PT ;  /* 0x3ff000000b0b7812 */ /* 0x000fe200078efcff */
[----:B------:R-:W-:Y:S01]  /*1000*/  IMAD.MOV.U32 R32, RZ, RZ, R12 ;  /* 0x000000ffff207224 */ /* 0x000fe200078e000c */
[----:B------:R-:W-:Y:S01]  /*1010*/  LOP3.LUT R40, R13, 0x7ff00000, RZ, 0xc0, !PT ;  /* 0x7ff000000d287812 */ /* 0x000fe200078ec0ff */
[----:B------:R-:W-:Y:S01]  /*1020*/  IMAD.MOV.U32 R34, RZ, RZ, 0x1 ;  /* 0x00000001ff227424 */ /* 0x000fe200078e00ff */
[----:B------:R-:W-:Y:S01]  /*1030*/  LOP3.LUT R43, R9, 0x7ff00000, RZ, 0xc0, !PT ;  /* 0x7ff00000092b7812 */ /* 0x000fe200078ec0ff */
[----:B------:R-:W-:Y:S02]  /*1040*/  BSSY B1, `(.L_x_10599) ;  /* 0x000004d000017945 */ /* 0x000fe40003800000 */
[----:B------:R-:W-:Y:S01]  /*1050*/  @!P0 DMUL R10, R8, 8.98846567431157953865e+307 ;  /* 0x7fe00000080a8828 */ /* 0x000fe20000000000 */
[----:B------:R-:W-:-:S03]  /*1060*/  ISETP.GE.U32.AND P2, PT, R40, R43, PT ;  /* 0x0000002b2800720c */ /* 0x000fc60003f46070 */
[----:B------:R-:W-:Y:S02]  /*1070*/  @!P3 LOP3.LUT R33, R9, 0x7ff00000, RZ, 0xc0, !PT ;  /* 0x7ff000000921b812 */ /* 0x000fe400078ec0ff */
[----:B------:R-:W0:Y:S02]  /*1080*/  MUFU.RCP64H R35, R11 ;  /* 0x0000000b00237308 */ /* 0x000e240000001800 */
[----:B------:R-:W-:Y:S02]  /*1090*/  @!P3 ISETP.GE.U32.AND P4, PT, R40, R33, PT ;  /* 0x000000212800b20c */ /* 0x000fe40003f86070 */
[C---:B------:R-:W-:Y:S02]  /*10a0*/  SEL R33, R41.reuse, 0x63400000, !P2 ;  /* 0x6340000029217807 */ /* 0x040fe40005000000 */
[----:B------:R-:W-:Y:S02]  /*10b0*/  @!P3 SEL R37, R41, 0x63400000, !P4 ;  /* 0x634000002925b807 */ /* 0x000fe40006000000 */
[----:B------:R-:W-:-:S02]  /*10c0*/  LOP3.LUT R33, R33, 0x800fffff, R13, 0xf8, !PT ;  /* 0x800fffff21217812 */ /* 0x000fc400078ef80d */
[----:B------:R-:W-:Y:S02]  /*10d0*/  @!P3 LOP3.LUT R36, R37, 0x80000000, R13, 0xf8, !PT ;  /* 0x800000002524b812 */ /* 0x000fe400078ef80d */
[----:B------:R-:W-:Y:S02]  /*10e0*/  @!P0 LOP3.LUT R43, R11, 0x7ff00000, RZ, 0xc0, !PT ;  /* 0x7ff000000b2b8812 */ /* 0x000fe400078ec0ff */
[----:B------:R-:W-:Y:S01]  /*10f0*/  @!P3 LOP3.LUT R37, R36, 0x100000, RZ, 0xfc, !PT ;  /* 0x001000002425b812 */ /* 0x000fe200078efcff */
[----:B------:R-:W-:-:S06]  /*1100*/  @!P3 IMAD.MOV.U32 R36, RZ, RZ, RZ ;  /* 0x000000ffff24b224 */ /* 0x000fcc00078e00ff */
[----:B------:R-:W-:Y:S02]  /*1110*/  @!P3 DFMA R32, R32, 2, -R36 ;  /* 0x400000002020b82b */ /* 0x000fe40000000824 */
[----:B0-----:R-:W-:-:S08]  /*1120*/  DFMA R36, R34, -R10, 1 ;  /* 0x3ff000002224742b */ /* 0x001fd0000000080a */
[----:B------:R-:W-:-:S08]  /*1130*/  DFMA R36, R36, R36, R36 ;  /* 0x000000242424722b */ /* 0x000fd00000000024 */
[----:B------:R-:W-:-:S08]  /*1140*/  DFMA R36, R34, R36, R34 ;  /* 0x000000242224722b */ /* 0x000fd00000000022 */
[----:B------:R-:W-:-:S08]  /*1150*/  DFMA R34, R36, -R10, 1 ;  /* 0x3ff000002422742b */ /* 0x000fd0000000080a */
[----:B------:R-:W-:-:S08]  /*1160*/  DFMA R34, R36, R34, R36 ;  /* 0x000000222422722b */ /* 0x000fd00000000024 */
[----:B------:R-:W-:-:S08]  /*1170*/  DMUL R36, R34, R32 ;  /* 0x0000002022247228 */ /* 0x000fd00000000000 */
[----:B------:R-:W-:-:S08]  /*1180*/  DFMA R38, R36, -R10, R32 ;  /* 0x8000000a2426722b */ /* 0x000fd00000000020 */
[----:B------:R-:W-:Y:S01]  /*1190*/  DFMA R38, R34, R38, R36 ;  /* 0x000000262226722b */ /* 0x000fe20000000024 */
[----:B------:R-:W-:Y:S01]  /*11a0*/  IMAD.MOV.U32 R34, RZ, RZ, R40 ;  /* 0x000000ffff227224 */ /* 0x000fe200078e0028 */
[----:B------:R-:W-:-:S04]  /*11b0*/  @!P3 LOP3.LUT R34, R33, 0x7ff00000, RZ, 0xc0, !PT ;  /* 0x7ff000002122b812 */ /* 0x000fc800078ec0ff */
[----:B------:R-:W-:-:S04]  /*11c0*/  IADD3 R35, R34, -0x1, RZ ;  /* 0xffffffff22237810 */ /* 0x000fc80007ffe0ff */
[----:B------:R-:W-:Y:S01]  /*11d0*/  ISETP.GT.U32.AND P0, PT, R35, 0x7feffffe, PT ;  /* 0x7feffffe2300780c */ /* 0x000fe20003f04070 */
[----:B------:R-:W-:-:S05]  /*11e0*/  VIADD R35, R43, 0xffffffff ;  /* 0xffffffff2b237836 */ /* 0x000fca0000000000 */
[----:B------:R-:W-:-:S13]  /*11f0*/  ISETP.GT.U32.OR P0, PT, R35, 0x7feffffe, P0 ;  /* 0x7feffffe2300780c */ /* 0x000fda0000704470 */
        /* <DEDUP_REMOVED lines=28> */
.L_x_10600:
        /* <DEDUP_REMOVED lines=16> */
.L_x_10603:
[----:B------:R-:W-:Y:S01]  /*14c0*/  LOP3.LUT R37, R9, 0x80000, RZ, 0xfc, !PT ;  /* 0x0008000009257812 */ /* 0x000fe200078efcff */
[----:B------:R-:W-:Y:S01]  /*14d0*/  IMAD.MOV.U32 R36, RZ, RZ, R8 ;  /* 0x000000ffff247224 */ /* 0x000fe200078e0008 */
[----:B------:R-:W-:Y:S06]  /*14e0*/  BRA `(.L_x_10601) ;  /* 0x0000000000087947 */ /* 0x000fec0003800000 */
.L_x_10602:
[----:B------:R-:W-:Y:S01]  /*14f0*/  LOP3.LUT R37, R13, 0x80000, RZ, 0xfc, !PT ;  /* 0x000800000d257812 */ /* 0x000fe200078efcff */
[----:B------:R-:W-:-:S07]  /*1500*/  IMAD.MOV.U32 R36, RZ, RZ, R12 ;  /* 0x000000ffff247224 */ /* 0x000fce00078e000c */
.L_x_10601:
[----:B------:R-:W-:Y:S05]  /*1510*/  BSYNC B1 ;  /* 0x0000000000017941 */ /* 0x000fea0003800000 */
.L_x_10599:
[----:B------:R-:W-:Y:S02]  /*1520*/  IMAD.MOV.U32 R8, RZ, RZ, R0 ;  /* 0x000000ffff087224 */ /* 0x000fe400078e0000 */
[----:B------:R-:W-:-:S04]  /*1530*/  IMAD.MOV.U32 R9, RZ, RZ, 0x0 ;  /* 0x00000000ff097424 */ /* 0x000fc800078e00ff */
[----:B------:R-:W-:Y:S05]  /*1540*/  RET.REL.NODEC R8 `(_ZN2at6native27unrolled_elementwise_kernelIZZZN37_INTERNAL_cee6930f_7_Loss_cu_5b0651e139_GLOBAL__N__cee6930f_7_Loss_cu_5b0651e140binary_cross_entropy_backward_out_kernelERNS_6TensorERKS4_S7_S7_ENKUlvE_clEvENKUlvE_clEvEUldddE_St5arrayIPcLm4EELi4E23TrivialOffsetCalculatorILi3EjESE_ILi1EjENS0_6memory15LoadWithoutCastENSH_16StoreWithoutCastEEEviT_T0_T2_T3_T4_T5_) ;  /* 0xffffffe808ac7950 */ /* 0x000fea0003c3ffff */
.L_x_10604:
        /* <DEDUP_REMOVED lines=11> */
.L_x_10807:


//--------------------- .text._ZN2at6native29vectorized_elementwise_kernelILi2EZZZN37_INTERNAL_cee6930f_7_Loss_cu_5b0651e139_GLOBAL__N__cee6930f_7_Loss_cu_5b0651e140binary_cross_entropy_backward_out_kernelERNS_6TensorERKS4_S7_S7_ENKUlvE_clEvENKUlvE_clEvEUldddE_St5arrayIPcLm4EEEEviT0_T1_ --------------------------
	.section	.text._ZN2at6native29vectorized_elementwise_kernelILi2EZZZN37_INTERNAL_cee6930f_7_Loss_cu_5b0651e139_GLOBAL__N__cee6930f_7_Loss_cu_5b0651e140binary_cross_entropy_backward_out_kernelERNS_6TensorERKS4_S7_S7_ENKUlvE_clEvENKUlvE_clEvEUldddE_St5arrayIPcLm4EEEEviT0_T1_,"ax",@progbits
	.align	128
        .global         _ZN2at6native29vectorized_elementwise_kernelILi2EZZZN37_INTERNAL_cee6930f_7_Loss_cu_5b0651e139_GLOBAL__N__cee6930f_7_Loss_cu_5b0651e140binary_cross_entropy_backward_out_kernelERNS_6TensorERKS4_S7_S7_ENKUlvE_clEvENKUlvE_clEvEUldddE_St5arrayIPcLm4EEEEviT0_T1_
        .type           _ZN2at6native29vectorized_elementwise_kernelILi2EZZZN37_INTERNAL_cee6930f_7_Loss_cu_5b0651e139_GLOBAL__N__cee6930f_7_Loss_cu_5b0651e140binary_cross_entropy_backward_out_kernelERNS_6TensorERKS4_S7_S7_ENKUlvE_clEvENKUlvE_clEvEUldddE_St5arrayIPcLm4EEEEviT0_T1_,@function
        .size           _ZN2at6native29vectorized_elementwise_kernelILi2EZZZN37_INTERNAL_cee6930f_7_Loss_cu_5b0651e139_GLOBAL__N__cee6930f_7_Loss_cu_5b0651e140binary_cross_entropy_backward_out_kernelERNS_6TensorERKS4_S7_S7_ENKUlvE_clEvENKUlvE_clEvEUldddE_St5arrayIPcLm4EEEEviT0_T1_,(.L_x_10808 - _ZN2at6native29vectorized_elementwise_kernelILi2EZZZN37_INTERNAL_cee6930f_7_Loss_cu_5b0651e139_GLOBAL__N__cee6930f_7_Loss_cu_5b0651e140binary_cross_entropy_backward_out_kernelERNS_6TensorERKS4_S7_S7_ENKUlvE_clEvENKUlvE_clEvEUldddE_St5arrayIPcLm4EEEEviT0_T1_)
        .other          _ZN2at6native29vectorized_elementwise_kernelILi2EZZZN37_INTERNAL_cee6930f_7_Loss_cu_5b0651e139_GLOBAL__N__cee6930f_7_Loss_cu_5b0651e140binary_cross_entropy_backward_out_kernelERNS_6TensorERKS4_S7_S7_ENKUlvE_clEvENKUlvE_clEvEUldddE_St5arrayIPcLm4EEEEviT0_T1_,@"STO_CUDA_ENTRY STV_DEFAULT"
_ZN2at6native29vectorized_elementwise_kernelILi2EZZZN37_INTERNAL_cee6930f_7_Loss_cu_5b0651e139_GLOBAL__N__cee6930f_7_Loss_cu_5b0651e140binary_cross_entropy_backward_out_kernelERNS_6TensorERKS4_S7_S7_ENKUlvE_clEvENKUlvE_clEvEUldddE_St5arrayIPcLm4EEEEviT0_T1_:
.text._ZN2at6native29vectorized_elementwise_kernelILi2EZZZN37_INTERNAL_cee6930f_7_Loss_cu_5b0651e139_GLOBAL__N__cee6930f_7_Loss_cu_5b0651e140binary_cross_entropy_backward_out_kernelERNS_6TensorERKS4_S7_S7_ENKUlvE_clEvENKUlvE_clEvEUldddE_St5arrayIPcLm4EEEEviT0_T1_:
[----:B------:R-:W-:Y:S01]  /*0000*/  LDC R1, c[0x0][0x28] ;  /* 0x00000a00ff017b82 */ /* 0x000fe20000000800 */
[----:B------:R-:W0:Y:S01]  /*0010*/  S2R R62, SR_CTAID.X ;  /* 0x00000000003e7919 */ /* 0x000e220000002500 */
[----:B------:R-:W-:Y:S01]  /*0020*/  ULDC UR4, c[0x0][0x210] ;  /* 0x0000840000047ab9 */ /* 0x000fe20000000800 */
[----:B------:R-:W-:Y:S01]  /*0030*/  ULDC.64 UR8, c[0x0][0x208] ;  /* 0x0000820000087ab9 */ /* 0x000fe20000000a00 */
[----:B0-----:R-:W-:-:S05]  /*0040*/  IMAD.SHL.U32 R62, R62, 0x400, RZ ;  /* 0x000004003e3e7824 */ /* 0x001fca00078e00ff */
[----:B------:R-:W-:-:S04]  /*0050*/  IADD3 R47, -R62, UR4, RZ ;  /* 0x000000043e2f7c10 */ /* 0x000fc8000fffe1ff */
[----:B------:R-:W-:-:S13]  /*0060*/  ISETP.GE.U32.AND P0, PT, R47, 0x400, PT ;  /* 0x000004002f00780c */ /* 0x000fda0003f06070 */
[----:B------:R-:W-:Y:S05]  /*0070*/  @!P0 BRA `(.L_x_10605) ;  /* 0x0000001400188947 */ /* 0x000fea0003800000 */
[----:B------:R-:W0:Y:S01]  /*0080*/  S2R R2, SR_TID.X ;  /* 0x0000000000027919 */ /* 0x000e220000002100 */
[----:B------:R-:W1:Y:S08]  /*0090*/  LDC.64 R4, c[0x0][0x228] ;  /* 0x00008a00ff047b82 */ /* 0x000e700000000a00 */
[----:B------:R-:W2:Y:S01]  /*00a0*/  LDC.64 R12, c[0x0][0x220] ;  /* 0x00008800ff0c7b82 */ /* 0x000ea20000000a00 */
[----:B-1----:R-:W-:-:S04]  /*00b0*/  IMAD.WIDE R4, R62, 0x8, R4 ;  /* 0x000000083e047825 */ /* 0x002fc800078e0204 */
[----:B0-----:R-:W-:-:S03]  /*00c0*/  IMAD.WIDE.U32 R50, R2, 0x10, R4 ;  /* 0x0000001002327825 */ /* 0x001fc600078e0004 */
[----:B------:R-:W0:Y:S02]  /*00d0*/  LDC.64 R4, c[0x0][0x230] ;  /* 0x00008c00ff047b82 */ /* 0x000e240000000a00 */
[----:B------:R-:W3:Y:S01]  /*00e0*/  LDG.E.128 R8, desc[UR8][R50.64] ;  /* 0x0000000832087981 */ /* 0x000ee2000c1e1d00 */
[----:B--2---:R-:W-:Y:S01]  /*00f0*/  IMAD.WIDE R12, R62, 0x8, R12 ;  /* 0x000000083e0c7825 */ /* 0x004fe200078e020c */
[----:B------:R-:W-:Y:S01]  /*0100*/  UMOV UR4, 0x80000000 ;  /* 0x8000000000047882 */ /* 0x000fe20000000000 */
[----:B------:R-:W-:Y:S01]  /*0110*/  UMOV UR5, 0x3d719799 ;  /* 0x3d71979900057882 */ /* 0x000fe20000000000 */
[----:B------:R-:W5:Y:S01]  /*0120*/  LDG.E.128 R44, desc[UR8][R50.64+0x800] ;  /* 0x00080008322c7981 */ /* 0x000f62000c1e1d00 */
[----:B------:R-:W-:-:S03]  /*0130*/  IMAD.WIDE.U32 R48, R2, 0x10, R12 ;  /* 0x0000001002307825 */ /* 0x000fc600078e000c */
[----:B------:R-:W5:Y:S04]  /*0140*/  LDG.E.128 R24, desc[UR8][R50.64+0x1000] ;  /* 0x0010000832187981 */ /* 0x000f68000c1e1d00 */
[----:B------:R-:W2:Y:S01]  /*0150*/  LDG.E.128 R52, desc[UR8][R48.64] ;  /* 0x0000000830347981 */ /* 0x000ea2000c1e1d00 */
[----:B0-----:R-:W-:Y:S01]  /*0160*/  IMAD.WIDE R4, R62, 0x8, R4 ;  /* 0x000000083e047825 */ /* 0x001fe200078e0204 */
[----:B------:R-:W-:Y:S02]  /*0170*/  UMOV UR6, UR5 ;  /* 0x0000000500067c82 */ /* 0x000fe40008000000 */
[----:B------:R0:W5:Y:S01]  /*0180*/  LDG.E.128 R12, desc[UR8][R50.64+0x1800] ;  /* 0x00180008320c7981 */ /* 0x000162000c1e1d00 */
[----:B------:R-:W-:-:S03]  /*0190*/  IMAD.WIDE.U32 R56, R2, 0x10, R4 ;  /* 0x0000001002387825 */ /* 0x000fc600078e0004 */
[----:B------:R-:W5:Y:S04]  /*01a0*/  LDG.E.128 R36, desc[UR8][R48.64+0x800] ;  /* 0x0008000830247981 */ /* 0x000f68000c1e1d00 */
[----:B------:R-:W4:Y:S01]  /*01b0*/  LDG.E.128 R4, desc[UR8][R56.64] ;  /* 0x0000000838047981 */ /* 0x000f22000c1e1d00 */
[----:B0-----:R-:W-:-:S03]  /*01c0*/  IMAD.U32 R50, RZ, RZ, UR6 ;  /* 0x00000006ff327e24 */ /* 0x001fc6000f8e00ff */
[----:B------:R-:W5:Y:S04]  /*01d0*/  LDG.E.128 R32, desc[UR8][R48.64+0x1000] ;  /* 0x0010000830207981 */ /* 0x000f68000c1e1d00 */
[----:B------:R0:W5:Y:S04]  /*01e0*/  LDG.E.128 R20, desc[UR8][R48.64+0x1800] ;  /* 0x0018000830147981 */ /* 0x000168000c1e1d00 */
[----:B------:R-:W5:Y:S04]  /*01f0*/  LDG.E.128 R40, desc[UR8][R56.64+0x800] ;  /* 0x0008000838287981 */ /* 0x000f68000c1e1d00 */
[----:B------:R-:W5:Y:S04]  /*0200*/  LDG.E.128 R28, desc[UR8][R56.64+0x1000] ;  /* 0x00100008381c7981 */ /* 0x000f68000c1e1d00 */
[----:B------:R1:W5:Y:S01]  /*0210*/  LDG.E.128 R16, desc[UR8][R56.64+0x1800] ;  /* 0x0018000838107981 */ /* 0x000362000c1e1d00 */
[----:B------:R-:W-:Y:S01]  /*0220*/  BSSY B1, `(.L_x_10606) ;  /* 0x0000031000017945 */ /* 0x000fe20003800000 */
[----:B---3--:R-:W-:-:S08]  /*0230*/  DADD R58, -R10, 1 ;  /* 0x3ff000000a3a7429 */ /* 0x008fd00000000100 */
[----:B------:R-:W-:-:S08]  /*0240*/  DMUL R58, R10, R58 ;  /* 0x0000003a0a3a7228 */ /* 0x000fd00000000000 */
[----:B------:R-:W-:Y:S02]  /*0250*/  DSETP.MAX.AND P0, P1, R58, UR4, PT ;  /* 0x000000043a007e2a */ /* 0x000fe4000b90f000 */
[----:B------:R-:W-:-:S05]  /*0260*/  IMAD.MOV.U32 R0, RZ, RZ, R59 ;  /* 0x000000ffff007224 */ /* 0x000fca00078e003b */
[----:B------:R-:W-:-:S07]  /*0270*/  FSEL R3, R0, UR6, P0 ;  /* 0x0000000600037c08 */ /* 0x000fce0008000000 */
[----:B------:R-:W-:-:S05]  /*0280*/  @P1 LOP3.LUT R3, R50, 0x80000, RZ, 0xfc, !PT ;  /* 0x0008000032031812 */ /* 0x000fca00078efcff */
[----:B0-----:R-:W-:-:S04]  /*0290*/  IMAD.MOV.U32 R49, RZ, RZ, R3 ;  /* 0x000000ffff317224 */ /* 0x001fc800078e0003 */
[----:B------:R-:W1:Y:S01]  /*02a0*/  MUFU.RCP64H R51, R49 ;  /* 0x0000003100337308 */ /* 0x000e620000001800 */
[----:B------:R-:W-:Y:S01]  /*02b0*/  UMOV UR6, UR4 ;  /* 0x0000000400067c82 */ /* 0x000fe20008000000 */
[----:B------:R-:W-:Y:S01]  /*02c0*/  HFMA2.MMA R50, -RZ, RZ, 0, 5.9604644775390625e-08 ;  /* 0x00000001ff327435 */ /* 0x000fe200000001ff */
[----:B------:R-:W-:-:S07]  /*02d0*/  SEL R48, R58, UR6, P0 ;  /* 0x000000063a307c07 */ /* 0x000fce0008000000 */
[----:B-1----:R-:W-:-:S08]  /*02e0*/  DFMA R56, -R48, R50, 1 ;  /* 0x3ff000003038742b */ /* 0x002fd00000000132 */
[----:B------:R-:W-:-:S08]  /*02f0*/  DFMA R56, R56, R56, R56 ;  /* 0x000000383838722b */ /* 0x000fd00000000038 */
[----:B------:R-:W-:Y:S02]  /*0300*/  DFMA R56, R50, R56, R50 ;  /* 0x000000383238722b */ /* 0x000fe40000000032 */
[----:B----4-:R-:W-:Y:S01]  /*0310*/  DADD R6, R10, -R6 ;  /* 0x000000000a067229 */ /* 0x010fe20000000806 */
[----:B------:R-:W0:Y:S05]  /*0320*/  LDC.64 R10, c[0x0][0x218] ;  /* 0x00008600ff0a7b82 */ /* 0x000e2a0000000a00 */
[----:B------:R-:W-:Y:S02]  /*0330*/  DFMA R50, -R48, R56, 1 ;  /* 0x3ff000003032742b */ /* 0x000fe40000000138 */
[----:B--2---:R-:W-:-:S06]  /*0340*/  DMUL R54, R54, R6 ;  /* 0x0000000636367228 */ /* 0x004fcc0000000000 */
[----:B------:R-:W-:Y:S02]  /*0350*/  DFMA R56, R56, R50, R56 ;  /* 0x000000323838722b */ /* 0x000fe40000000038 */
[----:B------:R-:W-:-:S06]  /*0360*/  DADD R50, -R8, 1 ;  /* 0x3ff0000008327429 */ /* 0x000fcc0000000100 */
[----:B------:R-:W-:Y:S02]  /*0370*/  DMUL R6, R54, R56 ;  /* 0x0000003836067228 */ /* 0x000fe40000000000 */
[----:B------:R-:W-:-:S06]  /*0380*/  DMUL R50, R8, R50 ;  /* 0x0000003208327228 */ /* 0x000fcc0000000000 */
[----:B------:R-:W-:Y:S02]  /*0390*/  DFMA R58, -R48, R6, R54 ;  /* 0x00000006303a722b */ /* 0x000fe40000000136 */
[----:B------:R-:W-:Y:S02]  /*03a0*/  DSETP.MAX.AND P2, P0, R50, UR4, PT ;  /* 0x0000000432007e2a */ /* 0x000fe4000b84f000 */
[----:B------:R-:W-:-:S04]  /*03b0*/  IMAD.MOV.U32 R0, RZ, RZ, R51 ;  /* 0x000000ffff007224 */ /* 0x000fc800078e0033 */
[----:B------:R-:W-:Y:S01]  /*03c0*/  DFMA R6, R56, R58, R6 ;  /* 0x0000003a3806722b */ /* 0x000fe20000000006 */
[----:B------:R-:W-:Y:S01]  /*03d0*/  UMOV UR6, UR5 ;  /* 0x0000000500067c82 */ /* 0x000fe20008000000 */
[----:B------:R-:W-:Y:S01]  /*03e0*/  DADD R4, R8, -R4 ;  /* 0x0000000008047229 */ /* 0x000fe20000000804 */
[----:B------:R-:W-:Y:S01]  /*03f0*/  IMAD.U32 R3, RZ, RZ, UR6 ;  /* 0x00000006ff037e24 */ /* 0x000fe2000f8e00ff */
[----:B------:R-:W-:-:S06]  /*0400*/  FSEL R9, R0, UR6, P2 ;  /* 0x0000000600097c08 */ /* 0x000fcc0009000000 */
[----:B------:R-:W-:Y:S01]  /*0410*/  FFMA R0, RZ, R49, R7 ;  /* 0x00000031ff007223 */ /* 0x000fe20000000007 */
[----:B------:R-:W-:Y:S02]  /*0420*/  @P0 LOP3.LUT R9, R3, 0x80000, RZ, 0xfc, !PT ;  /* 0x0008000003090812 */ /* 0x000fe400078efcff */
[----:B------:R-:W-:Y:S02]  /*0430*/  FSETP.GEU.AND P1, PT, |R55|, 6.5827683646048100446e-37, PT ;  /* 0x036000003700780b */ /* 0x000fe40003f2e200 */
[----:B------:R-:W-:Y:S01]  /*0440*/  FSETP.GT.AND P0, PT, |R0|, 1.469367938527859385e-39, PT ;  /* 0x001000000000780b */ /* 0x000fe20003f04200 */
[----:B0-----:R-:W-:Y:S01]  /*0450*/  IMAD.WIDE.U32 R62, R62, 0x8, R10 ;  /* 0x000000083e3e7825 */ /* 0x001fe200078e000a */
[----:B------:R-:W-:Y:S01]  /*0460*/  SEL R10, R50, UR4, P2 ;  /* 0x00000004320a7c07 */ /* 0x000fe20009000000 */
[----:B------:R-:W-:Y:S02]  /*0470*/  DMUL R52, R52, R4 ;  /* 0x0000000434347228 */ /* 0x000fe40000000000 */
[----:B------:R-:W-:-:S02]  /*0480*/  IMAD.MOV.U32 R11, RZ, RZ, R9 ;  /* 0x000000ffff0b7224 */ /* 0x000fc400078e0009 */
[----:B------:R-:W-:-:S06]  /*0490*/  IMAD.WIDE R2, R2, 0x10, R62 ;  /* 0x0000001002027825 */ /* 0x000fcc00078e023e */
[----:B------:R-:W-:Y:S05]  /*04a0*/  @P0 BRA P1, `(.L_x_10607) ;  /* 0x0000000000200947 */ /* 0x000fea0000800000 */
[----:B------:R-:W-:Y:S01]  /*04b0*/  IMAD.MOV.U32 R9, RZ, RZ, R54 ;  /* 0x000000ffff097224 */ /* 0x000fe200078e0036 */
[----:B------:R-:W-:Y:S01]  /*04c0*/  MOV R8, R55 ;  /* 0x0000003700087202 */ /* 0x000fe20000000f00 */
[----:B------:R-:W-:Y:S01]  /*04d0*/  IMAD.MOV.U32 R5, RZ, RZ, R48 ;  /* 0x000000ffff057224 */ /* 0x000fe200078e0030 */
[----:B------:R-:W-:Y:S01]  /*04e0*/  MOV R0, 0x510 ;  /* 0x0000051000007802 */ /* 0x000fe20000000f00 */
[----:B------:R-:W-:-:S07]  /*04f0*/  IMAD.MOV.U32 R4, RZ, RZ, R49 ;  /* 0x000000ffff047224 */ /* 0x000fce00078e0031 */
[----:B-----5:R-:W-:Y:S05]  /*0500*/  CALL.REL.NOINC `($__internal_17_$__cuda_sm20_div_rn_f64_full) ;  /* 0x0000002c00c07944 */ /* 0x020fea0003c00000 */
[----:B------:R-:W-:Y:S02]  /*0510*/  IMAD.MOV.U32 R6, RZ, RZ, R4 ;  /* 0x000000ffff067224 */ /* 0x000fe400078e0004 */
[----:B------:R-:W-:-:S07]  /*0520*/  IMAD.MOV.U32 R7, RZ, RZ, R5 ;  /* 0x000000ffff077224 */ /* 0x000fce00078e0005 */
.L_x_10607:
[----:B------:R-:W-:Y:S05]  /*0530*/  BSYNC B1 ;  /* 0x0000000000017941 */ /* 0x000fea0003800000 */
.L_x_10606:
[----:B------:R-:W0:Y:S01]  /*0540*/  MUFU.RCP64H R5, R11 ;  /* 0x0000000b00057308 */ /* 0x000e220000001800 */
[----:B------:R-:W-:Y:S01]  /*0550*/  MOV R4, 0x1 ;  /* 0x0000000100047802 */ /* 0x000fe20000000f00 */
[C---:B-----5:R-:W-:Y:S01]  /*0560*/  DADD R50, -R46.reuse, 1 ;  /* 0x3ff000002e327429 */ /* 0x060fe20000000100 */
[----:B------:R-:W-:Y:S01]  /*0570*/  UMOV UR4, 0x80000000 ;  /* 0x8000000000047882 */ /* 0x000fe20000000000 */
[----:B------:R-:W-:Y:S01]  /*0580*/  UMOV UR5, 0x3d719799 ;  /* 0x3d71979900057882 */ /* 0x000fe20000000000 */
[----:B------:R-:W-:Y:S01]  /*0590*/  FSETP.GEU.AND P1, PT, |R53|, 6.5827683646048100446e-37, PT ;  /* 0x036000003500780b */ /* 0x000fe20003f2e200 */
[C---:B------:R-:W-:Y:S01]  /*05a0*/  DADD R42, R46.reuse, -R42 ;  /* 0x000000002e2a7229 */ /* 0x040fe2000000082a */
[----:B------:R-:W-:Y:S01]  /*05b0*/  UMOV UR6, UR5 ;  /* 0x0000000500067c82 */ /* 0x000fe20008000000 */
[----:B------:R-:W-:Y:S02]  /*05c0*/  BSSY B1, `(.L_x_10608) ;  /* 0x000001a000017945 */ /* 0x000fe40003800000 */
[----:B------:R-:W-:-:S04]  /*05d0*/  DMUL R50, R46, R50 ;  /* 0x000000322e327228 */ /* 0x000fc80000000000 */
[----:B------:R-:W-:Y:S02]  /*05e0*/  DMUL R38, R38, R42 ;  /* 0x0000002a26267228 */ /* 0x000fe40000000000 */
[----:B0-----:R-:W-:Y:S02]  /*05f0*/  DFMA R8, -R10, R4, 1 ;  /* 0x3ff000000a08742b */ /* 0x001fe40000000104 */
[----:B------:R-:W-:Y:S02]  /*0600*/  DSETP.MAX.AND P2, P3, R50, UR4, PT ;  /* 0x0000000432007e2a */ /* 0x000fe4000bb4f000 */
[----:B------:R-:W-:-:S04]  /*0610*/  IMAD.MOV.U32 R0, RZ, RZ, R51 ;  /* 0x000000ffff007224 */ /* 0x000fc800078e0033 */
[----:B------:R-:W-:Y:S01]  /*0620*/  DFMA R8, R8, R8, R8 ;  /* 0x000000080808722b */ /* 0x000fe20000000008 */
[----:B------:R-:W-:Y:S02]  /*0630*/  FSEL R43, R0, UR6, P2 ;  /* 0x00000006002b7c08 */ /* 0x000fe40009000000 */
[----:B------:R-:W-:-:S05]  /*0640*/  SEL R42, R50, UR4, P2 ;  /* 0x00000004322a7c07 */ /* 0x000fca0009000000 */
[----:B------:R-:W-:-:S08]  /*0650*/  DFMA R8, R4, R8, R4 ;  /* 0x000000080408722b */ /* 0x000fd00000000004 */
[----:B------:R-:W-:-:S08]  /*0660*/  DFMA R4, -R10, R8, 1 ;  /* 0x3ff000000a04742b */ /* 0x000fd00000000108 */
[----:B------:R-:W-:-:S08]  /*0670*/  DFMA R4, R8, R4, R8 ;  /* 0x000000040804722b */ /* 0x000fd00000000008 */
[----:B------:R-:W-:-:S08]  /*0680*/  DMUL R8, R52, R4 ;  /* 0x0000000434087228 */ /* 0x000fd00000000000 */
[----:B------:R-:W-:-:S08]  /*0690*/  DFMA R48, -R10, R8, R52 ;  /* 0x000000080a30722b */ /* 0x000fd00000000134 */
[----:B------:R-:W-:Y:S01]  /*06a0*/  DFMA R4, R4, R48, R8 ;  /* 0x000000300404722b */ /* 0x000fe20000000008 */
[----:B------:R-:W-:-:S05]  /*06b0*/  IMAD.U32 R9, RZ, RZ, UR6 ;  /* 0x00000006ff097e24 */ /* 0x000fca000f8e00ff */
[----:B------:R-:W-:-:S04]  /*06c0*/  @P3 LOP3.LUT R43, R9, 0x80000, RZ, 0xfc, !PT ;  /* 0x00080000092b3812 */ /* 0x000fc800078efcff */
        /* <DEDUP_REMOVED lines=8> */
[----:B------:R-:W-:Y:S05]  /*0750*/  CALL.REL.NOINC `($__internal_17_$__cuda_sm20_div_rn_f64_full) ;  /* 0x0000002c002c7944 */ /* 0x000fea0003c00000 */
.L_x_10609:
[----:B------:R-:W-:Y:S05]  /*0760*/  BSYNC B1 ;  /* 0x0000000000017941 */ /* 0x000fea0003800000 */
.L_x_10608:
[----:B------:R-:W0:Y:S01]  /*0770*/  MUFU.RCP64H R9, R43 ;  /* 0x0000002b00097308 */ /* 0x000e220000001800 */
[----:B------:R-:W-:Y:S01]  /*0780*/  IMAD.MOV.U32 R8, RZ, RZ, 0x1 ;  /* 0x00000001ff087424 */ /* 0x000fe200078e00ff */
[C---:B------:R-:W-:Y:S01]  /*0790*/  DADD R48, -R44.reuse, 1 ;  /* 0x3ff000002c307429 */ /* 0x040fe20000000100 */
[----:B------:R-:W-:Y:S01]  /*07a0*/  UMOV UR4, 0x80000000 ;  /* 0x8000000000047882 */ /* 0x000fe20000000000 */
[----:B------:R-:W-:Y:S01]  /*07b0*/  UMOV UR5, 0x3d719799 ;  /* 0x3d71979900057882 */ /* 0x000fe20000000000 */
[C---:B------:R-:W-:Y:S01]  /*07c0*/  DADD R40, R44.reuse, -R40 ;  /* 0x000000002c287229 */ /* 0x040fe20000000828 */
[----:B------:R-:W-:Y:S01]  /*07d0*/  FSETP.GEU.AND P1, PT, |R39|, 6.5827683646048100446e-37, PT ;  /* 0x036000002700780b */ /* 0x000fe20003f2e200 */
[----:B------:R-:W-:Y:S01]  /*07e0*/  UMOV UR6, UR5 ;  /* 0x0000000500067c82 */ /* 0x000fe20008000000 */
[----:B------:R1:W-:Y:S01]  /*07f0*/  STG.E.128 desc[UR8][R2.64], R4 ;  /* 0x0000000402007986 */ /* 0x0003e2000c101d08 */
[----:B------:R-:W-:Y:S01]  /*0800*/  BSSY B1, `(.L_x_10610) ;  /* 0x000001d000017945 */ /* 0x000fe20003800000 */
[----:B------:R-:W-:-:S03]  /*0810*/  DMUL R48, R44, R48 ;  /* 0x000000302c307228 */ /* 0x000fc60000000000 */
[----:B------:R-:W-:Y:S01]  /*0820*/  DMUL R36, R36, R40 ;  /* 0x0000002824247228 */ /* 0x000fe20000000000 */
[----:B------:R-:W-:Y:S01]  /*0830*/  IMAD.U32 R40, RZ, RZ, UR6 ;  /* 0x00000006ff287e24 */ /* 0x000fe2000f8e00ff */
[----:B0-----:R-:W-:-:S03]  /*0840*/  DFMA R10, R8, -R42, 1 ;  /* 0x3ff00000080a742b */ /* 0x001fc6000000082a */
[----:B------:R-:W-:-:S05]  /*0850*/  DSETP.MAX.AND P2, P3, R48, UR4, PT ;  /* 0x0000000430007e2a */ /* 0x000fca000bb4f000 */
[----:B------:R-:W-:Y:S01]  /*0860*/  DFMA R10, R10, R10, R10 ;  /* 0x0000000a0a0a722b */ /* 0x000fe2000000000a */
[----:B-1----:R-:W-:-:S07]  /*0870*/  SEL R6, R48, UR4, P2 ;  /* 0x0000000430067c07 */ /* 0x002fce0009000000 */
[----:B------:R-:W-:-:S08]  /*0880*/  DFMA R10, R8, R10, R8 ;  /* 0x0000000a080a722b */ /* 0x000fd00000000008 */
[----:B------:R-:W-:-:S08]  /*0890*/  DFMA R8, R10, -R42, 1 ;  /* 0x3ff000000a08742b */ /* 0x000fd0000000082a */
[----:B------:R-:W-:-:S08]  /*08a0*/  DFMA R8, R10, R8, R10 ;  /* 0x000000080a08722b */ /* 0x000fd0000000000a */
[----:B------:R-:W-:-:S08]  /*08b0*/  DMUL R10, R8, R38 ;  /* 0x00000026080a7228 */ /* 0x000fd00000000000 */
[----:B------:R-:W-:-:S08]  /*08c0*/  DFMA R46, R10, -R42, R38 ;  /* 0x8000002a0a2e722b */ /* 0x000fd00000000026 */
[----:B------:R-:W-:Y:S01]  /*08d0*/  DFMA R10, R8, R46, R10 ;  /* 0x0000002e080a722b */ /* 0x000fe2000000000a */
[----:B------:R-:W-:-:S05]  /*08e0*/  IMAD.MOV.U32 R8, RZ, RZ, R49 ;  /* 0x000000ffff087224 */ /* 0x000fca00078e0031 */
[----:B------:R-:W-:Y:S02]  /*08f0*/  FSEL R9, R8, UR6, P2 ;  /* 0x0000000608097c08 */ /* 0x000fe40009000000 */
[----:B------:R-:W-:Y:S02]  /*0900*/  @P3 LOP3.LUT R9, R40, 0x80000, RZ, 0xfc, !PT ;  /* 0x0008000028093812 */ /* 0x000fe400078efcff */
[----:B------:R-:W-:Y:S02]  /*0910*/  FFMA R0, RZ, R43, R11 ;  /* 0x0000002bff007223 */ /* 0x000fe4000000000b */
[----:B------:R-:W-:-:S03]  /*0920*/  MOV R7, R9 ;  /* 0x0000000900077202 */ /* 0x000fc60000000f00 */
[----:B------:R-:W-:-:S13]  /*0930*/  FSETP.GT.AND P0, PT, |R0|, 1.469367938527859385e-39, PT ;  /* 0x001000000000780b */ /* 0x000fda0003f04200 */
[----:B------:R-:W-:Y:S05]  /*0940*/  @P0 BRA P1, `(.L_x_10611) ;  /* 0x0000000000200947 */ /* 0x000fea0000800000 */
[----:B------:R-:W-:Y:S01]  /*0950*/  IMAD.MOV.U32 R9, RZ, RZ, R38 ;  /* 0x000000ffff097224 */ /* 0x000fe200078e0026 */
[----:B------:R-:W-:Y:S01]  /*0960*/  MOV R0, 0x9b0 ;  /* 0x000009b000007802 */ /* 0x000fe20000000f00 */
[----:B------:R-:W-:Y:S02]  /*0970*/  IMAD.MOV.U32 R8, RZ, RZ, R39 ;  /* 0x000000ffff087224 */ /* 0x000fe400078e0027 */
[----:B------:R-:W-:Y:S02]  /*0980*/  IMAD.MOV.U32 R5, RZ, RZ, R42 ;  /* 0x000000ffff057224 */ /* 0x000fe400078e002a */
[----:B------:R-:W-:-:S07]  /*0990*/  IMAD.MOV.U32 R4, RZ, RZ, R43 ;  /* 0x000000ffff047224 */ /* 0x000fce00078e002b */
[----:B------:R-:W-:Y:S05]  /*09a0*/  CALL.REL.NOINC `($__internal_17_$__cuda_sm20_div_rn_f64_full) ;  /* 0x0000002800987944 */ /* 0x000fea0003c00000 */
[----:B------:R-:W-:Y:S01]  /*09b0*/  MOV R10, R4 ;  /* 0x00000004000a7202 */ /* 0x000fe20000000f00 */
[----:B------:R-:W-:-:S07]  /*09c0*/  IMAD.MOV.U32 R11, RZ, RZ, R5 ;  /* 0x000000ffff0b7224 */ /* 0x000fce00078e0005 */
.L_x_10611:
[----:B------:R-:W-:Y:S05]  /*09d0*/  BSYNC B1 ;  /* 0x0000000000017941 */ /* 0x000fea0003800000 */
.L_x_10610:
[----:B------:R-:W0:Y:S01]  /*09e0*/  MUFU.RCP64H R5, R7 ;  /* 0x0000000700057308 */ /* 0x000e220000001800 */
[----:B------:R-:W-:Y:S01]  /*09f0*/  IMAD.MOV.U32 R4, RZ, RZ, 0x1 ;  /* 0x00000001ff047424 */ /* 0x000fe200078e00ff */
[C---:B------:R-:W-:Y:S01]  /*0a00*/  DADD R40, -R26.reuse, 1 ;  /* 0x3ff000001a287429 */ /* 0x040fe20000000100 */
        /* <DEDUP_REMOVED lines=8> */
[----:B0-----:R-:W-:Y:S02]  /*0a90*/  DFMA R8, R4, -R6, 1 ;  /* 0x3ff000000408742b */ /* 0x001fe40000000806 */
[----:B------:R-:W-:Y:S02]  /*0aa0*/  DSETP.MAX.AND P2, P3, R40, UR4, PT ;  /* 0x0000000428007e2a */ /* 0x000fe4000bb4f000 */
[----:B------:R-:W-:-:S04]  /*0ab0*/  IMAD.MOV.U32 R0, RZ, RZ, R41 ;  /* 0x000000ffff007224 */ /* 0x000fc800078e0029 */
[----:B------:R-:W-:Y:S01]  /*0ac0*/  DFMA R8, R8, R8, R8 ;  /* 0x000000080808722b */ /* 0x000fe20000000008 */
[----:B------:R-:W-:Y:S02]  /*0ad0*/  FSEL R27, R0, UR6, P2 ;  /* 0x00000006001b7c08 */ /* 0x000fe40009000000 */
[----:B------:R-:W-:-:S05]  /*0ae0*/  SEL R26, R40, UR4, P2 ;  /* 0x00000004281a7c07 */ /* 0x000fca0009000000 */
[----:B------:R-:W-:-:S08]  /*0af0*/  DFMA R8, R4, R8, R4 ;  /* 0x000000080408722b */ /* 0x000fd00000000004 */
[----:B------:R-:W-:-:S08]  /*0b00*/  DFMA R4, R8, -R6, 1 ;  /* 0x3ff000000804742b */ /* 0x000fd00000000806 */
[----:B------:R-:W-:-:S08]  /*0b10*/  DFMA R4, R8, R4, R8 ;  /* 0x000000040804722b */ /* 0x000fd00000000008 */
[----:B------:R-:W-:-:S08]  /*0b20*/  DMUL R8, R4, R36 ;  /* 0x0000002404087228 */ /* 0x000fd00000000000 */
[----:B------:R-:W-:-:S08]  /*0b30*/  DFMA R38, R8, -R6, R36 ;  /* 0x800000060826722b */ /* 0x000fd00000000024 */
[----:B------:R-:W-:Y:S01]  /*0b40*/  DFMA R8, R4, R38, R8 ;  /* 0x000000260408722b */ /* 0x000fe20000000008 */
[----:B------:R-:W-:-:S05]  /*0b50*/  IMAD.U32 R5, RZ, RZ, UR6 ;  /* 0x00000006ff057e24 */ /* 0x000fca000f8e00ff */
[----:B------:R-:W-:-:S04]  /*0b60*/  @P3 LOP3.LUT R27, R5, 0x80000, RZ, 0xfc, !PT ;  /* 0x00080000051b3812 */ /* 0x000fc800078efcff */
        /* <DEDUP_REMOVED lines=8> */
[----:B------:R-:W-:Y:S05]  /*0bf0*/  CALL.REL.NOINC `($__internal_17_$__cuda_sm20_div_rn_f64_full) ;  /* 0x0000002800047944 */ /* 0x000fea0003c00000 */
[----:B------:R-:W-:Y:S01]  /*0c00*/  IMAD.MOV.U32 R8, RZ, RZ, R4 ;  /* 0x000000ffff087224 */ /* 0x000fe200078e0004 */
[----:B------:R-:W-:-:S07]  /*0c10*/  MOV R9, R5 ;  /* 0x0000000500097202 */ /* 0x000fce0000000f00 */
.L_x_10613:
[----:B------:R-:W-:Y:S05]  /*0c20*/  BSYNC B1 ;  /* 0x0000000000017941 */ /* 0x000fea0003800000 */
.L_x_10612:
[----:B------:R-:W0:Y:S01]  /*0c30*/  MUFU.RCP64H R5, R27 ;  /* 0x0000001b00057308 */ /* 0x000e220000001800 */
[----:B------:R-:W-:Y:S01]  /*0c40*/  IMAD.MOV.U32 R4, RZ, RZ, 0x1 ;  /* 0x00000001ff047424 */ /* 0x000fe200078e00ff */
[C---:B------:R-:W-:Y:S01]  /*0c50*/  DADD R36, -R24.reuse, 1 ;  /* 0x3ff0000018247429 */ /* 0x040fe20000000100 */
[----:B------:R-:W-:Y:S01]  /*0c60*/  UMOV UR4, 0x80000000 ;  /* 0x8000000000047882 */ /* 0x000fe20000000000 */
[----:B------:R-:W-:Y:S01]  /*0c70*/  UMOV UR5, 0x3d719799 ;  /* 0x3d71979900057882 */ /* 0x000fe20000000000 */
[----:B------:R-:W-:Y:S01]  /*0c80*/  FSETP.GEU.AND P1, PT, |R35|, 6.5827683646048100446e-37, PT ;  /* 0x036000002300780b */ /* 0x000fe20003f2e200 */
[----:B------:R-:W-:Y:S01]  /*0c90*/  UMOV UR6, UR5 ;  /* 0x0000000500067c82 */ /* 0x000fe20008000000 */
[C---:B------:R-:W-:Y:S01]  /*0ca0*/  DADD R28, R24.reuse, -R28 ;  /* 0x00000000181c7229 */ /* 0x040fe2000000081c */
[----:B------:R1:W-:Y:S01]  /*0cb0*/  STG.E.128 desc[UR8][R2.64+0x800], R8 ;  /* 0x0008000802007986 */ /* 0x0003e2000c101d08 */
[----:B------:R-:W-:Y:S01]  /*0cc0*/  BSSY B1, `(.L_x_10614) ;  /* 0x000001d000017945 */ /* 0x000fe20003800000 */
[----:B------:R-:W-:Y:S01]  /*0cd0*/  DMUL R36, R24, R36 ;  /* 0x0000002418247228 */ /* 0x000fe20000000000 */
[----:B------:R-:W-:-:S04]  /*0ce0*/  IMAD.U32 R24, RZ, RZ, UR6 ;  /* 0x00000006ff187e24 */ /* 0x000fc8000f8e00ff */
[----:B------:R-:W-:Y:S02]  /*0cf0*/  DMUL R32, R32, R28 ;  /* 0x0000001c20207228 */ /* 0x000fe40000000000 */
[----:B0-----:R-:W-:Y:S02]  /*0d00*/  DFMA R6, R4, -R26, 1 ;  /* 0x3ff000000406742b */ /* 0x001fe4000000081a */
[----:B------:R-:W-:-:S06]  /*0d10*/  DSETP.MAX.AND P2, P3, R36, UR4, PT ;  /* 0x0000000424007e2a */ /* 0x000fcc000bb4f000 */
        /* <DEDUP_REMOVED lines=11> */
[----:B------:R-:W-:-:S03]  /*0dd0*/  FFMA R0, RZ, R27, R7 ;  /* 0x0000001bff007223 */ /* 0x000fc60000000007 */
[----:B------:R-:W-:Y:S02]  /*0de0*/  IMAD.MOV.U32 R11, RZ, RZ, R5 ;  /* 0x000000ffff0b7224 */ /* 0x000fe400078e0005 */
        /* <DEDUP_REMOVED lines=10> */
.L_x_10615:
[----:B------:R-:W-:Y:S05]  /*0e90*/  BSYNC B1 ;  /* 0x0000000000017941 */ /* 0x000fea0003800000 */
.L_x_10614:
        /* <DEDUP_REMOVED lines=34> */
.L_x_10617:
[----:B------:R-:W-:Y:S05]  /*10c0*/  BSYNC B1 ;  /* 0x0000000000017941 */ /* 0x000fea0003800000 */
.L_x_10616:
        /* <DEDUP_REMOVED lines=11> */
[----:B------:R-:W-:-:S04]  /*1180*/  MOV R12, UR6 ;  /* 0x00000006000c7c02 */ /* 0x000fc80008000f00 */
        /* <DEDUP_REMOVED lines=24> */
[----:B------:R-:W-:Y:S02]  /*1310*/  IMAD.MOV.U32 R10, RZ, RZ, R4 ;  /* 0x000000ffff0a7224 */ /* 0x000fe400078e0004 */
[----:B------:R-:W-:-:S07]  /*1320*/  IMAD.MOV.U32 R11, RZ, RZ, R5 ;  /* 0x000000ffff0b7224 */ /* 0x000fce00078e0005 */
.L_x_10619:
[----:B------:R-:W-:Y:S05]  /*1330*/  BSYNC B1 ;  /* 0x0000000000017941 */ /* 0x000fea0003800000 */
.L_x_10618:
[----:B------:R-:W0:Y:S01]  /*1340*/  MUFU.RCP64H R5, R7 ;  /* 0x0000000700057308 */ /* 0x000e220000001800 */
[----:B------:R-:W-:Y:S01]  /*1350*/  IMAD.MOV.U32 R4, RZ, RZ, 0x1 ;  /* 0x00000001ff047424 */ /* 0x000fe200078e00ff */
[----:B------:R-:W-:Y:S01]  /*1360*/  FSETP.GEU.AND P1, PT, |R21|, 6.5827683646048100446e-37, PT ;  /* 0x036000001500780b */ /* 0x000fe20003f2e200 */
[----:B------:R-:W-:Y:S04]  /*1370*/  BSSY B1, `(.L_x_10620) ;  /* 0x0000014000017945 */ /* 0x000fe80003800000 */
[----:B0-----:R-:W-:-:S08]  /*1380*/  DFMA R8, R4, -R6, 1 ;  /* 0x3ff000000408742b */ /* 0x001fd00000000806 */
[----:B------:R-:W-:-:S08]  /*1390*/  DFMA R8, R8, R8, R8 ;  /* 0x000000080808722b */ /* 0x000fd00000000008 */
[----:B------:R-:W-:-:S08]  /*13a0*/  DFMA R8, R4, R8, R4 ;  /* 0x000000080408722b */ /* 0x000fd00000000004 */
[----:B------:R-:W-:-:S08]  /*13b0*/  DFMA R4, R8, -R6, 1 ;  /* 0x3ff000000804742b */ /* 0x000fd00000000806 */
[----:B------:R-:W-:-:S08]  /*13c0*/  DFMA R4, R8, R4, R8 ;  /* 0x000000040804722b */ /* 0x000fd00000000008 */
[----:B------:R-:W-:-:S08]  /*13d0*/  DMUL R8, R4, R20 ;  /* 0x0000001404087228 */ /* 0x000fd00000000000 */
[----:B------:R-:W-:-:S08]  /*13e0*/  DFMA R12, R8, -R6, R20 ;  /* 0x80000006080c722b */ /* 0x000fd00000000014 */
        /* <DEDUP_REMOVED lines=12> */
.L_x_10621:
[----:B------:R-:W-:Y:S05]  /*14b0*/  BSYNC B1 ;  /* 0x0000000000017941 */ /* 0x000fea0003800000 */
.L_x_10620:
[----:B------:R-:W-:Y:S01]  /*14c0*/  STG.E.128 desc[UR8][R2.64+0x1800], R8 ;  /* 0x0018000802007986 */ /* 0x000fe2000c101d08 */
[----:B------:R-:W-:Y:S05]  /*14d0*/  EXIT ;  /* 0x000000000000794d */ /* 0x000fea0003800000 */
.L_x_10605:
[----:B------:R-:W0:Y:S01]  /*14e0*/  S2R R46, SR_TID.X ;  /* 0x00000000002e7919 */ /* 0x000e220000002100 */
[----:B------:R-:W-:Y:S02]  /*14f0*/  CS2R R44, SRZ ;  /* 0x00000000002c7805 */ /* 0x000fe4000001ff00 */
[----:B------:R-:W-:Y:S02]  /*1500*/  CS2R R6, SRZ ;  /* 0x0000000000067805 */ /* 0x000fe4000001ff00 */
[----:B0-----:R-:W-:Y:S02]  /*1510*/  ISETP.GE.AND P1, PT, R46, R47, PT ;  /* 0x0000002f2e00720c */ /* 0x001fe40003f26270 */
[----:B------:R-:W-:-:S11]  /*1520*/  MOV R31, R46 ;  /* 0x0000002e001f7202 */ /* 0x000fd60000000f00 */
[----:B------:R-:W-:Y:S02]  /*1530*/  @!P1 IMAD.IADD R57, R62, 0x1, R31 ;  /* 0x000000013e399824 */ /* 0x000fe400078e021f */
[----:B------:R-:W-:-:S05]  /*1540*/  @!P1 VIADD R31, R31, 0x80 ;  /* 0x000000801f1f9836 */ /* 0x000fca0000000000 */
[----:B------:R-:W-:-:S13]  /*1550*/  ISETP.GE.AND P5, PT, R31, R47, PT ;  /* 0x0000002f1f00720c */ /* 0x000fda0003fa6270 */
[----:B------:R-:W-:Y:S01]  /*1560*/  @!P5 IMAD.IADD R19, R62, 0x1, R31 ;  /* 0x000000013e13d824 */ /* 0x000fe200078e021f */
[----:B------:R-:W0:Y:S01]  /*1570*/  @!P5 LDC.64 R2, c[0x0][0x220] ;  /* 0x00008800ff02db82 */ /* 0x000e220000000a00 */
[----:B------:R-:W-:-:S05]  /*1580*/  @!P5 VIADD R31, R31, 0x80 ;  /* 0x000000801f1fd836 */ /* 0x000fca0000000000 */
[C---:B------:R-:W-:Y:S02]  /*1590*/  ISETP.GE.AND P6, PT, R31.reuse, R47, PT ;  /* 0x0000002f1f00720c */ /* 0x040fe40003fc6270 */
[----:B------:R-:W1:Y:S08]  /*15a0*/  @!P5 LDC.64 R8, c[0x0][0x228] ;  /* 0x00008a00ff08db82 */ /* 0x000e700000000a00 */
[----:B------:R-:W2:Y:S03]  /*15b0*/  @!P5 LDC.64 R10, c[0x0][0x230] ;  /* 0x00008c00ff0adb82 */ /* 0x000ea60000000a00 */
[----:B------:R-:W-:Y:S01]  /*15c0*/  @!P6 IADD3 R27, R62, R31, RZ ;  /* 0x0000001f3e1be210 */ /* 0x000fe20007ffe0ff */
[----:B------:R-:W-:-:S04]  /*15d0*/  @!P6 VIADD R31, R31, 0x80 ;  /* 0x000000801f1fe836 */ /* 0x000fc80000000000 */
[----:B------:R-:W3:Y:S01]  /*15e0*/  @!P6 LDC.64 R12, c[0x0][0x220] ;  /* 0x00008800ff0ceb82 */ /* 0x000ee20000000a00 */
[----:B------:R-:W-:Y:S01]  /*15f0*/  ISETP.GE.AND P0, PT, R31, R47, PT ;  /* 0x0000002f1f00720c */ /* 0x000fe20003f06270 */
[----:B0-----:R-:W-:-:S05]  /*1600*/  @!P5 IMAD.WIDE.U32 R4, R19, 0x8, R2 ;  /* 0x000000081304d825 */ /* 0x001fca00078e0002 */
[----:B------:R0:W5:Y:S01]  /*1610*/  @!P5 LDG.E.64 R44, desc[UR8][R4.64] ;  /* 0x00000008042cd981 */ /* 0x000162000c1e1b00 */
[----:B------:R-:W4:Y:S01]  /*1620*/  @!P6 LDC.64 R14, c[0x0][0x228] ;  /* 0x00008a00ff0eeb82 */ /* 0x000f220000000a00 */
[----:B-1----:R-:W-:-:S05]  /*1630*/  @!P5 IMAD.WIDE.U32 R8, R19, 0x8, R8 ;  /* 0x000000081308d825 */ /* 0x002fca00078e0008 */
[----:B------:R-:W-:Y:S01]  /*1640*/  @!P0 IMAD.IADD R49, R62, 0x1, R31 ;  /* 0x000000013e318824 */ /* 0x000fe200078e021f */
[----:B------:R1:W5:Y:S01]  /*1650*/  @!P5 LDG.E.64 R6, desc[UR8][R8.64] ;  /* 0x000000080806d981 */ /* 0x000362000c1e1b00 */
[----:B------:R-:W-:Y:S01]  /*1660*/  @!P0 VIADD R31, R31, 0x80 ;  /* 0x000000801f1f8836 */ /* 0x000fe20000000000 */
[----:B------:R-:W4:Y:S04]  /*1670*/  @!P0 LDC.64 R38, c[0x0][0x220] ;  /* 0x00008800ff268b82 */ /* 0x000f280000000a00 */
[----:B------:R-:W-:-:S04]  /*1680*/  ISETP.GE.AND P2, PT, R31, R47, PT ;  /* 0x0000002f1f00720c */ /* 0x000fc80003f46270 */
[----:B------:R-:W4:Y:S08]  /*1690*/  @!P0 LDC.64 R40, c[0x0][0x228] ;  /* 0x00008a00ff288b82 */ /* 0x000f300000000a00 */
[----:B------:R-:W4:Y:S01]  /*16a0*/  @!P6 LDC.64 R16, c[0x0][0x230] ;  /* 0x00008c00ff10eb82 */ /* 0x000f220000000a00 */
[----:B------:R-:W-:Y:S01]  /*16b0*/  @!P2 IMAD.IADD R36, R62, 0x1, R31 ;  /* 0x000000013e24a824 */ /* 0x000fe200078e021f */
[----:B------:R-:W-:-:S04]  /*16c0*/  @!P2 IADD3 R31, R31, 0x80, RZ ;  /* 0x000000801f1fa810 */ /* 0x000fc80007ffe0ff */
[----:B------:R-:W-:Y:S02]  /*16d0*/  ISETP.GE.AND P3, PT, R31, R47, PT ;  /* 0x0000002f1f00720c */ /* 0x000fe40003f66270 */
[----:B------:R-:W4:Y:S01]  /*16e0*/  @!P0 LDC.64 R28, c[0x0][0x230] ;  /* 0x00008c00ff1c8b82 */ /* 0x000f220000000a00 */
[----:B------:R-:W-:-:S07]  /*16f0*/  CS2R R42, SRZ ;  /* 0x00000000002a7805 */ /* 0x000fce000001ff00 */
[----:B------:R-:W4:Y:S03]  /*1700*/  @!P2 LDC.64 R22, c[0x0][0x220] ;  /* 0x00008800ff16ab82 */ /* 0x000f260000000a00 */
[----:B------:R-:W-:Y:S02]  /*1710*/  @!P3 IMAD.IADD R63, R62, 0x1, R31 ;  /* 0x000000013e3fb824 */ /* 0x000fe400078e021f */
[----:B------:R-:W-:-:S03]  /*1720*/  @!P3 VIADD R31, R31, 0x80 ;  /* 0x000000801f1fb836 */ /* 0x000fc60000000000 */
[----:B------:R-:W4:Y:S02]  /*1730*/  @!P2 LDC.64 R2, c[0x0][0x228] ;  /* 0x00008a00ff02ab82 */ /* 0x000f240000000a00 */
[----:B------:R-:W-:-:S06]  /*1740*/  ISETP.GE.AND P4, PT, R31, R47, PT ;  /* 0x0000002f1f00720c */ /* 0x000fcc0003f86270 */
[----:B0-----:R-:W0:Y:S01]  /*1750*/  @!P2 LDC.64 R4, c[0x0][0x230] ;  /* 0x00008c00ff04ab82 */ /* 0x001e220000000a00 */
[----:B--2---:R-:W-:-:S05]  /*1760*/  @!P5 IMAD.WIDE.U32 R18, R19, 0x8, R10 ;  /* 0x000000081312d825 */ /* 0x004fca00078e000a */
[----:B------:R-:W5:Y:S02]  /*1770*/  @!P5 LDG.E.64 R42, desc[UR8][R18.64] ;  /* 0x00000008122ad981 */ /* 0x000f64000c1e1b00 */
[----:B-1----:R-:W1:Y:S01]  /*1780*/  @!P3 LDC.64 R8, c[0x0][0x220] ;  /* 0x00008800ff08bb82 */ /* 0x002e620000000a00 */
[----:B------:R-:W-:Y:S02]  /*1790*/  @!P4 IMAD.IADD R33, R62, 0x1, R31 ;  /* 0x000000013e21c824 */ /* 0x000fe400078e021f */
[----:B------:R-:W-:-:S05]  /*17a0*/  @!P4 VIADD R31, R31, 0x80 ;  /* 0x000000801f1fc836 */ /* 0x000fca0000000000 */
[----:B------:R-:W-:Y:S01]  /*17b0*/  ISETP.GE.AND P5, PT, R31, R47, PT ;  /* 0x0000002f1f00720c */ /* 0x000fe20003fa6270 */
[C---:B---3--:R-:W-:Y:S01]  /*17c0*/  @!P6 IMAD.WIDE.U32 R20, R27.reuse, 0x8, R12 ;  /* 0x000000081b14e825 */ /* 0x048fe200078e000c */
[----:B------:R-:W2:Y:S01]  /*17d0*/  @!P3 LDC.64 R34, c[0x0][0x228] ;  /* 0x00008a00ff22bb82 */ /* 0x000ea20000000a00 */
[----:B------:R-:W-:Y:S02]  /*17e0*/  CS2R R58, SRZ ;  /* 0x00000000003a7805 */ /* 0x000fe4000001ff00 */
[----:B----4-:R-:W-:Y:S01]  /*17f0*/  @!P6 IMAD.WIDE.U32 R24, R27, 0x8, R14 ;  /* 0x000000081b18e825 */ /* 0x010fe200078e000e */
[----:B------:R-:W-:-:S03]  /*1800*/  CS2R R14, SRZ ;  /* 0x00000000000e7805 */ /* 0x000fc6000001ff00 */
[C---:B------:R-:W-:Y:S01]  /*1810*/  @!P0 IMAD.WIDE.U32 R38, R49.reuse, 0x8, R38 ;  /* 0x0000000831268825 */ /* 0x040fe200078e0026 */
[----:B------:R-:W3:Y:S03]  /*1820*/  @!P3 LDC.64 R50, c[0x0][0x230] ;  /* 0x00008c00ff32bb82 */ /* 0x000ee60000000a00 */
[----:B------:R-:W-:Y:S01]  /*1830*/  @!P0 IMAD.WIDE.U32 R40, R49, 0x8, R40 ;  /* 0x0000000831288825 */ /* 0x000fe200078e0028 */
[----:B------:R-:W5:Y:S03]  /*1840*/  @!P0 LDG.E.64 R58, desc[UR8][R38.64] ;  /* 0x00000008263a8981 */ /* 0x000f66000c1e1b00 */
[----:B------:R-:W-:Y:S01]  /*1850*/  @!P6 IMAD.WIDE.U32 R26, R27, 0x8, R16 ;  /* 0x000000081b1ae825 */ /* 0x000fe200078e0010 */
[----:B------:R-:W-:Y:S01]  /*1860*/  CS2R R16, SRZ ;  /* 0x0000000000107805 */ /* 0x000fe2000001ff00 */
[----:B------:R-:W4:Y:S01]  /*1870*/  @!P4 LDC.64 R54, c[0x0][0x220] ;  /* 0x00008800ff36cb82 */ /* 0x000f220000000a00 */
[----:B------:R1:W5:Y:S01]  /*1880*/  @!P0 LDG.E.64 R14, desc[UR8][R40.64] ;  /* 0x00000008280e8981 */ /* 0x000362000c1e1b00 */
[----:B------:R-:W-:-:S04]  /*1890*/  @!P0 IMAD.WIDE.U32 R48, R49, 0x8, R28 ;  /* 0x0000000831308825 */ /* 0x000fc800078e001c */
[C---:B------:R-:W-:Y:S01]  /*18a0*/  @!P2 IMAD.WIDE.U32 R64, R36.reuse, 0x8, R22 ;  /* 0x000000082440a825 */ /* 0x040fe200078e0016 */
[----:B------:R2:W5:Y:S01]  /*18b0*/  @!P0 LDG.E.64 R16, desc[UR8][R48.64] ;  /* 0x0000000830108981 */ /* 0x000562000c1e1b00 */
[----:B------:R-:W4:Y:S02]  /*18c0*/  @!P4 LDC.64 R28, c[0x0][0x230] ;  /* 0x00008c00ff1ccb82 */ /* 0x000f240000000a00 */
[----:B------:R-:W-:-:S04]  /*18d0*/  @!P2 IMAD.WIDE.U32 R68, R36, 0x8, R2 ;  /* 0x000000082444a825 */ /* 0x000fc800078e0002 */
[----:B0-----:R-:W-:Y:S02]  /*18e0*/  @!P2 IMAD.WIDE.U32 R36, R36, 0x8, R4 ;  /* 0x000000082424a825 */ /* 0x001fe400078e0004 */
[----:B------:R-:W0:Y:S02]  /*18f0*/  @!P5 LDC.64 R2, c[0x0][0x220] ;  /* 0x00008800ff02db82 */ /* 0x000e240000000a00 */
[----:B-1----:R-:W-:-:S06]  /*1900*/  @!P3 IMAD.WIDE.U32 R66, R63, 0x8, R8 ;  /* 0x000000083f42b825 */ /* 0x002fcc00078e0008 */
[----:B------:R-:W1:Y:S08]  /*1910*/  @!P1 LDC.64 R4, c[0x0][0x220] ;  /* 0x00008800ff049b82 */ /* 0x000e700000000a00 */
[----:B------:R-:W0:Y:S08]  /*1920*/  @!P1 LDC.64 R40, c[0x0][0x228] ;  /* 0x00008a00ff289b82 */ /* 0x000e300000000a00 */
[----:B------:R-:W0:Y:S08]  /*1930*/  @!P4 LDC.64 R60, c[0x0][0x228] ;  /* 0x00008a00ff3ccb82 */ /* 0x000e300000000a00 */
[----:B------:R-:W0:Y:S08]  /*1940*/  @!P5 LDC.64 R38, c[0x0][0x230] ;  /* 0x00008c00ff26db82 */ /* 0x000e300000000a00 */
[----:B--2---:R-:W2:Y:S01]  /*1950*/  @!P1 LDC.64 R48, c[0x0][0x230] ;  /* 0x00008c00ff309b82 */ /* 0x004ea20000000a00 */
[----:B------:R-:W-:-:S02]  /*1960*/  CS2R R52, SRZ ;  /* 0x0000000000347805 */ /* 0x000fc4000001ff00 */
[----:B------:R-:W-:Y:S02]  /*1970*/  CS2R R10, SRZ ;  /* 0x00000000000a7805 */ /* 0x000fe4000001ff00 */
[----:B------:R-:W-:Y:S02]  /*1980*/  CS2R R18, SRZ ;  /* 0x0000000000127805 */ /* 0x000fe4000001ff00 */
[----:B------:R-:W-:Y:S01]  /*1990*/  CS2R R12, SRZ ;  /* 0x00000000000c7805 */ /* 0x000fe2000001ff00 */
[C---:B------:R-:W-:Y:S01]  /*19a0*/  @!P3 IMAD.WIDE.U32 R34, R63.reuse, 0x8, R34 ;  /* 0x000000083f22b825 */ /* 0x040fe200078e0022 */
[----:B------:R4:W5:Y:S01]  /*19b0*/  @!P6 LDG.E.64 R52, desc[UR8][R20.64] ;  /* 0x000000081434e981 */ /* 0x000962000c1e1b00 */
[----:B------:R-:W2:Y:S02]  /*19c0*/  @!P5 LDC.64 R8, c[0x0][0x228] ;  /* 0x00008a00ff08db82 */ /* 0x000ea40000000a00 */
[----:B---3--:R-:W-:Y:S01]  /*19d0*/  @!P3 IMAD.WIDE.U32 R50, R63, 0x8, R50 ;  /* 0x000000083f32b825 */ /* 0x008fe200078e0032 */
[----:B------:R3:W5:Y:S01]  /*19e0*/  @!P6 LDG.E.64 R10, desc[UR8][R24.64] ;  /* 0x00000008180ae981 */ /* 0x000762000c1e1b00 */
[----:B------:R-:W-:-:S02]  /*19f0*/  @!P5 IADD3 R63, R62, R31, RZ ;  /* 0x0000001f3e3fd210 */ /* 0x000fc40007ffe0ff */
[----:B------:R-:W-:Y:S01]  /*1a00*/  CS2R R22, SRZ ;  /* 0x0000000000167805 */ /* 0x000fe2000001ff00 */
[----:B------:R1:W5:Y:S01]  /*1a10*/  @!P2 LDG.E.64 R18, desc[UR8][R64.64] ;  /* 0x000000084012a981 */ /* 0x000362000c1e1b00 */
[----:B----4-:R-:W-:Y:S02]  /*1a20*/  CS2R R20, SRZ ;  /* 0x0000000000147805 */ /* 0x010fe4000001ff00 */
[----:B------:R-:W-:Y:S01]  /*1a30*/  CS2R R30, SRZ ;  /* 0x00000000001e7805 */ /* 0x000fe2000001ff00 */
[----:B------:R4:W5:Y:S01]  /*1a40*/  @!P6 LDG.E.64 R12, desc[UR8][R26.64] ;  /* 0x000000081a0ce981 */ /* 0x000962000c1e1b00 */
[----:B---3--:R-:W-:Y:S01]  /*1a50*/  CS2R R24, SRZ ;  /* 0x0000000000187805 */ /* 0x008fe2000001ff00 */
[C---:B------:R-:W-:Y:S02]  /*1a60*/  @!P4 IMAD.WIDE.U32 R54, R33.reuse, 0x8, R54 ;  /* 0x000000082136c825 */ /* 0x040fe400078e0036 */
[----:B------:R0:W5:Y:S02]  /*1a70*/  @!P2 LDG.E.64 R20, desc[UR8][R68.64] ;  /* 0x000000084414a981 */ /* 0x000164000c1e1b00 */
[----:B-1----:R-:W-:Y:S01]  /*1a80*/  @!P4 IMAD.WIDE.U32 R64, R33, 0x8, R28 ;  /* 0x000000082140c825 */ /* 0x002fe200078e001c */
[----:B------:R-:W-:Y:S01]  /*1a90*/  CS2R R28, SRZ ;  /* 0x00000000001c7805 */ /* 0x000fe2000001ff00 */
[----:B------:R1:W5:Y:S01]  /*1aa0*/  @!P3 LDG.E.64 R24, desc[UR8][R66.64] ;  /* 0x000000084218b981 */ /* 0x000362000c1e1b00 */
[----:B----4-:R-:W-:Y:S01]  /*1ab0*/  CS2R R26, SRZ ;  /* 0x00000000001a7805 */ /* 0x010fe2000001ff00 */
[----:B------:R-:W-:-:S02]  /*1ac0*/  @!P1 IMAD.WIDE.U32 R4, R57, 0x8, R4 ;  /* 0x0000000839049825 */ /* 0x000fc400078e0004 */
[----:B------:R3:W5:Y:S02]  /*1ad0*/  @!P2 LDG.E.64 R22, desc[UR8][R36.64] ;  /* 0x000000082416a981 */ /* 0x000764000c1e1b00 */
[----:B0-----:R-:W-:Y:S02]  /*1ae0*/  @!P5 IMAD.WIDE.U32 R68, R63, 0x8, R2 ;  /* 0x000000083f44d825 */ /* 0x001fe400078e0002 */
[----:B------:R0:W5:Y:S02]  /*1af0*/  @!P3 LDG.E.64 R26, desc[UR8][R34.64] ;  /* 0x00000008221ab981 */ /* 0x000164000c1e1b00 */
[----:B-1----:R-:W-:Y:S01]  /*1b00*/  @!P1 IMAD.WIDE.U32 R66, R57, 0x8, R40 ;  /* 0x0000000839429825 */ /* 0x002fe200078e0028 */
[----:B------:R-:W-:Y:S01]  /*1b10*/  CS2R R40, SRZ ;  /* 0x0000000000287805 */ /* 0x000fe2000001ff00 */
[----:B------:R1:W5:Y:S02]  /*1b20*/  @!P3 LDG.E.64 R28, desc[UR8][R50.64] ;  /* 0x00000008321cb981 */ /* 0x000364000c1e1b00 */
[----:B------:R-:W-:Y:S01]  /*1b30*/  @!P4 IMAD.WIDE.U32 R60, R33, 0x8, R60 ;  /* 0x00000008213cc825 */ /* 0x000fe200078e003c */
[----:B------:R-:W-:Y:S01]  /*1b40*/  CS2R R32, SRZ ;  /* 0x0000000000207805 */ /* 0x000fe2000001ff00 */
[----:B------:R4:W5:Y:S01]  /*1b50*/  @!P4 LDG.E.64 R30, desc[UR8][R54.64] ;  /* 0x00000008361ec981 */ /* 0x000962000c1e1b00 */
[----:B---3--:R-:W-:Y:S01]  /*1b60*/  CS2R R36, SRZ ;  /* 0x0000000000247805 */ /* 0x008fe2000001ff00 */
[----:B------:R-:W-:Y:S01]  /*1b70*/  @!P5 IMAD.WIDE.U32 R2, R63, 0x8, R38 ;  /* 0x000000083f02d825 */ /* 0x000fe200078e0026 */
[----:B0-----:R-:W-:-:S02]  /*1b80*/  CS2R R34, SRZ ;  /* 0x0000000000227805 */ /* 0x001fc4000001ff00 */
[----:B------:R-:W-:Y:S01]  /*1b90*/  CS2R R38, SRZ ;  /* 0x0000000000267805 */ /* 0x000fe2000001ff00 */
[----:B------:R0:W5:Y:S01]  /*1ba0*/  @!P4 LDG.E.64 R32, desc[UR8][R60.64] ;  /* 0x000000083c20c981 */ /* 0x000162000c1e1b00 */
[----:B--2---:R-:W-:Y:S01]  /*1bb0*/  @!P1 IMAD.WIDE.U32 R56, R57, 0x8, R48 ;  /* 0x0000000839389825 */ /* 0x004fe200078e0030 */
[----:B-1----:R-:W-:Y:S02]  /*1bc0*/  CS2R R50, SRZ ;  /* 0x0000000000327805 */ /* 0x002fe4000001ff00 */
[----:B------:R-:W-:Y:S01]  /*1bd0*/  CS2R R48, SRZ ;  /* 0x0000000000307805 */ /* 0x000fe2000001ff00 */
[----:B------:R0:W5:Y:S01]  /*1be0*/  @!P4 LDG.E.64 R34, desc[UR8][R64.64] ;  /* 0x000000084022c981 */ /* 0x000162000c1e1b00 */
[----:B----4-:R-:W-:Y:S01]  /*1bf0*/  CS2R R54, SRZ ;  /* 0x0000000000367805 */ /* 0x010fe2000001ff00 */
[----:B------:R-:W-:Y:S02]  /*1c00*/  @!P5 IMAD.WIDE.U32 R8, R63, 0x8, R8 ;  /* 0x000000083f08d825 */ /* 0x000fe400078e0008 */
[----:B------:R0:W5:Y:S04]  /*1c10*/  @!P5 LDG.E.64 R36, desc[UR8][R68.64] ;  /* 0x000000084424d981 */ /* 0x000168000c1e1b00 */
[----:B------:R0:W5:Y:S04]  /*1c20*/  @!P5 LDG.E.64 R38, desc[UR8][R8.64] ;  /* 0x000000080826d981 */ /* 0x000168000c1e1b00 */
[----:B------:R0:W5:Y:S04]  /*1c30*/  @!P5 LDG.E.64 R40, desc[UR8][R2.64] ;  /* 0x000000080228d981 */ /* 0x000168000c1e1b00 */
        /* <DEDUP_REMOVED lines=40> */
.L_x_10623:
[----:B------:R-:W-:Y:S05]  /*1ec0*/  BSYNC B1 ;  /* 0x0000000000017941 */ /* 0x000fea0003800000 */
.L_x_10622:
[----:B------:R-:W-:Y:S01]  /*1ed0*/  IADD3 R63, R46, 0x80, RZ ;  /* 0x000000802e3f7810 */ /* 0x000fe20007ffe0ff */
[----:B------:R-:W-:Y:S03]  /*1ee0*/  BSSY B1, `(.L_x_10624) ;  /* 0x0000026000017945 */ /* 0x000fe60003800000 */
[----:B------:R-:W-:-:S13]  /*1ef0*/  ISETP.GE.AND P0, PT, R63, R47, PT ;  /* 0x0000002f3f00720c */ /* 0x000fda0003f06270 */
        /* <DEDUP_REMOVED lines=36> */
.L_x_10625:
[----:B------:R-:W-:Y:S05]  /*2140*/  BSYNC B1 ;  /* 0x0000000000017941 */ /* 0x000fea0003800000 */
.L_x_10624:
        /* <DEDUP_REMOVED lines=39> */
.L_x_10627:
[----:B------:R-:W-:Y:S05]  /*23c0*/  BSYNC B1 ;  /* 0x0000000000017941 */ /* 0x000fea0003800000 */
.L_x_10626:
        /* <DEDUP_REMOVED lines=39> */
.L_x_10629:
[----:B------:R-:W-:Y:S05]  /*2640*/  BSYNC B1 ;  /* 0x0000000000017941 */ /* 0x000fea0003800000 */
.L_x_10628:
        /* <DEDUP_REMOVED lines=39> */
.L_x_10631:
[----:B------:R-:W-:Y:S05]  /*28c0*/  BSYNC B1 ;  /* 0x0000000000017941 */ /* 0x000fea0003800000 */
.L_x_10630:
        /* <DEDUP_REMOVED lines=37> */
[----:B------:R-:W-:Y:S01]  /*2b20*/  IMAD.MOV.U32 R16, RZ, RZ, R4 ;  /* 0x000000ffff107224 */ /* 0x000fe200078e0004 */
[----:B------:R-:W-:-:S07]  /*2b30*/  MOV R17, R5 ;  /* 0x0000000500117202 */ /* 0x000fce0000000f00 */
.L_x_10633:
[----:B------:R-:W-:Y:S05]  /*2b40*/  BSYNC B1 ;  /* 0x0000000000017941 */ /* 0x000fea0003800000 */
.L_x_10632:
[----:B------:R-:W-:Y:S01]  /*2b50*/  VIADD R0, R46, 0x300 ;  /* 0x000003002e007836 */ /* 0x000fe20000000000 */
[----:B------:R-:W-:Y:S04]  /*2b60*/  BSSY B1, `(.L_x_10634) ;  /* 0x0000026000017945 */ /* 0x000fe80003800000 */
        /* <DEDUP_REMOVED lines=37> */
.L_x_10635:
[----:B------:R-:W-:Y:S05]  /*2dc0*/  BSYNC B1 ;  /* 0x0000000000017941 */ /* 0x000fea0003800000 */
.L_x_10634:
        /* <DEDUP_REMOVED lines=13> */
[----:B------:R-:W-:-:S04]  /*2ea0*/  MOV R0, R5 ;  /* 0x0000000500007202 */ /* 0x000fc80000000f00 */
[----:B------:R-:W-:Y:S02]  /*2eb0*/  FSEL R23, R0, UR6, P0 ;  /* 0x0000000600177c08 */ /* 0x000fe40008000000 */
[----:B------:R-:W-:Y:S01]  /*2ec0*/  SEL R22, R4, UR4, P0 ;  /* 0x0000000404167c07 */ /* 0x000fe20008000000 */
[----:B------:R-:W-:-:S05]  /*2ed0*/  IMAD.MOV.U32 R4, RZ, RZ, 0x1 ;  /* 0x00000001ff047424 */ /* 0x000fca00078e00ff */
        /* <DEDUP_REMOVED lines=22> */
.L_x_10637:
[----:B------:R-:W-:Y:S05]  /*3040*/  BSYNC B1 ;  /* 0x0000000000017941 */ /* 0x000fea0003800000 */
.L_x_10636:
[----:B0-----:R-:W0:Y:S01]  /*3050*/  @!P1 S2R R9, SR_TID.X ;  /* 0x0000000000099919 */ /* 0x001e220000002100 */
[----:B------:R-:W1:Y:S01]  /*3060*/  @!P1 LDC.64 R4, c[0x0][0x218] ;  /* 0x00008600ff049b82 */ /* 0x000e620000000a00 */
[----:B------:R-:W-:Y:S01]  /*3070*/  @!P1 IMAD.MOV.U32 R46, RZ, RZ, R63 ;  /* 0x000000ffff2e9224 */ /* 0x000fe200078e003f */
[----:B------:R-:W-:Y:S04]  /*3080*/  BSSY B0, `(.L_x_10638) ;  /* 0x0000030000007945 */ /* 0x000fe80003800000 */
[----:B------:R-:W-:Y:S01]  /*3090*/  BSSY B1, `(.L_x_10639) ;  /* 0x0000028000017945 */ /* 0x000fe20003800000 */
[----:B------:R-:W-:Y:S01]  /*30a0*/  ISETP.GE.AND P0, PT, R46, R47, PT ;  /* 0x0000002f2e00720c */ /* 0x000fe20003f06270 */
[----:B0-----:R-:W-:-:S04]  /*30b0*/  @!P1 IMAD.IADD R9, R62, 0x1, R9 ;  /* 0x000000013e099824 */ /* 0x001fc800078e0209 */
[----:B-1----:R-:W-:-:S05]  /*30c0*/  @!P1 IMAD.WIDE.U32 R4, R9, 0x8, R4 ;  /* 0x0000000809049825 */ /* 0x002fca00078e0004 */
[----:B------:R0:W-:Y:S03]  /*30d0*/  @!P1 STG.E.64 desc[UR8][R4.64], R2 ;  /* 0x0000000204009986 */ /* 0x0001e6000c101b08 */
[----:B------:R-:W-:Y:S05]  /*30e0*/  @P0 BRA `(.L_x_10640) ;  /* 0x0000000000300947 */ /* 0x000fea0003800000 */
[----:B0-----:R-:W0:Y:S01]  /*30f0*/  LDC.64 R2, c[0x0][0x218] ;  /* 0x00008600ff027b82 */ /* 0x001e220000000a00 */
[----:B------:R-:W-:Y:S01]  /*3100*/  IMAD.IADD R5, R62, 0x1, R46 ;  /* 0x000000013e057824 */ /* 0x000fe200078e022e */
[----:B------:R-:W-:-:S04]  /*3110*/  IADD3 R46, R46, 0x80, RZ ;  /* 0x000000802e2e7810 */ /* 0x000fc80007ffe0ff */
[----:B------:R-:W-:Y:S01]  /*3120*/  ISETP.GE.AND P0, PT, R46, R47, PT ;  /* 0x0000002f2e00720c */ /* 0x000fe20003f06270 */
[----:B0-----:R-:W-:-:S05]  /*3130*/  IMAD.WIDE.U32 R2, R5, 0x8, R2 ;  /* 0x0000000805027825 */ /* 0x001fca00078e0002 */
[----:B-----5:R0:W-:Y:S07]  /*3140*/  STG.E.64 desc[UR8][R2.64], R6 ;  /* 0x0000000602007986 */ /* 0x0201ee000c101b08 */
[----:B------:R-:W-:Y:S05]  /*3150*/  @P0 BRA `(.L_x_10641) ;  /* 0x0000000000300947 */ /* 0x000fea0003800000 */
[----:B0-----:R-:W0:Y:S01]  /*3160*/  LDC.64 R2, c[0x0][0x218] ;  /* 0x00008600ff027b82 */ /* 0x001e220000000a00 */
[----:B------:R-:W-:Y:S02]  /*3170*/  IMAD.IADD R5, R62, 0x1, R46 ;  /* 0x000000013e057824 */ /* 0x000fe400078e022e */
[----:B------:R-:W-:Y:S02]  /*3180*/  VIADD R46, R46, 0x80 ;  /* 0x000000802e2e7836 */ /* 0x000fe40000000000 */
[----:B0-----:R-:W-:-:S05]  /*3190*/  IMAD.WIDE.U32 R2, R5, 0x8, R2 ;  /* 0x0000000805027825 */ /* 0x001fca00078e0002 */
[----:B------:R1:W-:Y:S02]  /*31a0*/  STG.E.64 desc[UR8][R2.64], R10 ;  /* 0x0000000a02007986 */ /* 0x0003e4000c101b08 */
.L_x_10640:
[----:B------:R-:W-:-:S13]  /*31b0*/  ISETP.GE.AND P0, PT, R46, R47, PT ;  /* 0x0000002f2e00720c */ /* 0x000fda0003f06270 */
[----:B------:R-:W-:Y:S05]  /*31c0*/  @P0 BRA `(.L_x_10642) ;  /* 0x0000000000300947 */ /* 0x000fea0003800000 */
[----:B01----:R-:W0:Y:S01]  /*31d0*/  LDC.64 R2, c[0x0][0x218] ;  /* 0x00008600ff027b82 */ /* 0x003e220000000a00 */
[----:B------:R-:W-:Y:S01]  /*31e0*/  IMAD.IADD R5, R62, 0x1, R46 ;  /* 0x000000013e057824 */ /* 0x000fe200078e022e */
[----:B------:R-:W-:-:S03]  /*31f0*/  IADD3 R46, R46, 0x80, RZ ;  /* 0x000000802e2e7810 */ /* 0x000fc60007ffe0ff */
[----:B0-----:R-:W-:-:S05]  /*3200*/  IMAD.WIDE.U32 R2, R5, 0x8, R2 ;  /* 0x0000000805027825 */ /* 0x001fca00078e0002 */
[----:B-----5:R1:W-:Y:S02]  /*3210*/  STG.E.64 desc[UR8][R2.64], R12 ;  /* 0x0000000c02007986 */ /* 0x0203e4000c101b08 */
.L_x_10641:
[----:B------:R-:W-:-:S13]  /*3220*/  ISETP.GE.AND P0, PT, R46, R47, PT ;  /* 0x0000002f2e00720c */ /* 0x000fda0003f06270 */
[----:B------:R-:W-:Y:S05]  /*3230*/  @P0 BRA `(.L_x_10643) ;  /* 0x0000000000340947 */ /* 0x000fea0003800000 */
[----:B01----:R-:W0:Y:S01]  /*3240*/  LDC.64 R2, c[0x0][0x218] ;  /* 0x00008600ff027b82 */ /* 0x003e220000000a00 */
[----:B------:R-:W-:Y:S02]  /*3250*/  IMAD.IADD R5, R62, 0x1, R46 ;  /* 0x000000013e057824 */ /* 0x000fe400078e022e */
[----:B------:R-:W-:Y:S02]  /*3260*/  VIADD R46, R46, 0x80 ;  /* 0x000000802e2e7836 */ /* 0x000fe40000000000 */
[----:B0-----:R-:W-:-:S05]  /*3270*/  IMAD.WIDE.U32 R2, R5, 0x8, R2 ;  /* 0x0000000805027825 */ /* 0x001fca00078e0002 */
[----:B------:R2:W-:Y:S02]  /*3280*/  STG.E.64 desc[UR8][R2.64], R14 ;  /* 0x0000000e02007986 */ /* 0x0005e4000c101b08 */
.L_x_10642:
[----:B------:R-:W-:-:S13]  /*3290*/  ISETP.GE.AND P0, PT, R46, R47, PT ;  /* 0x0000002f2e00720c */ /* 0x000fda0003f06270 */
[----:B------:R-:W-:Y:S05]  /*32a0*/  @P0 BREAK B1 ;  /* 0x0000000000010942 */ /* 0x000fea0003800000 */
[----:B------:R-:W-:Y:S05]  /*32b0*/  @P0 BRA `(.L_x_10644) ;  /* 0x0000000000300947 */ /* 0x000fea0003800000 */
[----:B012---:R-:W0:Y:S01]  /*32c0*/  LDC.64 R2, c[0x0][0x218] ;  /* 0x00008600ff027b82 */ /* 0x007e220000000a00 */
[----:B------:R-:W-:Y:S01]  /*32d0*/  IMAD.IADD R5, R62, 0x1, R46 ;  /* 0x000000013e057824 */ /* 0x000fe200078e022e */
[----:B------:R-:W-:-:S03]  /*32e0*/  IADD3 R46, R46, 0x80, RZ ;  /* 0x000000802e2e7810 */ /* 0x000fc60007ffe0ff */
[----:B0-----:R-:W-:-:S05]  /*32f0*/  IMAD.WIDE.U32 R2, R5, 0x8, R2 ;  /* 0x0000000805027825 */ /* 0x001fca00078e0002 */
[----:B-----5:R2:W-:Y:S02]  /*3300*/  STG.E.64 desc[UR8][R2.64], R16 ;  /* 0x0000001002007986 */ /* 0x0205e4000c101b08 */
.L_x_10643:
[----:B------:R-:W-:Y:S05]  /*3310*/  BSYNC B1 ;  /* 0x0000000000017941 */ /* 0x000fea0003800000 */
.L_x_10639:
[----:B------:R-:W-:-:S13]  /*3320*/  ISETP.GE.AND P0, PT, R46, R47, PT ;  /* 0x0000002f2e00720c */ /* 0x000fda0003f06270 */
[----:B012---:R-:W0:Y:S01]  /*3330*/  @!P0 LDC.64 R2, c[0x0][0x218] ;  /* 0x00008600ff028b82 */ /* 0x007e220000000a00 */
[----:B------:R-:W-:Y:S02]  /*3340*/  @!P0 IMAD.IADD R5, R62, 0x1, R46 ;  /* 0x000000013e058824 */ /* 0x000fe400078e022e */
[----:B------:R-:W-:Y:S02]  /*3350*/  @!P0 VIADD R46, R46, 0x80 ;  /* 0x000000802e2e8836 */ /* 0x000fe40000000000 */
[----:B0-----:R-:W-:-:S05]  /*3360*/  @!P0 IMAD.WIDE.U32 R2, R5, 0x8, R2 ;  /* 0x0000000805028825 */ /* 0x001fca00078e0002 */
[----:B------:R3:W-:Y:S02]  /*3370*/  @!P0 STG.E.64 desc[UR8][R2.64], R18 ;  /* 0x0000001202008986 */ /* 0x0007e4000c101b08 */
.L_x_10644:
[----:B------:R-:W-:Y:S05]  /*3380*/  BSYNC B0 ;  /* 0x0000000000007941 */ /* 0x000fea0003800000 */
.L_x_10638:
[----:B------:R-:W-:Y:S05]  /*3390*/  WARPSYNC.ALL ;  /* 0x0000000000007948 */ /* 0x000fea0003800000 */
[----:B------:R-:W-:-:S13]  /*33a0*/  ISETP.GE.AND P0, PT, R46, R47, PT ;  /* 0x0000002f2e00720c */ /* 0x000fda0003f06270 */
[----:B------:R-:W-:Y:S05]  /*33b0*/  @P0 EXIT ;  /* 0x000000000000094d */ /* 0x000fea0003800000 */
[----:B0123--:R-:W0:Y:S01]  /*33c0*/  LDC.64 R2, c[0x0][0x218] ;  /* 0x00008600ff027b82 */ /* 0x00fe220000000a00 */
[----:B------:R-:W-:-:S04]  /*33d0*/  IMAD.IADD R5, R62, 0x1, R46 ;  /* 0x000000013e057824 */ /* 0x000fc800078e022e */
[----:B0-----:R-:W-:-:S05]  /*33e0*/  IMAD.WIDE.U32 R2, R5, 0x8, R2 ;  /* 0x0000000805027825 */ /* 0x001fca00078e0002 */
[----:B-----5:R-:W-:Y:S01]  /*33f0*/  STG.E.64 desc[UR8][R2.64], R20 ;  /* 0x0000001402007986 */ /* 0x020fe2000c101b08 */
[----:B------:R-:W-:Y:S05]  /*3400*/  EXIT ;  /* 0x000000000000794d */ /* 0x000fea0003800000 */
        .weak           $__internal_17_$__cuda_sm20_div_rn_f64_full
        .type           $__internal_17_$__cuda_sm20_div_rn_f64_full,@function
        .size           $__internal_17_$__cuda_sm20_div_rn_f64_full,(.L_x_10808 - $__internal_17_$__cuda_sm20_div_rn_f64_full)
$__internal_17_$__cuda_sm20_div_rn_f64_full:
[----:B------:R-:W-:Y:S01]  /*3410*/  IMAD.MOV.U32 R51, RZ, RZ, R8 ;  /* 0x000000ffff337224 */ /* 0x000fe200078e0008 */
[C---:B------:R-:W-:Y:S01]  /*3420*/  FSETP.GEU.AND P0, PT, |R4|.reuse, 1.469367938527859385e-39, PT ;  /* 0x001000000400780b */ /* 0x040fe20003f0e200 */
[----:B------:R-:W-:Y:S01]  /*3430*/  IMAD.MOV.U32 R49, RZ, RZ, R4 ;  /* 0x000000ffff317224 */ /* 0x000fe200078e0004 */
[----:B------:R-:W-:Y:S01]  /*3440*/  LOP3.LUT R8, R4, 0x800fffff, RZ, 0xc0, !PT ;  /* 0x800fffff04087812 */ /* 0x000fe200078ec0ff */
[----:B------:R-:W-:Y:S01]  /*3450*/  IMAD.MOV.U32 R48, RZ, RZ, R5 ;  /* 0x000000ffff307224 */ /* 0x000fe200078e0005 */
[C---:B------:R-:W-:Y:S01]  /*3460*/  FSETP.GEU.AND P3, PT, |R51|.reuse, 1.469367938527859385e-39, PT ;  /* 0x001000003300780b */ /* 0x040fe20003f6e200 */
[----:B------:R-:W-:Y:S01]  /*3470*/  IMAD.MOV.U32 R66, RZ, RZ, 0x1ca00000 ;  /* 0x1ca00000ff427424 */ /* 0x000fe200078e00ff */
[----:B------:R-:W-:Y:S01]  /*3480*/  MOV R50, R9 ;  /* 0x0000000900327202 */ /* 0x000fe20000000f00 */
[----:B------:R-:W-:Y:S01]  /*3490*/  BSSY B0, `(.L_x_10645) ;  /* 0x0000059000007945 */ /* 0x000fe20003800000 */
[----:B------:R-:W-:Y:S02]  /*34a0*/  LOP3.LUT R65, R51, 0x7ff00000, RZ, 0xc0, !PT ;  /* 0x7ff0000033417812 */ /* 0x000fe400078ec0ff */
[----:B------:R-:W-:-:S02]  /*34b0*/  LOP3.LUT R9, R8, 0x3ff00000, RZ, 0xfc, !PT ;  /* 0x3ff0000008097812 */ /* 0x000fc400078efcff */
[----:B------:R-:W-:Y:S01]  /*34c0*/  MOV R8, R5 ;  /* 0x0000000500087202 */ /* 0x000fe20000000f00 */
[----:B------:R-:W-:Y:S01]  /*34d0*/  @!P0 DMUL R8, R48, 8.98846567431157953865e+307 ;  /* 0x7fe0000030088828 */ /* 0x000fe20000000000 */
[----:B------:R-:W-:-:S03]  /*34e0*/  LOP3.LUT R64, R4, 0x7ff00000, RZ, 0xc0, !PT ;  /* 0x7ff0000004407812 */ /* 0x000fc600078ec0ff */
[----:B------:R-:W-:Y:S02]  /*34f0*/  @!P3 LOP3.LUT R54, R49, 0x7ff00000, RZ, 0xc0, !PT ;  /* 0x7ff000003136b812 */ /* 0x000fe400078ec0ff */
[----:B------:R-:W0:Y:S01]  /*3500*/  MUFU.RCP64H R55, R9 ;  /* 0x0000000900377308 */ /* 0x000e220000001800 */
[C---:B------:R-:W-:Y:S02]  /*3510*/  ISETP.GE.U32.AND P2, PT, R65.reuse, R64, PT ;  /* 0x000000404100720c */ /* 0x040fe40003f46070 */
[----:B------:R-:W-:Y:S02]  /*3520*/  @!P3 ISETP.GE.U32.AND P4, PT, R65, R54, PT ;  /* 0x000000364100b20c */ /* 0x000fe40003f86070 */
[----:B------:R-:W-:Y:S02]  /*3530*/  MOV R54, 0x1 ;  /* 0x0000000100367802 */ /* 0x000fe40000000f00 */
[----:B------:R-:W-:-:S04]  /*3540*/  @!P3 SEL R4, R66, 0x63400000, !P4 ;  /* 0x634000004204b807 */ /* 0x000fc80006000000 */
[--C-:B------:R-:W-:Y:S02]  /*3550*/  @!P3 LOP3.LUT R56, R4, 0x80000000, R51.reuse, 0xf8, !PT ;  /* 0x800000000438b812 */ /* 0x100fe400078ef833 */
[----:B------:R-:W-:Y:S02]  /*3560*/  SEL R4, R66, 0x63400000, !P2 ;  /* 0x6340000042047807 */ /* 0x000fe40005000000 */
[----:B------:R-:W-:Y:S01]  /*3570*/  @!P3 LOP3.LUT R57, R56, 0x100000, RZ, 0xfc, !PT ;  /* 0x001000003839b812 */ /* 0x000fe200078efcff */
[----:B------:R-:W-:Y:S01]  /*3580*/  @!P3 IMAD.MOV.U32 R56, RZ, RZ, RZ ;  /* 0x000000ffff38b224 */ /* 0x000fe200078e00ff */
[----:B------:R-:W-:Y:S01]  /*3590*/  LOP3.LUT R5, R4, 0x800fffff, R51, 0xf8, !PT ;  /* 0x800fffff04057812 */ /* 0x000fe200078ef833 */
[----:B------:R-:W-:-:S06]  /*35a0*/  IMAD.MOV.U32 R4, RZ, RZ, R50 ;  /* 0x000000ffff047224 */ /* 0x000fcc00078e0032 */
        /* <DEDUP_REMOVED lines=18> */
[----:B------:R-:W-:-:S04]  /*36d0*/  LOP3.LUT R50, R49, 0x7ff00000, RZ, 0xc0, !PT ;  /* 0x7ff0000031327812 */ /* 0x000fc800078ec0ff */
[CC--:B------:R-:W-:Y:S02]  /*36e0*/  ISETP.GE.U32.AND P0, PT, R65.reuse, R50.reuse, PT ;  /* 0x000000324100720c */ /* 0x0c0fe40003f06070 */
[----:B------:R-:W-:Y:S02]  /*36f0*/  VIADDMNMX R50, R65, -R50, 0xb9600000, !PT ;  /* 0xb960000041327446 */ /* 0x000fe40007800932 */
[----:B------:R-:W-:Y:S02]  /*3700*/  SEL R60, R66, 0x63400000, !P0 ;  /* 0x63400000423c7807 */ /* 0x000fe40004000000 */
[----:B------:R-:W-:-:S05]  /*3710*/  VIMNMX R50, R50, 0x46a00000, PT ;  /* 0x46a0000032327848 */ /* 0x000fca0003fe0100 */
        /* <DEDUP_REMOVED lines=24> */
.L_x_10646:
        /* <DEDUP_REMOVED lines=17> */
.L_x_10649:
[----:B------:R-:W-:-:S05]  /*39b0*/  LOP3.LUT R56, R49, 0x80000, RZ, 0xfc, !PT ;  /* 0x0008000031387812 */ /* 0x000fca00078efcff */
[----:B------:R-:W-:Y:S01]  /*39c0*/  IMAD.MOV.U32 R57, RZ, RZ, R56 ;  /* 0x000000ffff397224 */ /* 0x000fe200078e0038 */
[----:B------:R-:W-:Y:S01]  /*39d0*/  MOV R56, R48 ;  /* 0x0000003000387202 */ /* 0x000fe20000000f00 */
[----:B------:R-:W-:Y:S06]  /*39e0*/  BRA `(.L_x_10647) ;  /* 0x00000000000c7947 */ /* 0x000fec0003800000 */
.L_x_10648:
[----:B------:R-:W-:-:S05]  /*39f0*/  LOP3.LUT R56, R51, 0x80000, RZ, 0xfc, !PT ;  /* 0x0008000033387812 */ /* 0x000fca00078efcff */
[----:B------:R-:W-:Y:S02]  /*3a00*/  IMAD.MOV.U32 R57, RZ, RZ, R56 ;  /* 0x000000ffff397224 */ /* 0x000fe400078e0038 */
[----:B------:R-:W-:-:S07]  /*3a10*/  IMAD.MOV.U32 R56, RZ, RZ, R50 ;  /* 0x000000ffff387224 */ /* 0x000fce00078e0032 */
.L_x_10647:
[----:B------:R-:W-:Y:S05]  /*3a20*/  BSYNC B0 ;  /* 0x0000000000007941 */ /* 0x000fea0003800000 */
.L_x_10645:
[----:B------:R-:W-:Y:S01]  /*3a30*/  IMAD.MOV.U32 R8, RZ, RZ, R0 ;  /* 0x000000ffff087224 */ /* 0x000fe200078e0000 */
[----:B------:R-:W-:Y:S01]  /*3a40*/  MOV R5, R57 ;  /* 0x0000003900057202 */ /* 0x000fe20000000f00 */
[----:B------:R-:W-:Y:S02]  /*3a50*/  IMAD.MOV.U32 R9, RZ, RZ, 0x0 ;  /* 0x00000000ff097424 */ /* 0x000fe400078e00ff */
[----:B------:R-:W-:Y:S02]  /*3a60*/  IMAD.MOV.U32 R4, RZ, RZ, R56 ;  /* 0x000000ffff047224 */ /* 0x000fe400078e0038 */
[----:B------:R-:W-:Y:S05]  /*3a70*/  RET.REL.NODEC R8 `(_ZN2at6native29vectorized_elementwise_kernelILi2EZZZN37_INTERNAL_cee6930f_7_Loss_cu_5b0651e139_GLOBAL__N__cee6930f_7_Loss_cu_5b0651e140binary_cross_entropy_backward_out_kernelERNS_6TensorERKS4_S7_S7_ENKUlvE_clEvENKUlvE_clEvEUldddE_St5arrayIPcLm4EEEEviT0_T1_) ;  /* 0xffffffc408607950 */ /* 0x000fea0003c3ffff */
.L_x_10650:
        /* <DEDUP_REMOVED lines=16> */
.L_x_10808:


//--------------------- .text._ZN2at6native29vectorized_elementwise_kernelILi4EZZZN37_INTERNAL_cee6930f_7_Loss_cu_5b0651e139_GLOBAL__N__cee6930f_7_Loss_cu_5b0651e140binary_cross_entropy_backward_out_kernelERNS_6TensorERKS4_S7_S7_ENKUlvE_clEvENKUlvE_clEvEUldddE_St5arrayIPcLm4EEEEviT0_T1_ --------------------------
	.section	.text._ZN2at6native29vectorized_elementwise_kernelILi4EZZZN37_INTERNAL_cee6930f_7_Loss_cu_5b0651e139_GLOBAL__N__cee6930f_7_Loss_cu_5b0651e140binary_cross_entropy_backward_out_kernelERNS_6TensorERKS4_S7_S7_ENKUlvE_clEvENKUlvE_clEvEUldddE_St5arrayIPcLm4EEEEviT0_T1_,"ax",@progbits
	.align	128
        .global         _ZN2at6native29vectorized_elementwise_kernelILi4EZZZN37_INTERNAL_cee6930f_7_Loss_cu_5b0651e139_GLOBAL__N__cee6930f_7_Loss_cu_5b0651e140binary_cross_entropy_backward_out_kernelERNS_6TensorERKS4_S7_S7_ENKUlvE_clEvENKUlvE_clEvEUldddE_St5arrayIPcLm4EEEEviT0_T1_
        .type           _ZN2at6native29vectorized_elementwise_kernelILi4EZZZN37_INTERNAL_cee6930f_7_Loss_cu_5b0651e139_GLOBAL__N__cee6930f_7_Loss_cu_5b0651e140binary_cross_entropy_backward_out_kernelERNS_6TensorERKS4_S7_S7_ENKUlvE_clEvENKUlvE_clEvEUldddE_St5arrayIPcLm4EEEEviT0_T1_,@function
        .size           _ZN2at6native29vectorized_elementwise_kernelILi4EZZZN37_INTERNAL_cee6930f_7_Loss_cu_5b0651e139_GLOBAL__N__cee6930f_7_Loss_cu_5b0651e140binary_cross_entropy_backward_out_kernelERNS_6TensorERKS4_S7_S7_ENKUlvE_clEvENKUlvE_clEvEUldddE_St5arrayIPcLm4EEEEviT0_T1_,(.L_x_10809 - _ZN2at6native29vectorized_elementwise_kernelILi4EZZZN37_INTERNAL_cee6930f_7_Loss_cu_5b0651e139_GLOBAL__N__cee6930f_7_Loss_cu_5b0651e140binary_cross_entropy_backward_out_kernelERNS_6TensorERKS4_S7_S7_ENKUlvE_clEvENKUlvE_clEvEUldddE_St5arrayIPcLm4EEEEviT0_T1_)
        .other          _ZN2at6native29vectorized_elementwise_kernelILi4EZZZN37_INTERNAL_cee6930f_7_Loss_cu_5b0651e139_GLOBAL__N__cee6930f_7_Loss_cu_5b0651e140binary_cross_entropy_backward_out_kernelERNS_6TensorERKS4_S7_S7_ENKUlvE_clEvENKUlvE_clEvEUldddE_St5arrayIPcLm4EEEEviT0_T1_,@"STO_CUDA_ENTRY STV_DEFAULT"
_ZN2at6native29vectorized_elementwise_kernelILi4EZZZN37_INTERNAL_cee6930f_7_Loss_cu_5b0651e139_GLOBAL__N__cee6930f_7_Loss_cu_5b0651e140binary_cross_entropy_backward_out_kernelERNS_6TensorERKS4_S7_S7_ENKUlvE_clEvENKUlvE_clEvEUldddE_St5arrayIPcLm4EEEEviT0_T1_:
.text._ZN2at6native29vectorized_elementwise_kernelILi4EZZZN37_INTERNAL_cee6930f_7_Loss_cu_5b0651e139_GLOBAL__N__cee6930f_7_Loss_cu_5b0651e140binary_cross_entropy_backward_out_kernelERNS_6TensorERKS4_S7_S7_ENKUlvE_clEvENKUlvE_clEvEUldddE_St5arrayIPcLm4EEEEviT0_T1_:
        /* <DEDUP_REMOVED lines=80> */
[----:B-----5:R-:W-:Y:S05]  /*0500*/  CALL.REL.NOINC `($__internal_18_$__cuda_sm20_div_rn_f64_full) ;  /* 0x0000002c00c07944 */ /* 0x020fea0003c00000 */
[----:B------:R-:W-:Y:S02]  /*0510*/  IMAD.MOV.U32 R6, RZ, RZ, R4 ;  /* 0x000000ffff067224 */ /* 0x000fe400078e0004 */
[----:B------:R-:W-:-:S07]  /*0520*/  IMAD.MOV.U32 R7, RZ, RZ, R5 ;  /* 0x000000ffff077224 */ /* 0x000fce00078e0005 */
.L_x_10653:
[----:B------:R-:W-:Y:S05]  /*0530*/  BSYNC B1 ;  /* 0x0000000000017941 */ /* 0x000fea0003800000 */
.L_x_10652:
        /* <DEDUP_REMOVED lines=33> */
[----:B------:R-:W-:Y:S05]  /*0750*/  CALL.REL.NOINC `($__internal_18_$__cuda_sm20_div_rn_f64_full) ;  /* 0x0000002c002c7944 */ /* 0x000fea0003c00000 */
.L_x_10655:
[----:B------:R-:W-:Y:S05]  /*0760*/  BSYNC B1 ;  /* 0x0000000000017941 */ /* 0x000fea0003800000 */
.L_x_10654:
        /* <DEDUP_REMOVED lines=35> */
[----:B------:R-:W-:Y:S05]  /*09a0*/  CALL.REL.NOINC `($__internal_18_$__cuda_sm20_div_rn_f64_full) ;  /* 0x0000002800987944 */ /* 0x000fea0003c00000 */
[----:B------:R-:W-:Y:S01]  /*09b0*/  MOV R10, R4 ;  /* 0x00000004000a7202 */ /* 0x000fe20000000f00 */
[----:B------:R-:W-:-:S07]  /*09c0*/  IMAD.MOV.U32 R11, RZ, RZ, R5 ;  /* 0x000000ffff0b7224 */ /* 0x000fce00078e0005 */
.L_x_10657:
[----:B------:R-:W-:Y:S05]  /*09d0*/  BSYNC B1 ;  /* 0x0000000000017941 */ /* 0x000fea0003800000 */
.L_x_10656:
        /* <DEDUP_REMOVED lines=33> */
[----:B------:R-:W-:Y:S05]  /*0bf0*/  CALL.REL.NOINC `($__internal_18_$__cuda_sm20_div_rn_f64_full) ;  /* 0x0000002800047944 */ /* 0x000fea0003c00000 */
[----:B------:R-:W-:Y:S01]  /*0c00*/  IMAD.MOV.U32 R8, RZ, RZ, R4 ;  /* 0x000000ffff087224 */ /* 0x000fe200078e0004 */
[----:B------:R-:W-:-:S07]  /*0c10*/  MOV R9, R5 ;  /* 0x0000000500097202 */ /* 0x000fce0000000f00 */
.L_x_10659:
[----:B------:R-:W-:Y:S05]  /*0c20*/  BSYNC B1 ;  /* 0x0000000000017941 */ /* 0x000fea0003800000 */
.L_x_10658:
        /* <DEDUP_REMOVED lines=38> */
.L_x_10661:
[----:B------:R-:W-:Y:S05]  /*0e90*/  BSYNC B1 ;  /* 0x0000000000017941 */ /* 0x000fea0003800000 */
.L_x_10660:
        /* <DEDUP_REMOVED lines=34> */
.L_x_10663:
[----:B------:R-:W-:Y:S05]  /*10c0*/  BSYNC B1 ;  /* 0x0000000000017941 */ /* 0x000fea0003800000 */
.L_x_10662:
        /* <DEDUP_REMOVED lines=36> */
[----:B------:R-:W-:Y:S02]  /*1310*/  IMAD.MOV.U32 R10, RZ, RZ, R4 ;  /* 0x000000ffff0a7224 */ /* 0x000fe400078e0004 */
[----:B------:R-:W-:-:S07]  /*1320*/  IMAD.MOV.U32 R11, RZ, RZ, R5 ;  /* 0x000000ffff0b7224 */ /* 0x000fce00078e0005 */
.L_x_10665:
[----:B------:R-:W-:Y:S05]  /*1330*/  BSYNC B1 ;  /* 0x0000000000017941 */ /* 0x000fea0003800000 */
.L_x_10664:
        /* <DEDUP_REMOVED lines=23> */
.L_x_10667:
[----:B------:R-:W-:Y:S05]  /*14b0*/  BSYNC B1 ;  /* 0x0000000000017941 */ /* 0x000fea0003800000 */
.L_x_10666:
[----:B------:R-:W-:Y:S01]  /*14c0*/  STG.E.128 desc[UR8][R2.64+0x1010], R8 ;  /* 0x0010100802007986 */ /* 0x000fe2000c101d08 */
[----:B------:R-:W-:Y:S05]  /*14d0*/  EXIT ;  /* 0x000000000000794d */ /* 0x000fea0003800000 */
.L_x_10651:
        /* <DEDUP_REMOVED lines=158> */
.L_x_10669:
[----:B------:R-:W-:Y:S05]  /*1ec0*/  BSYNC B1 ;  /* 0x0000000000017941 */ /* 0x000fea0003800000 */
.L_x_10668:
        /* <DEDUP_REMOVED lines=39> */
.L_x_10671:
[----:B------:R-:W-:Y:S05]  /*2140*/  BSYNC B1 ;  /* 0x0000000000017941 */ /* 0x000fea0003800000 */
.L_x_10670:
        /* <DEDUP_REMOVED lines=39> */
.L_x_10673:
[----:B------:R-:W-:Y:S05]  /*23c0*/  BSYNC B1 ;  /* 0x0000000000017941 */ /* 0x000fea0003800000 */
.L_x_10672:
        /* <DEDUP_REMOVED lines=39> */
.L_x_10675:
[----:B------:R-:W-:Y:S05]  /*2640*/  BSYNC B1 ;  /* 0x0000000000017941 */ /* 0x000fea0003800000 */
.L_x_10674:
        /* <DEDUP_REMOVED lines=39> */
.L_x_10677:
[----:B------:R-:W-:Y:S05]  /*28c0*/  BSYNC B1 ;  /* 0x0000000000017941 */ /* 0x000fea0003800000 */
.L_x_10676:
        /* <DEDUP_REMOVED lines=37> */
[----:B------:R-:W-:Y:S01]  /*2b20*/  IMAD.MOV.U32 R16, RZ, RZ, R4 ;  /* 0x000000ffff107224 */ /* 0x000fe200078e0004 */
[----:B------:R-:W-:-:S07]  /*2b30*/  MOV R17, R5 ;  /* 0x0000000500117202 */ /* 0x000fce0000000f00 */
.L_x_10679:
[----:B------:R-:W-:Y:S05]  /*2b40*/  BSYNC B1 ;  /* 0x0000000000017941 */ /* 0x000fea0003800000 */
.L_x_10678:
        /* <DEDUP_REMOVED lines=39> */
.L_x_10681:
[----:B------:R-:W-:Y:S05]  /*2dc0*/  BSYNC B1 ;  /* 0x0000000000017941 */ /* 0x000fea0003800000 */
.L_x_10680:
        /* <DEDUP_REMOVED lines=39> */
.L_x_10683:
[----:B------:R-:W-:Y:S05]  /*3040*/  BSYNC B1 ;  /* 0x0000000000017941 */ /* 0x000fea0003800000 */
.L_x_10682:
        /* <DEDUP_REMOVED lines=22> */
.L_x_10686:
[----:B------:R-:W-:-:S13]  /*31b0*/  ISETP.GE.AND P0, PT, R46, R47, PT ;  /* 0x0000002f2e00720c */ /* 0x000fda0003f06270 */
[----:B------:R-:W-:Y:S05]  /*31c0*/  @P0 BRA `(.L_x_10688) ;  /* 0x0000000000300947 */ /* 0x000fea0003800000 */
[----:B01----:R-:W0:Y:S01]  /*31d0*/  LDC.64 R2, c[0x0][0x218] ;  /* 0x00008600ff027b82 */ /* 0x003e220000000a00 */
[----:B------:R-:W-:Y:S01]  /*31e0*/  IMAD.IADD R5, R62, 0x1, R46 ;  /* 0x000000013e057824 */ /* 0x000fe200078e022e */
[----:B------:R-:W-:-:S03]  /*31f0*/  IADD3 R46, R46, 0x80, RZ ;  /* 0x000000802e2e7810 */ /* 0x000fc60007ffe0ff */
[----:B0-----:R-:W-:-:S05]  /*3200*/  IMAD.WIDE.U32 R2, R5, 0x8, R2 ;  /* 0x0000000805027825 */ /* 0x001fca00078e0002 */
[----:B-----5:R1:W-:Y:S02]  /*3210*/  STG.E.64 desc[UR8][R2.64], R12 ;  /* 0x0000000c02007986 */ /* 0x0203e4000c101b08 */
.L_x_10687:
[----:B------:R-:W-:-:S13]  /*3220*/  ISETP.GE.AND P0, PT, R46, R47, PT ;  /* 0x0000002f2e00720c */ /* 0x000fda0003f06270 */
[----:B------:R-:W-:Y:S05]  /*3230*/  @P0 BRA `(.L_x_10689) ;  /* 0x0000000000340947 */ /* 0x000fea0003800000 */
[----:B01----:R-:W0:Y:S01]  /*3240*/  LDC.64 R2, c[0x0][0x218] ;  /* 0x00008600ff027b82 */ /* 0x003e220000000a00 */
[----:B------:R-:W-:Y:S02]  /*3250*/  IMAD.IADD R5, R62, 0x1, R46 ;  /* 0x000000013e057824 */ /* 0x000fe400078e022e */
[----:B------:R-:W-:Y:S02]  /*3260*/  VIADD R46, R46, 0x80 ;  /* 0x000000802e2e7836 */ /* 0x000fe40000000000 */
[----:B0-----:R-:W-:-:S05]  /*3270*/  IMAD.WIDE.U32 R2, R5, 0x8, R2 ;  /* 0x0000000805027825 */ /* 0x001fca00078e0002 */
[----:B------:R2:W-:Y:S02]  /*3280*/  STG.E.64 desc[UR8][R2.64], R14 ;  /* 0x0000000e02007986 */ /* 0x0005e4000c101b08 */
.L_x_10688:
        /* <DEDUP_REMOVED lines=8> */
.L_x_10689:
[----:B------:R-:W-:Y:S05]  /*3310*/  BSYNC B1 ;  /* 0x0000000000017941 */ /* 0x000fea0003800000 */
.L_x_10685:
[----:B------:R-:W-:-:S13]  /*3320*/  ISETP.GE.AND P0, PT, R46, R47, PT ;  /* 0x0000002f2e00720c */ /* 0x000fda0003f06270 */
[----:B012---:R-:W0:Y:S01]  /*3330*/  @!P0 LDC.64 R2, c[0x0][0x218] ;  /* 0x00008600ff028b82 */ /* 0x007e220000000a00 */
[----:B------:R-:W-:Y:S02]  /*3340*/  @!P0 IMAD.IADD R5, R62, 0x1, R46 ;  /* 0x000000013e058824 */ /* 0x000fe400078e022e */
[----:B------:R-:W-:Y:S02]  /*3350*/  @!P0 VIADD R46, R46, 0x80 ;  /* 0x000000802e2e8836 */ /* 0x000fe40000000000 */
[----:B0-----:R-:W-:-:S05]  /*3360*/  @!P0 IMAD.WIDE.U32 R2, R5, 0x8, R2 ;  /* 0x0000000805028825 */ /* 0x001fca00078e0002 */
[----:B------:R3:W-:Y:S02]  /*3370*/  @!P0 STG.E.64 desc[UR8][R2.64], R18 ;  /* 0x0000001202008986 */ /* 0x0007e4000c101b08 */
.L_x_10690:
[----:B------:R-:W-:Y:S05]  /*3380*/  BSYNC B0 ;  /* 0x0000000000007941 */ /* 0x000fea0003800000 */
.L_x_10684:
        /* <DEDUP_REMOVED lines=8> */
        .weak           $__internal_18_$__cuda_sm20_div_rn_f64_full
        .type           $__internal_18_$__cuda_sm20_div_rn_f64_full,@function
        .size           $__internal_18_$__cuda_sm20_div_rn_f64_full,(.L_x_10809 - $__internal_18_$__cuda_sm20_div_rn_f64_full)
$__internal_18_$__cuda_sm20_div_rn_f64_full:
        /* <DEDUP_REMOVED lines=73> */
.L_x_10692:
        /* <DEDUP_REMOVED lines=17> */
.L_x_10695:
[----:B------:R-:W-:-:S05]  /*39b0*/  LOP3.LUT R56, R49, 0x80000, RZ, 0xfc, !PT ;  /* 0x0008000031387812 */ /* 0x000fca00078efcff */
[----:B------:R-:W-:Y:S01]  /*39c0*/  IMAD.MOV.U32 R57, RZ, RZ, R56 ;  /* 0x000000ffff397224 */ /* 0x000fe200078e0038 */
[----:B------:R-:W-:Y:S01]  /*39d0*/  MOV R56, R48 ;  /* 0x0000003000387202 */ /* 0x000fe20000000f00 */
[----:B------:R-:W-:Y:S06]  /*39e0*/  BRA `(.L_x_10693) ;  /* 0x00000000000c7947 */ /* 0x000fec0003800000 */
.L_x_10694:
[----:B------:R-:W-:-:S05]  /*39f0*/  LOP3.LUT R56, R51, 0x80000, RZ, 0xfc, !PT ;  /* 0x0008000033387812 */ /* 0x000fca00078efcff */
[----:B------:R-:W-:Y:S02]  /*3a00*/  IMAD.MOV.U32 R57, RZ, RZ, R56 ;  /* 0x000000ffff397224 */ /* 0x000fe400078e0038 */
[----:B------:R-:W-:-:S07]  /*3a10*/  IMAD.MOV.U32 R56, RZ, RZ, R50 ;  /* 0x000000ffff387224 */ /* 0x000fce00078e0032 */
.L_x_10693:
[----:B------:R-:W-:Y:S05]  /*3a20*/  BSYNC B0 ;  /* 0x0000000000007941 */ /* 0x000fea0003800000 */
.L_x_10691:
[----:B------:R-:W-:Y:S01]  /*3a30*/  IMAD.MOV.U32 R8, RZ, RZ, R0 ;  /* 0x000000ffff087224 */ /* 0x000fe200078e0000 */
[----:B------:R-:W-:Y:S01]  /*3a40*/  MOV R5, R57 ;  /* 0x0000003900057202 */ /* 0x000fe20000000f00 */
[----:B------:R-:W-:Y:S02]  /*3a50*/  IMAD.MOV.U32 R9, RZ, RZ, 0x0 ;  /* 0x00000000ff097424 */ /* 0x000fe400078e00ff */
[----:B------:R-:W-:Y:S02]  /*3a60*/  IMAD.MOV.U32 R4, RZ, RZ, R56 ;  /* 0x000000ffff047224 */ /* 0x000fe400078e0038 */
[----:B------:R-:W-:Y:S05]  /*3a70*/  RET.REL.NODEC R8 `(_ZN2at6native29vectorized_elementwise_kernelILi4EZZZN37_INTERNAL_cee6930f_7_Loss_cu_5b0651e139_GLOBAL__N__cee6930f_7_Loss_cu_5b0651e140binary_cross_entropy_backward_out_kernelERNS_6TensorERKS4_S7_S7_ENKUlvE_clEvENKUlvE_clEvEUldddE_St5arrayIPcLm4EEEEviT0_T1_) ;  /* 0xffffffc408607950 */ /* 0x000fea0003c3ffff */
.L_x_10696:
        /* <DEDUP_REMOVED lines=16> */
.L_x_10809:


//--------------------- .text._ZN2at6native29vectorized_elementwise_kernelILi8EZZZN37_INTERNAL_cee6930f_7_Loss_cu_5b0651e139_GLOBAL__N__cee6930f_7_Loss_cu_5b0651e140binary_cross_entropy_backward_out_kernelERNS_6TensorERKS4_S7_S7_ENKUlvE_clEvENKUlvE_clEvEUldddE_St5arrayIPcLm4EEEEviT0_T1_ --------------------------
	.section	.text._ZN2at6native29vectorized_elementwise_kernelILi8EZZZN37_INTERNAL_cee6930f_7_Loss_cu_5b0651e139_GLOBAL__N__cee6930f_7_Loss_cu_5b0651e140binary_cross_entropy_backward_out_kernelERNS_6TensorERKS4_S7_S7_ENKUlvE_clEvENKUlvE_clEvEUldddE_St5arrayIPcLm4EEEEviT0_T1_,"ax",@progbits
	.align	128
        .global         _ZN2at6native29vectorized_elementwise_kernelILi8EZZZN37_INTERNAL_cee6930f_7_Loss_cu_5b0651e139_GLOBAL__N__cee6930f_7_Loss_cu_5b0651e140binary_cross_entropy_backward_out_kernelERNS_6TensorERKS4_S7_S7_ENKUlvE_clEvENKUlvE_clEvEUldddE_St5arrayIPcLm4EEEEviT0_T1_
        .type           _ZN2at6native29vectorized_elementwise_kernelILi8EZZZN37_INTERNAL_cee6930f_7_Loss_cu_5b0651e139_GLOBAL__N__cee6930f_7_Loss_cu_5b0651e140binary_cross_entropy_backward_out_kernelERNS_6TensorERKS4_S7_S7_ENKUlvE_clEvENKUlvE_clEvEUldddE_St5arrayIPcLm4EEEEviT0_T1_,@function
        .size           _ZN2at6native29vectorized_elementwise_kernelILi8EZZZN37_INTERNAL_cee6930f_7_Loss_cu_5b0651e139_GLOBAL__N__cee6930f_7_Loss_cu_5b0651e140binary_cross_entropy_backward_out_kernelERNS_6TensorERKS4_S7_S7_ENKUlvE_clEvENKUlvE_clEvEUldddE_St5arrayIPcLm4EEEEviT0_T1_,(.L_x_10810 - _ZN2at6native29vectorized_elementwise_kernelILi8EZZZN37_INTERNAL_cee6930f_7_Loss_cu_5b0651e139_GLOBAL__N__cee6930f_7_Loss_cu_5b0651e140binary_cross_entropy_backward_out_kernelERNS_6TensorERKS4_S7_S7_ENKUlvE_clEvENKUlvE_clEvEUldddE_St5arrayIPcLm4EEEEviT0_T1_)
        .other          _ZN2at6native29vectorized_elementwise_kernelILi8EZZZN37_INTERNAL_cee6930f_7_Loss_cu_5b0651e139_GLOBAL__N__cee6930f_7_Loss_cu_5b0651e140binary_cross_entropy_backward_out_kernelERNS_6TensorERKS4_S7_S7_ENKUlvE_clEvENKUlvE_clEvEUldddE_St5arrayIPcLm4EEEEviT0_T1_,@"STO_CUDA_ENTRY STV_DEFAULT"
_ZN2at6native29vectorized_elementwise_kernelILi8EZZZN37_INTERNAL_cee6930f_7_Loss_cu_5b0651e139_GLOBAL__N__cee6930f_7_Loss_cu_5b0651e140binary_cross_entropy_backward_out_kernelERNS_6TensorERKS4_S7_S7_ENKUlvE_clEvENKUlvE_clEvEUldddE_St5arrayIPcLm4EEEEviT0_T1_:
.text._ZN2at6native29vectorized_elementwise_kernelILi8EZZZN37_INTERNAL_cee6930f_7_Loss_cu_5b0651e139_GLOBAL__N__cee6930f_7_Loss_cu_5b0651e140binary_cross_entropy_backward_out_kernelERNS_6TensorERKS4_S7_S7_ENKUlvE_clEvENKUlvE_clEvEUldddE_St5arrayIPcLm4EEEEviT0_T1_:
        /* <DEDUP_REMOVED lines=80> */
[----:B-----5:R-:W-:Y:S05]  /*0500*/  CALL.REL.NOINC `($__internal_19_$__cuda_sm20_div_rn_f64_full) ;  /* 0x0000002c00c07944 */ /* 0x020fea0003c00000 */
[----:B------:R-:W-:Y:S02]  /*0510*/  IMAD.MOV.U32 R6, RZ, RZ, R4 ;  /* 0x000000ffff067224 */ /* 0x000fe400078e0004 */
[----:B------:R-:W-:-:S07]  /*0520*/  IMAD.MOV.U32 R7, RZ, RZ, R5 ;  /* 0x000000ffff077224 */ /* 0x000fce00078e0005 */
.L_x_10699:
[----:B------:R-:W-:Y:S05]  /*0530*/  BSYNC B1 ;  /* 0x0000000000017941 */ /* 0x000fea0003800000 */
.L_x_10698:
        /* <DEDUP_REMOVED lines=33> */
[----:B------:R-:W-:Y:S05]  /*0750*/  CALL.REL.NOINC `($__internal_19_$__cuda_sm20_div_rn_f64_full) ;  /* 0x0000002c002c7944 */ /* 0x000fea0003c00000 */
.L_x_10701:
[----:B------:R-:W-:Y:S05]  /*0760*/  BSYNC B1 ;  /* 0x0000000000017941 */ /* 0x000fea0003800000 */
.L_x_10700:
        /* <DEDUP_REMOVED lines=35> */
[----:B------:R-:W-:Y:S05]  /*09a0*/  CALL.REL.NOINC `($__internal_19_$__cuda_sm20_div_rn_f64_full) ;  /* 0x0000002800987944 */ /* 0x000fea0003c00000 */
[----:B------:R-:W-:Y:S01]  /*09b0*/  MOV R10, R4 ;  /* 0x00000004000a7202 */ /* 0x000fe20000000f00 */
[----:B------:R-:W-:-:S07]  /*09c0*/  IMAD.MOV.U32 R11, RZ, RZ, R5 ;  /* 0x000000ffff0b7224 */ /* 0x000fce00078e0005 */
.L_x_10703:
[----:B------:R-:W-:Y:S05]  /*09d0*/  BSYNC B1 ;  /* 0x0000000000017941 */ /* 0x000fea0003800000 */
.L_x_10702:
        /* <DEDUP_REMOVED lines=33> */
[----:B------:R-:W-:Y:S05]  /*0bf0*/  CALL.REL.NOINC `($__internal_19_$__cuda_sm20_div_rn_f64_full) ;  /* 0x0000002800047944 */ /* 0x000fea0003c00000 */
[----:B------:R-:W-:Y:S01]  /*0c00*/  IMAD.MOV.U32 R8, RZ, RZ, R4 ;  /* 0x000000ffff087224 */ /* 0x000fe200078e0004 */
[----:B------:R-:W-:-:S07]  /*0c10*/  MOV R9, R5 ;  /* 0x0000000500097202 */ /* 0x000fce0000000f00 */
.L_x_10705:
[----:B------:R-:W-:Y:S05]  /*0c20*/  BSYNC B1 ;  /* 0x0000000000017941 */ /* 0x000fea0003800000 */
.L_x_10704:
        /* <DEDUP_REMOVED lines=38> */
.L_x_10707:
[----:B------:R-:W-:Y:S05]  /*0e90*/  BSYNC B1 ;  /* 0x0000000000017941 */ /* 0x000fea0003800000 */
.L_x_10706:
        /* <DEDUP_REMOVED lines=34> */
.L_x_10709:
[----:B------:R-:W-:Y:S05]  /*10c0*/  BSYNC B1 ;  /* 0x0000000000017941 */ /* 0x000fea0003800000 */
.L_x_10708:
        /* <DEDUP_REMOVED lines=36> */
[----:B------:R-:W-:Y:S02]  /*1310*/  IMAD.MOV.U32 R10, RZ, RZ, R4 ;  /* 0x000000ffff0a7224 */ /* 0x000fe400078e0004 */
[----:B------:R-:W-:-:S07]  /*1320*/  IMAD.MOV.U32 R11, RZ, RZ, R5 ;  /* 0x000000ffff0b7224 */ /* 0x000fce00078e0005 */
.L_x_10711:
[----:B------:R-:W-:Y:S05]  /*1330*/  BSYNC B1 ;  /* 0x0000000000017941 */ /* 0x000fea0003800000 */
.L_x_10710:
        /* <DEDUP_REMOVED lines=23> */
.L_x_10713:
[----:B------:R-:W-:Y:S05]  /*14b0*/  BSYNC B1 ;  /* 0x0000000000017941 */ /* 0x000fea0003800000 */
.L_x_10712:
[----:B------:R-:W-:Y:S01]  /*14c0*/  STG.E.128 desc[UR8][R2.64+0x30], R8 ;  /* 0x0000300802007986 */ /* 0x000fe2000c101d08 */
[----:B------:R-:W-:Y:S05]  /*14d0*/  EXIT ;  /* 0x000000000000794d */ /* 0x000fea0003800000 */
.L_x_10697:
        /* <DEDUP_REMOVED lines=158> */
.L_x_10715:
[----:B------:R-:W-:Y:S05]  /*1ec0*/  BSYNC B1 ;  /* 0x0000000000017941 */ /* 0x000fea0003800000 */
.L_x_10714:
        /* <DEDUP_REMOVED lines=39> */
.L_x_10717:
[----:B------:R-:W-:Y:S05]  /*2140*/  BSYNC B1 ;  /* 0x0000000000017941 */ /* 0x000fea0003800000 */
.L_x_10716:
        /* <DEDUP_REMOVED lines=39> */
.L_x_10719:
[----:B------:R-:W-:Y:S05]  /*23c0*/  BSYNC B1 ;  /* 0x0000000000017941 */ /* 0x000fea0003800000 */
.L_x_10718:
        /* <DEDUP_REMOVED lines=39> */
.L_x_10721:
[----:B------:R-:W-:Y:S05]  /*2640*/  BSYNC B1 ;  /* 0x0000000000017941 */ /* 0x000fea0003800000 */
.L_x_10720:
        /* <DEDUP_REMOVED lines=39> */
.L_x_10723:
[----:B------:R-:W-:Y:S05]  /*28c0*/  BSYNC B1 ;  /* 0x0000000000017941 */ /* 0x000fea0003800000 */
.L_x_10722:
        /* <DEDUP_REMOVED lines=37> */
[----:B------:R-:W-:Y:S01]  /*2b20*/  IMAD.MOV.U32 R16, RZ, RZ, R4 ;  /* 0x000000ffff107224 */ /* 0x000fe200078e0004 */
[----:B------:R-:W-:-:S07]  /*2b30*/  MOV R17, R5 ;  /* 0x0000000500117202 */ /* 0x000fce0000000f00 */
.L_x_10725:
[----:B------:R-:W-:Y:S05]  /*2b40*/  BSYNC B1 ;  /* 0x0000000000017941 */ /* 0x000fea0003800000 */
.L_x_10724:
        /* <DEDUP_REMOVED lines=39> */
.L_x_10727:
[----:B------:R-:W-:Y:S05]  /*2dc0*/  BSYNC B1 ;  /* 0x0000000000017941 */ /* 0x000fea0003800000 */
.L_x_10726:
        /* <DEDUP_REMOVED lines=39> */
.L_x_10729:
[----:B------:R-:W-:Y:S05]  /*3040*/  BSYNC B1 ;  /* 0x0000000000017941 */ /* 0x000fea0003800000 */
.L_x_10728:
        /* <DEDUP_REMOVED lines=22> */
.L_x_10732:
[----:B------:R-:W-:-:S13]  /*31b0*/  ISETP.GE.AND P0, PT, R46, R47, PT ;  /* 0x0000002f2e00720c */ /* 0x000fda0003f06270 */
[----:B------:R-:W-:Y:S05]  /*31c0*/  @P0 BRA `(.L_x_10734) ;  /* 0x0000000000300947 */ /* 0x000fea0003800000 */
[----:B01----:R-:W0:Y:S01]  /*31d0*/  LDC.64 R2, c[0x0][0x218] ;  /* 0x00008600ff027b82 */ /* 0x003e220000000a00 */
[----:B------:R-:W-:Y:S01]  /*31e0*/  IMAD.IADD R5, R62, 0x1, R46 ;  /* 0x000000013e057824 */ /* 0x000fe200078e022e */
[----:B------:R-:W-:-:S03]  /*31f0*/  IADD3 R46, R46, 0x80, RZ ;  /* 0x000000802e2e7810 */ /* 0x000fc60007ffe0ff */
[----:B0-----:R-:W-:-:S05]  /*3200*/  IMAD.WIDE.U32 R2, R5, 0x8, R2 ;  /* 0x0000000805027825 */ /* 0x001fca00078e0002 */
[----:B-----5:R1:W-:Y:S02]  /*3210*/  STG.E.64 desc[UR8][R2.64], R12 ;  /* 0x0000000c02007986 */ /* 0x0203e4000c101b08 */
.L_x_10733:
[----:B------:R-:W-:-:S13]  /*3220*/  ISETP.GE.AND P0, PT, R46, R47, PT ;  /* 0x0000002f2e00720c */ /* 0x000fda0003f06270 */
[----:B------:R-:W-:Y:S05]  /*3230*/  @P0 BRA `(.L_x_10735) ;  /* 0x0000000000340947 */ /* 0x000fea0003800000 */
[----:B01----:R-:W0:Y:S01]  /*3240*/  LDC.64 R2, c[0x0][0x218] ;  /* 0x00008600ff027b82 */ /* 0x003e220000000a00 */
[----:B------:R-:W-:Y:S02]  /*3250*/  IMAD.IADD R5, R62, 0x1, R46 ;  /* 0x000000013e057824 */ /* 0x000fe400078e022e */
[----:B------:R-:W-:Y:S02]  /*3260*/  VIADD R46, R46, 0x80 ;  /* 0x000000802e2e7836 */ /* 0x000fe40000000000 */
[----:B0-----:R-:W-:-:S05]  /*3270*/  IMAD.WIDE.U32 R2, R5, 0x8, R2 ;  /* 0x0000000805027825 */ /* 0x001fca00078e0002 */
[----:B------:R2:W-:Y:S02]  /*3280*/  STG.E.64 desc[UR8][R2.64], R14 ;  /* 0x0000000e02007986 */ /* 0x0005e4000c101b08 */
.L_x_10734:
        /* <DEDUP_REMOVED lines=8> */
.L_x_10735:
[----:B------:R-:W-:Y:S05]  /*3310*/  BSYNC B1 ;  /* 0x0000000000017941 */ /* 0x000fea0003800000 */
.L_x_10731:
[----:B------:R-:W-:-:S13]  /*3320*/  ISETP.GE.AND P0, PT, R46, R47, PT ;  /* 0x0000002f2e00720c */ /* 0x000fda0003f06270 */
[----:B012---:R-:W0:Y:S01]  /*3330*/  @!P0 LDC.64 R2, c[0x0][0x218] ;  /* 0x00008600ff028b82 */ /* 0x007e220000000a00 */
[----:B------:R-:W-:Y:S02]  /*3340*/  @!P0 IMAD.IADD R5, R62, 0x1, R46 ;  /* 0x000000013e058824 */ /* 0x000fe400078e022e */
[----:B------:R-:W-:Y:S02]  /*3350*/  @!P0 VIADD R46, R46, 0x80 ;  /* 0x000000802e2e8836 */ /* 0x000fe40000000000 */
[----:B0-----:R-:W-:-:S05]  /*3360*/  @!P0 IMAD.WIDE.U32 R2, R5, 0x8, R2 ;  /* 0x0000000805028825 */ /* 0x001fca00078e0002 */
[----:B------:R3:W-:Y:S02]  /*3370*/  @!P0 STG.E.64 desc[UR8][R2.64], R18 ;  /* 0x0000001202008986 */ /* 0x0007e4000c101b08 */
.L_x_10736:
[----:B------:R-:W-:Y:S05]  /*3380*/  BSYNC B0 ;  /* 0x0000000000007941 */ /* 0x000fea0003800000 */
.L_x_10730:
        /* <DEDUP_REMOVED lines=8> */
        .weak           $__internal_19_$__cuda_sm20_div_rn_f64_full
        .type           $__internal_19_$__cuda_sm20_div_rn_f64_full,@function
        .size           $__internal_19_$__cuda_sm20_div_rn_f64_full,(.L_x_10810 - $__internal_19_$__cuda_sm20_div_rn_f64_full)
$__internal_19_$__cuda_sm20_div_rn_f64_full:
        /* <DEDUP_REMOVED lines=73> */
.L_x_10738:
        /* <DEDUP_REMOVED lines=17> */
.L_x_10741:
[----:B------:R-:W-:-:S05]  /*39b0*/  LOP3.LUT R56, R49, 0x80000, RZ, 0xfc, !PT ;  /* 0x0008000031387812 */ /* 0x000fca00078efcff */
[----:B------:R-:W-:Y:S01]  /*39c0*/  IMAD.MOV.U32 R57, RZ, RZ, R56 ;  /* 0x000000ffff397224 */ /* 0x000fe200078e0038 */
[----:B------:R-:W-:Y:S01]  /*39d0*/  MOV R56, R48 ;  /* 0x0000003000387202 */ /* 0x000fe20000000f00 */
[----:B------:R-:W-:Y:S06]  /*39e0*/  BRA `(.L_x_10739) ;  /* 0x00000000000c7947 */ /* 0x000fec0003800000 */
.L_x_10740:
[----:B------:R-:W-:-:S05]  /*39f0*/  LOP3.LUT R56, R51, 0x80000, RZ, 0xfc, !PT ;  /* 0x0008000033387812 */ /* 0x000fca00078efcff */
[----:B------:R-:W-:Y:S02]  /*3a00*/  IMAD.MOV.U32 R57, RZ, RZ, R56 ;  /* 0x000000ffff397224 */ /* 0x000fe400078e0038 */
[----:B------:R-:W-:-:S07]  /*3a10*/  IMAD.MOV.U32 R56, RZ, RZ, R50 ;  /* 0x000000ffff387224 */ /* 0x000fce00078e0032 */
.L_x_10739:
[----:B------:R-:W-:Y:S05]  /*3a20*/  BSYNC B0 ;  /* 0x0000000000007941 */ /* 0x000fea0003800000 */
.L_x_10737:
[----:B------:R-:W-:Y:S01]  /*3a30*/  IMAD.MOV.U32 R8, RZ, RZ, R0 ;  /* 0x000000ffff087224 */ /* 0x000fe200078e0000 */
[----:B------:R-:W-:Y:S01]  /*3a40*/  MOV R5, R57 ;  /* 0x0000003900057202 */ /* 0x000fe20000000f00 */
[----:B------:R-:W-:Y:S02]  /*3a50*/  IMAD.MOV.U32 R9, RZ, RZ, 0x0 ;  /* 0x00000000ff097424 */ /* 0x000fe400078e00ff */
[----:B------:R-:W-:Y:S02]  /*3a60*/  IMAD.MOV.U32 R4, RZ, RZ, R56 ;  /* 0x000000ffff047224 */ /* 0x000fe400078e0038 */
[----:B------:R-:W-:Y:S05]  /*3a70*/  RET.REL.NODEC R8 `(_ZN2at6native29vectorized_elementwise_kernelILi8EZZZN37_INTERNAL_cee6930f_7_Loss_cu_5b0651e139_GLOBAL__N__cee6930f_7_Loss_cu_5b0651e140binary_cross_entropy_backward_out_kernelERNS_6TensorERKS4_S7_S7_ENKUlvE_clEvENKUlvE_clEvEUldddE_St5arrayIPcLm4EEEEviT0_T1_) ;  /* 0xffffffc408607950 */ /* 0x000fea0003c3ffff */
.L_x_10742:
        /* <DEDUP_REMOVED lines=16> */
.L_x_10810:


//--------------------- .nv.global.init           --------------------------
	.section	.nv.global.init,"aw",@progbits
.nv.global.init:
	.type		$str$26,@object
	.size		$str$26,(__unnamed_3 - $str$26)
$str$26:
        /*0000*/ 	.byte	0x66, 0x61, 0x6c, 0x73, 0x65, 0x00
	.type		__unnamed_3,@object
	.size		__unnamed_3,($str$6 - __unnamed_3)
__unnamed_3:
        /*0006*/ 	.byte	0x6f, 0x70, 0x65, 0x72, 0x61, 0x74, 0x6f, 0x72, 0x28, 0x29, 0x00
	.type		$str$6,@object
	.size		$str$6,(__unnamed_1 - $str$6)
$str$6:
        /*0011*/ 	.byte	0x69, 0x6e, 0x64, 0x65, 0x78, 0x20, 0x3e, 0x3d, 0x20, 0x30, 0x00
	.type		__unnamed_1,@object
	.size		__unnamed_1,(__unnamed_2 - __unnamed_1)
__unnamed_1:
        /*001c*/ 	.byte	0x6f, 0x70, 0x65, 0x72, 0x61, 0x74, 0x6f, 0x72, 0x28, 0x29, 0x00
	.type		__unnamed_2,@object
	.size		__unnamed_2,(__unnamed_4 - __unnamed_2)
__unnamed_2:
        /*0027*/ 	.byte	0x6f, 0x70, 0x65, 0x72, 0x61, 0x74, 0x6f, 0x72, 0x28, 0x29, 0x00
	.type		__unnamed_4,@object
	.size		__unnamed_4,($str$4 - __unnamed_4)
__unnamed_4:
        /*0032*/ 	.byte	0x6f, 0x70, 0x65, 0x72, 0x61, 0x74, 0x6f, 0x72, 0x28, 0x29, 0x00
	.type		$str$4,@object
	.size		$str$4,(__unnamed_11 - $str$4)
$str$4:
        /*003d*/ 	.byte	0x74, 0x20, 0x3c, 0x20, 0x6e, 0x5f, 0x63, 0x6c, 0x61, 0x73, 0x73, 0x65, 0x73, 0x00
	.type		__unnamed_11,@object
	.size		__unnamed_11,(__unnamed_7 - __unnamed_11)
__unnamed_11:
        /*004b*/ 	.byte	0x66, 0x65, 0x74, 0x63, 0x68, 0x5f, 0x61, 0x6e, 0x64, 0x5f, 0x63, 0x61, 0x73, 0x74, 0x00
	.type		__unnamed_7,@object
	.size		__unnamed_7,(__unnamed_9 - __unnamed_7)
__unnamed_7:
        /*005a*/ 	.byte	0x66, 0x65, 0x74, 0x63, 0x68, 0x5f, 0x61, 0x6e, 0x64, 0x5f, 0x63, 0x61, 0x73, 0x74, 0x00
	.type		__unnamed_9,@object
	.size		__unnamed_9,(__unnamed_5 - __unnamed_9)
__unnamed_9:
        /*0069*/ 	.byte	0x66, 0x65, 0x74, 0x63, 0x68, 0x5f, 0x61, 0x6e, 0x64, 0x5f, 0x63, 0x61, 0x73, 0x74, 0x00
	.type		__unnamed_5,@object
	.size		__unnamed_5,(__unnamed_10 - __unnamed_5)
__unnamed_5:
        /*0078*/ 	.byte	0x66, 0x65, 0x74, 0x63, 0x68, 0x5f, 0x61, 0x6e, 0x64, 0x5f, 0x63, 0x61, 0x73, 0x74, 0x00
	.type		__unnamed_10,@object
	.size		__unnamed_10,(__unnamed_6 - __unnamed_10)
__unnamed_10:
        /*0087*/ 	.byte	0x63, 0x61, 0x73, 0x74, 0x5f, 0x61, 0x6e, 0x64, 0x5f, 0x73, 0x74, 0x6f, 0x72, 0x65, 0x00
	.type		__unnamed_6,@object
	.size		__unnamed_6,(__unnamed_12 - __unnamed_6)
__unnamed_6:
        /*0096*/ 	.byte	0x63, 0x61, 0x73, 0x74, 0x5f, 0x61, 0x6e, 0x64, 0x5f, 0x73, 0x74, 0x6f, 0x72, 0x65, 0x00
	.type		__unnamed_12,@object
	.size		__unnamed_12,(__unnamed_8 - __unnamed_12)
__unnamed_12:
        /*00a5*/ 	.byte	0x63, 0x61, 0x73, 0x74, 0x5f, 0x61, 0x6e, 0x64, 0x5f, 0x73, 0x74, 0x6f, 0x72, 0x65, 0x00
	.type		__unnamed_8,@object
	.size		__unnamed_8,($str - __unnamed_8)
__unnamed_8:
        /*00b4*/ 	.byte	0x63, 0x61, 0x73, 0x74, 0x5f, 0x61, 0x6e, 0x64, 0x5f, 0x73, 0x74, 0x6f, 0x72, 0x65, 0x00
	.type		$str,@object
	.size		$str,($str$5 - $str)
$str:
        /*00c3*/ 	.byte	0x63, 0x75, 0x72, 0x5f, 0x74, 0x61, 0x72, 0x67, 0x65, 0x74, 0x20, 0x3c, 0x20, 0x6e, 0x5f, 0x63
        /*00d3*/ 	.byte	0x6c, 0x61, 0x73, 0x73, 0x65, 0x73, 0x00
	.type		$str$5,@object
	.size		$str$5,($str$18 - $str$5)
$str$5:
        /*00da*/ 	.byte	0x74, 0x20, 0x3e, 0x3d, 0x20, 0x30, 0x20, 0x26, 0x26, 0x20, 0x74, 0x20, 0x3c, 0x20, 0x6e, 0x5f
        /*00ea*/ 	.byte	0x63, 0x6c, 0x61, 0x73, 0x73, 0x65, 0x73, 0x00
	.type		$str$18,@object
	.size		$str$18,(__unnamed_35 - $str$18)
$str$18:
        /*00f2*/ 	.byte	0x69, 0x6e, 0x70, 0x75, 0x74, 0x5f, 0x76, 0x61, 0x6c, 0x20, 0x3e, 0x3d, 0x20, 0x7a, 0x65, 0x72
        /*0102*/ 	.byte	0x6f, 0x20, 0x26, 0x26, 0x20, 0x69, 0x6e, 0x70, 0x75, 0x74, 0x5f, 0x76, 0x61, 0x6c, 0x20, 0x3c
        /*0112*/ 	.byte	0x3d, 0x20, 0x6f, 0x6e, 0x65, 0x00
	.type		__unnamed_35,@object
	.size		__unnamed_35,(__unnamed_19 - __unnamed_35)
__unnamed_35:
        /*0118*/ 	.byte	0x6e, 0x6c, 0x6c, 0x5f, 0x6c, 0x6f, 0x73, 0x73, 0x5f, 0x66, 0x6f, 0x72, 0x77, 0x61, 0x72, 0x64
        /*0128*/ 	.byte	0x5f, 0x72, 0x65, 0x64, 0x75, 0x63, 0x65, 0x5f, 0x63, 0x75, 0x64, 0x61, 0x5f, 0x6b, 0x65, 0x72
        /*0138*/ 	.byte	0x6e, 0x65, 0x6c, 0x5f, 0x32, 0x64, 0x00
	.type		__unnamed_19,@object
	.size		__unnamed_19,(__unnamed_27 - __unnamed_19)
__unnamed_19:
        /*013f*/ 	.byte	0x6e, 0x6c, 0x6c, 0x5f, 0x6c, 0x6f, 0x73, 0x73, 0x5f, 0x66, 0x6f, 0x72, 0x77, 0x61, 0x72, 0x64
        /*014f*/ 	.byte	0x5f, 0x6e, 0x6f, 0x5f, 0x72, 0x65, 0x64, 0x75, 0x63, 0x65, 0x5f, 0x63, 0x75, 0x64, 0x61, 0x5f
        /*015f*/ 	.byte	0x6b, 0x65, 0x72, 0x6e, 0x65, 0x6c, 0x00
	.type		__unnamed_27,@object
	.size		__unnamed_27,(__unnamed_23 - __unnamed_27)
__unnamed_27:
        /*0166*/ 	.byte	0x6e, 0x6c, 0x6c, 0x5f, 0x6c, 0x6f, 0x73, 0x73, 0x5f, 0x66, 0x6f, 0x72, 0x77, 0x61, 0x72, 0x64
        /*0176*/ 	.byte	0x5f, 0x72, 0x65, 0x64, 0x75, 0x63, 0x65, 0x5f, 0x63, 0x75, 0x64, 0x61, 0x5f, 0x6b, 0x65, 0x72
        /*0186*/ 	.byte	0x6e, 0x65, 0x6c, 0x5f, 0x31, 0x64, 0x00
	.type		__unnamed_23,@object
	.size		__unnamed_23,(__unnamed_15 - __unnamed_23)
__unnamed_23:
        /*018d*/ 	.byte	0x6e, 0x6c, 0x6c, 0x5f, 0x6c, 0x6f, 0x73, 0x73, 0x5f, 0x66, 0x6f, 0x72, 0x77, 0x61, 0x72, 0x64
        /*019d*/ 	.byte	0x5f, 0x72, 0x65, 0x64, 0x75, 0x63, 0x65, 0x5f, 0x63, 0x75, 0x64, 0x61, 0x5f, 0x6b, 0x65, 0x72
        /*01ad*/ 	.byte	0x6e, 0x65, 0x6c, 0x5f, 0x31, 0x64, 0x00
	.type		__unnamed_15,@object
	.size		__unnamed_15,(__unnamed_31 - __unnamed_15)
__unnamed_15:
        /*01b4*/ 	.byte	0x6e, 0x6c, 0x6c, 0x5f, 0x6c, 0x6f, 0x73, 0x73, 0x5f, 0x66, 0x6f, 0x72, 0x77, 0x61, 0x72, 0x64
        /*01c4*/ 	.byte	0x5f, 0x6e, 0x6f, 0x5f, 0x72, 0x65, 0x64, 0x75, 0x63, 0x65, 0x5f, 0x63, 0x75, 0x64, 0x61, 0x5f
        /*01d4*/ 	.byte	0x6b, 0x65, 0x72, 0x6e, 0x65, 0x6c, 0x00
	.type		__unnamed_31,@object
	.size		__unnamed_31,(__unnamed_33 - __unnamed_31)
__unnamed_31:
        /*01db*/ 	.byte	0x6e, 0x6c, 0x6c, 0x5f, 0x6c, 0x6f, 0x73, 0x73, 0x5f, 0x66, 0x6f, 0x72, 0x77, 0x61, 0x72, 0x64
        /*01eb*/ 	.byte	0x5f, 0x72, 0x65, 0x64, 0x75, 0x63, 0x65, 0x5f, 0x63, 0x75, 0x64, 0x61, 0x5f, 0x6b, 0x65, 0x72
        /*01fb*/ 	.byte	0x6e, 0x65, 0x6c, 0x5f, 0x32, 0x64, 0x00
	.type		__unnamed_33,@object
	.size		__unnamed_33,(__unnamed_17 - __unnamed_33)
__unnamed_33:
        /*0202*/ 	.byte	0x6e, 0x6c, 0x6c, 0x5f, 0x6c, 0x6f, 0x73, 0x73, 0x5f, 0x66, 0x6f, 0x72, 0x77, 0x61, 0x72, 0x64
        /*0212*/ 	.byte	0x5f, 0x72, 0x65, 0x64, 0x75, 0x63, 0x65, 0x5f, 0x63, 0x75, 0x64, 0x61, 0x5f, 0x6b, 0x65, 0x72
        /*0222*/ 	.byte	0x6e, 0x65, 0x6c, 0x5f, 0x32, 0x64, 0x00
	.type		__unnamed_17,@object
	.size		__unnamed_17,(__unnamed_25 - __unnamed_17)
__unnamed_17:
        /*0229*/ 	.byte	0x6e, 0x6c, 0x6c, 0x5f, 0x6c, 0x6f, 0x73, 0x73, 0x5f, 0x66, 0x6f, 0x72, 0x77, 0x61, 0x72, 0x64
        /*0239*/ 	.byte	0x5f, 0x6e, 0x6f, 0x5f, 0x72, 0x65, 0x64, 0x75, 0x63, 0x65, 0x5f, 0x63, 0x75, 0x64, 0x61, 0x5f
        /*0249*/ 	.byte	0x6b, 0x65, 0x72, 0x6e, 0x65, 0x6c, 0x00
	.type		__unnamed_25,@object
	.size		__unnamed_25,(__unnamed_21 - __unnamed_25)
__unnamed_25:
        /*0250*/ 	.byte	0x6e, 0x6c, 0x6c, 0x5f, 0x6c, 0x6f, 0x73, 0x73, 0x5f, 0x66, 0x6f, 0x72, 0x77, 0x61, 0x72, 0x64
        /*0260*/ 	.byte	0x5f, 0x72, 0x65, 0x64, 0x75, 0x63, 0x65, 0x5f, 0x63, 0x75, 0x64, 0x61, 0x5f, 0x6b, 0x65, 0x72
        /*0270*/ 	.byte	0x6e, 0x65, 0x6c, 0x5f, 0x31, 0x64, 0x00
	.type		__unnamed_21,@object
	.size		__unnamed_21,(__unnamed_13 - __unnamed_21)
__unnamed_21:
        /*0277*/ 	.byte	0x6e, 0x6c, 0x6c, 0x5f, 0x6c, 0x6f, 0x73, 0x73, 0x5f, 0x66, 0x6f, 0x72, 0x77, 0x61, 0x72, 0x64
        /*0287*/ 	.byte	0x5f, 0x72, 0x65, 0x64, 0x75, 0x63, 0x65, 0x5f, 0x63, 0x75, 0x64, 0x61, 0x5f, 0x6b, 0x65, 0x72
        /*0297*/ 	.byte	0x6e, 0x65, 0x6c, 0x5f, 0x31, 0x64, 0x00
	.type		__unnamed_13,@object
	.size		__unnamed_13,(__unnamed_29 - __unnamed_13)
__unnamed_13:
        /*029e*/ 	.byte	0x6e, 0x6c, 0x6c, 0x5f, 0x6c, 0x6f, 0x73, 0x73, 0x5f, 0x66, 0x6f, 0x72, 0x77, 0x61, 0x72, 0x64
        /*02ae*/ 	.byte	0x5f, 0x6e, 0x6f, 0x5f, 0x72, 0x65, 0x64, 0x75, 0x63, 0x65, 0x5f, 0x63, 0x75, 0x64, 0x61, 0x5f
        /*02be*/ 	.byte	0x6b, 0x65, 0x72, 0x6e, 0x65, 0x6c, 0x00
	.type		__unnamed_29,@object
	.size		__unnamed_29,(__unnamed_34 - __unnamed_29)
__unnamed_29:
        /*02c5*/ 	.byte	0x6e, 0x6c, 0x6c, 0x5f, 0x6c, 0x6f, 0x73, 0x73, 0x5f, 0x66, 0x6f, 0x72, 0x77, 0x61, 0x72, 0x64
        /*02d5*/ 	.byte	0x5f, 0x72, 0x65, 0x64, 0x75, 0x63, 0x65, 0x5f, 0x63, 0x75, 0x64, 0x61, 0x5f, 0x6b, 0x65, 0x72
        /*02e5*/ 	.byte	0x6e, 0x65, 0x6c, 0x5f, 0x32, 0x64, 0x00
	.type		__unnamed_34,@object
	.size		__unnamed_34,(__unnamed_18 - __unnamed_34)
__unnamed_34:
        /*02ec*/ 	.byte	0x6e, 0x6c, 0x6c, 0x5f, 0x6c, 0x6f, 0x73, 0x73, 0x5f, 0x66, 0x6f, 0x72, 0x77, 0x61, 0x72, 0x64
        /*02fc*/ 	.byte	0x5f, 0x72, 0x65, 0x64, 0x75, 0x63, 0x65, 0x5f, 0x63, 0x75, 0x64, 0x61, 0x5f, 0x6b, 0x65, 0x72
        /*030c*/ 	.byte	0x6e, 0x65, 0x6c, 0x5f, 0x32, 0x64, 0x00
	.type		__unnamed_18,@object
	.size		__unnamed_18,(__unnamed_26 - __unnamed_18)
__unnamed_18:
        /*0313*/ 	.byte	0x6e, 0x6c, 0x6c, 0x5f, 0x6c, 0x6f, 0x73, 0x73, 0x5f, 0x66, 0x6f, 0x72, 0x77, 0x61, 0x72, 0x64
        /*0323*/ 	.byte	0x5f, 0x6e, 0x6f, 0x5f, 0x72, 0x65, 0x64, 0x75, 0x63, 0x65, 0x5f, 0x63, 0x75, 0x64, 0x61, 0x5f
        /*0333*/ 	.byte	0x6b, 0x65, 0x72, 0x6e, 0x65, 0x6c, 0x00
	.type		__unnamed_26,@object
	.size		__unnamed_26,(__unnamed_22 - __unnamed_26)
__unnamed_26:
        /*033a*/ 	.byte	0x6e, 0x6c, 0x6c, 0x5f, 0x6c, 0x6f, 0x73, 0x73, 0x5f, 0x66, 0x6f, 0x72, 0x77, 0x61, 0x72, 0x64
        /*034a*/ 	.byte	0x5f, 0x72, 0x65, 0x64, 0x75, 0x63, 0x65, 0x5f, 0x63, 0x75, 0x64, 0x61, 0x5f, 0x6b, 0x65, 0x72
        /*035a*/ 	.byte	0x6e, 0x65, 0x6c, 0x5f, 0x31, 0x64, 0x00
	.type		__unnamed_22,@object
	.size		__unnamed_22,(__unnamed_14 - __unnamed_22)
__unnamed_22:
        /*0361*/ 	.byte	0x6e, 0x6c, 0x6c, 0x5f, 0x6c, 0x6f, 0x73, 0x73, 0x5f, 0x66, 0x6f, 0x72, 0x77, 0x61, 0x72, 0x64
        /*0371*/ 	.byte	0x5f, 0x72, 0x65, 0x64, 0x75, 0x63, 0x65, 0x5f, 0x63, 0x75, 0x64, 0x61, 0x5f, 0x6b, 0x65, 0x72
        /*0381*/ 	.byte	0x6e, 0x65, 0x6c, 0x5f, 0x31, 0x64, 0x00
	.type		__unnamed_14,@object
	.size		__unnamed_14,(__unnamed_30 - __unnamed_14)
__unnamed_14:
        /*0388*/ 	.byte	0x6e, 0x6c, 0x6c, 0x5f, 0x6c, 0x6f, 0x73, 0x73, 0x5f, 0x66, 0x6f, 0x72, 0x77, 0x61, 0x72, 0x64
        /*0398*/ 	.byte	0x5f, 0x6e, 0x6f, 0x5f, 0x72, 0x65, 0x64, 0x75, 0x63, 0x65, 0x5f, 0x63, 0x75, 0x64, 0x61, 0x5f
        /*03a8*/ 	.byte	0x6b, 0x65, 0x72, 0x6e, 0x65, 0x6c, 0x00
	.type		__unnamed_30,@object
	.size		__unnamed_30,(__unnamed_36 - __unnamed_30)
__unnamed_30:
        /*03af*/ 	.byte	0x6e, 0x6c, 0x6c, 0x5f, 0x6c, 0x6f, 0x73, 0x73, 0x5f, 0x66, 0x6f, 0x72, 0x77, 0x61, 0x72, 0x64
        /*03bf*/ 	.byte	0x5f, 0x72, 0x65, 0x64, 0x75, 0x63, 0x65, 0x5f, 0x63, 0x75, 0x64, 0x61, 0x5f, 0x6b, 0x65, 0x72
        /*03cf*/ 	.byte	0x6e, 0x65, 0x6c, 0x5f, 0x32, 0x64, 0x00
	.type		__unnamed_36,@object
	.size		__unnamed_36,(__unnamed_20 - __unnamed_36)
__unnamed_36:
        /*03d6*/ 	.byte	0x6e, 0x6c, 0x6c, 0x5f, 0x6c, 0x6f, 0x73, 0x73, 0x5f, 0x66, 0x6f, 0x72, 0x77, 0x61, 0x72, 0x64
        /*03e6*/ 	.byte	0x5f, 0x72, 0x65, 0x64, 0x75, 0x63, 0x65, 0x5f, 0x63, 0x75, 0x64, 0x61, 0x5f, 0x6b, 0x65, 0x72
        /*03f6*/ 	.byte	0x6e, 0x65, 0x6c, 0x5f, 0x32, 0x64, 0x00
	.type		__unnamed_20,@object
	.size		__unnamed_20,(__unnamed_28 - __unnamed_20)
__unnamed_20:
        /*03fd*/ 	.byte	0x6e, 0x6c, 0x6c, 0x5f, 0x6c, 0x6f, 0x73, 0x73, 0x5f, 0x66, 0x6f, 0x72, 0x77, 0x61, 0x72, 0x64
        /*040d*/ 	.byte	0x5f, 0x6e, 0x6f, 0x5f, 0x72, 0x65, 0x64, 0x75, 0x63, 0x65, 0x5f, 0x63, 0x75, 0x64, 0x61, 0x5f
        /*041d*/ 	.byte	0x6b, 0x65, 0x72, 0x6e, 0x65, 0x6c, 0x00
	.type		__unnamed_28,@object
	.size		__unnamed_28,(__unnamed_16 - __unnamed_28)
__unnamed_28:
        /*0424*/ 	.byte	0x6e, 0x6c, 0x6c, 0x5f, 0x6c, 0x6f, 0x73, 0x73, 0x5f, 0x66, 0x6f, 0x72, 0x77, 0x61, 0x72, 0x64
        /*0434*/ 	.byte	0x5f, 0x72, 0x65, 0x64, 0x75, 0x63, 0x65, 0x5f, 0x63, 0x75, 0x64, 0x61, 0x5f, 0x6b, 0x65, 0x72
        /*0444*/ 	.byte	0x6e, 0x65, 0x6c, 0x5f, 0x31, 0x64, 0x00
	.type		__unnamed_16,@object
	.size		__unnamed_16,(__unnamed_32 - __unnamed_16)
__unnamed_16:
        /*044b*/ 	.byte	0x6e, 0x6c, 0x6c, 0x5f, 0x6c, 0x6f, 0x73, 0x73, 0x5f, 0x66, 0x6f, 0x72, 0x77, 0x61, 0x72, 0x64
        /*045b*/ 	.byte	0x5f, 0x6e, 0x6f, 0x5f, 0x72, 0x65, 0x64, 0x75, 0x63, 0x65, 0x5f, 0x63, 0x75, 0x64, 0x61, 0x5f
        /*046b*/ 	.byte	0x6b, 0x65, 0x72, 0x6e, 0x65, 0x6c, 0x00
	.type		__unnamed_32,@object
	.size		__unnamed_32,(__unnamed_24 - __unnamed_32)
__unnamed_32:
        /*0472*/ 	.byte	0x6e, 0x6c, 0x6c, 0x5f, 0x6c, 0x6f, 0x73, 0x73, 0x5f, 0x66, 0x6f, 0x72, 0x77, 0x61, 0x72, 0x64
        /*0482*/ 	.byte	0x5f, 0x72, 0x65, 0x64, 0x75, 0x63, 0x65, 0x5f, 0x63, 0x75, 0x64, 0x61, 0x5f, 0x6b, 0x65, 0x72
        /*0492*/ 	.byte	0x6e, 0x65, 0x6c, 0x5f, 0x32, 0x64, 0x00
	.type		__unnamed_24,@object
	.size		__unnamed_24,(__unnamed_51 - __unnamed_24)
__unnamed_24:
        /*0499*/ 	.byte	0x6e, 0x6c, 0x6c, 0x5f, 0x6c, 0x6f, 0x73, 0x73, 0x5f, 0x66, 0x6f, 0x72, 0x77, 0x61, 0x72, 0x64
        /*04a9*/ 	.byte	0x5f, 0x72, 0x65, 0x64, 0x75, 0x63, 0x65, 0x5f, 0x63, 0x75, 0x64, 0x61, 0x5f, 0x6b, 0x65, 0x72
        /*04b9*/ 	.byte	0x6e, 0x65, 0x6c, 0x5f, 0x31, 0x64, 0x00
	.type		__unnamed_51,@object
	.size		__unnamed_51,(__unnamed_43 - __unnamed_51)
__unnamed_51:
        /*04c0*/ 	.byte	0x6e, 0x6c, 0x6c, 0x5f, 0x6c, 0x6f, 0x73, 0x73, 0x5f, 0x62, 0x61, 0x63, 0x6b, 0x77, 0x61, 0x72
        /*04d0*/ 	.byte	0x64, 0x5f, 0x72, 0x65, 0x64, 0x75, 0x63, 0x65, 0x5f, 0x63, 0x75, 0x64, 0x61, 0x5f, 0x6b, 0x65
        /*04e0*/ 	.byte	0x72, 0x6e, 0x65, 0x6c, 0x5f, 0x31, 0x64, 0x00
	.type		__unnamed_43,@object
	.size		__unnamed_43,(__unnamed_59 - __unnamed_43)
__unnamed_43:
        /*04e8*/ 	.byte	0x6e, 0x6c, 0x6c, 0x5f, 0x6c, 0x6f, 0x73, 0x73, 0x5f, 0x62, 0x61, 0x63, 0x6b, 0x77, 0x61, 0x72
        /*04f8*/ 	.byte	0x64, 0x5f, 0x6e, 0x6f, 0x5f, 0x72, 0x65, 0x64, 0x75, 0x63, 0x65, 0x5f, 0x63, 0x75, 0x64, 0x61
        /*0508*/ 	.byte	0x5f, 0x6b, 0x65, 0x72, 0x6e, 0x65, 0x6c, 0x00
	.type		__unnamed_59,@object
	.size		__unnamed_59,(__unnamed_39 - __unnamed_59)
__unnamed_59:
        /*0510*/ 	.byte	0x6e, 0x6c, 0x6c, 0x5f, 0x6c, 0x6f, 0x73, 0x73, 0x5f, 0x62, 0x61, 0x63, 0x6b, 0x77, 0x61, 0x72
        /*0520*/ 	.byte	0x64, 0x5f, 0x72, 0x65, 0x64, 0x75, 0x63, 0x65, 0x5f, 0x63, 0x75, 0x64, 0x61, 0x5f, 0x6b, 0x65
        /*0530*/ 	.byte	0x72, 0x6e, 0x65, 0x6c, 0x5f, 0x32, 0x64, 0x00
	.type		__unnamed_39,@object
	.size		__unnamed_39,(__unnamed_55 - __unnamed_39)
__unnamed_39:
        /*0538*/ 	.byte	0x6e, 0x6c, 0x6c, 0x5f, 0x6c, 0x6f, 0x73, 0x73, 0x5f, 0x62, 0x61, 0x63, 0x6b, 0x77, 0x61, 0x72
        /*0548*/ 	.byte	0x64, 0x5f, 0x6e, 0x6f, 0x5f, 0x72, 0x65, 0x64, 0x75, 0x63, 0x65, 0x5f, 0x63, 0x75, 0x64, 0x61
        /*0558*/ 	.byte	0x5f, 0x6b, 0x65, 0x72, 0x6e, 0x65, 0x6c, 0x00
	.type		__unnamed_55,@object
	.size		__unnamed_55,(__unnamed_47 - __unnamed_55)
__unnamed_55:
        /*0560*/ 	.byte	0x6e, 0x6c, 0x6c, 0x5f, 0x6c, 0x6f, 0x73, 0x73, 0x5f, 0x62, 0x61, 0x63, 0x6b, 0x77, 0x61, 0x72
        /*0570*/ 	.byte	0x64, 0x5f, 0x72, 0x65, 0x64, 0x75, 0x63, 0x65, 0x5f, 0x63, 0x75, 0x64, 0x61, 0x5f, 0x6b, 0x65
        /*0580*/ 	.byte	0x72, 0x6e, 0x65, 0x6c, 0x5f, 0x32, 0x64, 0x00
	.type		__unnamed_47,@object
	.size		__unnamed_47,(__unnamed_49 - __unnamed_47)
__unnamed_47:
        /*0588*/ 	.byte	0x6e, 0x6c, 0x6c, 0x5f, 0x6c, 0x6f, 0x73, 0x73, 0x5f, 0x62, 0x61, 0x63, 0x6b, 0x77, 0x61, 0x72
        /*0598*/ 	.byte	0x64, 0x5f, 0x72, 0x65, 0x64, 0x75, 0x63, 0x65, 0x5f, 0x63, 0x75, 0x64, 0x61, 0x5f, 0x6b, 0x65
        /*05a8*/ 	.byte	0x72, 0x6e, 0x65, 0x6c, 0x5f, 0x31, 0x64, 0x00
	.type		__unnamed_49,@object
	.size		__unnamed_49,(__unnamed_41 - __unnamed_49)
__unnamed_49:
        /*05b0*/ 	.byte	0x6e, 0x6c, 0x6c, 0x5f, 0x6c, 0x6f, 0x73, 0x73, 0x5f, 0x62, 0x61, 0x63, 0x6b, 0x77, 0x61, 0x72
        /*05c0*/ 	.byte	0x64, 0x5f, 0x72, 0x65, 0x64, 0x75, 0x63, 0x65, 0x5f, 0x63, 0x75, 0x64, 0x61, 0x5f, 0x6b, 0x65
        /*05d0*/ 	.byte	0x72, 0x6e, 0x65, 0x6c, 0x5f, 0x31, 0x64, 0x00
	.type		__unnamed_41,@object
	.size		__unnamed_41,(__unnamed_57 - __unnamed_41)
__unnamed_41:
        /*05d8*/ 	.byte	0x6e, 0x6c, 0x6c, 0x5f, 0x6c, 0x6f, 0x73, 0x73, 0x5f, 0x62, 0x61, 0x63, 0x6b, 0x77, 0x61, 0x72
        /*05e8*/ 	.byte	0x64, 0x5f, 0x6e, 0x6f, 0x5f, 0x72, 0x65, 0x64, 0x75, 0x63, 0x65, 0x5f, 0x63, 0x75, 0x64, 0x61
        /*05f8*/ 	.byte	0x5f, 0x6b, 0x65, 0x72, 0x6e, 0x65, 0x6c, 0x00
	.type		__unnamed_57,@object
	.size		__unnamed_57,($str$19 - __unnamed_57)
__unnamed_57:
        /*0600*/ 	.byte	0x6e, 0x6c, 0x6c, 0x5f, 0x6c, 0x6f, 0x73, 0x73, 0x5f, 0x62, 0x61, 0x63, 0x6b, 0x77, 0x61, 0x72
        /*0610*/ 	.byte	0x64, 0x5f, 0x72, 0x65, 0x64, 0x75, 0x63, 0x65, 0x5f, 0x63, 0x75, 0x64, 0x61, 0x5f, 0x6b, 0x65
        /*0620*/ 	.byte	0x72, 0x6e, 0x65, 0x6c, 0x5f, 0x32, 0x64, 0x00
	.type		$str$19,@object
	.size		$str$19,(__unnamed_37 - $str$19)
$str$19:
        /*0628*/ 	.byte	0x74, 0x61, 0x72, 0x67, 0x65, 0x74, 0x5f, 0x76, 0x61, 0x6c, 0x20, 0x3e, 0x3d, 0x20, 0x7a, 0x65
        /*0638*/ 	.byte	0x72, 0x6f, 0x20, 0x26, 0x26, 0x20, 0x74, 0x61, 0x72, 0x67, 0x65, 0x74, 0x5f, 0x76, 0x61, 0x6c
        /*0648*/ 	.byte	0x20, 0x3c, 0x3d, 0x20, 0x6f, 0x6e, 0x65, 0x00
	.type		__unnamed_37,@object
	.size		__unnamed_37,(__unnamed_53 - __unnamed_37)
__unnamed_37:
        /*0650*/ 	.byte	0x6e, 0x6c, 0x6c, 0x5f, 0x6c, 0x6f, 0x73, 0x73, 0x5f, 0x62, 0x61, 0x63, 0x6b, 0x77, 0x61, 0x72
        /*0660*/ 	.byte	0x64, 0x5f, 0x6e, 0x6f, 0x5f, 0x72, 0x65, 0x64, 0x75, 0x63, 0x65, 0x5f, 0x63, 0x75, 0x64, 0x61
        /*0670*/ 	.byte	0x5f, 0x6b, 0x65, 0x72, 0x6e, 0x65, 0x6c, 0x00
	.type		__unnamed_53,@object
	.size		__unnamed_53,(__unnamed_45 - __unnamed_53)
__unnamed_53:
        /*0678*/ 	.byte	0x6e, 0x6c, 0x6c, 0x5f, 0x6c, 0x6f, 0x73, 0x73, 0x5f, 0x62, 0x61, 0x63, 0x6b, 0x77, 0x61, 0x72
        /*0688*/ 	.byte	0x64, 0x5f, 0x72, 0x65, 0x64, 0x75, 0x63, 0x65, 0x5f, 0x63, 0x75, 0x64, 0x61, 0x5f, 0x6b, 0x65
        /*0698*/ 	.byte	0x72, 0x6e, 0x65, 0x6c, 0x5f, 0x32, 0x64, 0x00
	.type		__unnamed_45,@object
	.size		__unnamed_45,(__unnamed_50 - __unnamed_45)
__unnamed_45:
        /*06a0*/ 	.byte	0x6e, 0x6c, 0x6c, 0x5f, 0x6c, 0x6f, 0x73, 0x73, 0x5f, 0x62, 0x61, 0x63, 0x6b, 0x77, 0x61, 0x72
        /*06b0*/ 	.byte	0x64, 0x5f, 0x72, 0x65, 0x64, 0x75, 0x63, 0x65, 0x5f, 0x63, 0x75, 0x64, 0x61, 0x5f, 0x6b, 0x65
        /*06c0*/ 	.byte	0x72, 0x6e, 0x65, 0x6c, 0x5f, 0x31, 0x64, 0x00
	.type		__unnamed_50,@object
	.size		__unnamed_50,(__unnamed_42 - __unnamed_50)
__unnamed_50:
        /*06c8*/ 	.byte	0x6e, 0x6c, 0x6c, 0x5f, 0x6c, 0x6f, 0x73, 0x73, 0x5f, 0x62, 0x61, 0x63, 0x6b, 0x77, 0x61, 0x72
        /*06d8*/ 	.byte	0x64, 0x5f, 0x72, 0x65, 0x64, 0x75, 0x63, 0x65, 0x5f, 0x63, 0x75, 0x64, 0x61, 0x5f, 0x6b, 0x65
        /*06e8*/ 	.byte	0x72, 0x6e, 0x65, 0x6c, 0x5f, 0x31, 0x64, 0x00
	.type		__unnamed_42,@object
	.size		__unnamed_42,(__unnamed_58 - __unnamed_42)
__unnamed_42:
        /*06f0*/ 	.byte	0x6e, 0x6c, 0x6c, 0x5f, 0x6c, 0x6f, 0x73, 0x73, 0x5f, 0x62, 0x61, 0x63, 0x6b, 0x77, 0x61, 0x72
        /*0700*/ 	.byte	0x64, 0x5f, 0x6e, 0x6f, 0x5f, 0x72, 0x65, 0x64, 0x75, 0x63, 0x65, 0x5f, 0x63, 0x75, 0x64, 0x61
        /*0710*/ 	.byte	0x5f, 0x6b, 0x65, 0x72, 0x6e, 0x65, 0x6c, 0x00
	.type		__unnamed_58,@object
	.size		__unnamed_58,(__unnamed_38 - __unnamed_58)
__unnamed_58:
        /*0718*/ 	.byte	0x6e, 0x6c, 0x6c, 0x5f, 0x6c, 0x6f, 0x73, 0x73, 0x5f, 0x62, 0x61, 0x63, 0x6b, 0x77, 0x61, 0x72
        /*0728*/ 	.byte	0x64, 0x5f, 0x72, 0x65, 0x64, 0x75, 0x63, 0x65, 0x5f, 0x63, 0x75, 0x64, 0x61, 0x5f, 0x6b, 0x65
        /*0738*/ 	.byte	0x72, 0x6e, 0x65, 0x6c, 0x5f, 0x32, 0x64, 0x00
	.type		__unnamed_38,@object
	.size		__unnamed_38,(__unnamed_54 - __unnamed_38)
__unnamed_38:
        /*0740*/ 	.byte	0x6e, 0x6c, 0x6c, 0x5f, 0x6c, 0x6f, 0x73, 0x73, 0x5f, 0x62, 0x61, 0x63, 0x6b, 0x77, 0x61, 0x72
        /*0750*/ 	.byte	0x64, 0x5f, 0x6e, 0x6f, 0x5f, 0x72, 0x65, 0x64, 0x75, 0x63, 0x65, 0x5f, 0x63, 0x75, 0x64, 0x61
        /*0760*/ 	.byte	0x5f, 0x6b, 0x65, 0x72, 0x6e, 0x65, 0x6c, 0x00
	.type		__unnamed_54,@object
	.size		__unnamed_54,(__unnamed_46 - __unnamed_54)
__unnamed_54:
        /*0768*/ 	.byte	0x6e, 0x6c, 0x6c, 0x5f, 0x6c, 0x6f, 0x73, 0x73, 0x5f, 0x62, 0x61, 0x63, 0x6b, 0x77, 0x61, 0x72
        /*0778*/ 	.byte	0x64, 0x5f, 0x72, 0x65, 0x64, 0x75, 0x63, 0x65, 0x5f, 0x63, 0x75, 0x64, 0x61, 0x5f, 0x6b, 0x65
        /*0788*/ 	.byte	0x72, 0x6e, 0x65, 0x6c, 0x5f, 0x32, 0x64, 0x00
	.type		__unnamed_46,@object
	.size		__unnamed_46,(__unnamed_52 - __unnamed_46)
__unnamed_46:
        /*0790*/ 	.byte	0x6e, 0x6c, 0x6c, 0x5f, 0x6c, 0x6f, 0x73, 0x73, 0x5f, 0x62, 0x61, 0x63, 0x6b, 0x77, 0x61, 0x72
        /*07a0*/ 	.byte	0x64, 0x5f, 0x72, 0x65, 0x64, 0x75, 0x63, 0x65, 0x5f, 0x63, 0x75, 0x64, 0x61, 0x5f, 0x6b, 0x65
        /*07b0*/ 	.byte	0x72, 0x6e, 0x65, 0x6c, 0x5f, 0x31, 0x64, 0x00
	.type		__unnamed_52,@object
	.size		__unnamed_52,(__unnamed_44 - __unnamed_52)
__unnamed_52:
        /*07b8*/ 	.byte	0x6e, 0x6c, 0x6c, 0x5f, 0x6c, 0x6f, 0x73, 0x73, 0x5f, 0x62, 0x61, 0x63, 0x6b, 0x77, 0x61, 0x72
        /*07c8*/ 	.byte	0x64, 0x5f, 0x72, 0x65, 0x64, 0x75, 0x63, 0x65, 0x5f, 0x63, 0x75, 0x64, 0x61, 0x5f, 0x6b, 0x65
        /*07d8*/ 	.byte	0x72, 0x6e, 0x65, 0x6c, 0x5f, 0x31, 0x64, 0x00
	.type		__unnamed_44,@object
	.size		__unnamed_44,(__unnamed_60 - __unnamed_44)
__unnamed_44:
        /*07e0*/ 	.byte	0x6e, 0x6c, 0x6c, 0x5f, 0x6c, 0x6f, 0x73, 0x73, 0x5f, 0x62, 0x61, 0x63, 0x6b, 0x77, 0x61, 0x72
        /*07f0*/ 	.byte	0x64, 0x5f, 0x6e, 0x6f, 0x5f, 0x72, 0x65, 0x64, 0x75, 0x63, 0x65, 0x5f, 0x63, 0x75, 0x64, 0x61
        /*0800*/ 	.byte	0x5f, 0x6b, 0x65, 0x72, 0x6e, 0x65, 0x6c, 0x00
	.type		__unnamed_60,@object
	.size		__unnamed_60,(__unnamed_48 - __unnamed_60)
__unnamed_60:
        /*0808*/ 	.byte	0x6e, 0x6c, 0x6c, 0x5f, 0x6c, 0x6f, 0x73, 0x73, 0x5f, 0x62, 0x61, 0x63, 0x6b, 0x77, 0x61, 0x72
        /*0818*/ 	.byte	0x64, 0x5f, 0x72, 0x65, 0x64, 0x75, 0x63, 0x65, 0x5f, 0x63, 0x75, 0x64, 0x61, 0x5f, 0x6b, 0x65
        /*0828*/ 	.byte	0x72, 0x6e, 0x65, 0x6c, 0x5f, 0x32, 0x64, 0x00
	.type		__unnamed_48,@object
	.size		__unnamed_48,(__unnamed_40 - __unnamed_48)
__unnamed_48:
        /*0830*/ 	.byte	0x6e, 0x6c, 0x6c, 0x5f, 0x6c, 0x6f, 0x73, 0x73, 0x5f, 0x62, 0x61, 0x63, 0x6b, 0x77, 0x61, 0x72
        /*0840*/ 	.byte	0x64, 0x5f, 0x72, 0x65, 0x64, 0x75, 0x63, 0x65, 0x5f, 0x63, 0x75, 0x64, 0x61, 0x5f, 0x6b, 0x65
        /*0850*/ 	.byte	0x72, 0x6e, 0x65, 0x6c, 0x5f, 0x31, 0x64, 0x00
	.type		__unnamed_40,@object
	.size		__unnamed_40,(__unnamed_56 - __unnamed_40)
__unnamed_40:
        /*0858*/ 	.byte	0x6e, 0x6c, 0x6c, 0x5f, 0x6c, 0x6f, 0x73, 0x73, 0x5f, 0x62, 0x61, 0x63, 0x6b, 0x77, 0x61, 0x72
        /*0868*/ 	.byte	0x64, 0x5f, 0x6e, 0x6f, 0x5f, 0x72, 0x65, 0x64, 0x75, 0x63, 0x65, 0x5f, 0x63, 0x75, 0x64, 0x61
        /*0878*/ 	.byte	0x5f, 0x6b, 0x65, 0x72, 0x6e, 0x65, 0x6c, 0x00
	.type		__unnamed_56,@object
	.size		__unnamed_56,($str$2 - __unnamed_56)
__unnamed_56:
        /*0880*/ 	.byte	0x6e, 0x6c, 0x6c, 0x5f, 0x6c, 0x6f, 0x73, 0x73, 0x5f, 0x62, 0x61, 0x63, 0x6b, 0x77, 0x61, 0x72
        /*0890*/ 	.byte	0x64, 0x5f, 0x72, 0x65, 0x64, 0x75, 0x63, 0x65, 0x5f, 0x63, 0x75, 0x64, 0x61, 0x5f, 0x6b, 0x65
        /*08a0*/ 	.byte	0x72, 0x6e, 0x65, 0x6c, 0x5f, 0x32, 0x64, 0x00
	.type		$str$2,@object
	.size		$str$2,($str$3 - $str$2)
$str$2:
        /*08a8*/ 	.byte	0x63, 0x75, 0x72, 0x5f, 0x74, 0x61, 0x72, 0x67, 0x65, 0x74, 0x20, 0x3e, 0x3d, 0x20, 0x30, 0x20
        /*08b8*/ 	.byte	0x26, 0x26, 0x20, 0x63, 0x75, 0x72, 0x5f, 0x74, 0x61, 0x72, 0x67, 0x65, 0x74, 0x20, 0x3c, 0x20
        /*08c8*/ 	.byte	0x6e, 0x5f, 0x63, 0x6c, 0x61, 0x73, 0x73, 0x65, 0x73, 0x00
	.type		$str$3,@object
	.size		$str$3,($str$1 - $str$3)
$str$3:
        /*08d2*/ 	.byte	0x74, 0x68, 0x72, 0x65, 0x61, 0x64, 0x49, 0x64, 0x78, 0x2e, 0x78, 0x20, 0x3d, 0x3d, 0x20, 0x30
        /*08e2*/ 	.byte	0x20, 0x26, 0x26, 0x20, 0x74, 0x68, 0x72, 0x65, 0x61, 0x64, 0x49, 0x64, 0x78, 0x2e, 0x79, 0x20
        /*08f2*/ 	.byte	0x3d, 0x3d, 0x20, 0x30, 0x20, 0x26, 0x26, 0x20, 0x74, 0x68, 0x72, 0x65, 0x61, 0x64, 0x49, 0x64
        /*0902*/ 	.byte	0x78, 0x2e, 0x7a, 0x20, 0x3d, 0x3d, 0x20, 0x30, 0x00
	.type		$str$1,@object
	.size		$str$1,($str$27 - $str$1)
$str$1:
        /*090b*/ 	.byte	0x2f, 0x74, 0x6d, 0x70, 0x2f, 0x6f, 0x73, 0x73, 0x5f, 0x6b, 0x65, 0x72, 0x6e, 0x65, 0x6c, 0x73
        /*091b*/ 	.byte	0x5f, 0x73, 0x72, 0x63, 0x2f, 0x70, 0x79, 0x74, 0x6f, 0x72, 0x63, 0x68, 0x2f, 0x61, 0x74, 0x65
        /*092b*/ 	.byte	0x6e, 0x2f, 0x73, 0x72, 0x63, 0x2f, 0x41, 0x54, 0x65, 0x6e, 0x2f, 0x6e, 0x61, 0x74, 0x69, 0x76
        /*093b*/ 	.byte	0x65, 0x2f, 0x63, 0x75, 0x64, 0x61, 0x2f, 0x4c, 0x6f, 0x73, 0x73, 0x2e, 0x63, 0x75, 0x00
	.type		$str$27,@object
	.size		$str$27,(.L_98 - $str$27)
$str$27:
        /*094a*/ 	.byte	0x2f, 0x72, 0x6f, 0x6f, 0x74, 0x2f, 0x2e, 0x70, 0x79, 0x65, 0x6e, 0x76, 0x2f, 0x76, 0x65, 0x72
        /*095a*/ 	.byte	0x73, 0x69, 0x6f, 0x6e, 0x73, 0x2f, 0x33, 0x2e, 0x31, 0x33, 0x2e, 0x31, 0x32, 0x2f, 0x6c, 0x69
        /*096a*/ 	.byte	0x62, 0x2f, 0x70, 0x79, 0x74, 0x68, 0x6f, 0x6e, 0x33, 0x2e, 0x31, 0x33, 0x2f, 0x73, 0x69, 0x74
        /*097a*/ 	.byte	0x65, 0x2d, 0x70, 0x61, 0x63, 0x6b, 0x61, 0x67, 0x65, 0x73, 0x2f, 0x74, 0x6f, 0x72, 0x63, 0x68
        /*098a*/ 	.byte	0x2f, 0x69, 0x6e, 0x63, 0x6c, 0x75, 0x64, 0x65, 0x2f, 0x63, 0x31, 0x30, 0x2f, 0x63, 0x6f, 0x72
        /*099a*/ 	.byte	0x65, 0x2f, 0x44, 0x79, 0x6e, 0x61, 0x6d, 0x69, 0x63, 0x43, 0x61, 0x73, 0x74, 0x2e, 0x68, 0x00
.L_98:


//--------------------- .nv.shared._ZN2at6native39_GLOBAL__N__cee6930f_7_Loss_cu_5b0651e139nll_loss_backward_reduce_cuda_kernel_2dIN3c108BFloat16ElEEvPT_PKS5_PKT0_S8_S8_biill --------------------------
	.section	.nv.shared._ZN2at6native39_GLOBAL__N__cee6930f_7_Loss_cu_5b0651e139nll_loss_backward_reduce_cuda_kernel_2dIN3c108BFloat16ElEEvPT_PKS5_PKT0_S8_S8_biill,"aw",@nobits
	.sectionflags	@""
	.align	16
	.zero		1024


//--------------------- .nv.shared.reserved.0     --------------------------
	.section	.nv.shared.reserved.0,"aw",@nobits
	.weak		__nv_reservedSMEM_offset_0_alias
	.size		__nv_reservedSMEM_offset_0_alias, 0, 0
	.other		__nv_reservedSMEM_offset_0_alias,@"STO_CUDA_RESERVED_SHARED STV_DEFAULT"
__nv_reservedSMEM_offset_0_alias:
	.zero		0


//--------------------- .nv.global                --------------------------
	.section	.nv.global,"aw",@nobits
.nv.global:
	.type		_ZN37_INTERNAL_cee6930f_7_Loss_cu_5b0651e14cuda3std3__48in_placeE,@object
	.size		_ZN37_INTERNAL_cee6930f_7_Loss_cu_5b0651e14cuda3std3__48in_placeE,(_ZN37_INTERNAL_cee6930f_7_Loss_cu_5b0651e14cuda3std6ranges3__45__cpo8distanceE - _ZN37_INTERNAL_cee6930f_7_Loss_cu_5b0651e14cuda3std3__48in_placeE)
_ZN37_INTERNAL_cee6930f_7_Loss_cu_5b0651e14cuda3std3__48in_placeE:
	.zero		1
	.type		_ZN37_INTERNAL_cee6930f_7_Loss_cu_5b0651e14cuda3std6ranges3__45__cpo8distanceE,@object
	.size		_ZN37_INTERNAL_cee6930f_7_Loss_cu_5b0651e14cuda3std6ranges3__45__cpo8distanceE,(_ZN37_INTERNAL_cee6930f_7_Loss_cu_5b0651e14cuda3std3__45__cpo6cbeginE - _ZN37_INTERNAL_cee6930f_7_Loss_cu_5b0651e14cuda3std6ranges3__45__cpo8distanceE)
_ZN37_INTERNAL_cee6930f_7_Loss_cu_5b0651e14cuda3std6ranges3__45__cpo8distanceE:
	.zero		1
	.type		_ZN37_INTERNAL_cee6930f_7_Loss_cu_5b0651e14cuda3std3__45__cpo6cbeginE,@object
	.size		_ZN37_INTERNAL_cee6930f_7_Loss_cu_5b0651e14cuda3std3__45__cpo6cbeginE,(_ZN37_INTERNAL_cee6930f_7_Loss_cu_5b0651e14cuda3std6ranges3__45__cpo7advanceE - _ZN37_INTERNAL_cee6930f_7_Loss_cu_5b0651e14cuda3std3__45__cpo6cbeginE)
_ZN37_INTERNAL_cee6930f_7_Loss_cu_5b0651e14cuda3std3__45__cpo6cbeginE:
	.zero		1
	.type		_ZN37_INTERNAL_cee6930f_7_Loss_cu_5b0651e14cuda3std6ranges3__45__cpo7advanceE,@object
	.size		_ZN37_INTERNAL_cee6930f_7_Loss_cu_5b0651e14cuda3std6ranges3__45__cpo7advanceE,(_ZN37_INTERNAL_cee6930f_7_Loss_cu_5b0651e14cuda3std3__45__cpo7crbeginE - _ZN37_INTERNAL_cee6930f_7_Loss_cu_5b0651e14cuda3std6ranges3__45__cpo7advanceE)
_ZN37_INTERNAL_cee6930f_7_Loss_cu_5b0651e14cuda3std6ranges3__45__cpo7advanceE:
	.zero		1
	.type		_ZN37_INTERNAL_cee6930f_7_Loss_cu_5b0651e14cuda3std3__45__cpo7crbeginE,@object
	.size		_ZN37_INTERNAL_cee6930f_7_Loss_cu_5b0651e14cuda3std3__45__cpo7crbeginE,(_ZN37_INTERNAL_cee6930f_7_Loss_cu_5b0651e14cuda3std6ranges3__45__cpo4dataE - _ZN37_INTERNAL_cee6930f_7_Loss_cu_5b0651e14cuda3std3__45__cpo7crbeginE)
_ZN37_INTERNAL_cee6930f_7_Loss_cu_5b0651e14cuda3std3__45__cpo7crbeginE:
	.zero		1
	.type		_ZN37_INTERNAL_cee6930f_7_Loss_cu_5b0651e14cuda3std6ranges3__45__cpo4dataE,@object
	.size		_ZN37_INTERNAL_cee6930f_7_Loss_cu_5b0651e14cuda3std6ranges3__45__cpo4dataE,(_ZN37_INTERNAL_cee6930f_7_Loss_cu_5b0651e14cuda3std6ranges3__45__cpo5beginE - _ZN37_INTERNAL_cee6930f_7_Loss_cu_5b0651e14cuda3std6ranges3__45__cpo4dataE)
_ZN37_INTERNAL_cee6930f_7_Loss_cu_5b0651e14cuda3std6ranges3__45__cpo4dataE:
	.zero		1
	.type		_ZN37_INTERNAL_cee6930f_7_Loss_cu_5b0651e14cuda3std6ranges3__45__cpo5beginE,@object
	.size		_ZN37_INTERNAL_cee6930f_7_Loss_cu_5b0651e14cuda3std6ranges3__45__cpo5beginE,(_ZN37_INTERNAL_cee6930f_7_Loss_cu_5b0651e14cuda3std3__439_GLOBAL__N__cee6930f_7_Loss_cu_5b0651e16ignoreE - _ZN37_INTERNAL_cee6930f_7_Loss_cu_5b0651e14cuda3std6ranges3__45__cpo5beginE)
_ZN37_INTERNAL_cee6930f_7_Loss_cu_5b0651e14cuda3std6ranges3__45__cpo5beginE:
	.zero		1
	.type		_ZN37_INTERNAL_cee6930f_7_Loss_cu_5b0651e14cuda3std3__439_GLOBAL__N__cee6930f_7_Loss_cu_5b0651e16ignoreE,@object
	.size		_ZN37_INTERNAL_cee6930f_7_Loss_cu_5b0651e14cuda3std3__439_GLOBAL__N__cee6930f_7_Loss_cu_5b0651e16ignoreE,(_ZN37_INTERNAL_cee6930f_7_Loss_cu_5b0651e14cuda3std6ranges3__45__cpo4sizeE - _ZN37_INTERNAL_cee6930f_7_Loss_cu_5b0651e14cuda3std3__439_GLOBAL__N__cee6930f_7_Loss_cu_5b0651e16ignoreE)
_ZN37_INTERNAL_cee6930f_7_Loss_cu_5b0651e14cuda3std3__439_GLOBAL__N__cee6930f_7_Loss_cu_5b0651e16ignoreE:
	.zero		1
	.type		_ZN37_INTERNAL_cee6930f_7_Loss_cu_5b0651e14cuda3std6ranges3__45__cpo4sizeE,@object
	.size		_ZN37_INTERNAL_cee6930f_7_Loss_cu_5b0651e14cuda3std6ranges3__45__cpo4sizeE,(_ZN37_INTERNAL_cee6930f_7_Loss_cu_5b0651e14cuda3std3__45__cpo5beginE - _ZN37_INTERNAL_cee6930f_7_Loss_cu_5b0651e14cuda3std6ranges3__45__cpo4sizeE)
_ZN37_INTERNAL_cee6930f_7_Loss_cu_5b0651e14cuda3std6ranges3__45__cpo4sizeE:
	.zero		1
	.type		_ZN37_INTERNAL_cee6930f_7_Loss_cu_5b0651e14cuda3std3__45__cpo5beginE,@object
	.size		_ZN37_INTERNAL_cee6930f_7_Loss_cu_5b0651e14cuda3std3__45__cpo5beginE,(_ZN37_INTERNAL_cee6930f_7_Loss_cu_5b0651e14cuda3std6ranges3__45__cpo6cbeginE - _ZN37_INTERNAL_cee6930f_7_Loss_cu_5b0651e14cuda3std3__45__cpo5beginE)
_ZN37_INTERNAL_cee6930f_7_Loss_cu_5b0651e14cuda3std3__45__cpo5beginE:
	.zero		1
	.type		_ZN37_INTERNAL_cee6930f_7_Loss_cu_5b0651e14cuda3std6ranges3__45__cpo6cbeginE,@object
	.size		_ZN37_INTERNAL_cee6930f_7_Loss_cu_5b0651e14cuda3std6ranges3__45__cpo6cbeginE,(_ZN37_INTERNAL_cee6930f_7_Loss_cu_5b0651e14cuda3std3__45__cpo6rbeginE - _ZN37_INTERNAL_cee6930f_7_Loss_cu_5b0651e14cuda3std6ranges3__45__cpo6cbeginE)
_ZN37_INTERNAL_cee6930f_7_Loss_cu_5b0651e14cuda3std6ranges3__45__cpo6cbeginE:
	.zero		1
	.type		_ZN37_INTERNAL_cee6930f_7_Loss_cu_5b0651e14cuda3std3__45__cpo6rbeginE,@object
	.size		_ZN37_INTERNAL_cee6930f_7_Loss_cu_5b0651e14cuda3std3__45__cpo6rbeginE,(_ZN37_INTERNAL_cee6930f_7_Loss_cu_5b0651e14cuda3std6ranges3__45__cpo4nextE - _ZN37_INTERNAL_cee6930f_7_Loss_cu_5b0651e14cuda3std3__45__cpo6rbeginE)
_ZN37_INTERNAL_cee6930f_7_Loss_cu_5b0651e14cuda3std3__45__cpo6rbeginE:
	.zero		1
	.type		_ZN37_INTERNAL_cee6930f_7_Loss_cu_5b0651e14cuda3std6ranges3__45__cpo4nextE,@object
	.size		_ZN37_INTERNAL_cee6930f_7_Loss_cu_5b0651e14cuda3std6ranges3__45__cpo4nextE,(_ZN37_INTERNAL_cee6930f_7_Loss_cu_5b0651e14cuda3std6ranges3__45__cpo4swapE - _ZN37_INTERNAL_cee6930f_7_Loss_cu_5b0651e14cuda3std6ranges3__45__cpo4nextE)
_ZN37_INTERNAL_cee6930f_7_Loss_cu_5b0651e14cuda3std6ranges3__45__cpo4nextE:
	.zero		1
	.type		_ZN37_INTERNAL_cee6930f_7_Loss_cu_5b0651e14cuda3std6ranges3__45__cpo4swapE,@object
	.size		_ZN37_INTERNAL_cee6930f_7_Loss_cu_5b0651e14cuda3std6ranges3__45__cpo4swapE,(_ZN37_INTERNAL_cee6930f_7_Loss_cu_5b0651e14cuda3std3__420unreachable_sentinelE - _ZN37_INTERNAL_cee6930f_7_Loss_cu_5b0651e14cuda3std6ranges3__45__cpo4swapE)
_ZN37_INTERNAL_cee6930f_7_Loss_cu_5b0651e14cuda3std6ranges3__45__cpo4swapE:
	.zero		1
	.type		_ZN37_INTERNAL_cee6930f_7_Loss_cu_5b0651e14cuda3std3__420unreachable_sentinelE,@object
	.size		_ZN37_INTERNAL_cee6930f_7_Loss_cu_5b0651e14cuda3std3__420unreachable_sentinelE,(_ZN37_INTERNAL_cee6930f_7_Loss_cu_5b0651e16thrust23THRUST_300001_SM_900_NS6system6detail10sequential3seqE - _ZN37_INTERNAL_cee6930f_7_Loss_cu_5b0651e14cuda3std3__420unreachable_sentinelE)
_ZN37_INTERNAL_cee6930f_7_Loss_cu_5b0651e14cuda3std3__420unreachable_sentinelE:
	.zero		1
	.type		_ZN37_INTERNAL_cee6930f_7_Loss_cu_5b0651e16thrust23THRUST_300001_SM_900_NS6system6detail10sequential3seqE,@object
	.size		_ZN37_INTERNAL_cee6930f_7_Loss_cu_5b0651e16thrust23THRUST_300001_SM_900_NS6system6detail10sequential3seqE,(_ZN37_INTERNAL_cee6930f_7_Loss_cu_5b0651e14cuda3std3__45__cpo4cendE - _ZN37_INTERNAL_cee6930f_7_Loss_cu_5b0651e16thrust23THRUST_300001_SM_900_NS6system6detail10sequential3seqE)
_ZN37_INTERNAL_cee6930f_7_Loss_cu_5b0651e16thrust23THRUST_300001_SM_900_NS6system6detail10sequential3seqE:
	.zero		1
	.type		_ZN37_INTERNAL_cee6930f_7_Loss_cu_5b0651e14cuda3std3__45__cpo4cendE,@object
	.size		_ZN37_INTERNAL_cee6930f_7_Loss_cu_5b0651e14cuda3std3__45__cpo4cendE,(_ZN37_INTERNAL_cee6930f_7_Loss_cu_5b0651e14cuda3std6ranges3__45__cpo9iter_swapE - _ZN37_INTERNAL_cee6930f_7_Loss_cu_5b0651e14cuda3std3__45__cpo4cendE)
_ZN37_INTERNAL_cee6930f_7_Loss_cu_5b0651e14cuda3std3__45__cpo4cendE:
	.zero		1
	.type		_ZN37_INTERNAL_cee6930f_7_Loss_cu_5b0651e14cuda3std6ranges3__45__cpo9iter_swapE,@object
	.size		_ZN37_INTERNAL_cee6930f_7_Loss_cu_5b0651e14cuda3std6ranges3__45__cpo9iter_swapE,(_ZN37_INTERNAL_cee6930f_7_Loss_cu_5b0651e14cuda3std3__45__cpo5crendE - _ZN37_INTERNAL_cee6930f_7_Loss_cu_5b0651e14cuda3std6ranges3__45__cpo9iter_swapE)
_ZN37_INTERNAL_cee6930f_7_Loss_cu_5b0651e14cuda3std6ranges3__45__cpo9iter_swapE:
	.zero		1
	.type		_ZN37_INTERNAL_cee6930f_7_Loss_cu_5b0651e14cuda3std3__45__cpo5crendE,@object
	.size		_ZN37_INTERNAL_cee6930f_7_Loss_cu_5b0651e14cuda3std3__45__cpo5crendE,(_ZN37_INTERNAL_cee6930f_7_Loss_cu_5b0651e14cuda3std6ranges3__45__cpo5cdataE - _ZN37_INTERNAL_cee6930f_7_Loss_cu_5b0651e14cuda3std3__45__cpo5crendE)
_ZN37_INTERNAL_cee6930f_7_Loss_cu_5b0651e14cuda3std3__45__cpo5crendE:
	.zero		1
	.type		_ZN37_INTERNAL_cee6930f_7_Loss_cu_5b0651e14cuda3std6ranges3__45__cpo5cdataE,@object
	.size		_ZN37_INTERNAL_cee6930f_7_Loss_cu_5b0651e14cuda3std6ranges3__45__cpo5cdataE,(_ZN37_INTERNAL_cee6930f_7_Loss_cu_5b0651e14cuda3std6ranges3__45__cpo3endE - _ZN37_INTERNAL_cee6930f_7_Loss_cu_5b0651e14cuda3std6ranges3__45__cpo5cdataE)
_ZN37_INTERNAL_cee6930f_7_Loss_cu_5b0651e14cuda3std6ranges3__45__cpo5cdataE:
	.zero		1
	.type		_ZN37_INTERNAL_cee6930f_7_Loss_cu_5b0651e14cuda3std6ranges3__45__cpo3endE,@object
	.size		_ZN37_INTERNAL_cee6930f_7_Loss_cu_5b0651e14cuda3std6ranges3__45__cpo3endE,(_ZN37_INTERNAL_cee6930f_7_Loss_cu_5b0651e14cuda3std3__419piecewise_constructE - _ZN37_INTERNAL_cee6930f_7_Loss_cu_5b0651e14cuda3std6ranges3__45__cpo3endE)
_ZN37_INTERNAL_cee6930f_7_Loss_cu_5b0651e14cuda3std6ranges3__45__cpo3endE:
	.zero		1
	.type		_ZN37_INTERNAL_cee6930f_7_Loss_cu_5b0651e14cuda3std3__419piecewise_constructE,@object
	.size		_ZN37_INTERNAL_cee6930f_7_Loss_cu_5b0651e14cuda3std3__419piecewise_constructE,(_ZN37_INTERNAL_cee6930f_7_Loss_cu_5b0651e14cuda3std6ranges3__45__cpo5ssizeE - _ZN37_INTERNAL_cee6930f_7_Loss_cu_5b0651e14cuda3std3__419piecewise_constructE)
_ZN37_INTERNAL_cee6930f_7_Loss_cu_5b0651e14cuda3std3__419piecewise_constructE:
	.zero		1
	.type		_ZN37_INTERNAL_cee6930f_7_Loss_cu_5b0651e14cuda3std6ranges3__45__cpo5ssizeE,@object
	.size		_ZN37_INTERNAL_cee6930f_7_Loss_cu_5b0651e14cuda3std6ranges3__45__cpo5ssizeE,(_ZN37_INTERNAL_cee6930f_7_Loss_cu_5b0651e14cuda3std3__45__cpo3endE - _ZN37_INTERNAL_cee6930f_7_Loss_cu_5b0651e14cuda3std6ranges3__45__cpo5ssizeE)
_ZN37_INTERNAL_cee6930f_7_Loss_cu_5b0651e14cuda3std6ranges3__45__cpo5ssizeE:
	.zero		1
	.type		_ZN37_INTERNAL_cee6930f_7_Loss_cu_5b0651e14cuda3std3__45__cpo3endE,@object
	.size		_ZN37_INTERNAL_cee6930f_7_Loss_cu_5b0651e14cuda3std3__45__cpo3endE,(_ZN37_INTERNAL_cee6930f_7_Loss_cu_5b0651e14cuda3std6ranges3__45__cpo4cendE - _ZN37_INTERNAL_cee6930f_7_Loss_cu_5b0651e14cuda3std3__45__cpo3endE)
_ZN37_INTERNAL_cee6930f_7_Loss_cu_5b0651e14cuda3std3__45__cpo3endE:
	.zero		1
	.type		_ZN37_INTERNAL_cee6930f_7_Loss_cu_5b0651e14cuda3std6ranges3__45__cpo4cendE,@object
	.size		_ZN37_INTERNAL_cee6930f_7_Loss_cu_5b0651e14cuda3std6ranges3__45__cpo4cendE,(_ZN37_INTERNAL_cee6930f_7_Loss_cu_5b0651e14cuda3std3__45__cpo4rendE - _ZN37_INTERNAL_cee6930f_7_Loss_cu_5b0651e14cuda3std6ranges3__45__cpo4cendE)
_ZN37_INTERNAL_cee6930f_7_Loss_cu_5b0651e14cuda3std6ranges3__45__cpo4cendE:
	.zero		1
	.type		_ZN37_INTERNAL_cee6930f_7_Loss_cu_5b0651e14cuda3std3__45__cpo4rendE,@object
	.size		_ZN37_INTERNAL_cee6930f_7_Loss_cu_5b0651e14cuda3std3__45__cpo4rendE,(_ZN37_INTERNAL_cee6930f_7_Loss_cu_5b0651e14cuda3std6ranges3__45__cpo4prevE - _ZN37_INTERNAL_cee6930f_7_Loss_cu_5b0651e14cuda3std3__45__cpo4rendE)
_ZN37_INTERNAL_cee6930f_7_Loss_cu_5b0651e14cuda3std3__45__cpo4rendE:
	.zero		1
	.type		_ZN37_INTERNAL_cee6930f_7_Loss_cu_5b0651e14cuda3std6ranges3__45__cpo4prevE,@object
	.size		_ZN37_INTERNAL_cee6930f_7_Loss_cu_5b0651e14cuda3std6ranges3__45__cpo4prevE,(_ZN37_INTERNAL_cee6930f_7_Loss_cu_5b0651e14cuda3std6ranges3__45__cpo9iter_moveE - _ZN37_INTERNAL_cee6930f_7_Loss_cu_5b0651e14cuda3std6ranges3__45__cpo4prevE)
_ZN37_INTERNAL_cee6930f_7_Loss_cu_5b0651e14cuda3std6ranges3__45__cpo4prevE:
	.zero		1
	.type		_ZN37_INTERNAL_cee6930f_7_Loss_cu_5b0651e14cuda3std6ranges3__45__cpo9iter_moveE,@object
	.size		_ZN37_INTERNAL_cee6930f_7_Loss_cu_5b0651e14cuda3std6ranges3__45__cpo9iter_moveE,(.L_73 - _ZN37_INTERNAL_cee6930f_7_Loss_cu_5b0651e14cuda3std6ranges3__45__cpo9iter_moveE)
_ZN37_INTERNAL_cee6930f_7_Loss_cu_5b0651e14cuda3std6ranges3__45__cpo9iter_moveE:
	.zero		1
.L_73:


//--------------------- .nv.shared._ZN2at6native39_GLOBAL__N__cee6930f_7_Loss_cu_5b0651e139nll_loss_backward_reduce_cuda_kernel_2dIN3c108BFloat16EhEEvPT_PKS5_PKT0_S8_S8_biill --------------------------
	.section	.nv.shared._ZN2at6native39_GLOBAL__N__cee6930f_7_Loss_cu_5b0651e139nll_loss_backward_reduce_cuda_kernel_2dIN3c108BFloat16EhEEvPT_PKS5_PKT0_S8_S8_biill,"aw",@nobits
	.sectionflags	@""
	.align	16
	.zero		1024


//--------------------- .nv.shared._ZN2at6native39_GLOBAL__N__cee6930f_7_Loss_cu_5b0651e139nll_loss_backward_reduce_cuda_kernel_2dIN3c104HalfElEEvPT_PKS5_PKT0_S8_S8_biill --------------------------
	.section	.nv.shared._ZN2at6native39_GLOBAL__N__cee6930f_7_Loss_cu_5b0651e139nll_loss_backward_reduce_cuda_kernel_2dIN3c104HalfElEEvPT_PKS5_PKT0_S8_S8_biill,"aw",@nobits
	.sectionflags	@""
	.align	16
	.zero		1024


//--------------------- .nv.shared._ZN2at6native39_GLOBAL__N__cee6930f_7_Loss_cu_5b0651e139nll_loss_backward_reduce_cuda_kernel_2dIN3c104HalfEhEEvPT_PKS5_PKT0_S8_S8_biill --------------------------
	.section	.nv.shared._ZN2at6native39_GLOBAL__N__cee6930f_7_Loss_cu_5b0651e139nll_loss_backward_reduce_cuda_kernel_2dIN3c104HalfEhEEvPT_PKS5_PKT0_S8_S8_biill,"aw",@nobits
	.sectionflags	@""
	.align	16
	.zero		1024


//--------------------- .nv.shared._ZN2at6native39_GLOBAL__N__cee6930f_7_Loss_cu_5b0651e139nll_loss_backward_reduce_cuda_kernel_2dIflEEvPT_PKS3_PKT0_S6_S6_biill --------------------------
	.section	.nv.shared._ZN2at6native39_GLOBAL__N__cee6930f_7_Loss_cu_5b0651e139nll_loss_backward_reduce_cuda_kernel_2dIflEEvPT_PKS3_PKT0_S6_S6_biill,"aw",@nobits
	.sectionflags	@""
	.align	16
	.zero		1024


//--------------------- .nv.shared._ZN2at6native39_GLOBAL__N__cee6930f_7_Loss_cu_5b0651e139nll_loss_backward_reduce_cuda_kernel_2dIfhEEvPT_PKS3_PKT0_S6_S6_biill --------------------------
	.section	.nv.shared._ZN2at6native39_GLOBAL__N__cee6930f_7_Loss_cu_5b0651e139nll_loss_backward_reduce_cuda_kernel_2dIfhEEvPT_PKS3_PKT0_S6_S6_biill,"aw",@nobits
	.sectionflags	@""
	.align	16
	.zero		1024


//--------------------- .nv.shared._ZN2at6native39_GLOBAL__N__cee6930f_7_Loss_cu_5b0651e139nll_loss_backward_reduce_cuda_kernel_2dIdlEEvPT_PKS3_PKT0_S6_S6_biill --------------------------
	.section	.nv.shared._ZN2at6native39_GLOBAL__N__cee6930f_7_Loss_cu_5b0651e139nll_loss_backward_reduce_cuda_kernel_2dIdlEEvPT_PKS3_PKT0_S6_S6_biill,"aw",@nobits
	.sectionflags	@""
	.align	16
	.zero		1024


//--------------------- .nv.shared._ZN2at6native39_GLOBAL__N__cee6930f_7_Loss_cu_5b0651e139nll_loss_backward_reduce_cuda_kernel_2dIdhEEvPT_PKS3_PKT0_S6_S6_biill --------------------------
	.section	.nv.shared._ZN2at6native39_GLOBAL__N__cee6930f_7_Loss_cu_5b0651e139nll_loss_backward_reduce_cuda_kernel_2dIdhEEvPT_PKS3_PKT0_S6_S6_biill,"aw",@nobits
	.sectionflags	@""
	.align	16
	.zero		1024


//--------------------- .nv.shared._ZN2at6native39_GLOBAL__N__cee6930f_7_Loss_cu_5b0651e139nll_loss_backward_reduce_cuda_kernel_1dIN3c108BFloat16ElEEvPT_PKS5_S8_PKT0_S8_bll --------------------------
	.section	.nv.shared._ZN2at6native39_GLOBAL__N__cee6930f_7_Loss_cu_5b0651e139nll_loss_backward_reduce_cuda_kernel_1dIN3c108BFloat16ElEEvPT_PKS5_S8_PKT0_S8_bll,"aw",@nobits
	.sectionflags	@""
	.align	16
	.zero		1024


//--------------------- .nv.shared._ZN2at6native39_GLOBAL__N__cee6930f_7_Loss_cu_5b0651e139nll_loss_backward_reduce_cuda_kernel_1dIN3c108BFloat16EhEEvPT_PKS5_S8_PKT0_S8_bll --------------------------
	.section	.nv.shared._ZN2at6native39_GLOBAL__N__cee6930f_7_Loss_cu_5b0651e139nll_loss_backward_reduce_cuda_kernel_1dIN3c108BFloat16EhEEvPT_PKS5_S8_PKT0_S8_bll,"aw",@nobits
	.sectionflags	@""
	.align	16
	.zero		1024


//--------------------- .nv.shared._ZN2at6native39_GLOBAL__N__cee6930f_7_Loss_cu_5b0651e139nll_loss_backward_reduce_cuda_kernel_1dIN3c104HalfElEEvPT_PKS5_S8_PKT0_S8_bll --------------------------
	.section	.nv.shared._ZN2at6native39_GLOBAL__N__cee6930f_7_Loss_cu_5b0651e139nll_loss_backward_reduce_cuda_kernel_1dIN3c104HalfElEEvPT_PKS5_S8_PKT0_S8_bll,"aw",@nobits
	.sectionflags	@""
	.align	16
	.zero		1024


//--------------------- .nv.shared._ZN2at6native39_GLOBAL__N__cee6930f_7_Loss_cu_5b0651e139nll_loss_backward_reduce_cuda_kernel_1dIN3c104HalfEhEEvPT_PKS5_S8_PKT0_S8_bll --------------------------
	.section	.nv.shared._ZN2at6native39_GLOBAL__N__cee6930f_7_Loss_cu_5b0651e139nll_loss_backward_reduce_cuda_kernel_1dIN3c104HalfEhEEvPT_PKS5_S8_PKT0_S8_bll,"aw",@nobits
	.sectionflags	@""
	.align	16
	.zero		1024


//--------------------- .nv.shared._ZN2at6native39_GLOBAL__N__cee6930f_7_Loss_cu_5b0651e139nll_loss_backward_reduce_cuda_kernel_1dIflEEvPT_PKS3_S6_PKT0_S6_bll --------------------------
	.section	.nv.shared._ZN2at6native39_GLOBAL__N__cee6930f_7_Loss_cu_5b0651e139nll_loss_backward_reduce_cuda_kernel_1dIflEEvPT_PKS3_S6_PKT0_S6_bll,"aw",@nobits
	.sectionflags	@""
	.align	16
	.zero		1024


//--------------------- .nv.shared._ZN2at6native39_GLOBAL__N__cee6930f_7_Loss_cu_5b0651e139nll_loss_backward_reduce_cuda_kernel_1dIfhEEvPT_PKS3_S6_PKT0_S6_bll --------------------------
	.section	.nv.shared._ZN2at6native39_GLOBAL__N__cee6930f_7_Loss_cu_5b0651e139nll_loss_backward_reduce_cuda_kernel_1dIfhEEvPT_PKS3_S6_PKT0_S6_bll,"aw",@nobits
	.sectionflags	@""
	.align	16
	.zero		1024


//--------------------- .nv.shared._ZN2at6native39_GLOBAL__N__cee6930f_7_Loss_cu_5b0651e139nll_loss_backward_reduce_cuda_kernel_1dIdlEEvPT_PKS3_S6_PKT0_S6_bll --------------------------
	.section	.nv.shared._ZN2at6native39_GLOBAL__N__cee6930f_7_Loss_cu_5b0651e139nll_loss_backward_reduce_cuda_kernel_1dIdlEEvPT_PKS3_S6_PKT0_S6_bll,"aw",@nobits
	.sectionflags	@""
	.align	16
	.zero		1024


//--------------------- .nv.shared._ZN2at6native39_GLOBAL__N__cee6930f_7_Loss_cu_5b0651e139nll_loss_backward_reduce_cuda_kernel_1dIdhEEvPT_PKS3_S6_PKT0_S6_bll --------------------------
	.section	.nv.shared._ZN2at6native39_GLOBAL__N__cee6930f_7_Loss_cu_5b0651e139nll_loss_backward_reduce_cuda_kernel_1dIdhEEvPT_PKS3_S6_PKT0_S6_bll,"aw",@nobits
	.sectionflags	@""
	.align	16
	.zero		1024


//--------------------- .nv.shared._ZN2at6native39_GLOBAL__N__cee6930f_7_Loss_cu_5b0651e139nll_loss_backward_no_reduce_cuda_kernelIN3c108BFloat16ElEEviPKT0_NS_27GenericPackedTensorAccessorIKT_Lm1ENS_16DefaultPtrTraitsElEENS8_IS9_Lm2ESB_lEEPSA_ll --------------------------
	.section	.nv.shared._ZN2at6native39_GLOBAL__N__cee6930f_7_Loss_cu_5b0651e139nll_loss_backward_no_reduce_cuda_kernelIN3c108BFloat16ElEEviPKT0_NS_27GenericPackedTensorAccessorIKT_Lm1ENS_16DefaultPtrTraitsElEENS8_IS9_Lm2ESB_lEEPSA_ll,"aw",@nobits
	.sectionflags	@""
	.align	16
	.zero		1024


//--------------------- .nv.shared._ZN2at6native39_GLOBAL__N__cee6930f_7_Loss_cu_5b0651e139nll_loss_backward_no_reduce_cuda_kernelIN3c108BFloat16EhEEviPKT0_NS_27GenericPackedTensorAccessorIKT_Lm1ENS_16DefaultPtrTraitsElEENS8_IS9_Lm2ESB_lEEPSA_ll --------------------------
	.section	.nv.shared._ZN2at6native39_GLOBAL__N__cee6930f_7_Loss_cu_5b0651e139nll_loss_backward_no_reduce_cuda_kernelIN3c108BFloat16EhEEviPKT0_NS_27GenericPackedTensorAccessorIKT_Lm1ENS_16DefaultPtrTraitsElEENS8_IS9_Lm2ESB_lEEPSA_ll,"aw",@nobits
	.sectionflags	@""
	.align	16
	.zero		1024


//--------------------- .nv.shared._ZN2at6native39_GLOBAL__N__cee6930f_7_Loss_cu_5b0651e139nll_loss_backward_no_reduce_cuda_kernelIN3c104HalfElEEviPKT0_NS_27GenericPackedTensorAccessorIKT_Lm1ENS_16DefaultPtrTraitsElEENS8_IS9_Lm2ESB_lEEPSA_ll --------------------------
	.section	.nv.shared._ZN2at6native39_GLOBAL__N__cee6930f_7_Loss_cu_5b0651e139nll_loss_backward_no_reduce_cuda_kernelIN3c104HalfElEEviPKT0_NS_27GenericPackedTensorAccessorIKT_Lm1ENS_16DefaultPtrTraitsElEENS8_IS9_Lm2ESB_lEEPSA_ll,"aw",@nobits
	.sectionflags	@""
	.align	16
	.zero		1024


//--------------------- .nv.shared._ZN2at6native39_GLOBAL__N__cee6930f_7_Loss_cu_5b0651e139nll_loss_backward_no_reduce_cuda_kernelIN3c104HalfEhEEviPKT0_NS_27GenericPackedTensorAccessorIKT_Lm1ENS_16DefaultPtrTraitsElEENS8_IS9_Lm2ESB_lEEPSA_ll --------------------------
	.section	.nv.shared._ZN2at6native39_GLOBAL__N__cee6930f_7_Loss_cu_5b0651e139nll_loss_backward_no_reduce_cuda_kernelIN3c104HalfEhEEviPKT0_NS_27GenericPackedTensorAccessorIKT_Lm1ENS_16DefaultPtrTraitsElEENS8_IS9_Lm2ESB_lEEPSA_ll,"aw",@nobits
	.sectionflags	@""
	.align	16
	.zero		1024


//--------------------- .nv.shared._ZN2at6native39_GLOBAL__N__cee6930f_7_Loss_cu_5b0651e139nll_loss_backward_no_reduce_cuda_kernelIflEEviPKT0_NS_27GenericPackedTensorAccessorIKT_Lm1ENS_16DefaultPtrTraitsElEENS6_IS7_Lm2ES9_lEEPS8_ll --------------------------
	.section	.nv.shared._ZN2at6native39_GLOBAL__N__cee6930f_7_Loss_cu_5b0651e139nll_loss_backward_no_reduce_cuda_kernelIflEEviPKT0_NS_27GenericPackedTensorAccessorIKT_Lm1ENS_16DefaultPtrTraitsElEENS6_IS7_Lm2ES9_lEEPS8_ll,"aw",@nobits
	.sectionflags	@""
	.align	16
	.zero		1024


//--------------------- .nv.shared._ZN2at6native39_GLOBAL__N__cee6930f_7_Loss_cu_5b0651e139nll_loss_backward_no_reduce_cuda_kernelIfhEEviPKT0_NS_27GenericPackedTensorAccessorIKT_Lm1ENS_16DefaultPtrTraitsElEENS6_IS7_Lm2ES9_lEEPS8_ll --------------------------
	.section	.nv.shared._ZN2at6native39_GLOBAL__N__cee6930f_7_Loss_cu_5b0651e139nll_loss_backward_no_reduce_cuda_kernelIfhEEviPKT0_NS_27GenericPackedTensorAccessorIKT_Lm1ENS_16DefaultPtrTraitsElEENS6_IS7_Lm2ES9_lEEPS8_ll,"aw",@nobits
	.sectionflags	@""
	.align	16
	.zero		1024


//--------------------- .nv.shared._ZN2at6native39_GLOBAL__N__cee6930f_7_Loss_cu_5b0651e139nll_loss_backward_no_reduce_cuda_kernelIdlEEviPKT0_NS_27GenericPackedTensorAccessorIKT_Lm1ENS_16DefaultPtrTraitsElEENS6_IS7_Lm2ES9_lEEPS8_ll --------------------------
	.section	.nv.shared._ZN2at6native39_GLOBAL__N__cee6930f_7_Loss_cu_5b0651e139nll_loss_backward_no_reduce_cuda_kernelIdlEEviPKT0_NS_27GenericPackedTensorAccessorIKT_Lm1ENS_16DefaultPtrTraitsElEENS6_IS7_Lm2ES9_lEEPS8_ll,"aw",@nobits
	.sectionflags	@""
	.align	16
	.zero		1024


//--------------------- .nv.shared._ZN2at6native39_GLOBAL__N__cee6930f_7_Loss_cu_5b0651e139nll_loss_backward_no_reduce_cuda_kernelIdhEEviPKT0_NS_27GenericPackedTensorAccessorIKT_Lm1ENS_16DefaultPtrTraitsElEENS6_IS7_Lm2ES9_lEEPS8_ll --------------------------
	.section	.nv.shared._ZN2at6native39_GLOBAL__N__cee6930f_7_Loss_cu_5b0651e139nll_loss_backward_no_reduce_cuda_kernelIdhEEviPKT0_NS_27GenericPackedTensorAccessorIKT_Lm1ENS_16DefaultPtrTraitsElEENS6_IS7_Lm2ES9_lEEPS8_ll,"aw",@nobits
	.sectionflags	@""
	.align	16
	.zero		1024


//--------------------- .nv.shared._ZN2at6native39_GLOBAL__N__cee6930f_7_Loss_cu_5b0651e138nll_loss_forward_reduce_cuda_kernel_2dIN3c108BFloat16EflEEvPT_S6_PKS5_PKT1_S8_bllll --------------------------
	.section	.nv.shared._ZN2at6native39_GLOBAL__N__cee6930f_7_Loss_cu_5b0651e138nll_loss_forward_reduce_cuda_kernel_2dIN3c108BFloat16EflEEvPT_S6_PKS5_PKT1_S8_bllll,"aw",@nobits
	.sectionflags	@""
	.align	16
	.zero		1024


//--------------------- .nv.shared._ZN2at6native39_GLOBAL__N__cee6930f_7_Loss_cu_5b0651e138nll_loss_forward_reduce_cuda_kernel_2dIN3c108BFloat16EfhEEvPT_S6_PKS5_PKT1_S8_bllll --------------------------
	.section	.nv.shared._ZN2at6native39_GLOBAL__N__cee6930f_7_Loss_cu_5b0651e138nll_loss_forward_reduce_cuda_kernel_2dIN3c108BFloat16EfhEEvPT_S6_PKS5_PKT1_S8_bllll,"aw",@nobits
	.sectionflags	@""
	.align	16
	.zero		1024


//--------------------- .nv.shared._ZN2at6native39_GLOBAL__N__cee6930f_7_Loss_cu_5b0651e138nll_loss_forward_reduce_cuda_kernel_2dIN3c104HalfEflEEvPT_S6_PKS5_PKT1_S8_bllll --------------------------
	.section	.nv.shared._ZN2at6native39_GLOBAL__N__cee6930f_7_Loss_cu_5b0651e138nll_loss_forward_reduce_cuda_kernel_2dIN3c104HalfEflEEvPT_S6_PKS5_PKT1_S8_bllll,"aw",@nobits
	.sectionflags	@""
	.align	16
	.zero		1024


//--------------------- .nv.shared._ZN2at6native39_GLOBAL__N__cee6930f_7_Loss_cu_5b0651e138nll_loss_forward_reduce_cuda_kernel_2dIN3c104HalfEfhEEvPT_S6_PKS5_PKT1_S8_bllll --------------------------
	.section	.nv.shared._ZN2at6native39_GLOBAL__N__cee6930f_7_Loss_cu_5b0651e138nll_loss_forward_reduce_cuda_kernel_2dIN3c104HalfEfhEEvPT_S6_PKS5_PKT1_S8_bllll,"aw",@nobits
	.sectionflags	@""
	.align	16
	.zero		1024


//--------------------- .nv.shared._ZN2at6native39_GLOBAL__N__cee6930f_7_Loss_cu_5b0651e138nll_loss_forward_reduce_cuda_kernel_2dIfflEEvPT_S4_PKS3_PKT1_S6_bllll --------------------------
	.section	.nv.shared._ZN2at6native39_GLOBAL__N__cee6930f_7_Loss_cu_5b0651e138nll_loss_forward_reduce_cuda_kernel_2dIfflEEvPT_S4_PKS3_PKT1_S6_bllll,"aw",@nobits
	.sectionflags	@""
	.align	16
	.zero		1024


//--------------------- .nv.shared._ZN2at6native39_GLOBAL__N__cee6930f_7_Loss_cu_5b0651e138nll_loss_forward_reduce_cuda_kernel_2dIffhEEvPT_S4_PKS3_PKT1_S6_bllll --------------------------
	.section	.nv.shared._ZN2at6native39_GLOBAL__N__cee6930f_7_Loss_cu_5b0651e138nll_loss_forward_reduce_cuda_kernel_2dIffhEEvPT_S4_PKS3_PKT1_S6_bllll,"aw",@nobits
	.sectionflags	@""
	.align	16
	.zero		1024


//--------------------- .nv.shared._ZN2at6native39_GLOBAL__N__cee6930f_7_Loss_cu_5b0651e138nll_loss_forward_reduce_cuda_kernel_2dIddlEEvPT_S4_PKS3_PKT1_S6_bllll --------------------------
	.section	.nv.shared._ZN2at6native39_GLOBAL__N__cee6930f_7_Loss_cu_5b0651e138nll_loss_forward_reduce_cuda_kernel_2dIddlEEvPT_S4_PKS3_PKT1_S6_bllll,"aw",@nobits
	.sectionflags	@""
	.align	16
	.zero		1024


//--------------------- .nv.shared._ZN2at6native39_GLOBAL__N__cee6930f_7_Loss_cu_5b0651e138nll_loss_forward_reduce_cuda_kernel_2dIddhEEvPT_S4_PKS3_PKT1_S6_bllll --------------------------
	.section	.nv.shared._ZN2at6native39_GLOBAL__N__cee6930f_7_Loss_cu_5b0651e138nll_loss_forward_reduce_cuda_kernel_2dIddhEEvPT_S4_PKS3_PKT1_S6_bllll,"aw",@nobits
	.sectionflags	@""
	.align	16
	.zero		1024


//--------------------- .nv.shared._ZN2at6native39_GLOBAL__N__cee6930f_7_Loss_cu_5b0651e138nll_loss_forward_reduce_cuda_kernel_1dIN3c108BFloat16ElEEvPT_S6_PKS5_PKT0_S8_bll --------------------------
	.section	.nv.shared._ZN2at6native39_GLOBAL__N__cee6930f_7_Loss_cu_5b0651e138nll_loss_forward_reduce_cuda_kernel_1dIN3c108BFloat16ElEEvPT_S6_PKS5_PKT0_S8_bll,"aw",@nobits
	.sectionflags	@""
	.align	16
	.zero		1024


//--------------------- .nv.shared._ZN2at6native39_GLOBAL__N__cee6930f_7_Loss_cu_5b0651e138nll_loss_forward_reduce_cuda_kernel_1dIN3c108BFloat16EhEEvPT_S6_PKS5_PKT0_S8_bll --------------------------
	.section	.nv.shared._ZN2at6native39_GLOBAL__N__cee6930f_7_Loss_cu_5b0651e138nll_loss_forward_reduce_cuda_kernel_1dIN3c108BFloat16EhEEvPT_S6_PKS5_PKT0_S8_bll,"aw",@nobits
	.sectionflags	@""
	.align	16
	.zero		1024


//--------------------- .nv.shared._ZN2at6native39_GLOBAL__N__cee6930f_7_Loss_cu_5b0651e138nll_loss_forward_reduce_cuda_kernel_1dIN3c104HalfElEEvPT_S6_PKS5_PKT0_S8_bll --------------------------
	.section	.nv.shared._ZN2at6native39_GLOBAL__N__cee6930f_7_Loss_cu_5b0651e138nll_loss_forward_reduce_cuda_kernel_1dIN3c104HalfElEEvPT_S6_PKS5_PKT0_S8_bll,"aw",@nobits
	.sectionflags	@""
	.align	16
	.zero		1024


//--------------------- .nv.shared._ZN2at6native39_GLOBAL__N__cee6930f_7_Loss_cu_5b0651e138nll_loss_forward_reduce_cuda_kernel_1dIN3c104HalfEhEEvPT_S6_PKS5_PKT0_S8_bll --------------------------
	.section	.nv.shared._ZN2at6native39_GLOBAL__N__cee6930f_7_Loss_cu_5b0651e138nll_loss_forward_reduce_cuda_kernel_1dIN3c104HalfEhEEvPT_S6_PKS5_PKT0_S8_bll,"aw",@nobits
	.sectionflags	@""
	.align	16
	.zero		1024


//--------------------- .nv.shared._ZN2at6native39_GLOBAL__N__cee6930f_7_Loss_cu_5b0651e138nll_loss_forward_reduce_cuda_kernel_1dIflEEvPT_S4_PKS3_PKT0_S6_bll --------------------------
	.section	.nv.shared._ZN2at6native39_GLOBAL__N__cee6930f_7_Loss_cu_5b0651e138nll_loss_forward_reduce_cuda_kernel_1dIflEEvPT_S4_PKS3_PKT0_S6_bll,"aw",@nobits
	.sectionflags	@""
	.align	16
	.zero		1024


//--------------------- .nv.shared._ZN2at6native39_GLOBAL__N__cee6930f_7_Loss_cu_5b0651e138nll_loss_forward_reduce_cuda_kernel_1dIfhEEvPT_S4_PKS3_PKT0_S6_bll --------------------------
	.section	.nv.shared._ZN2at6native39_GLOBAL__N__cee6930f_7_Loss_cu_5b0651e138nll_loss_forward_reduce_cuda_kernel_1dIfhEEvPT_S4_PKS3_PKT0_S6_bll,"aw",@nobits
	.sectionflags	@""
	.align	16
	.zero		1024


//--------------------- .nv.shared._ZN2at6native39_GLOBAL__N__cee6930f_7_Loss_cu_5b0651e138nll_loss_forward_reduce_cuda_kernel_1dIdlEEvPT_S4_PKS3_PKT0_S6_bll --------------------------
	.section	.nv.shared._ZN2at6native39_GLOBAL__N__cee6930f_7_Loss_cu_5b0651e138nll_loss_forward_reduce_cuda_kernel_1dIdlEEvPT_S4_PKS3_PKT0_S6_bll,"aw",@nobits
	.sectionflags	@""
	.align	16
	.zero		1024


//--------------------- .nv.shared._ZN2at6native39_GLOBAL__N__cee6930f_7_Loss_cu_5b0651e138nll_loss_forward_reduce_cuda_kernel_1dIdhEEvPT_S4_PKS3_PKT0_S6_bll --------------------------
	.section	.nv.shared._ZN2at6native39_GLOBAL__N__cee6930f_7_Loss_cu_5b0651e138nll_loss_forward_reduce_cuda_kernel_1dIdhEEvPT_S4_PKS3_PKT0_S6_bll,"aw",@nobits
	.sectionflags	@""
	.align	16
	.zero		1024


//--------------------- .nv.shared._ZN2at6native39_GLOBAL__N__cee6930f_7_Loss_cu_5b0651e138nll_loss_forward_no_reduce_cuda_kernelIN3c108BFloat16ElEEvlNS_27GenericPackedTensorAccessorIT_Lm2ENS_16DefaultPtrTraitsElEEPKT0_PS6_PKS6_ll --------------------------
	.section	.nv.shared._ZN2at6native39_GLOBAL__N__cee6930f_7_Loss_cu_5b0651e138nll_loss_forward_no_reduce_cuda_kernelIN3c108BFloat16ElEEvlNS_27GenericPackedTensorAccessorIT_Lm2ENS_16DefaultPtrTraitsElEEPKT0_PS6_PKS6_ll,"aw",@nobits
	.sectionflags	@""
	.align	16
	.zero		1024


//--------------------- .nv.shared._ZN2at6native39_GLOBAL__N__cee6930f_7_Loss_cu_5b0651e138nll_loss_forward_no_reduce_cuda_kernelIN3c108BFloat16EhEEvlNS_27GenericPackedTensorAccessorIT_Lm2ENS_16DefaultPtrTraitsElEEPKT0_PS6_PKS6_ll --------------------------
	.section	.nv.shared._ZN2at6native39_GLOBAL__N__cee6930f_7_Loss_cu_5b0651e138nll_loss_forward_no_reduce_cuda_kernelIN3c108BFloat16EhEEvlNS_27GenericPackedTensorAccessorIT_Lm2ENS_16DefaultPtrTraitsElEEPKT0_PS6_PKS6_ll,"aw",@nobits
	.sectionflags	@""
	.align	16
	.zero		1024


//--------------------- .nv.shared._ZN2at6native39_GLOBAL__N__cee6930f_7_Loss_cu_5b0651e138nll_loss_forward_no_reduce_cuda_kernelIN3c104HalfElEEvlNS_27GenericPackedTensorAccessorIT_Lm2ENS_16DefaultPtrTraitsElEEPKT0_PS6_PKS6_ll --------------------------
	.section	.nv.shared._ZN2at6native39_GLOBAL__N__cee6930f_7_Loss_cu_5b0651e138nll_loss_forward_no_reduce_cuda_kernelIN3c104HalfElEEvlNS_27GenericPackedTensorAccessorIT_Lm2ENS_16DefaultPtrTraitsElEEPKT0_PS6_PKS6_ll,"aw",@nobits
	.sectionflags	@""
	.align	16
	.zero		1024


//--------------------- .nv.shared._ZN2at6native39_GLOBAL__N__cee6930f_7_Loss_cu_5b0651e138nll_loss_forward_no_reduce_cuda_kernelIN3c104HalfEhEEvlNS_27GenericPackedTensorAccessorIT_Lm2ENS_16DefaultPtrTraitsElEEPKT0_PS6_PKS6_ll --------------------------
	.section	.nv.shared._ZN2at6native39_GLOBAL__N__cee6930f_7_Loss_cu_5b0651e138nll_loss_forward_no_reduce_cuda_kernelIN3c104HalfEhEEvlNS_27GenericPackedTensorAccessorIT_Lm2ENS_16DefaultPtrTraitsElEEPKT0_PS6_PKS6_ll,"aw",@nobits
	.sectionflags	@""
	.align	16
	.zero		1024


//--------------------- .nv.shared._ZN2at6native39_GLOBAL__N__cee6930f_7_Loss_cu_5b0651e138nll_loss_forward_no_reduce_cuda_kernelIflEEvlNS_27GenericPackedTensorAccessorIT_Lm2ENS_16DefaultPtrTraitsElEEPKT0_PS4_PKS4_ll --------------------------
	.section	.nv.shared._ZN2at6native39_GLOBAL__N__cee6930f_7_Loss_cu_5b0651e138nll_loss_forward_no_reduce_cuda_kernelIflEEvlNS_27GenericPackedTensorAccessorIT_Lm2ENS_16DefaultPtrTraitsElEEPKT0_PS4_PKS4_ll,"aw",@nobits
	.sectionflags	@""
	.align	16
	.zero		1024


//--------------------- .nv.shared._ZN2at6native39_GLOBAL__N__cee6930f_7_Loss_cu_5b0651e138nll_loss_forward_no_reduce_cuda_kernelIfhEEvlNS_27GenericPackedTensorAccessorIT_Lm2ENS_16DefaultPtrTraitsElEEPKT0_PS4_PKS4_ll --------------------------
	.section	.nv.shared._ZN2at6native39_GLOBAL__N__cee6930f_7_Loss_cu_5b0651e138nll_loss_forward_no_reduce_cuda_kernelIfhEEvlNS_27GenericPackedTensorAccessorIT_Lm2ENS_16DefaultPtrTraitsElEEPKT0_PS4_PKS4_ll,"aw",@nobits
	.sectionflags	@""
	.align	16
	.zero		1024


//--------------------- .nv.shared._ZN2at6native39_GLOBAL__N__cee6930f_7_Loss_cu_5b0651e138nll_loss_forward_no_reduce_cuda_kernelIdlEEvlNS_27GenericPackedTensorAccessorIT_Lm2ENS_16DefaultPtrTraitsElEEPKT0_PS4_PKS4_ll --------------------------
	.section	.nv.shared._ZN2at6native39_GLOBAL__N__cee6930f_7_Loss_cu_5b0651e138nll_loss_forward_no_reduce_cuda_kernelIdlEEvlNS_27GenericPackedTensorAccessorIT_Lm2ENS_16DefaultPtrTraitsElEEPKT0_PS4_PKS4_ll,"aw",@nobits
	.sectionflags	@""
	.align	16
	.zero		1024


//--------------------- .nv.shared._ZN2at6native39_GLOBAL__N__cee6930f_7_Loss_cu_5b0651e138nll_loss_forward_no_reduce_cuda_kernelIdhEEvlNS_27GenericPackedTensorAccessorIT_Lm2ENS_16DefaultPtrTraitsElEEPKT0_PS4_PKS4_ll --------------------------
	.section	.nv.shared._ZN2at6native39_GLOBAL__N__cee6930f_7_Loss_cu_5b0651e138nll_loss_forward_no_reduce_cuda_kernelIdhEEvlNS_27GenericPackedTensorAccessorIT_Lm2ENS_16DefaultPtrTraitsElEEPKT0_PS4_PKS4_ll,"aw",@nobits
	.sectionflags	@""
	.align	16
	.zero		1024


//--------------------- .nv.shared._ZN2at6native18elementwise_kernelILi128ELi4EZNS0_15gpu_kernel_implIZZZNS0_29binary_cross_entropy_out_cudaERKNS_6TensorES5_RKSt8optionalIS3_ElRS3_ENKUlvE_clEvENKUlvE2_clEvEUlN3c108BFloat16ESE_E_EEvRNS_18TensorIteratorBaseERKT_EUliE_EEviT1_ --------------------------
	.section	.nv.shared._ZN2at6native18elementwise_kernelILi128ELi4EZNS0_15gpu_kernel_implIZZZNS0_29binary_cross_entropy_out_cudaERKNS_6TensorES5_RKSt8optionalIS3_ElRS3_ENKUlvE_clEvENKUlvE2_clEvEUlN3c108BFloat16ESE_E_EEvRNS_18TensorIteratorBaseERKT_EUliE_EEviT1_,"aw",@nobits
	.sectionflags	@""
	.align	16
	.zero		1024


//--------------------- .nv.shared._ZN2at6native27unrolled_elementwise_kernelIZZZNS0_29binary_cross_entropy_out_cudaERKNS_6TensorES4_RKSt8optionalIS2_ElRS2_ENKUlvE_clEvENKUlvE2_clEvEUlN3c108BFloat16ESD_E_St5arrayIPcLm3EELi4E23TrivialOffsetCalculatorILi2EjESI_ILi1EjENS0_6memory12LoadWithCastILi2EEENSL_13StoreWithCastILi1EEEEEviT_T0_T2_T3_T4_T5_ --------------------------
	.section	.nv.shared._ZN2at6native27unrolled_elementwise_kernelIZZZNS0_29binary_cross_entropy_out_cudaERKNS_6TensorES4_RKSt8optionalIS2_ElRS2_ENKUlvE_clEvENKUlvE2_clEvEUlN3c108BFloat16ESD_E_St5arrayIPcLm3EELi4E23TrivialOffsetCalculatorILi2EjESI_ILi1EjENS0_6memory12LoadWithCastILi2EEENSL_13StoreWithCastILi1EEEEEviT_T0_T2_T3_T4_T5_,"aw",@nobits
	.sectionflags	@""
	.align	16
	.zero		1024


//--------------------- .nv.shared._ZN2at6native18elementwise_kernelILi128ELi4EZNS0_22gpu_kernel_impl_nocastIZZZNS0_29binary_cross_entropy_out_cudaERKNS_6TensorES5_RKSt8optionalIS3_ElRS3_ENKUlvE_clEvENKUlvE2_clEvEUlN3c108BFloat16ESE_E_EEvRNS_18TensorIteratorBaseERKT_EUliE_EEviT1_ --------------------------
	.section	.nv.shared._ZN2at6native18elementwise_kernelILi128ELi4EZNS0_22gpu_kernel_impl_nocastIZZZNS0_29binary_cross_entropy_out_cudaERKNS_6TensorES5_RKSt8optionalIS3_ElRS3_ENKUlvE_clEvENKUlvE2_clEvEUlN3c108BFloat16ESE_E_EEvRNS_18TensorIteratorBaseERKT_EUliE_EEviT1_,"aw",@nobits
	.sectionflags	@""
	.align	16
	.zero		1024


//--------------------- .nv.shared._ZN2at6native27unrolled_elementwise_kernelIZZZNS0_29binary_cross_entropy_out_cudaERKNS_6TensorES4_RKSt8optionalIS2_ElRS2_ENKUlvE_clEvENKUlvE2_clEvEUlN3c108BFloat16ESD_E_St5arrayIPcLm3EELi4E23TrivialOffsetCalculatorILi2EjESI_ILi1EjENS0_6memory15LoadWithoutCastENSL_16StoreWithoutCastEEEviT_T0_T2_T3_T4_T5_ --------------------------
	.section	.nv.shared._ZN2at6native27unrolled_elementwise_kernelIZZZNS0_29binary_cross_entropy_out_cudaERKNS_6TensorES4_RKSt8optionalIS2_ElRS2_ENKUlvE_clEvENKUlvE2_clEvEUlN3c108BFloat16ESD_E_St5arrayIPcLm3EELi4E23TrivialOffsetCalculatorILi2EjESI_ILi1EjENS0_6memory15LoadWithoutCastENSL_16StoreWithoutCastEEEviT_T0_T2_T3_T4_T5_,"aw",@nobits
	.sectionflags	@""
	.align	16
	.zero		1024


//--------------------- .nv.shared._ZN2at6native29vectorized_elementwise_kernelILi2EZZZNS0_29binary_cross_entropy_out_cudaERKNS_6TensorES4_RKSt8optionalIS2_ElRS2_ENKUlvE_clEvENKUlvE2_clEvEUlN3c108BFloat16ESD_E_St5arrayIPcLm3EEEEviT0_T1_ --------------------------
	.section	.nv.shared._ZN2at6native29vectorized_elementwise_kernelILi2EZZZNS0_29binary_cross_entropy_out_cudaERKNS_6TensorES4_RKSt8optionalIS2_ElRS2_ENKUlvE_clEvENKUlvE2_clEvEUlN3c108BFloat16ESD_E_St5arrayIPcLm3EEEEviT0_T1_,"aw",@nobits
	.sectionflags	@""
	.align	16
	.zero		1024


//--------------------- .nv.shared._ZN2at6native29vectorized_elementwise_kernelILi4EZZZNS0_29binary_cross_entropy_out_cudaERKNS_6TensorES4_RKSt8optionalIS2_ElRS2_ENKUlvE_clEvENKUlvE2_clEvEUlN3c108BFloat16ESD_E_St5arrayIPcLm3EEEEviT0_T1_ --------------------------
	.section	.nv.shared._ZN2at6native29vectorized_elementwise_kernelILi4EZZZNS0_29binary_cross_entropy_out_cudaERKNS_6TensorES4_RKSt8optionalIS2_ElRS2_ENKUlvE_clEvENKUlvE2_clEvEUlN3c108BFloat16ESD_E_St5arrayIPcLm3EEEEviT0_T1_,"aw",@nobits
	.sectionflags	@""
	.align	16
	.zero		1024


//--------------------- .nv.shared._ZN2at6native29vectorized_elementwise_kernelILi8EZZZNS0_29binary_cross_entropy_out_cudaERKNS_6TensorES4_RKSt8optionalIS2_ElRS2_ENKUlvE_clEvENKUlvE2_clEvEUlN3c108BFloat16ESD_E_St5arrayIPcLm3EEEEviT0_T1_ --------------------------
	.section	.nv.shared._ZN2at6native29vectorized_elementwise_kernelILi8EZZZNS0_29binary_cross_entropy_out_cudaERKNS_6TensorES4_RKSt8optionalIS2_ElRS2_ENKUlvE_clEvENKUlvE2_clEvEUlN3c108BFloat16ESD_E_St5arrayIPcLm3EEEEviT0_T1_,"aw",@nobits
	.sectionflags	@""
	.align	16
	.zero		1024


//--------------------- .nv.shared._ZN2at6native18elementwise_kernelILi128ELi4EZNS0_15gpu_kernel_implIZZZNS0_29binary_cross_entropy_out_cudaERKNS_6TensorES5_RKSt8optionalIS3_ElRS3_ENKUlvE_clEvENKUlvE1_clEvEUlN3c104HalfESE_E_EEvRNS_18TensorIteratorBaseERKT_EUliE_EEviT1_ --------------------------
	.section	.nv.shared._ZN2at6native18elementwise_kernelILi128ELi4EZNS0_15gpu_kernel_implIZZZNS0_29binary_cross_entropy_out_cudaERKNS_6TensorES5_RKSt8optionalIS3_ElRS3_ENKUlvE_clEvENKUlvE1_clEvEUlN3c104HalfESE_E_EEvRNS_18TensorIteratorBaseERKT_EUliE_EEviT1_,"aw",@nobits
	.sectionflags	@""
	.align	16
	.zero		1024


//--------------------- .nv.shared._ZN2at6native27unrolled_elementwise_kernelIZZZNS0_29binary_cross_entropy_out_cudaERKNS_6TensorES4_RKSt8optionalIS2_ElRS2_ENKUlvE_clEvENKUlvE1_clEvEUlN3c104HalfESD_E_St5arrayIPcLm3EELi4E23TrivialOffsetCalculatorILi2EjESI_ILi1EjENS0_6memory12LoadWithCastILi2EEENSL_13StoreWithCastILi1EEEEEviT_T0_T2_T3_T4_T5_ --------------------------
	.section	.nv.shared._ZN2at6native27unrolled_elementwise_kernelIZZZNS0_29binary_cross_entropy_out_cudaERKNS_6TensorES4_RKSt8optionalIS2_ElRS2_ENKUlvE_clEvENKUlvE1_clEvEUlN3c104HalfESD_E_St5arrayIPcLm3EELi4E23TrivialOffsetCalculatorILi2EjESI_ILi1EjENS0_6memory12LoadWithCastILi2EEENSL_13StoreWithCastILi1EEEEEviT_T0_T2_T3_T4_T5_,"aw",@nobits
	.sectionflags	@""
	.align	16
	.zero		1024


//--------------------- .nv.shared._ZN2at6native18elementwise_kernelILi128ELi4EZNS0_22gpu_kernel_impl_nocastIZZZNS0_29binary_cross_entropy_out_cudaERKNS_6TensorES5_RKSt8optionalIS3_ElRS3_ENKUlvE_clEvENKUlvE1_clEvEUlN3c104HalfESE_E_EEvRNS_18TensorIteratorBaseERKT_EUliE_EEviT1_ --------------------------
	.section	.nv.shared._ZN2at6native18elementwise_kernelILi128ELi4EZNS0_22gpu_kernel_impl_nocastIZZZNS0_29binary_cross_entropy_out_cudaERKNS_6TensorES5_RKSt8optionalIS3_ElRS3_ENKUlvE_clEvENKUlvE1_clEvEUlN3c104HalfESE_E_EEvRNS_18TensorIteratorBaseERKT_EUliE_EEviT1_,"aw",@nobits
	.sectionflags	@""
	.align	16
	.zero		1024


//--------------------- .nv.shared._ZN2at6native27unrolled_elementwise_kernelIZZZNS0_29binary_cross_entropy_out_cudaERKNS_6TensorES4_RKSt8optionalIS2_ElRS2_ENKUlvE_clEvENKUlvE1_clEvEUlN3c104HalfESD_E_St5arrayIPcLm3EELi4E23TrivialOffsetCalculatorILi2EjESI_ILi1EjENS0_6memory15LoadWithoutCastENSL_16StoreWithoutCastEEEviT_T0_T2_T3_T4_T5_ --------------------------
	.section	.nv.shared._ZN2at6native27unrolled_elementwise_kernelIZZZNS0_29binary_cross_entropy_out_cudaERKNS_6TensorES4_RKSt8optionalIS2_ElRS2_ENKUlvE_clEvENKUlvE1_clEvEUlN3c104HalfESD_E_St5arrayIPcLm3EELi4E23TrivialOffsetCalculatorILi2EjESI_ILi1EjENS0_6memory15LoadWithoutCastENSL_16StoreWithoutCastEEEviT_T0_T2_T3_T4_T5_,"aw",@nobits
	.sectionflags	@""
	.align	16
	.zero		1024


//--------------------- .nv.shared._ZN2at6native29vectorized_elementwise_kernelILi2EZZZNS0_29binary_cross_entropy_out_cudaERKNS_6TensorES4_RKSt8optionalIS2_ElRS2_ENKUlvE_clEvENKUlvE1_clEvEUlN3c104HalfESD_E_St5arrayIPcLm3EEEEviT0_T1_ --------------------------
	.section	.nv.shared._ZN2at6native29vectorized_elementwise_kernelILi2EZZZNS0_29binary_cross_entropy_out_cudaERKNS_6TensorES4_RKSt8optionalIS2_ElRS2_ENKUlvE_clEvENKUlvE1_clEvEUlN3c104HalfESD_E_St5arrayIPcLm3EEEEviT0_T1_,"aw",@nobits
	.sectionflags	@""
	.align	16
	.zero		1024


//--------------------- .nv.shared._ZN2at6native29vectorized_elementwise_kernelILi4EZZZNS0_29binary_cross_entropy_out_cudaERKNS_6TensorES4_RKSt8optionalIS2_ElRS2_ENKUlvE_clEvENKUlvE1_clEvEUlN3c104HalfESD_E_St5arrayIPcLm3EEEEviT0_T1_ --------------------------
	.section	.nv.shared._ZN2at6native29vectorized_elementwise_kernelILi4EZZZNS0_29binary_cross_entropy_out_cudaERKNS_6TensorES4_RKSt8optionalIS2_ElRS2_ENKUlvE_clEvENKUlvE1_clEvEUlN3c104HalfESD_E_St5arrayIPcLm3EEEEviT0_T1_,"aw",@nobits
	.sectionflags	@""
	.align	16
	.zero		1024


//--------------------- .nv.shared._ZN2at6native29vectorized_elementwise_kernelILi8EZZZNS0_29binary_cross_entropy_out_cudaERKNS_6TensorES4_RKSt8optionalIS2_ElRS2_ENKUlvE_clEvENKUlvE1_clEvEUlN3c104HalfESD_E_St5arrayIPcLm3EEEEviT0_T1_ --------------------------
	.section	.nv.shared._ZN2at6native29vectorized_elementwise_kernelILi8EZZZNS0_29binary_cross_entropy_out_cudaERKNS_6TensorES4_RKSt8optionalIS2_ElRS2_ENKUlvE_clEvENKUlvE1_clEvEUlN3c104HalfESD_E_St5arrayIPcLm3EEEEviT0_T1_,"aw",@nobits
	.sectionflags	@""
	.align	16
	.zero		1024


//--------------------- .nv.shared._ZN2at6native18elementwise_kernelILi128ELi4EZNS0_15gpu_kernel_implIZZZNS0_29binary_cross_entropy_out_cudaERKNS_6TensorES5_RKSt8optionalIS3_ElRS3_ENKUlvE_clEvENKUlvE0_clEvEUlffE_EEvRNS_18TensorIteratorBaseERKT_EUliE_EEviT1_ --------------------------
	.section	.nv.shared._ZN2at6native18elementwise_kernelILi128ELi4EZNS0_15gpu_kernel_implIZZZNS0_29binary_cross_entropy_out_cudaERKNS_6TensorES5_RKSt8optionalIS3_ElRS3_ENKUlvE_clEvENKUlvE0_clEvEUlffE_EEvRNS_18TensorIteratorBaseERKT_EUliE_EEviT1_,"aw",@nobits
	.sectionflags	@""
	.align	16
	.zero		1024


//--------------------- .nv.shared._ZN2at6native27unrolled_elementwise_kernelIZZZNS0_29binary_cross_entropy_out_cudaERKNS_6TensorES4_RKSt8optionalIS2_ElRS2_ENKUlvE_clEvENKUlvE0_clEvEUlffE_St5arrayIPcLm3EELi4E23TrivialOffsetCalculatorILi2EjESG_ILi1EjENS0_6memory12LoadWithCastILi2EEENSJ_13StoreWithCastILi1EEEEEviT_T0_T2_T3_T4_T5_ --------------------------
	.section	.nv.shared._ZN2at6native27unrolled_elementwise_kernelIZZZNS0_29binary_cross_entropy_out_cudaERKNS_6TensorES4_RKSt8optionalIS2_ElRS2_ENKUlvE_clEvENKUlvE0_clEvEUlffE_St5arrayIPcLm3EELi4E23TrivialOffsetCalculatorILi2EjESG_ILi1EjENS0_6memory12LoadWithCastILi2EEENSJ_13StoreWithCastILi1EEEEEviT_T0_T2_T3_T4_T5_,"aw",@nobits
	.sectionflags	@""
	.align	16
	.zero		1024


//--------------------- .nv.shared._ZN2at6native18elementwise_kernelILi128ELi2EZNS0_22gpu_kernel_impl_nocastIZZZNS0_29binary_cross_entropy_out_cudaERKNS_6TensorES5_RKSt8optionalIS3_ElRS3_ENKUlvE_clEvENKUlvE0_clEvEUlffE_EEvRNS_18TensorIteratorBaseERKT_EUliE_EEviT1_ --------------------------
	.section	.nv.shared._ZN2at6native18elementwise_kernelILi128ELi2EZNS0_22gpu_kernel_impl_nocastIZZZNS0_29binary_cross_entropy_out_cudaERKNS_6TensorES5_RKSt8optionalIS3_ElRS3_ENKUlvE_clEvENKUlvE0_clEvEUlffE_EEvRNS_18TensorIteratorBaseERKT_EUliE_EEviT1_,"aw",@nobits
	.sectionflags	@""
	.align	16
	.zero		1024


//--------------------- .nv.shared._ZN2at6native27unrolled_elementwise_kernelIZZZNS0_29binary_cross_entropy_out_cudaERKNS_6TensorES4_RKSt8optionalIS2_ElRS2_ENKUlvE_clEvENKUlvE0_clEvEUlffE_St5arrayIPcLm3EELi4E23TrivialOffsetCalculatorILi2EjESG_ILi1EjENS0_6memory15LoadWithoutCastENSJ_16StoreWithoutCastEEEviT_T0_T2_T3_T4_T5_ --------------------------
	.section	.nv.shared._ZN2at6native27unrolled_elementwise_kernelIZZZNS0_29binary_cross_entropy_out_cudaERKNS_6TensorES4_RKSt8optionalIS2_ElRS2_ENKUlvE_clEvENKUlvE0_clEvEUlffE_St5arrayIPcLm3EELi4E23TrivialOffsetCalculatorILi2EjESG_ILi1EjENS0_6memory15LoadWithoutCastENSJ_16StoreWithoutCastEEEviT_T0_T2_T3_T4_T5_,"aw",@nobits
	.sectionflags	@""
	.align	16
	.zero		1024


//--------------------- .nv.shared._ZN2at6native29vectorized_elementwise_kernelILi2EZZZNS0_29binary_cross_entropy_out_cudaERKNS_6TensorES4_RKSt8optionalIS2_ElRS2_ENKUlvE_clEvENKUlvE0_clEvEUlffE_St5arrayIPcLm3EEEEviT0_T1_ --------------------------
	.section	.nv.shared._ZN2at6native29vectorized_elementwise_kernelILi2EZZZNS0_29binary_cross_entropy_out_cudaERKNS_6TensorES4_RKSt8optionalIS2_ElRS2_ENKUlvE_clEvENKUlvE0_clEvEUlffE_St5arrayIPcLm3EEEEviT0_T1_,"aw",@nobits
	.sectionflags	@""
	.align	16
	.zero		1024


//--------------------- .nv.shared._ZN2at6native29vectorized_elementwise_kernelILi4EZZZNS0_29binary_cross_entropy_out_cudaERKNS_6TensorES4_RKSt8optionalIS2_ElRS2_ENKUlvE_clEvENKUlvE0_clEvEUlffE_St5arrayIPcLm3EEEEviT0_T1_ --------------------------
	.section	.nv.shared._ZN2at6native29vectorized_elementwise_kernelILi4EZZZNS0_29binary_cross_entropy_out_cudaERKNS_6TensorES4_RKSt8optionalIS2_ElRS2_ENKUlvE_clEvENKUlvE0_clEvEUlffE_St5arrayIPcLm3EEEEviT0_T1_,"aw",@nobits
	.sectionflags	@""
	.align	16
	.zero		1024


//--------------------- .nv.shared._ZN2at6native29vectorized_elementwise_kernelILi8EZZZNS0_29binary_cross_entropy_out_cudaERKNS_6TensorES4_RKSt8optionalIS2_ElRS2_ENKUlvE_clEvENKUlvE0_clEvEUlffE_St5arrayIPcLm3EEEEviT0_T1_ --------------------------
	.section	.nv.shared._ZN2at6native29vectorized_elementwise_kernelILi8EZZZNS0_29binary_cross_entropy_out_cudaERKNS_6TensorES4_RKSt8optionalIS2_ElRS2_ENKUlvE_clEvENKUlvE0_clEvEUlffE_St5arrayIPcLm3EEEEviT0_T1_,"aw",@nobits
	.sectionflags	@""
	.align	16
	.zero		1024


//--------------------- .nv.shared._ZN2at6native18elementwise_kernelILi128ELi4EZNS0_15gpu_kernel_implIZZZNS0_29binary_cross_entropy_out_cudaERKNS_6TensorES5_RKSt8optionalIS3_ElRS3_ENKUlvE_clEvENKUlvE_clEvEUlddE_EEvRNS_18TensorIteratorBaseERKT_EUliE_EEviT1_ --------------------------
	.section	.nv.shared._ZN2at6native18elementwise_kernelILi128ELi4EZNS0_15gpu_kernel_implIZZZNS0_29binary_cross_entropy_out_cudaERKNS_6TensorES5_RKSt8optionalIS3_ElRS3_ENKUlvE_clEvENKUlvE_clEvEUlddE_EEvRNS_18TensorIteratorBaseERKT_EUliE_EEviT1_,"aw",@nobits
	.sectionflags	@""
	.align	16
	.zero		1024


//--------------------- .nv.shared._ZN2at6native27unrolled_elementwise_kernelIZZZNS0_29binary_cross_entropy_out_cudaERKNS_6TensorES4_RKSt8optionalIS2_ElRS2_ENKUlvE_clEvENKUlvE_clEvEUlddE_St5arrayIPcLm3EELi4E23TrivialOffsetCalculatorILi2EjESG_ILi1EjENS0_6memory12LoadWithCastILi2EEENSJ_13StoreWithCastILi1EEEEEviT_T0_T2_T3_T4_T5_ --------------------------
	.section	.nv.shared._ZN2at6native27unrolled_elementwise_kernelIZZZNS0_29binary_cross_entropy_out_cudaERKNS_6TensorES4_RKSt8optionalIS2_ElRS2_ENKUlvE_clEvENKUlvE_clEvEUlddE_St5arrayIPcLm3EELi4E23TrivialOffsetCalculatorILi2EjESG_ILi1EjENS0_6memory12LoadWithCastILi2EEENSJ_13StoreWithCastILi1EEEEEviT_T0_T2_T3_T4_T5_,"aw",@nobits
	.sectionflags	@""
	.align	16
	.zero		1024


//--------------------- .nv.shared._ZN2at6native18elementwise_kernelILi128ELi2EZNS0_22gpu_kernel_impl_nocastIZZZNS0_29binary_cross_entropy_out_cudaERKNS_6TensorES5_RKSt8optionalIS3_ElRS3_ENKUlvE_clEvENKUlvE_clEvEUlddE_EEvRNS_18TensorIteratorBaseERKT_EUliE_EEviT1_ --------------------------
	.section	.nv.shared._ZN2at6native18elementwise_kernelILi128ELi2EZNS0_22gpu_kernel_impl_nocastIZZZNS0_29binary_cross_entropy_out_cudaERKNS_6TensorES5_RKSt8optionalIS3_ElRS3_ENKUlvE_clEvENKUlvE_clEvEUlddE_EEvRNS_18TensorIteratorBaseERKT_EUliE_EEviT1_,"aw",@nobits
	.sectionflags	@""
	.align	16
	.zero		1024


//--------------------- .nv.shared._ZN2at6native27unrolled_elementwise_kernelIZZZNS0_29binary_cross_entropy_out_cudaERKNS_6TensorES4_RKSt8optionalIS2_ElRS2_ENKUlvE_clEvENKUlvE_clEvEUlddE_St5arrayIPcLm3EELi4E23TrivialOffsetCalculatorILi2EjESG_ILi1EjENS0_6memory15LoadWithoutCastENSJ_16StoreWithoutCastEEEviT_T0_T2_T3_T4_T5_ --------------------------
	.section	.nv.shared._ZN2at6native27unrolled_elementwise_kernelIZZZNS0_29binary_cross_entropy_out_cudaERKNS_6TensorES4_RKSt8optionalIS2_ElRS2_ENKUlvE_clEvENKUlvE_clEvEUlddE_St5arrayIPcLm3EELi4E23TrivialOffsetCalculatorILi2EjESG_ILi1EjENS0_6memory15LoadWithoutCastENSJ_16StoreWithoutCastEEEviT_T0_T2_T3_T4_T5_,"aw",@nobits
	.sectionflags	@""
	.align	16
	.zero		1024


//--------------------- .nv.shared._ZN2at6native29vectorized_elementwise_kernelILi2EZZZNS0_29binary_cross_entropy_out_cudaERKNS_6TensorES4_RKSt8optionalIS2_ElRS2_ENKUlvE_clEvENKUlvE_clEvEUlddE_St5arrayIPcLm3EEEEviT0_T1_ --------------------------
	.section	.nv.shared._ZN2at6native29vectorized_elementwise_kernelILi2EZZZNS0_29binary_cross_entropy_out_cudaERKNS_6TensorES4_RKSt8optionalIS2_ElRS2_ENKUlvE_clEvENKUlvE_clEvEUlddE_St5arrayIPcLm3EEEEviT0_T1_,"aw",@nobits
	.sectionflags	@""
	.align	16
	.zero		1024


//--------------------- .nv.shared._ZN2at6native29vectorized_elementwise_kernelILi4EZZZNS0_29binary_cross_entropy_out_cudaERKNS_6TensorES4_RKSt8optionalIS2_ElRS2_ENKUlvE_clEvENKUlvE_clEvEUlddE_St5arrayIPcLm3EEEEviT0_T1_ --------------------------
	.section	.nv.shared._ZN2at6native29vectorized_elementwise_kernelILi4EZZZNS0_29binary_cross_entropy_out_cudaERKNS_6TensorES4_RKSt8optionalIS2_ElRS2_ENKUlvE_clEvENKUlvE_clEvEUlddE_St5arrayIPcLm3EEEEviT0_T1_,"aw",@nobits
	.sectionflags	@""
	.align	16
	.zero		1024


//--------------------- .nv.shared._ZN2at6native29vectorized_elementwise_kernelILi8EZZZNS0_29binary_cross_entropy_out_cudaERKNS_6TensorES4_RKSt8optionalIS2_ElRS2_ENKUlvE_clEvENKUlvE_clEvEUlddE_St5arrayIPcLm3EEEEviT0_T1_ --------------------------
	.section	.nv.shared._ZN2at6native29vectorized_elementwise_kernelILi8EZZZNS0_29binary_cross_entropy_out_cudaERKNS_6TensorES4_RKSt8optionalIS2_ElRS2_ENKUlvE_clEvENKUlvE_clEvEUlddE_St5arrayIPcLm3EEEEviT0_T1_,"aw",@nobits
	.sectionflags	@""
	.align	16
	.zero		1024


//--------------------- .nv.shared._ZN2at6native18elementwise_kernelILi128ELi4EZNS0_15gpu_kernel_implIZZZN37_INTERNAL_cee6930f_7_Loss_cu_5b0651e139_GLOBAL__N__cee6930f_7_Loss_cu_5b0651e140binary_cross_entropy_backward_out_kernelERNS_6TensorERKS5_S8_S8_ENKUlvE_clEvENKUlvE2_clEvEUlN3c108BFloat16ESC_SC_E_EEvRNS_18TensorIteratorBaseERKT_EUliE_EEviT1_ --------------------------
	.section	.nv.shared._ZN2at6native18elementwise_kernelILi128ELi4EZNS0_15gpu_kernel_implIZZZN37_INTERNAL_cee6930f_7_Loss_cu_5b0651e139_GLOBAL__N__cee6930f_7_Loss_cu_5b0651e140binary_cross_entropy_backward_out_kernelERNS_6TensorERKS5_S8_S8_ENKUlvE_clEvENKUlvE2_clEvEUlN3c108BFloat16ESC_SC_E_EEvRNS_18TensorIteratorBaseERKT_EUliE_EEviT1_,"aw",@nobits
	.sectionflags	@""
	.align	16
	.zero		1024


//--------------------- .nv.shared._ZN2at6native27unrolled_elementwise_kernelIZZZN37_INTERNAL_cee6930f_7_Loss_cu_5b0651e139_GLOBAL__N__cee6930f_7_Loss_cu_5b0651e140binary_cross_entropy_backward_out_kernelERNS_6TensorERKS4_S7_S7_ENKUlvE_clEvENKUlvE2_clEvEUlN3c108BFloat16ESB_SB_E_St5arrayIPcLm4EELi4E23TrivialOffsetCalculatorILi3EjESG_ILi1EjENS0_6memory12LoadWithCastILi3EEENSJ_13StoreWithCastILi1EEEEEviT_T0_T2_T3_T4_T5_ --------------------------
	.section	.nv.shared._ZN2at6native27unrolled_elementwise_kernelIZZZN37_INTERNAL_cee6930f_7_Loss_cu_5b0651e139_GLOBAL__N__cee6930f_7_Loss_cu_5b0651e140binary_cross_entropy_backward_out_kernelERNS_6TensorERKS4_S7_S7_ENKUlvE_clEvENKUlvE2_clEvEUlN3c108BFloat16ESB_SB_E_St5arrayIPcLm4EELi4E23TrivialOffsetCalculatorILi3EjESG_ILi1EjENS0_6memory12LoadWithCastILi3EEENSJ_13StoreWithCastILi1EEEEEviT_T0_T2_T3_T4_T5_,"aw",@nobits
	.sectionflags	@""
	.align	16
	.zero		1024


//--------------------- .nv.shared._ZN2at6native18elementwise_kernelILi128ELi4EZNS0_22gpu_kernel_impl_nocastIZZZN37_INTERNAL_cee6930f_7_Loss_cu_5b0651e139_GLOBAL__N__cee6930f_7_Loss_cu_5b0651e140binary_cross_entropy_backward_out_kernelERNS_6TensorERKS5_S8_S8_ENKUlvE_clEvENKUlvE2_clEvEUlN3c108BFloat16ESC_SC_E_EEvRNS_18TensorIteratorBaseERKT_EUliE_EEviT1_ --------------------------
	.section	.nv.shared._ZN2at6native18elementwise_kernelILi128ELi4EZNS0_22gpu_kernel_impl_nocastIZZZN37_INTERNAL_cee6930f_7_Loss_cu_5b0651e139_GLOBAL__N__cee6930f_7_Loss_cu_5b0651e140binary_cross_entropy_backward_out_kernelERNS_6TensorERKS5_S8_S8_ENKUlvE_clEvENKUlvE2_clEvEUlN3c108BFloat16ESC_SC_E_EEvRNS_18TensorIteratorBaseERKT_EUliE_EEviT1_,"aw",@nobits
	.sectionflags	@""
	.align	16
	.zero		1024


//--------------------- .nv.shared._ZN2at6native27unrolled_elementwise_kernelIZZZN37_INTERNAL_cee6930f_7_Loss_cu_5b0651e139_GLOBAL__N__cee6930f_7_Loss_cu_5b0651e140binary_cross_entropy_backward_out_kernelERNS_6TensorERKS4_S7_S7_ENKUlvE_clEvENKUlvE2_clEvEUlN3c108BFloat16ESB_SB_E_St5arrayIPcLm4EELi4E23TrivialOffsetCalculatorILi3EjESG_ILi1EjENS0_6memory15LoadWithoutCastENSJ_16StoreWithoutCastEEEviT_T0_T2_T3_T4_T5_ --------------------------
	.section	.nv.shared._ZN2at6native27unrolled_elementwise_kernelIZZZN37_INTERNAL_cee6930f_7_Loss_cu_5b0651e139_GLOBAL__N__cee6930f_7_Loss_cu_5b0651e140binary_cross_entropy_backward_out_kernelERNS_6TensorERKS4_S7_S7_ENKUlvE_clEvENKUlvE2_clEvEUlN3c108BFloat16ESB_SB_E_St5arrayIPcLm4EELi4E23TrivialOffsetCalculatorILi3EjESG_ILi1EjENS0_6memory15LoadWithoutCastENSJ_16StoreWithoutCastEEEviT_T0_T2_T3_T4_T5_,"aw",@nobits
	.sectionflags	@""
	.align	16
	.zero		1024


//--------------------- .nv.shared._ZN2at6native29vectorized_elementwise_kernelILi2EZZZN37_INTERNAL_cee6930f_7_Loss_cu_5b0651e139_GLOBAL__N__cee6930f_7_Loss_cu_5b0651e140binary_cross_entropy_backward_out_kernelERNS_6TensorERKS4_S7_S7_ENKUlvE_clEvENKUlvE2_clEvEUlN3c108BFloat16ESB_SB_E_St5arrayIPcLm4EEEEviT0_T1_ --------------------------
	.section	.nv.shared._ZN2at6native29vectorized_elementwise_kernelILi2EZZZN37_INTERNAL_cee6930f_7_Loss_cu_5b0651e139_GLOBAL__N__cee6930f_7_Loss_cu_5b0651e140binary_cross_entropy_backward_out_kernelERNS_6TensorERKS4_S7_S7_ENKUlvE_clEvENKUlvE2_clEvEUlN3c108BFloat16ESB_SB_E_St5arrayIPcLm4EEEEviT0_T1_,"aw",@nobits
	.sectionflags	@""
	.align	16
	.zero		1024


//--------------------- .nv.shared._ZN2at6native29vectorized_elementwise_kernelILi4EZZZN37_INTERNAL_cee6930f_7_Loss_cu_5b0651e139_GLOBAL__N__cee6930f_7_Loss_cu_5b0651e140binary_cross_entropy_backward_out_kernelERNS_6TensorERKS4_S7_S7_ENKUlvE_clEvENKUlvE2_clEvEUlN3c108BFloat16ESB_SB_E_St5arrayIPcLm4EEEEviT0_T1_ --------------------------
	.section	.nv.shared._ZN2at6native29vectorized_elementwise_kernelILi4EZZZN37_INTERNAL_cee6930f_7_Loss_cu_5b0651e139_GLOBAL__N__cee6930f_7_Loss_cu_5b0651e140binary_cross_entropy_backward_out_kernelERNS_6TensorERKS4_S7_S7_ENKUlvE_clEvENKUlvE2_clEvEUlN3c108BFloat16ESB_SB_E_St5arrayIPcLm4EEEEviT0_T1_,"aw",@nobits
	.sectionflags	@""
	.align	16
	.zero		1024


//--------------------- .nv.shared._ZN2at6native29vectorized_elementwise_kernelILi8EZZZN37_INTERNAL_cee6930f_7_Loss_cu_5b0651e139_GLOBAL__N__cee6930f_7_Loss_cu_5b0651e140binary_cross_entropy_backward_out_kernelERNS_6TensorERKS4_S7_S7_ENKUlvE_clEvENKUlvE2_clEvEUlN3c108BFloat16ESB_SB_E_St5arrayIPcLm4EEEEviT0_T1_ --------------------------
	.section	.nv.shared._ZN2at6native29vectorized_elementwise_kernelILi8EZZZN37_INTERNAL_cee6930f_7_Loss_cu_5b0651e139_GLOBAL__N__cee6930f_7_Loss_cu_5b0651e140binary_cross_entropy_backward_out_kernelERNS_6TensorERKS4_S7_S7_ENKUlvE_clEvENKUlvE2_clEvEUlN3c108BFloat16ESB_SB_E_St5arrayIPcLm4EEEEviT0_T1_,"aw",@nobits
	.sectionflags	@""
	.align	16
	.zero		1024


//--------------------- .nv.shared._ZN2at6native18elementwise_kernelILi128ELi4EZNS0_15gpu_kernel_implIZZZN37_INTERNAL_cee6930f_7_Loss_cu_5b0651e139_GLOBAL__N__cee6930f_7_Loss_cu_5b0651e140binary_cross_entropy_backward_out_kernelERNS_6TensorERKS5_S8_S8_ENKUlvE_clEvENKUlvE1_clEvEUlN3c104HalfESC_SC_E_EEvRNS_18TensorIteratorBaseERKT_EUliE_EEviT1_ --------------------------
	.section	.nv.shared._ZN2at6native18elementwise_kernelILi128ELi4EZNS0_15gpu_kernel_implIZZZN37_INTERNAL_cee6930f_7_Loss_cu_5b0651e139_GLOBAL__N__cee6930f_7_Loss_cu_5b0651e140binary_cross_entropy_backward_out_kernelERNS_6TensorERKS5_S8_S8_ENKUlvE_clEvENKUlvE1_clEvEUlN3c104HalfESC_SC_E_EEvRNS_18TensorIteratorBaseERKT_EUliE_EEviT1_,"aw",@nobits
	.sectionflags	@""
	.align	16
	.zero		1024


//--------------------- .nv.shared._ZN2at6native27unrolled_elementwise_kernelIZZZN37_INTERNAL_cee6930f_7_Loss_cu_5b0651e139_GLOBAL__N__cee6930f_7_Loss_cu_5b0651e140binary_cross_entropy_backward_out_kernelERNS_6TensorERKS4_S7_S7_ENKUlvE_clEvENKUlvE1_clEvEUlN3c104HalfESB_SB_E_St5arrayIPcLm4EELi4E23TrivialOffsetCalculatorILi3EjESG_ILi1EjENS0_6memory12LoadWithCastILi3EEENSJ_13StoreWithCastILi1EEEEEviT_T0_T2_T3_T4_T5_ --------------------------
	.section	.nv.shared._ZN2at6native27unrolled_elementwise_kernelIZZZN37_INTERNAL_cee6930f_7_Loss_cu_5b0651e139_GLOBAL__N__cee6930f_7_Loss_cu_5b0651e140binary_cross_entropy_backward_out_kernelERNS_6TensorERKS4_S7_S7_ENKUlvE_clEvENKUlvE1_clEvEUlN3c104HalfESB_SB_E_St5arrayIPcLm4EELi4E23TrivialOffsetCalculatorILi3EjESG_ILi1EjENS0_6memory12LoadWithCastILi3EEENSJ_13StoreWithCastILi1EEEEEviT_T0_T2_T3_T4_T5_,"aw",@nobits
	.sectionflags	@""
	.align	16
	.zero		1024


//--------------------- .nv.shared._ZN2at6native18elementwise_kernelILi128ELi4EZNS0_22gpu_kernel_impl_nocastIZZZN37_INTERNAL_cee6930f_7_Loss_cu_5b0651e139_GLOBAL__N__cee6930f_7_Loss_cu_5b0651e140binary_cross_entropy_backward_out_kernelERNS_6TensorERKS5_S8_S8_ENKUlvE_clEvENKUlvE1_clEvEUlN3c104HalfESC_SC_E_EEvRNS_18TensorIteratorBaseERKT_EUliE_EEviT1_ --------------------------
	.section	.nv.shared._ZN2at6native18elementwise_kernelILi128ELi4EZNS0_22gpu_kernel_impl_nocastIZZZN37_INTERNAL_cee6930f_7_Loss_cu_5b0651e139_GLOBAL__N__cee6930f_7_Loss_cu_5b0651e140binary_cross_entropy_backward_out_kernelERNS_6TensorERKS5_S8_S8_ENKUlvE_clEvENKUlvE1_clEvEUlN3c104HalfESC_SC_E_EEvRNS_18TensorIteratorBaseERKT_EUliE_EEviT1_,"aw",@nobits
	.sectionflags	@""
	.align	16
	.zero		1024


//--------------------- .nv.shared._ZN2at6native27unrolled_elementwise_kernelIZZZN37_INTERNAL_cee6930f_7_Loss_cu_5b0651e139_GLOBAL__N__cee6930f_7_Loss_cu_5b0651e140binary_cross_entropy_backward_out_kernelERNS_6TensorERKS4_S7_S7_ENKUlvE_clEvENKUlvE1_clEvEUlN3c104HalfESB_SB_E_St5arrayIPcLm4EELi4E23TrivialOffsetCalculatorILi3EjESG_ILi1EjENS0_6memory15LoadWithoutCastENSJ_16StoreWithoutCastEEEviT_T0_T2_T3_T4_T5_ --------------------------
	.section	.nv.shared._ZN2at6native27unrolled_elementwise_kernelIZZZN37_INTERNAL_cee6930f_7_Loss_cu_5b0651e139_GLOBAL__N__cee6930f_7_Loss_cu_5b0651e140binary_cross_entropy_backward_out_kernelERNS_6TensorERKS4_S7_S7_ENKUlvE_clEvENKUlvE1_clEvEUlN3c104HalfESB_SB_E_St5arrayIPcLm4EELi4E23TrivialOffsetCalculatorILi3EjESG_ILi1EjENS0_6memory15LoadWithoutCastENSJ_16StoreWithoutCastEEEviT_T0_T2_T3_T4_T5_,"aw",@nobits
	.sectionflags	@""
	.align	16
	.zero		1024


//--------------------- .nv.shared._ZN2at6native29vectorized_elementwise_kernelILi2EZZZN37_INTERNAL_cee6930f_7_Loss_cu_5b0651e139_GLOBAL__N__cee6930f_7_Loss_cu_5b0651e140binary_cross_entropy_backward_out_kernelERNS_6TensorERKS4_S7_S7_ENKUlvE_clEvENKUlvE1_clEvEUlN3c104HalfESB_SB_E_St5arrayIPcLm4EEEEviT0_T1_ --------------------------
	.section	.nv.shared._ZN2at6native29vectorized_elementwise_kernelILi2EZZZN37_INTERNAL_cee6930f_7_Loss_cu_5b0651e139_GLOBAL__N__cee6930f_7_Loss_cu_5b0651e140binary_cross_entropy_backward_out_kernelERNS_6TensorERKS4_S7_S7_ENKUlvE_clEvENKUlvE1_clEvEUlN3c104HalfESB_SB_E_St5arrayIPcLm4EEEEviT0_T1_,"aw",@nobits
	.sectionflags	@""
	.align	16
	.zero		1024


//--------------------- .nv.shared._ZN2at6native29vectorized_elementwise_kernelILi4EZZZN37_INTERNAL_cee6930f_7_Loss_cu_5b0651e139_GLOBAL__N__cee6930f_7_Loss_cu_5b0651e140binary_cross_entropy_backward_out_kernelERNS_6TensorERKS4_S7_S7_ENKUlvE_clEvENKUlvE1_clEvEUlN3c104HalfESB_SB_E_St5arrayIPcLm4EEEEviT0_T1_ --------------------------
	.section	.nv.shared._ZN2at6native29vectorized_elementwise_kernelILi4EZZZN37_INTERNAL_cee6930f_7_Loss_cu_5b0651e139_GLOBAL__N__cee6930f_7_Loss_cu_5b0651e140binary_cross_entropy_backward_out_kernelERNS_6TensorERKS4_S7_S7_ENKUlvE_clEvENKUlvE1_clEvEUlN3c104HalfESB_SB_E_St5arrayIPcLm4EEEEviT0_T1_,"aw",@nobits
	.sectionflags	@""
	.align	16
	.zero		1024


//--------------------- .nv.shared._ZN2at6native29vectorized_elementwise_kernelILi8EZZZN37_INTERNAL_cee6930f_7_Loss_cu_5b0651e139_GLOBAL__N__cee6930f_7_Loss_cu_5b0651e140binary_cross_entropy_backward_out_kernelERNS_6TensorERKS4_S7_S7_ENKUlvE_clEvENKUlvE1_clEvEUlN3c104HalfESB_SB_E_St5arrayIPcLm4EEEEviT0_T1_ --------------------------
	.section	.nv.shared._ZN2at6native29vectorized_elementwise_kernelILi8EZZZN37_INTERNAL_cee6930f_7_Loss_cu_5b0651e139_GLOBAL__N__cee6930f_7_Loss_cu_5b0651e140binary_cross_entropy_backward_out_kernelERNS_6TensorERKS4_S7_S7_ENKUlvE_clEvENKUlvE1_clEvEUlN3c104HalfESB_SB_E_St5arrayIPcLm4EEEEviT0_T1_,"aw",@nobits
	.sectionflags	@""
	.align	16
	.zero		1024


//--------------------- .nv.shared._ZN2at6native18elementwise_kernelILi128ELi4EZNS0_15gpu_kernel_implIZZZN37_INTERNAL_cee6930f_7_Loss_cu_5b0651e139_GLOBAL__N__cee6930f_7_Loss_cu_5b0651e140binary_cross_entropy_backward_out_kernelERNS_6TensorERKS5_S8_S8_ENKUlvE_clEvENKUlvE0_clEvEUlfffE_EEvRNS_18TensorIteratorBaseERKT_EUliE_EEviT1_ --------------------------
	.section	.nv.shared._ZN2at6native18elementwise_kernelILi128ELi4EZNS0_15gpu_kernel_implIZZZN37_INTERNAL_cee6930f_7_Loss_cu_5b0651e139_GLOBAL__N__cee6930f_7_Loss_cu_5b0651e140binary_cross_entropy_backward_out_kernelERNS_6TensorERKS5_S8_S8_ENKUlvE_clEvENKUlvE0_clEvEUlfffE_EEvRNS_18TensorIteratorBaseERKT_EUliE_EEviT1_,"aw",@nobits
	.sectionflags	@""
	.align	16
	.zero		1024


//--------------------- .nv.shared._ZN2at6native27unrolled_elementwise_kernelIZZZN37_INTERNAL_cee6930f_7_Loss_cu_5b0651e139_GLOBAL__N__cee6930f_7_Loss_cu_5b0651e140binary_cross_entropy_backward_out_kernelERNS_6TensorERKS4_S7_S7_ENKUlvE_clEvENKUlvE0_clEvEUlfffE_St5arrayIPcLm4EELi4E23TrivialOffsetCalculatorILi3EjESE_ILi1EjENS0_6memory12LoadWithCastILi3EEENSH_13StoreWithCastILi1EEEEEviT_T0_T2_T3_T4_T5_ --------------------------
	.section	.nv.shared._ZN2at6native27unrolled_elementwise_kernelIZZZN37_INTERNAL_cee6930f_7_Loss_cu_5b0651e139_GLOBAL__N__cee6930f_7_Loss_cu_5b0651e140binary_cross_entropy_backward_out_kernelERNS_6TensorERKS4_S7_S7_ENKUlvE_clEvENKUlvE0_clEvEUlfffE_St5arrayIPcLm4EELi4E23TrivialOffsetCalculatorILi3EjESE_ILi1EjENS0_6memory12LoadWithCastILi3EEENSH_13StoreWithCastILi1EEEEEviT_T0_T2_T3_T4_T5_,"aw",@nobits
	.sectionflags	@""
	.align	16
	.zero		1024


//--------------------- .nv.shared._ZN2at6native18elementwise_kernelILi128ELi2EZNS0_22gpu_kernel_impl_nocastIZZZN37_INTERNAL_cee6930f_7_Loss_cu_5b0651e139_GLOBAL__N__cee6930f_7_Loss_cu_5b0651e140binary_cross_entropy_backward_out_kernelERNS_6TensorERKS5_S8_S8_ENKUlvE_clEvENKUlvE0_clEvEUlfffE_EEvRNS_18TensorIteratorBaseERKT_EUliE_EEviT1_ --------------------------
	.section	.nv.shared._ZN2at6native18elementwise_kernelILi128ELi2EZNS0_22gpu_kernel_impl_nocastIZZZN37_INTERNAL_cee6930f_7_Loss_cu_5b0651e139_GLOBAL__N__cee6930f_7_Loss_cu_5b0651e140binary_cross_entropy_backward_out_kernelERNS_6TensorERKS5_S8_S8_ENKUlvE_clEvENKUlvE0_clEvEUlfffE_EEvRNS_18TensorIteratorBaseERKT_EUliE_EEviT1_,"aw",@nobits
	.sectionflags	@""
	.align	16
	.zero		1024


//--------------------- .nv.shared._ZN2at6native27unrolled_elementwise_kernelIZZZN37_INTERNAL_cee6930f_7_Loss_cu_5b0651e139_GLOBAL__N__cee6930f_7_Loss_cu_5b0651e140binary_cross_entropy_backward_out_kernelERNS_6TensorERKS4_S7_S7_ENKUlvE_clEvENKUlvE0_clEvEUlfffE_St5arrayIPcLm4EELi4E23TrivialOffsetCalculatorILi3EjESE_ILi1EjENS0_6memory15LoadWithoutCastENSH_16StoreWithoutCastEEEviT_T0_T2_T3_T4_T5_ --------------------------
	.section	.nv.shared._ZN2at6native27unrolled_elementwise_kernelIZZZN37_INTERNAL_cee6930f_7_Loss_cu_5b0651e139_GLOBAL__N__cee6930f_7_Loss_cu_5b0651e140binary_cross_entropy_backward_out_kernelERNS_6TensorERKS4_S7_S7_ENKUlvE_clEvENKUlvE0_clEvEUlfffE_St5arrayIPcLm4EELi4E23TrivialOffsetCalculatorILi3EjESE_ILi1EjENS0_6memory15LoadWithoutCastENSH_16StoreWithoutCastEEEviT_T0_T2_T3_T4_T5_,"aw",@nobits
	.sectionflags	@""
	.align	16
	.zero		1024


//--------------------- .nv.shared._ZN2at6native29vectorized_elementwise_kernelILi2EZZZN37_INTERNAL_cee6930f_7_Loss_cu_5b0651e139_GLOBAL__N__cee6930f_7_Loss_cu_5b0651e140binary_cross_entropy_backward_out_kernelERNS_6TensorERKS4_S7_S7_ENKUlvE_clEvENKUlvE0_clEvEUlfffE_St5arrayIPcLm4EEEEviT0_T1_ --------------------------
	.section	.nv.shared._ZN2at6native29vectorized_elementwise_kernelILi2EZZZN37_INTERNAL_cee6930f_7_Loss_cu_5b0651e139_GLOBAL__N__cee6930f_7_Loss_cu_5b0651e140binary_cross_entropy_backward_out_kernelERNS_6TensorERKS4_S7_S7_ENKUlvE_clEvENKUlvE0_clEvEUlfffE_St5arrayIPcLm4EEEEviT0_T1_,"aw",@nobits
	.sectionflags	@""
	.align	16
	.zero		1024


//--------------------- .nv.shared._ZN2at6native29vectorized_elementwise_kernelILi4EZZZN37_INTERNAL_cee6930f_7_Loss_cu_5b0651e139_GLOBAL__N__cee6930f_7_Loss_cu_5b0651e140binary_cross_entropy_backward_out_kernelERNS_6TensorERKS4_S7_S7_ENKUlvE_clEvENKUlvE0_clEvEUlfffE_St5arrayIPcLm4EEEEviT0_T1_ --------------------------
	.section	.nv.shared._ZN2at6native29vectorized_elementwise_kernelILi4EZZZN37_INTERNAL_cee6930f_7_Loss_cu_5b0651e139_GLOBAL__N__cee6930f_7_Loss_cu_5b0651e140binary_cross_entropy_backward_out_kernelERNS_6TensorERKS4_S7_S7_ENKUlvE_clEvENKUlvE0_clEvEUlfffE_St5arrayIPcLm4EEEEviT0_T1_,"aw",@nobits
	.sectionflags	@""
	.align	16
	.zero		1024


//--------------------- .nv.shared._ZN2at6native29vectorized_elementwise_kernelILi8EZZZN37_INTERNAL_cee6930f_7_Loss_cu_5b0651e139_GLOBAL__N__cee6930f_7_Loss_cu_5b0651e140binary_cross_entropy_backward_out_kernelERNS_6TensorERKS4_S7_S7_ENKUlvE_clEvENKUlvE0_clEvEUlfffE_St5arrayIPcLm4EEEEviT0_T1_ --------------------------
	.section	.nv.shared._ZN2at6native29vectorized_elementwise_kernelILi8EZZZN37_INTERNAL_cee6930f_7_Loss_cu_5b0651e139_GLOBAL__N__cee6930f_7_Loss_cu_5b0651e140binary_cross_entropy_backward_out_kernelERNS_6TensorERKS4_S7_S7_ENKUlvE_clEvENKUlvE0_clEvEUlfffE_St5arrayIPcLm4EEEEviT0_T1_,"aw",@nobits
	.sectionflags	@""
	.align	16
	.zero		1024


//--------------------- .nv.shared._ZN2at6native18elementwise_kernelILi128ELi4EZNS0_15gpu_kernel_implIZZZN37_INTERNAL_cee6930f_7_Loss_cu_5b0651e139_GLOBAL__N__cee6930f_7_Loss_cu_5b0651e140binary_cross_entropy_backward_out_kernelERNS_6TensorERKS5_S8_S8_ENKUlvE_clEvENKUlvE_clEvEUldddE_EEvRNS_18TensorIteratorBaseERKT_EUliE_EEviT1_ --------------------------
	.section	.nv.shared._ZN2at6native18elementwise_kernelILi128ELi4EZNS0_15gpu_kernel_implIZZZN37_INTERNAL_cee6930f_7_Loss_cu_5b0651e139_GLOBAL__N__cee6930f_7_Loss_cu_5b0651e140binary_cross_entropy_backward_out_kernelERNS_6TensorERKS5_S8_S8_ENKUlvE_clEvENKUlvE_clEvEUldddE_EEvRNS_18TensorIteratorBaseERKT_EUliE_EEviT1_,"aw",@nobits
	.sectionflags	@""
	.align	16
	.zero		1024


//--------------------- .nv.shared._ZN2at6native27unrolled_elementwise_kernelIZZZN37_INTERNAL_cee6930f_7_Loss_cu_5b0651e139_GLOBAL__N__cee6930f_7_Loss_cu_5b0651e140binary_cross_entropy_backward_out_kernelERNS_6TensorERKS4_S7_S7_ENKUlvE_clEvENKUlvE_clEvEUldddE_St5arrayIPcLm4EELi4E23TrivialOffsetCalculatorILi3EjESE_ILi1EjENS0_6memory12LoadWithCastILi3EEENSH_13StoreWithCastILi1EEEEEviT_T0_T2_T3_T4_T5_ --------------------------
	.section	.nv.shared._ZN2at6native27unrolled_elementwise_kernelIZZZN37_INTERNAL_cee6930f_7_Loss_cu_5b0651e139_GLOBAL__N__cee6930f_7_Loss_cu_5b0651e140binary_cross_entropy_backward_out_kernelERNS_6TensorERKS4_S7_S7_ENKUlvE_clEvENKUlvE_clEvEUldddE_St5arrayIPcLm4EELi4E23TrivialOffsetCalculatorILi3EjESE_ILi1EjENS0_6memory12LoadWithCastILi3EEENSH_13StoreWithCastILi1EEEEEviT_T0_T2_T3_T4_T5_,"aw",@nobits
	.sectionflags	@""
	.align	16
	.zero		1024


//--------------------- .nv.shared._ZN2at6native18elementwise_kernelILi128ELi2EZNS0_22gpu_kernel_impl_nocastIZZZN37_INTERNAL_cee6930f_7_Loss_cu_5b0651e139_GLOBAL__N__cee6930f_7_Loss_cu_5b0651e140binary_cross_entropy_backward_out_kernelERNS_6TensorERKS5_S8_S8_ENKUlvE_clEvENKUlvE_clEvEUldddE_EEvRNS_18TensorIteratorBaseERKT_EUliE_EEviT1_ --------------------------
	.section	.nv.shared._ZN2at6native18elementwise_kernelILi128ELi2EZNS0_22gpu_kernel_impl_nocastIZZZN37_INTERNAL_cee6930f_7_Loss_cu_5b0651e139_GLOBAL__N__cee6930f_7_Loss_cu_5b0651e140binary_cross_entropy_backward_out_kernelERNS_6TensorERKS5_S8_S8_ENKUlvE_clEvENKUlvE_clEvEUldddE_EEvRNS_18TensorIteratorBaseERKT_EUliE_EEviT1_,"aw",@nobits
	.sectionflags	@""
	.align	16
	.zero		1024


//--------------------- .nv.shared._ZN2at6native27unrolled_elementwise_kernelIZZZN37_INTERNAL_cee6930f_7_Loss_cu_5b0651e139_GLOBAL__N__cee6930f_7_Loss_cu_5b0651e140binary_cross_entropy_backward_out_kernelERNS_6TensorERKS4_S7_S7_ENKUlvE_clEvENKUlvE_clEvEUldddE_St5arrayIPcLm4EELi4E23TrivialOffsetCalculatorILi3EjESE_ILi1EjENS0_6memory15LoadWithoutCastENSH_16StoreWithoutCastEEEviT_T0_T2_T3_T4_T5_ --------------------------
	.section	.nv.shared._ZN2at6native27unrolled_elementwise_kernelIZZZN37_INTERNAL_cee6930f_7_Loss_cu_5b0651e139_GLOBAL__N__cee6930f_7_Loss_cu_5b0651e140binary_cross_entropy_backward_out_kernelERNS_6TensorERKS4_S7_S7_ENKUlvE_clEvENKUlvE_clEvEUldddE_St5arrayIPcLm4EELi4E23TrivialOffsetCalculatorILi3EjESE_ILi1EjENS0_6memory15LoadWithoutCastENSH_16StoreWithoutCastEEEviT_T0_T2_T3_T4_T5_,"aw",@nobits
	.sectionflags	@""
	.align	16
	.zero		1024


//--------------------- .nv.shared._ZN2at6native29vectorized_elementwise_kernelILi2EZZZN37_INTERNAL_cee6930f_7_Loss_cu_5b0651e139_GLOBAL__N__cee6930f_7_Loss_cu_5b0651e140binary_cross_entropy_backward_out_kernelERNS_6TensorERKS4_S7_S7_ENKUlvE_clEvENKUlvE_clEvEUldddE_St5arrayIPcLm4EEEEviT0_T1_ --------------------------
	.section	.nv.shared._ZN2at6native29vectorized_elementwise_kernelILi2EZZZN37_INTERNAL_cee6930f_7_Loss_cu_5b0651e139_GLOBAL__N__cee6930f_7_Loss_cu_5b0651e140binary_cross_entropy_backward_out_kernelERNS_6TensorERKS4_S7_S7_ENKUlvE_clEvENKUlvE_clEvEUldddE_St5arrayIPcLm4EEEEviT0_T1_,"aw",@nobits
	.sectionflags	@""
	.align	16
	.zero		1024


//--------------------- .nv.shared._ZN2at6native29vectorized_elementwise_kernelILi4EZZZN37_INTERNAL_cee6930f_7_Loss_cu_5b0651e139_GLOBAL__N__cee6930f_7_Loss_cu_5b0651e140binary_cross_entropy_backward_out_kernelERNS_6TensorERKS4_S7_S7_ENKUlvE_clEvENKUlvE_clEvEUldddE_St5arrayIPcLm4EEEEviT0_T1_ --------------------------
	.section	.nv.shared._ZN2at6native29vectorized_elementwise_kernelILi4EZZZN37_INTERNAL_cee6930f_7_Loss_cu_5b0651e139_GLOBAL__N__cee6930f_7_Loss_cu_5b0651e140binary_cross_entropy_backward_out_kernelERNS_6TensorERKS4_S7_S7_ENKUlvE_clEvENKUlvE_clEvEUldddE_St5arrayIPcLm4EEEEviT0_T1_,"aw",@nobits
	.sectionflags	@""
	.align	16
	.zero		1024


//--------------------- .nv.shared._ZN2at6native29vectorized_elementwise_kernelILi8EZZZN37_INTERNAL_cee6930f_7_Loss_cu_5b0651e139_GLOBAL__N__cee6930f_7_Loss_cu_5b0651e140binary_cross_entropy_backward_out_kernelERNS_6TensorERKS4_S7_S7_ENKUlvE_clEvENKUlvE_clEvEUldddE_St5arrayIPcLm4EEEEviT0_T1_ --------------------------
	.section	.nv.shared._ZN2at6native29vectorized_elementwise_kernelILi8EZZZN37_INTERNAL_cee6930f_7_Loss_cu_5b0651e139_GLOBAL__N__cee6930f_7_Loss_cu_5b0651e140binary_cross_entropy_backward_out_kernelERNS_6TensorERKS4_S7_S7_ENKUlvE_clEvENKUlvE_clEvEUldddE_St5arrayIPcLm4EEEEviT0_T1_,"aw",@nobits
	.sectionflags	@""
	.align	16
	.zero		1024


//--------------------- .nv.constant0._ZN2at6native39_GLOBAL__N__cee6930f_7_Loss_cu_5b0651e139nll_loss_backward_reduce_cuda_kernel_2dIN3c108BFloat16ElEEvPT_PKS5_PKT0_S8_S8_biill --------------------------
	.section	.nv.constant0._ZN2at6native39_GLOBAL__N__cee6930f_7_Loss_cu_5b0651e139nll_loss_backward_reduce_cuda_kernel_2dIN3c108BFloat16ElEEvPT_PKS5_PKT0_S8_S8_biill,"a",@progbits
	.sectionflags	@""
	.align	4
.nv.constant0._ZN2at6native39_GLOBAL__N__cee6930f_7_Loss_cu_5b0651e139nll_loss_backward_reduce_cuda_kernel_2dIN3c108BFloat16ElEEvPT_PKS5_PKT0_S8_S8_biill:
	.zero		600


//--------------------- .nv.constant0._ZN2at6native39_GLOBAL__N__cee6930f_7_Loss_cu_5b0651e139nll_loss_backward_reduce_cuda_kernel_2dIN3c108BFloat16EhEEvPT_PKS5_PKT0_S8_S8_biill --------------------------
	.section	.nv.constant0._ZN2at6native39_GLOBAL__N__cee6930f_7_Loss_cu_5b0651e139nll_loss_backward_reduce_cuda_kernel_2dIN3c108BFloat16EhEEvPT_PKS5_PKT0_S8_S8_biill,"a",@progbits
	.sectionflags	@""
	.align	4
.nv.constant0._ZN2at6native39_GLOBAL__N__cee6930f_7_Loss_cu_5b0651e139nll_loss_backward_reduce_cuda_kernel_2dIN3c108BFloat16EhEEvPT_PKS5_PKT0_S8_S8_biill:
	.zero		600


//--------------------- .nv.constant0._ZN2at6native39_GLOBAL__N__cee6930f_7_Loss_cu_5b0651e139nll_loss_backward_reduce_cuda_kernel_2dIN3c104HalfElEEvPT_PKS5_PKT0_S8_S8_biill --------------------------
	.section	.nv.constant0._ZN2at6native39_GLOBAL__N__cee6930f_7_Loss_cu_5b0651e139nll_loss_backward_reduce_cuda_kernel_2dIN3c104HalfElEEvPT_PKS5_PKT0_S8_S8_biill,"a",@progbits
	.sectionflags	@""
	.align	4
.nv.constant0._ZN2at6native39_GLOBAL__N__cee6930f_7_Loss_cu_5b0651e139nll_loss_backward_reduce_cuda_kernel_2dIN3c104HalfElEEvPT_PKS5_PKT0_S8_S8_biill:
	.zero		600


//--------------------- .nv.constant0._ZN2at6native39_GLOBAL__N__cee6930f_7_Loss_cu_5b0651e139nll_loss_backward_reduce_cuda_kernel_2dIN3c104HalfEhEEvPT_PKS5_PKT0_S8_S8_biill --------------------------
	.section	.nv.constant0._ZN2at6native39_GLOBAL__N__cee6930f_7_Loss_cu_5b0651e139nll_loss_backward_reduce_cuda_kernel_2dIN3c104HalfEhEEvPT_PKS5_PKT0_S8_S8_biill,"a",@progbits
	.sectionflags	@""
	.align	4
.nv.constant0._ZN2at6native39_GLOBAL__N__cee6930f_7_Loss_cu_5b0651e139nll_loss_backward_reduce_cuda_kernel_2dIN3c104HalfEhEEvPT_PKS5_PKT0_S8_S8_biill:
	.zero		600


//--------------------- .nv.constant0._ZN2at6native39_GLOBAL__N__cee6930f_7_Loss_cu_5b0651e139nll_loss_backward_reduce_cuda_kernel_2dIflEEvPT_PKS3_PKT0_S6_S6_biill --------------------------
	.section	.nv.constant0._ZN2at6native39_GLOBAL__N__cee6930f_7_Loss_cu_5b0651e139nll_loss_backward_reduce_cuda_kernel_2dIflEEvPT_PKS3_PKT0_S6_S6_biill,"a",@progbits
	.sectionflags	@""
	.align	4
.nv.constant0._ZN2at6native39_GLOBAL__N__cee6930f_7_Loss_cu_5b0651e139nll_loss_backward_reduce_cuda_kernel_2dIflEEvPT_PKS3_PKT0_S6_S6_biill:
	.zero		600


//--------------------- .nv.constant0._ZN2at6native39_GLOBAL__N__cee6930f_7_Loss_cu_5b0651e139nll_loss_backward_reduce_cuda_kernel_2dIfhEEvPT_PKS3_PKT0_S6_S6_biill --------------------------
	.section	.nv.constant0._ZN2at6native39_GLOBAL__N__cee6930f_7_Loss_cu_5b0651e139nll_loss_backward_reduce_cuda_kernel_2dIfhEEvPT_PKS3_PKT0_S6_S6_biill,"a",@progbits
	.sectionflags	@""
	.align	4
.nv.constant0._ZN2at6native39_GLOBAL__N__cee6930f_7_Loss_cu_5b0651e139nll_loss_backward_reduce_cuda_kernel_2dIfhEEvPT_PKS3_PKT0_S6_S6_biill:
	.zero		600


//--------------------- .nv.constant0._ZN2at6native39_GLOBAL__N__cee6930f_7_Loss_cu_5b0651e139nll_loss_backward_reduce_cuda_kernel_2dIdlEEvPT_PKS3_PKT0_S6_S6_biill --------------------------
	.section	.nv.constant0._ZN2at6native39_GLOBAL__N__cee6930f_7_Loss_cu_5b0651e139nll_loss_backward_reduce_cuda_kernel_2dIdlEEvPT_PKS3_PKT0_S6_S6_biill,"a",@progbits
	.sectionflags	@""
	.align	4
.nv.constant0._ZN2at6native39_GLOBAL__N__cee6930f_7_Loss_cu_5b0651e139nll_loss_backward_reduce_cuda_kernel_2dIdlEEvPT_PKS3_PKT0_S6_S6_biill:
	.zero		600


//--------------------- .nv.constant0._ZN2at6native39_GLOBAL__N__cee6930f_7_Loss_cu_5b0651e139nll_loss_backward_reduce_cuda_kernel_2dIdhEEvPT_PKS3_PKT0_S6_S6_biill --------------------------
	.section	.nv.constant0._ZN2at6native39_GLOBAL__N__cee6930f_7_Loss_cu_5b0651e139nll_loss_backward_reduce_cuda_kernel_2dIdhEEvPT_PKS3_PKT0_S6_S6_biill,"a",@progbits
	.sectionflags	@""
	.align	4
.nv.constant0._ZN2at6native39_GLOBAL__N__cee6930f_7_Loss_cu_5b0651e139nll_loss_backward_reduce_cuda_kernel_2dIdhEEvPT_PKS3_PKT0_S6_S6_biill:
	.zero		600


//--------------------- .nv.constant0._ZN2at6native39_GLOBAL__N__cee6930f_7_Loss_cu_5b0651e139nll_loss_backward_reduce_cuda_kernel_1dIN3c108BFloat16ElEEvPT_PKS5_S8_PKT0_S8_bll --------------------------
	.section	.nv.constant0._ZN2at6native39_GLOBAL__N__cee6930f_7_Loss_cu_5b0651e139nll_loss_backward_reduce_cuda_kernel_1dIN3c108BFloat16ElEEvPT_PKS5_S8_PKT0_S8_bll,"a",@progbits
	.sectionflags	@""
	.align	4
.nv.constant0._ZN2at6native39_GLOBAL__N__cee6930f_7_Loss_cu_5b0651e139nll_loss_backward_reduce_cuda_kernel_1dIN3c108BFloat16ElEEvPT_PKS5_S8_PKT0_S8_bll:
	.zero		592


//--------------------- .nv.constant0._ZN2at6native39_GLOBAL__N__cee6930f_7_Loss_cu_5b0651e139nll_loss_backward_reduce_cuda_kernel_1dIN3c108BFloat16EhEEvPT_PKS5_S8_PKT0_S8_bll --------------------------
	.section	.nv.constant0._ZN2at6native39_GLOBAL__N__cee6930f_7_Loss_cu_5b0651e139nll_loss_backward_reduce_cuda_kernel_1dIN3c108BFloat16EhEEvPT_PKS5_S8_PKT0_S8_bll,"a",@progbits
	.sectionflags	@""
	.align	4
.nv.constant0._ZN2at6native39_GLOBAL__N__cee6930f_7_Loss_cu_5b0651e139nll_loss_backward_reduce_cuda_kernel_1dIN3c108BFloat16EhEEvPT_PKS5_S8_PKT0_S8_bll:
	.zero		592


//--------------------- .nv.constant0._ZN2at6native39_GLOBAL__N__cee6930f_7_Loss_cu_5b0651e139nll_loss_backward_reduce_cuda_kernel_1dIN3c104HalfElEEvPT_PKS5_S8_PKT0_S8_bll --------------------------
	.section	.nv.constant0._ZN2at6native39_GLOBAL__N__cee6930f_7_Loss_cu_5b0651e139nll_loss_backward_reduce_cuda_kernel_1dIN3c104HalfElEEvPT_PKS5_S8_PKT0_S8_bll,"a",@progbits
	.sectionflags	@""
	.align	4
.nv.constant0._ZN2at6native39_GLOBAL__N__cee6930f_7_Loss_cu_5b0651e139nll_loss_backward_reduce_cuda_kernel_1dIN3c104HalfElEEvPT_PKS5_S8_PKT0_S8_bll:
	.zero		592


//--------------------- .nv.constant0._ZN2at6native39_GLOBAL__N__cee6930f_7_Loss_cu_5b0651e139nll_loss_backward_reduce_cuda_kernel_1dIN3c104HalfEhEEvPT_PKS5_S8_PKT0_S8_bll --------------------------
	.section	.nv.constant0._ZN2at6native39_GLOBAL__N__cee6930f_7_Loss_cu_5b0651e139nll_loss_backward_reduce_cuda_kernel_1dIN3c104HalfEhEEvPT_PKS5_S8_PKT0_S8_bll,"a",@progbits
	.sectionflags	@""
	.align	4
.nv.constant0._ZN2at6native39_GLOBAL__N__cee6930f_7_Loss_cu_5b0651e139nll_loss_backward_reduce_cuda_kernel_1dIN3c104HalfEhEEvPT_PKS5_S8_PKT0_S8_bll:
	.zero		592


//--------------------- .nv.constant0._ZN2at6native39_GLOBAL__N__cee6930f_7_Loss_cu_5b0651e139nll_loss_backward_reduce_cuda_kernel_1dIflEEvPT_PKS3_S6_PKT0_S6_bll --------------------------
	.section	.nv.constant0._ZN2at6native39_GLOBAL__N__cee6930f_7_Loss_cu_5b0651e139nll_loss_backward_reduce_cuda_kernel_1dIflEEvPT_PKS3_S6_PKT0_S6_bll,"a",@progbits
	.sectionflags	@""
	.align	4
.nv.constant0._ZN2at6native39_GLOBAL__N__cee6930f_7_Loss_cu_5b0651e139nll_loss_backward_reduce_cuda_kernel_1dIflEEvPT_PKS3_S6_PKT0_S6_bll:
	.zero		592


//--------------------- .nv.constant0._ZN2at6native39_GLOBAL__N__cee6930f_7_Loss_cu_5b0651e139nll_loss_backward_reduce_cuda_kernel_1dIfhEEvPT_PKS3_S6_PKT0_S6_bll --------------------------
	.section	.nv.constant0._ZN2at6native39_GLOBAL__N__cee6930f_7_Loss_cu_5b0651e139nll_loss_backward_reduce_cuda_kernel_1dIfhEEvPT_PKS3_S6_PKT0_S6_bll,"a",@progbits
	.sectionflags	@""
	.align	4
.nv.constant0._ZN2at6native39_GLOBAL__N__cee6930f_7_Loss_cu_5b0651e139nll_loss_backward_reduce_cuda_kernel_1dIfhEEvPT_PKS3_S6_PKT0_S6_bll:
	.zero		592


//--------------------- .nv.constant0._ZN2at6native39_GLOBAL__N__cee6930f_7_Loss_cu_5b0651e139nll_loss_backward_reduce_cuda_kernel_1dIdlEEvPT_PKS3_S6_PKT0_S6_bll --------------------------
	.section	.nv.constant0._ZN2at6native39_GLOBAL__N__cee6930f_7_Loss_cu_5b0651e139nll_loss_backward_reduce_cuda_kernel_1dIdlEEvPT_PKS3_S6_PKT0_S6_bll,"a",@progbits
	.sectionflags	@""
	.align	4
.nv.constant0._ZN2at6native39_GLOBAL__N__cee6930f_7_Loss_cu_5b0651e139nll_loss_backward_reduce_cuda_kernel_1dIdlEEvPT_PKS3_S6_PKT0_S6_bll:
	.zero		592


//--------------------- .nv.constant0._ZN2at6native39_GLOBAL__N__cee6930f_7_Loss_cu_5b0651e139nll_loss_backward_reduce_cuda_kernel_1dIdhEEvPT_PKS3_S6_PKT0_S6_bll --------------------------
	.section	.nv.constant0._ZN2at6native39_GLOBAL__N__cee6930f_7_Loss_cu_5b0651e139nll_loss_backward_reduce_cuda_kernel_1dIdhEEvPT_PKS3_S6_PKT0_S6_bll,"a",@progbits
	.sectionflags	@""
	.align	4
.nv.constant0._ZN2at6native39_GLOBAL__N__cee6930f_7_Loss_cu_5b0651e139nll_loss_backward_reduce_cuda_kernel_1dIdhEEvPT_PKS3_S6_PKT0_S6_bll:
	.zero		592


//--------------------- .nv.constant0._ZN2at6native39_GLOBAL__N__cee6930f_7_Loss_cu_5b0651e139nll_loss_backward_no_reduce_cuda_kernelIN3c108BFloat16ElEEviPKT0_NS_27GenericPackedTensorAccessorIKT_Lm1ENS_16DefaultPtrTraitsElEENS8_IS9_Lm2ESB_lEEPSA_ll --------------------------
	.section	.nv.constant0._ZN2at6native39_GLOBAL__N__cee6930f_7_Loss_cu_5b0651e139nll_loss_backward_no_reduce_cuda_kernelIN3c108BFloat16ElEEviPKT0_NS_27GenericPackedTensorAccessorIKT_Lm1ENS_16DefaultPtrTraitsElEENS8_IS9_Lm2ESB_lEEPSA_ll,"a",@progbits
	.sectionflags	@""
	.align	4
.nv.constant0._ZN2at6native39_GLOBAL__N__cee6930f_7_Loss_cu_5b0651e139nll_loss_backward_no_reduce_cuda_kernelIN3c108BFloat16ElEEviPKT0_NS_27GenericPackedTensorAccessorIKT_Lm1ENS_16DefaultPtrTraitsElEENS8_IS9_Lm2ESB_lEEPSA_ll:
	.zero		632


//--------------------- .nv.constant0._ZN2at6native39_GLOBAL__N__cee6930f_7_Loss_cu_5b0651e139nll_loss_backward_no_reduce_cuda_kernelIN3c108BFloat16EhEEviPKT0_NS_27GenericPackedTensorAccessorIKT_Lm1ENS_16DefaultPtrTraitsElEENS8_IS9_Lm2ESB_lEEPSA_ll --------------------------
	.section	.nv.constant0._ZN2at6native39_GLOBAL__N__cee6930f_7_Loss_cu_5b0651e139nll_loss_backward_no_reduce_cuda_kernelIN3c108BFloat16EhEEviPKT0_NS_27GenericPackedTensorAccessorIKT_Lm1ENS_16DefaultPtrTraitsElEENS8_IS9_Lm2ESB_lEEPSA_ll,"a",@progbits
	.sectionflags	@""
	.align	4
.nv.constant0._ZN2at6native39_GLOBAL__N__cee6930f_7_Loss_cu_5b0651e139nll_loss_backward_no_reduce_cuda_kernelIN3c108BFloat16EhEEviPKT0_NS_27GenericPackedTensorAccessorIKT_Lm1ENS_16DefaultPtrTraitsElEENS8_IS9_Lm2ESB_lEEPSA_ll:
	.zero		632


//--------------------- .nv.constant0._ZN2at6native39_GLOBAL__N__cee6930f_7_Loss_cu_5b0651e139nll_loss_backward_no_reduce_cuda_kernelIN3c104HalfElEEviPKT0_NS_27GenericPackedTensorAccessorIKT_Lm1ENS_16DefaultPtrTraitsElEENS8_IS9_Lm2ESB_lEEPSA_ll --------------------------
	.section	.nv.constant0._ZN2at6native39_GLOBAL__N__cee6930f_7_Loss_cu_5b0651e139nll_loss_backward_no_reduce_cuda_kernelIN3c104HalfElEEviPKT0_NS_27GenericPackedTensorAccessorIKT_Lm1ENS_16DefaultPtrTraitsElEENS8_IS9_Lm2ESB_lEEPSA_ll,"a",@progbits
	.sectionflags	@""
	.align	4
.nv.constant0._ZN2at6native39_GLOBAL__N__cee6930f_7_Loss_cu_5b0651e139nll_loss_backward_no_reduce_cuda_kernelIN3c104HalfElEEviPKT0_NS_27GenericPackedTensorAccessorIKT_Lm1ENS_16DefaultPtrTraitsElEENS8_IS9_Lm2ESB_lEEPSA_ll:
	.zero		632


//--------------------- .nv.constant0._ZN2at6native39_GLOBAL__N__cee6930f_7_Loss_cu_5b0651e139nll_loss_backward_no_reduce_cuda_kernelIN3c104HalfEhEEviPKT0_NS_27GenericPackedTensorAccessorIKT_Lm1ENS_16DefaultPtrTraitsElEENS8_IS9_Lm2ESB_lEEPSA_ll --------------------------
	.section	.nv.constant0._ZN2at6native39_GLOBAL__N__cee6930f_7_Loss_cu_5b0651e139nll_loss_backward_no_reduce_cuda_kernelIN3c104HalfEhEEviPKT0_NS_27GenericPackedTensorAccessorIKT_Lm1ENS_16DefaultPtrTraitsElEENS8_IS9_Lm2ESB_lEEPSA_ll,"a",@progbits
	.sectionflags	@""
	.align	4
.nv.constant0._ZN2at6native39_GLOBAL__N__cee6930f_7_Loss_cu_5b0651e139nll_loss_backward_no_reduce_cuda_kernelIN3c104HalfEhEEviPKT0_NS_27GenericPackedTensorAccessorIKT_Lm1ENS_16DefaultPtrTraitsElEENS8_IS9_Lm2ESB_lEEPSA_ll:
	.zero		632


//--------------------- .nv.constant0._ZN2at6native39_GLOBAL__N__cee6930f_7_Loss_cu_5b0651e139nll_loss_backward_no_reduce_cuda_kernelIflEEviPKT0_NS_27GenericPackedTensorAccessorIKT_Lm1ENS_16DefaultPtrTraitsElEENS6_IS7_Lm2ES9_lEEPS8_ll --------------------------
	.section	.nv.constant0._ZN2at6native39_GLOBAL__N__cee6930f_7_Loss_cu_5b0651e139nll_loss_backward_no_reduce_cuda_kernelIflEEviPKT0_NS_27GenericPackedTensorAccessorIKT_Lm1ENS_16DefaultPtrTraitsElEENS6_IS7_Lm2ES9_lEEPS8_ll,"a",@progbits
	.sectionflags	@""
	.align	4
.nv.constant0._ZN2at6native39_GLOBAL__N__cee6930f_7_Loss_cu_5b0651e139nll_loss_backward_no_reduce_cuda_kernelIflEEviPKT0_NS_27GenericPackedTensorAccessorIKT_Lm1ENS_16DefaultPtrTraitsElEENS6_IS7_Lm2ES9_lEEPS8_ll:
	.zero		632


//--------------------- .nv.constant0._ZN2at6native39_GLOBAL__N__cee6930f_7_Loss_cu_5b0651e139nll_loss_backward_no_reduce_cuda_kernelIfhEEviPKT0_NS_27GenericPackedTensorAccessorIKT_Lm1ENS_16DefaultPtrTraitsElEENS6_IS7_Lm2ES9_lEEPS8_ll --------------------------
	.section	.nv.constant0._ZN2at6native39_GLOBAL__N__cee6930f_7_Loss_cu_5b0651e139nll_loss_backward_no_reduce_cuda_kernelIfhEEviPKT0_NS_27GenericPackedTensorAccessorIKT_Lm1ENS_16DefaultPtrTraitsElEENS6_IS7_Lm2ES9_lEEPS8_ll,"a",@progbits
	.sectionflags	@""
	.align	4
.nv.constant0._ZN2at6native39_GLOBAL__N__cee6930f_7_Loss_cu_5b0651e139nll_loss_backward_no_reduce_cuda_kernelIfhEEviPKT0_NS_27GenericPackedTensorAccessorIKT_Lm1ENS_16DefaultPtrTraitsElEENS6_IS7_Lm2ES9_lEEPS8_ll:
	.zero		632


//--------------------- .nv.constant0._ZN2at6native39_GLOBAL__N__cee6930f_7_Loss_cu_5b0651e139nll_loss_backward_no_reduce_cuda_kernelIdlEEviPKT0_NS_27GenericPackedTensorAccessorIKT_Lm1ENS_16DefaultPtrTraitsElEENS6_IS7_Lm2ES9_lEEPS8_ll --------------------------
	.section	.nv.constant0._ZN2at6native39_GLOBAL__N__cee6930f_7_Loss_cu_5b0651e139nll_loss_backward_no_reduce_cuda_kernelIdlEEviPKT0_NS_27GenericPackedTensorAccessorIKT_Lm1ENS_16DefaultPtrTraitsElEENS6_IS7_Lm2ES9_lEEPS8_ll,"a",@progbits
	.sectionflags	@""
	.align	4
.nv.constant0._ZN2at6native39_GLOBAL__N__cee6930f_7_Loss_cu_5b0651e139nll_loss_backward_no_reduce_cuda_kernelIdlEEviPKT0_NS_27GenericPackedTensorAccessorIKT_Lm1ENS_16DefaultPtrTraitsElEENS6_IS7_Lm2ES9_lEEPS8_ll:
	.zero		632


//--------------------- .nv.constant0._ZN2at6native39_GLOBAL__N__cee6930f_7_Loss_cu_5b0651e139nll_loss_backward_no_reduce_cuda_kernelIdhEEviPKT0_NS_27GenericPackedTensorAccessorIKT_Lm1ENS_16DefaultPtrTraitsElEENS6_IS7_Lm2ES9_lEEPS8_ll --------------------------
	.section	.nv.constant0._ZN2at6native39_GLOBAL__N__cee6930f_7_Loss_cu_5b0651e139nll_loss_backward_no_reduce_cuda_kernelIdhEEviPKT0_NS_27GenericPackedTensorAccessorIKT_Lm1ENS_16DefaultPtrTraitsElEENS6_IS7_Lm2ES9_lEEPS8_ll,"a",@progbits
	.sectionflags	@""
	.align	4
.nv.constant0._ZN2at6native39_GLOBAL__N__cee6930f_7_Loss_cu_5b0651e139nll_loss_backward_no_reduce_cuda_kernelIdhEEviPKT0_NS_27GenericPackedTensorAccessorIKT_Lm1ENS_16DefaultPtrTraitsElEENS6_IS7_Lm2ES9_lEEPS8_ll:
	.zero		632


//--------------------- .nv.constant0._ZN2at6native39_GLOBAL__N__cee6930f_7_Loss_cu_5b0651e138nll_loss_forward_reduce_cuda_kernel_2dIN3c108BFloat16EflEEvPT_S6_PKS5_PKT1_S8_bllll --------------------------
	.section	.nv.constant0._ZN2at6native39_GLOBAL__N__cee6930f_7_Loss_cu_5b0651e138nll_loss_forward_reduce_cuda_kernel_2dIN3c108BFloat16EflEEvPT_S6_PKS5_PKT1_S8_bllll,"a",@progbits
	.sectionflags	@""
	.align	4
.nv.constant0._ZN2at6native39_GLOBAL__N__cee6930f_7_Loss_cu_5b0651e138nll_loss_forward_reduce_cuda_kernel_2dIN3c108BFloat16EflEEvPT_S6_PKS5_PKT1_S8_bllll:
	.zero		608


//--------------------- .nv.constant0._ZN2at6native39_GLOBAL__N__cee6930f_7_Loss_cu_5b0651e138nll_loss_forward_reduce_cuda_kernel_2dIN3c108BFloat16EfhEEvPT_S6_PKS5_PKT1_S8_bllll --------------------------
	.section	.nv.constant0._ZN2at6native39_GLOBAL__N__cee6930f_7_Loss_cu_5b0651e138nll_loss_forward_reduce_cuda_kernel_2dIN3c108BFloat16EfhEEvPT_S6_PKS5_PKT1_S8_bllll,"a",@progbits
	.sectionflags	@""
	.align	4
.nv.constant0._ZN2at6native39_GLOBAL__N__cee6930f_7_Loss_cu_5b0651e138nll_loss_forward_reduce_cuda_kernel_2dIN3c108BFloat16EfhEEvPT_S6_PKS5_PKT1_S8_bllll:
	.zero		608


//--------------------- .nv.constant0._ZN2at6native39_GLOBAL__N__cee6930f_7_Loss_cu_5b0651e138nll_loss_forward_reduce_cuda_kernel_2dIN3c104HalfEflEEvPT_S6_PKS5_PKT1_S8_bllll --------------------------
	.section	.nv.constant0._ZN2at6native39_GLOBAL__N__cee6930f_7_Loss_cu_5b0651e138nll_loss_forward_reduce_cuda_kernel_2dIN3c104HalfEflEEvPT_S6_PKS5_PKT1_S8_bllll,"a",@progbits
	.sectionflags	@""
	.align	4
.nv.constant0._ZN2at6native39_GLOBAL__N__cee6930f_7_Loss_cu_5b0651e138nll_loss_forward_reduce_cuda_kernel_2dIN3c104HalfEflEEvPT_S6_PKS5_PKT1_S8_bllll:
	.zero		608


//--------------------- .nv.constant0._ZN2at6native39_GLOBAL__N__cee6930f_7_Loss_cu_5b0651e138nll_loss_forward_reduce_cuda_kernel_2dIN3c104HalfEfhEEvPT_S6_PKS5_PKT1_S8_bllll --------------------------
	.section	.nv.constant0._ZN2at6native39_GLOBAL__N__cee6930f_7_Loss_cu_5b0651e138nll_loss_forward_reduce_cuda_kernel_2dIN3c104HalfEfhEEvPT_S6_PKS5_PKT1_S8_bllll,"a",@progbits
	.sectionflags	@""
	.align	4
.nv.constant0._ZN2at6native39_GLOBAL__N__cee6930f_7_Loss_cu_5b0651e138nll_loss_forward_reduce_cuda_kernel_2dIN3c104HalfEfhEEvPT_S6_PKS5_PKT1_S8_bllll:
	.zero		608


//--------------------- .nv.constant0._ZN2at6native39_GLOBAL__N__cee6930f_7_Loss_cu_5b0651e138nll_loss_forward_reduce_cuda_kernel_2dIfflEEvPT_S4_PKS3_PKT1_S6_bllll --------------------------
	.section	.nv.constant0._ZN2at6native39_GLOBAL__N__cee6930f_7_Loss_cu_5b0651e138nll_loss_forward_reduce_cuda_kernel_2dIfflEEvPT_S4_PKS3_PKT1_S6_bllll,"a",@progbits
	.sectionflags	@""
	.align	4
.nv.constant0._ZN2at6native39_GLOBAL__N__cee6930f_7_Loss_cu_5b0651e138nll_loss_forward_reduce_cuda_kernel_2dIfflEEvPT_S4_PKS3_PKT1_S6_bllll:
	.zero		608


//--------------------- .nv.constant0._ZN2at6native39_GLOBAL__N__cee6930f_7_Loss_cu_5b0651e138nll_loss_forward_reduce_cuda_kernel_2dIffhEEvPT_S4_PKS3_PKT1_S6_bllll --------------------------
	.section	.nv.constant0._ZN2at6native39_GLOBAL__N__cee6930f_7_Loss_cu_5b0651e138nll_loss_forward_reduce_cuda_kernel_2dIffhEEvPT_S4_PKS3_PKT1_S6_bllll,"a",@progbits
	.sectionflags	@""
	.align	4
.nv.constant0._ZN2at6native39_GLOBAL__N__cee6930f_7_Loss_cu_5b0651e138nll_loss_forward_reduce_cuda_kernel_2dIffhEEvPT_S4_PKS3_PKT1_S6_bllll:
	.zero		608


//--------------------- .nv.constant0._ZN2at6native39_GLOBAL__N__cee6930f_7_Loss_cu_5b0651e138nll_loss_forward_reduce_cuda_kernel_2dIddlEEvPT_S4_PKS3_PKT1_S6_bllll --------------------------
	.section	.nv.constant0._ZN2at6native39_GLOBAL__N__cee6930f_7_Loss_cu_5b0651e138nll_loss_forward_reduce_cuda_kernel_2dIddlEEvPT_S4_PKS3_PKT1_S6_bllll,"a",@progbits
	.sectionflags	@""
	.align	4
.nv.constant0._ZN2at6native39_GLOBAL__N__cee6930f_7_Loss_cu_5b0651e138nll_loss_forward_reduce_cuda_kernel_2dIddlEEvPT_S4_PKS3_PKT1_S6_bllll:
	.zero		608


//--------------------- .nv.constant0._ZN2at6native39_GLOBAL__N__cee6930f_7_Loss_cu_5b0651e138nll_loss_forward_reduce_cuda_kernel_2dIddhEEvPT_S4_PKS3_PKT1_S6_bllll --------------------------
	.section	.nv.constant0._ZN2at6native39_GLOBAL__N__cee6930f_7_Loss_cu_5b0651e138nll_loss_forward_reduce_cuda_kernel_2dIddhEEvPT_S4_PKS3_PKT1_S6_bllll,"a",@progbits
	.sectionflags	@""
	.align	4
.nv.constant0._ZN2at6native39_GLOBAL__N__cee6930f_7_Loss_cu_5b0651e138nll_loss_forward_reduce_cuda_kernel_2dIddhEEvPT_S4_PKS3_PKT1_S6_bllll:
	.zero		608


//--------------------- .nv.constant0._ZN2at6native39_GLOBAL__N__cee6930f_7_Loss_cu_5b0651e138nll_loss_forward_reduce_cuda_kernel_1dIN3c108BFloat16ElEEvPT_S6_PKS5_PKT0_S8_bll --------------------------
	.section	.nv.constant0._ZN2at6native39_GLOBAL__N__cee6930f_7_Loss_cu_5b0651e138nll_loss_forward_reduce_cuda_kernel_1dIN3c108BFloat16ElEEvPT_S6_PKS5_PKT0_S8_bll,"a",@progbits
	.sectionflags	@""
	.align	4
.nv.constant0._ZN2at6native39_GLOBAL__N__cee6930f_7_Loss_cu_5b0651e138nll_loss_forward_reduce_cuda_kernel_1dIN3c108BFloat16ElEEvPT_S6_PKS5_PKT0_S8_bll:
	.zero		592


//--------------------- .nv.constant0._ZN2at6native39_GLOBAL__N__cee6930f_7_Loss_cu_5b0651e138nll_loss_forward_reduce_cuda_kernel_1dIN3c108BFloat16EhEEvPT_S6_PKS5_PKT0_S8_bll --------------------------
	.section	.nv.constant0._ZN2at6native39_GLOBAL__N__cee6930f_7_Loss_cu_5b0651e138nll_loss_forward_reduce_cuda_kernel_1dIN3c108BFloat16EhEEvPT_S6_PKS5_PKT0_S8_bll,"a",@progbits
	.sectionflags	@""
	.align	4
.nv.constant0._ZN2at6native39_GLOBAL__N__cee6930f_7_Loss_cu_5b0651e138nll_loss_forward_reduce_cuda_kernel_1dIN3c108BFloat16EhEEvPT_S6_PKS5_PKT0_S8_bll:
	.zero		592


//--------------------- .nv.constant0._ZN2at6native39_GLOBAL__N__cee6930f_7_Loss_cu_5b0651e138nll_loss_forward_reduce_cuda_kernel_1dIN3c104HalfElEEvPT_S6_PKS5_PKT0_S8_bll --------------------------
	.section	.nv.constant0._ZN2at6native39_GLOBAL__N__cee6930f_7_Loss_cu_5b0651e138nll_loss_forward_reduce_cuda_kernel_1dIN3c104HalfElEEvPT_S6_PKS5_PKT0_S8_bll,"a",@progbits
	.sectionflags	@""
	.align	4
.nv.constant0._ZN2at6native39_GLOBAL__N__cee6930f_7_Loss_cu_5b0651e138nll_loss_forward_reduce_cuda_kernel_1dIN3c104HalfElEEvPT_S6_PKS5_PKT0_S8_bll:
	.zero		592


//--------------------- .nv.constant0._ZN2at6native39_GLOBAL__N__cee6930f_7_Loss_cu_5b0651e138nll_loss_forward_reduce_cuda_kernel_1dIN3c104HalfEhEEvPT_S6_PKS5_PKT0_S8_bll --------------------------
	.section	.nv.constant0._ZN2at6native39_GLOBAL__N__cee6930f_7_Loss_cu_5b0651e138nll_loss_forward_reduce_cuda_kernel_1dIN3c104HalfEhEEvPT_S6_PKS5_PKT0_S8_bll,"a",@progbits
	.sectionflags	@""
	.align	4
.nv.constant0._ZN2at6native39_GLOBAL__N__cee6930f_7_Loss_cu_5b0651e138nll_loss_forward_reduce_cuda_kernel_1dIN3c104HalfEhEEvPT_S6_PKS5_PKT0_S8_bll:
	.zero		592


//--------------------- .nv.constant0._ZN2at6native39_GLOBAL__N__cee6930f_7_Loss_cu_5b0651e138nll_loss_forward_reduce_cuda_kernel_1dIflEEvPT_S4_PKS3_PKT0_S6_bll --------------------------
	.section	.nv.constant0._ZN2at6native39_GLOBAL__N__cee6930f_7_Loss_cu_5b0651e138nll_loss_forward_reduce_cuda_kernel_1dIflEEvPT_S4_PKS3_PKT0_S6_bll,"a",@progbits
	.sectionflags	@""
	.align	4
.nv.constant0._ZN2at6native39_GLOBAL__N__cee6930f_7_Loss_cu_5b0651e138nll_loss_forward_reduce_cuda_kernel_1dIflEEvPT_S4_PKS3_PKT0_S6_bll:
	.zero		592


//--------------------- .nv.constant0._ZN2at6native39_GLOBAL__N__cee6930f_7_Loss_cu_5b0651e138nll_loss_forward_reduce_cuda_kernel_1dIfhEEvPT_S4_PKS3_PKT0_S6_bll --------------------------
	.section	.nv.constant0._ZN2at6native39_GLOBAL__N__cee6930f_7_Loss_cu_5b0651e138nll_loss_forward_reduce_cuda_kernel_1dIfhEEvPT_S4_PKS3_PKT0_S6_bll,"a",@progbits
	.sectionflags	@""
	.align	4
.nv.constant0._ZN2at6native39_GLOBAL__N__cee6930f_7_Loss_cu_5b0651e138nll_loss_forward_reduce_cuda_kernel_1dIfhEEvPT_S4_PKS3_PKT0_S6_bll:
	.zero		592


//--------------------- .nv.constant0._ZN2at6native39_GLOBAL__N__cee6930f_7_Loss_cu_5b0651e138nll_loss_forward_reduce_cuda_kernel_1dIdlEEvPT_S4_PKS3_PKT0_S6_bll --------------------------
	.section	.nv.constant0._ZN2at6native39_GLOBAL__N__cee6930f_7_Loss_cu_5b0651e138nll_loss_forward_reduce_cuda_kernel_1dIdlEEvPT_S4_PKS3_PKT0_S6_bll,"a",@progbits
	.sectionflags	@""
	.align	4
.nv.constant0._ZN2at6native39_GLOBAL__N__cee6930f_7_Loss_cu_5b0651e138nll_loss_forward_reduce_cuda_kernel_1dIdlEEvPT_S4_PKS3_PKT0_S6_bll:
	.zero		592


//--------------------- .nv.constant0._ZN2at6native39_GLOBAL__N__cee6930f_7_Loss_cu_5b0651e138nll_loss_forward_reduce_cuda_kernel_1dIdhEEvPT_S4_PKS3_PKT0_S6_bll --------------------------
	.section	.nv.constant0._ZN2at6native39_GLOBAL__N__cee6930f_7_Loss_cu_5b0651e138nll_loss_forward_reduce_cuda_kernel_1dIdhEEvPT_S4_PKS3_PKT0_S6_bll,"a",@progbits
	.sectionflags	@""
	.align	4
.nv.constant0._ZN2at6native39_GLOBAL__N__cee6930f_7_Loss_cu_5b0651e138nll_loss_forward_reduce_cuda_kernel_1dIdhEEvPT_S4_PKS3_PKT0_S6_bll:
	.zero		592


//--------------------- .nv.constant0._ZN2at6native39_GLOBAL__N__cee6930f_7_Loss_cu_5b0651e138nll_loss_forward_no_reduce_cuda_kernelIN3c108BFloat16ElEEvlNS_27GenericPackedTensorAccessorIT_Lm2ENS_16DefaultPtrTraitsElEEPKT0_PS6_PKS6_ll --------------------------
	.section	.nv.constant0._ZN2at6native39_GLOBAL__N__cee6930f_7_Loss_cu_5b0651e138nll_loss_forward_no_reduce_cuda_kernelIN3c108BFloat16ElEEvlNS_27GenericPackedTensorAccessorIT_Lm2ENS_16DefaultPtrTraitsElEEPKT0_PS6_PKS6_ll,"a",@progbits
	.sectionflags	@""
	.align	4
.nv.constant0._ZN2at6native39_GLOBAL__N__cee6930f_7_Loss_cu_5b0651e138nll_loss_forward_no_reduce_cuda_kernelIN3c108BFloat16ElEEvlNS_27GenericPackedTensorAccessorIT_Lm2ENS_16DefaultPtrTraitsElEEPKT0_PS6_PKS6_ll:
	.zero		616


//--------------------- .nv.constant0._ZN2at6native39_GLOBAL__N__cee6930f_7_Loss_cu_5b0651e138nll_loss_forward_no_reduce_cuda_kernelIN3c108BFloat16EhEEvlNS_27GenericPackedTensorAccessorIT_Lm2ENS_16DefaultPtrTraitsElEEPKT0_PS6_PKS6_ll --------------------------
	.section	.nv.constant0._ZN2at6native39_GLOBAL__N__cee6930f_7_Loss_cu_5b0651e138nll_loss_forward_no_reduce_cuda_kernelIN3c108BFloat16EhEEvlNS_27GenericPackedTensorAccessorIT_Lm2ENS_16DefaultPtrTraitsElEEPKT0_PS6_PKS6_ll,"a",@progbits
	.sectionflags	@""
	.align	4
.nv.constant0._ZN2at6native39_GLOBAL__N__cee6930f_7_Loss_cu_5b0651e138nll_loss_forward_no_reduce_cuda_kernelIN3c108BFloat16EhEEvlNS_27GenericPackedTensorAccessorIT_Lm2ENS_16DefaultPtrTraitsElEEPKT0_PS6_PKS6_ll:
	.zero		616


//--------------------- .nv.constant0._ZN2at6native39_GLOBAL__N__cee6930f_7_Loss_cu_5b0651e138nll_loss_forward_no_reduce_cuda_kernelIN3c104HalfElEEvlNS_27GenericPackedTensorAccessorIT_Lm2ENS_16DefaultPtrTraitsElEEPKT0_PS6_PKS6_ll --------------------------
	.section	.nv.constant0._ZN2at6native39_GLOBAL__N__cee6930f_7_Loss_cu_5b0651e138nll_loss_forward_no_reduce_cuda_kernelIN3c104HalfElEEvlNS_27GenericPackedTensorAccessorIT_Lm2ENS_16DefaultPtrTraitsElEEPKT0_PS6_PKS6_ll,"a",@progbits
	.sectionflags	@""
	.align	4
.nv.constant0._ZN2at6native39_GLOBAL__N__cee6930f_7_Loss_cu_5b0651e138nll_loss_forward_no_reduce_cuda_kernelIN3c104HalfElEEvlNS_27GenericPackedTensorAccessorIT_Lm2ENS_16DefaultPtrTraitsElEEPKT0_PS6_PKS6_ll:
	.zero		616


//--------------------- .nv.constant0._ZN2at6native39_GLOBAL__N__cee6930f_7_Loss_cu_5b0651e138nll_loss_forward_no_reduce_cuda_kernelIN3c104HalfEhEEvlNS_27GenericPackedTensorAccessorIT_Lm2ENS_16DefaultPtrTraitsElEEPKT0_PS6_PKS6_ll --------------------------
	.section	.nv.constant0._ZN2at6native39_GLOBAL__N__cee6930f_7_Loss_cu_5b0651e138nll_loss_forward_no_reduce_cuda_kernelIN3c104HalfEhEEvlNS_27GenericPackedTensorAccessorIT_Lm2ENS_16DefaultPtrTraitsElEEPKT0_PS6_PKS6_ll,"a",@progbits
	.sectionflags	@""
	.align	4
.nv.constant0._ZN2at6native39_GLOBAL__N__cee6930f_7_Loss_cu_5b0651e138nll_loss_forward_no_reduce_cuda_kernelIN3c104HalfEhEEvlNS_27GenericPackedTensorAccessorIT_Lm2ENS_16DefaultPtrTraitsElEEPKT0_PS6_PKS6_ll:
	.zero		616


//--------------------- .nv.constant0._ZN2at6native39_GLOBAL__N__cee6930f_7_Loss_cu_5b0651e138nll_loss_forward_no_reduce_cuda_kernelIflEEvlNS_27GenericPackedTensorAccessorIT_Lm2ENS_16DefaultPtrTraitsElEEPKT0_PS4_PKS4_ll --------------------------
	.section	.nv.constant0._ZN2at6native39_GLOBAL__N__cee6930f_7_Loss_cu_5b0651e138nll_loss_forward_no_reduce_cuda_kernelIflEEvlNS_27GenericPackedTensorAccessorIT_Lm2ENS_16DefaultPtrTraitsElEEPKT0_PS4_PKS4_ll,"a",@progbits
	.sectionflags	@""
	.align	4
.nv.constant0._ZN2at6native39_GLOBAL__N__cee6930f_7_Loss_cu_5b0651e138nll_loss_forward_no_reduce_cuda_kernelIflEEvlNS_27GenericPackedTensorAccessorIT_Lm2ENS_16DefaultPtrTraitsElEEPKT0_PS4_PKS4_ll:
	.zero		616


//--------------------- .nv.constant0._ZN2at6native39_GLOBAL__N__cee6930f_7_Loss_cu_5b0651e138nll_loss_forward_no_reduce_cuda_kernelIfhEEvlNS_27GenericPackedTensorAccessorIT_Lm2ENS_16DefaultPtrTraitsElEEPKT0_PS4_PKS4_ll --------------------------
	.section	.nv.constant0._ZN2at6native39_GLOBAL__N__cee6930f_7_Loss_cu_5b0651e138nll_loss_forward_no_reduce_cuda_kernelIfhEEvlNS_27GenericPackedTensorAccessorIT_Lm2ENS_16DefaultPtrTraitsElEEPKT0_PS4_PKS4_ll,"a",@progbits
	.sectionflags	@""
	.align	4
.nv.constant0._ZN2at6native39_GLOBAL__N__cee6930f_7_Loss_cu_5b0651e138nll_loss_forward_no_reduce_cuda_kernelIfhEEvlNS_27GenericPackedTensorAccessorIT_Lm2ENS_16DefaultPtrTraitsElEEPKT0_PS4_PKS4_ll:
	.zero		616


//--------------------- .nv.constant0._ZN2at6native39_GLOBAL__N__cee6930f_7_Loss_cu_5b0651e138nll_loss_forward_no_reduce_cuda_kernelIdlEEvlNS_27GenericPackedTensorAccessorIT_Lm2ENS_16DefaultPtrTraitsElEEPKT0_PS4_PKS4_ll --------------------------
	.section	.nv.constant0._ZN2at6native39_GLOBAL__N__cee6930f_7_Loss_cu_5b0651e138nll_loss_forward_no_reduce_cuda_kernelIdlEEvlNS_27GenericPackedTensorAccessorIT_Lm2ENS_16DefaultPtrTraitsElEEPKT0_PS4_PKS4_ll,"a",@progbits
	.sectionflags	@""
	.align	4
.nv.constant0._ZN2at6native39_GLOBAL__N__cee6930f_7_Loss_cu_5b0651e138nll_loss_forward_no_reduce_cuda_kernelIdlEEvlNS_27GenericPackedTensorAccessorIT_Lm2ENS_16DefaultPtrTraitsElEEPKT0_PS4_PKS4_ll:
	.zero		616


//--------------------- .nv.constant0._ZN2at6native39_GLOBAL__N__cee6930f_7_Loss_cu_5b0651e138nll_loss_forward_no_reduce_cuda_kernelIdhEEvlNS_27GenericPackedTensorAccessorIT_Lm2ENS_16DefaultPtrTraitsElEEPKT0_PS4_PKS4_ll --------------------------
	.section	.nv.constant0._ZN2at6native39_GLOBAL__N__cee6930f_7_Loss_cu_5b0651e138nll_loss_forward_no_reduce_cuda_kernelIdhEEvlNS_27GenericPackedTensorAccessorIT_Lm2ENS_16DefaultPtrTraitsElEEPKT0_PS4_PKS4_ll,"a",@progbits
	.sectionflags	@""
	.align	4
.nv.constant0._ZN2at6native39_GLOBAL__N__cee6930f_7_Loss_cu_5b0651e138nll_loss_forward_no_reduce_cuda_kernelIdhEEvlNS_27GenericPackedTensorAccessorIT_Lm2ENS_16DefaultPtrTraitsElEEPKT0_PS4_PKS4_ll:
	.zero		616


//--------------------- .nv.constant0._ZN2at6native18elementwise_kernelILi128ELi4EZNS0_15gpu_kernel_implIZZZNS0_29binary_cross_entropy_out_cudaERKNS_6TensorES5_RKSt8optionalIS3_ElRS3_ENKUlvE_clEvENKUlvE2_clEvEUlN3c108BFloat16ESE_E_EEvRNS_18TensorIteratorBaseERKT_EUliE_EEviT1_ --------------------------
	.section	.nv.constant0._ZN2at6native18elementwise_kernelILi128ELi4EZNS0_15gpu_kernel_implIZZZNS0_29binary_cross_entropy_out_cudaERKNS_6TensorES5_RKSt8optionalIS3_ElRS3_ENKUlvE_clEvENKUlvE2_clEvEUlN3c108BFloat16ESE_E_EEvRNS_18TensorIteratorBaseERKT_EUliE_EEviT1_,"a",@progbits
	.sectionflags	@""
	.align	4
.nv.constant0._ZN2at6native18elementwise_kernelILi128ELi4EZNS0_15gpu_kernel_implIZZZNS0_29binary_cross_entropy_out_cudaERKNS_6TensorES5_RKSt8optionalIS3_ElRS3_ENKUlvE_clEvENKUlvE2_clEvEUlN3c108BFloat16ESE_E_EEvRNS_18TensorIteratorBaseERKT_EUliE_EEviT1_:
	.zero		1184


//--------------------- .nv.constant0._ZN2at6native27unrolled_elementwise_kernelIZZZNS0_29binary_cross_entropy_out_cudaERKNS_6TensorES4_RKSt8optionalIS2_ElRS2_ENKUlvE_clEvENKUlvE2_clEvEUlN3c108BFloat16ESD_E_St5arrayIPcLm3EELi4E23TrivialOffsetCalculatorILi2EjESI_ILi1EjENS0_6memory12LoadWithCastILi2EEENSL_13StoreWithCastILi1EEEEEviT_T0_T2_T3_T4_T5_ --------------------------
	.section	.nv.constant0._ZN2at6native27unrolled_elementwise_kernelIZZZNS0_29binary_cross_entropy_out_cudaERKNS_6TensorES4_RKSt8optionalIS2_ElRS2_ENKUlvE_clEvENKUlvE2_clEvEUlN3c108BFloat16ESD_E_St5arrayIPcLm3EELi4E23TrivialOffsetCalculatorILi2EjESI_ILi1EjENS0_6memory12LoadWithCastILi2EEENSL_13StoreWithCastILi1EEEEEviT_T0_T2_T3_T4_T5_,"a",@progbits
	.sectionflags	@""
	.align	4
.nv.constant0._ZN2at6native27unrolled_elementwise_kernelIZZZNS0_29binary_cross_entropy_out_cudaERKNS_6TensorES4_RKSt8optionalIS2_ElRS2_ENKUlvE_clEvENKUlvE2_clEvEUlN3c108BFloat16ESD_E_St5arrayIPcLm3EELi4E23TrivialOffsetCalculatorILi2EjESI_ILi1EjENS0_6memory12LoadWithCastILi2EEENSL_13StoreWithCastILi1EEEEEviT_T0_T2_T3_T4_T5_:
	.zero		584


//--------------------- .nv.constant0._ZN2at6native18elementwise_kernelILi128ELi4EZNS0_22gpu_kernel_impl_nocastIZZZNS0_29binary_cross_entropy_out_cudaERKNS_6TensorES5_RKSt8optionalIS3_ElRS3_ENKUlvE_clEvENKUlvE2_clEvEUlN3c108BFloat16ESE_E_EEvRNS_18TensorIteratorBaseERKT_EUliE_EEviT1_ --------------------------
	.section	.nv.constant0._ZN2at6native18elementwise_kernelILi128ELi4EZNS0_22gpu_kernel_impl_nocastIZZZNS0_29binary_cross_entropy_out_cudaERKNS_6TensorES5_RKSt8optionalIS3_ElRS3_ENKUlvE_clEvENKUlvE2_clEvEUlN3c108BFloat16ESE_E_EEvRNS_18TensorIteratorBaseERKT_EUliE_EEviT1_,"a",@progbits
	.sectionflags	@""
	.align	4
.nv.constant0._ZN2at6native18elementwise_kernelILi128ELi4EZNS0_22gpu_kernel_impl_nocastIZZZNS0_29binary_cross_entropy_out_cudaERKNS_6TensorES5_RKSt8optionalIS3_ElRS3_ENKUlvE_clEvENKUlvE2_clEvEUlN3c108BFloat16ESE_E_EEvRNS_18TensorIteratorBaseERKT_EUliE_EEviT1_:
	.zero		1184


//--------------------- .nv.constant0._ZN2at6native27unrolled_elementwise_kernelIZZZNS0_29binary_cross_entropy_out_cudaERKNS_6TensorES4_RKSt8optionalIS2_ElRS2_ENKUlvE_clEvENKUlvE2_clEvEUlN3c108BFloat16ESD_E_St5arrayIPcLm3EELi4E23TrivialOffsetCalculatorILi2EjESI_ILi1EjENS0_6memory15LoadWithoutCastENSL_16StoreWithoutCastEEEviT_T0_T2_T3_T4_T5_ --------------------------
	.section	.nv.constant0._ZN2at6native27unrolled_elementwise_kernelIZZZNS0_29binary_cross_entropy_out_cudaERKNS_6TensorES4_RKSt8optionalIS2_ElRS2_ENKUlvE_clEvENKUlvE2_clEvEUlN3c108BFloat16ESD_E_St5arrayIPcLm3EELi4E23TrivialOffsetCalculatorILi2EjESI_ILi1EjENS0_6memory15LoadWithoutCastENSL_16StoreWithoutCastEEEviT_T0_T2_T3_T4_T5_,"a",@progbits
	.sectionflags	@""
	.align	4
.nv.constant0._ZN2at6native27unrolled_elementwise_kernelIZZZNS0_29binary_cross_entropy_out_cudaERKNS_6TensorES4_RKSt8optionalIS2_ElRS2_ENKUlvE_clEvENKUlvE2_clEvEUlN3c108BFloat16ESD_E_St5arrayIPcLm3EELi4E23TrivialOffsetCalculatorILi2EjESI_ILi1EjENS0_6memory15LoadWithoutCastENSL_16StoreWithoutCastEEEviT_T0_T2_T3_T4_T5_:
	.zero		564


//--------------------- .nv.constant0._ZN2at6native29vectorized_elementwise_kernelILi2EZZZNS0_29binary_cross_entropy_out_cudaERKNS_6TensorES4_RKSt8optionalIS2_ElRS2_ENKUlvE_clEvENKUlvE2_clEvEUlN3c108BFloat16ESD_E_St5arrayIPcLm3EEEEviT0_T1_ --------------------------
	.section	.nv.constant0._ZN2at6native29vectorized_elementwise_kernelILi2EZZZNS0_29binary_cross_entropy_out_cudaERKNS_6TensorES4_RKSt8optionalIS2_ElRS2_ENKUlvE_clEvENKUlvE2_clEvEUlN3c108BFloat16ESD_E_St5arrayIPcLm3EEEEviT0_T1_,"a",@progbits
	.sectionflags	@""
	.align	4
.nv.constant0._ZN2at6native29vectorized_elementwise_kernelILi2EZZZNS0_29binary_cross_entropy_out_cudaERKNS_6TensorES4_RKSt8optionalIS2_ElRS2_ENKUlvE_clEvENKUlvE2_clEvEUlN3c108BFloat16ESD_E_St5arrayIPcLm3EEEEviT0_T1_:
	.zero		560


//--------------------- .nv.constant0._ZN2at6native29vectorized_elementwise_kernelILi4EZZZNS0_29binary_cross_entropy_out_cudaERKNS_6TensorES4_RKSt8optionalIS2_ElRS2_ENKUlvE_clEvENKUlvE2_clEvEUlN3c108BFloat16ESD_E_St5arrayIPcLm3EEEEviT0_T1_ --------------------------
	.section	.nv.constant0._ZN2at6native29vectorized_elementwise_kernelILi4EZZZNS0_29binary_cross_entropy_out_cudaERKNS_6TensorES4_RKSt8optionalIS2_ElRS2_ENKUlvE_clEvENKUlvE2_clEvEUlN3c108BFloat16ESD_E_St5arrayIPcLm3EEEEviT0_T1_,"a",@progbits
	.sectionflags	@""
	.align	4
.nv.constant0._ZN2at6native29vectorized_elementwise_kernelILi4EZZZNS0_29binary_cross_entropy_out_cudaERKNS_6TensorES4_RKSt8optionalIS2_ElRS2_ENKUlvE_clEvENKUlvE2_clEvEUlN3c108BFloat16ESD_E_St5arrayIPcLm3EEEEviT0_T1_:
	.zero		560


//--------------------- .nv.constant0._ZN2at6native29vectorized_elementwise_kernelILi8EZZZNS0_29binary_cross_entropy_out_cudaERKNS_6TensorES4_RKSt8optionalIS2_ElRS2_ENKUlvE_clEvENKUlvE2_clEvEUlN3c108BFloat16ESD_E_St5arrayIPcLm3EEEEviT0_T1_ --------------------------
	.section	.nv.constant0._ZN2at6native29vectorized_elementwise_kernelILi8EZZZNS0_29binary_cross_entropy_out_cudaERKNS_6TensorES4_RKSt8optionalIS2_ElRS2_ENKUlvE_clEvENKUlvE2_clEvEUlN3c108BFloat16ESD_E_St5arrayIPcLm3EEEEviT0_T1_,"a",@progbits
	.sectionflags	@""
	.align	4
.nv.constant0._ZN2at6native29vectorized_elementwise_kernelILi8EZZZNS0_29binary_cross_entropy_out_cudaERKNS_6TensorES4_RKSt8optionalIS2_ElRS2_ENKUlvE_clEvENKUlvE2_clEvEUlN3c108BFloat16ESD_E_St5arrayIPcLm3EEEEviT0_T1_:
	.zero		560


//--------------------- .nv.constant0._ZN2at6native18elementwise_kernelILi128ELi4EZNS0_15gpu_kernel_implIZZZNS0_29binary_cross_entropy_out_cudaERKNS_6TensorES5_RKSt8optionalIS3_ElRS3_ENKUlvE_clEvENKUlvE1_clEvEUlN3c104HalfESE_E_EEvRNS_18TensorIteratorBaseERKT_EUliE_EEviT1_ --------------------------
	.section	.nv.constant0._ZN2at6native18elementwise_kernelILi128ELi4EZNS0_15gpu_kernel_implIZZZNS0_29binary_cross_entropy_out_cudaERKNS_6TensorES5_RKSt8optionalIS3_ElRS3_ENKUlvE_clEvENKUlvE1_clEvEUlN3c104HalfESE_E_EEvRNS_18TensorIteratorBaseERKT_EUliE_EEviT1_,"a",@progbits
	.sectionflags	@""
	.align	4
.nv.constant0._ZN2at6native18elementwise_kernelILi128ELi4EZNS0_15gpu_kernel_implIZZZNS0_29binary_cross_entropy_out_cudaERKNS_6TensorES5_RKSt8optionalIS3_ElRS3_ENKUlvE_clEvENKUlvE1_clEvEUlN3c104HalfESE_E_EEvRNS_18TensorIteratorBaseERKT_EUliE_EEviT1_:
	.zero		1184


//--------------------- .nv.constant0._ZN2at6native27unrolled_elementwise_kernelIZZZNS0_29binary_cross_entropy_out_cudaERKNS_6TensorES4_RKSt8optionalIS2_ElRS2_ENKUlvE_clEvENKUlvE1_clEvEUlN3c104HalfESD_E_St5arrayIPcLm3EELi4E23TrivialOffsetCalculatorILi2EjESI_ILi1EjENS0_6memory12LoadWithCastILi2EEENSL_13StoreWithCastILi1EEEEEviT_T0_T2_T3_T4_T5_ --------------------------
	.section	.nv.constant0._ZN2at6native27unrolled_elementwise_kernelIZZZNS0_29binary_cross_entropy_out_cudaERKNS_6TensorES4_RKSt8optionalIS2_ElRS2_ENKUlvE_clEvENKUlvE1_clEvEUlN3c104HalfESD_E_St5arrayIPcLm3EELi4E23TrivialOffsetCalculatorILi2EjESI_ILi1EjENS0_6memory12LoadWithCastILi2EEENSL_13StoreWithCastILi1EEEEEviT_T0_T2_T3_T4_T5_,"a",@progbits
	.sectionflags	@""
	.align	4
.nv.constant0._ZN2at6native27unrolled_elementwise_kernelIZZZNS0_29binary_cross_entropy_out_cudaERKNS_6TensorES4_RKSt8optionalIS2_ElRS2_ENKUlvE_clEvENKUlvE1_clEvEUlN3c104HalfESD_E_St5arrayIPcLm3EELi4E23TrivialOffsetCalculatorILi2EjESI_ILi1EjENS0_6memory12LoadWithCastILi2EEENSL_13StoreWithCastILi1EEEEEviT_T0_T2_T3_T4_T5_:
	.zero		584


//--------------------- .nv.constant0._ZN2at6native18elementwise_kernelILi128ELi4EZNS0_22gpu_kernel_impl_nocastIZZZNS0_29binary_cross_entropy_out_cudaERKNS_6TensorES5_RKSt8optionalIS3_ElRS3_ENKUlvE_clEvENKUlvE1_clEvEUlN3c104HalfESE_E_EEvRNS_18TensorIteratorBaseERKT_EUliE_EEviT1_ --------------------------
	.section	.nv.constant0._ZN2at6native18elementwise_kernelILi128ELi4EZNS0_22gpu_kernel_impl_nocastIZZZNS0_29binary_cross_entropy_out_cudaERKNS_6TensorES5_RKSt8optionalIS3_ElRS3_ENKUlvE_clEvENKUlvE1_clEvEUlN3c104HalfESE_E_EEvRNS_18TensorIteratorBaseERKT_EUliE_EEviT1_,"a",@progbits
	.sectionflags	@""
	.align	4
.nv.constant0._ZN2at6native18elementwise_kernelILi128ELi4EZNS0_22gpu_kernel_impl_nocastIZZZNS0_29binary_cross_entropy_out_cudaERKNS_6TensorES5_RKSt8optionalIS3_ElRS3_ENKUlvE_clEvENKUlvE1_clEvEUlN3c104HalfESE_E_EEvRNS_18TensorIteratorBaseERKT_EUliE_EEviT1_:
	.zero		1184


//--------------------- .nv.constant0._ZN2at6native27unrolled_elementwise_kernelIZZZNS0_29binary_cross_entropy_out_cudaERKNS_6TensorES4_RKSt8optionalIS2_ElRS2_ENKUlvE_clEvENKUlvE1_clEvEUlN3c104HalfESD_E_St5arrayIPcLm3EELi4E23TrivialOffsetCalculatorILi2EjESI_ILi1EjENS0_6memory15LoadWithoutCastENSL_16StoreWithoutCastEEEviT_T0_T2_T3_T4_T5_ --------------------------
	.section	.nv.constant0._ZN2at6native27unrolled_elementwise_kernelIZZZNS0_29binary_cross_entropy_out_cudaERKNS_6TensorES4_RKSt8optionalIS2_ElRS2_ENKUlvE_clEvENKUlvE1_clEvEUlN3c104HalfESD_E_St5arrayIPcLm3EELi4E23TrivialOffsetCalculatorILi2EjESI_ILi1EjENS0_6memory15LoadWithoutCastENSL_16StoreWithoutCastEEEviT_T0_T2_T3_T4_T5_,"a",@progbits
	.sectionflags	@""
	.align	4
.nv.constant0._ZN2at6native27unrolled_elementwise_kernelIZZZNS0_29binary_cross_entropy_out_cudaERKNS_6TensorES4_RKSt8optionalIS2_ElRS2_ENKUlvE_clEvENKUlvE1_clEvEUlN3c104HalfESD_E_St5arrayIPcLm3EELi4E23TrivialOffsetCalculatorILi2EjESI_ILi1EjENS0_6memory15LoadWithoutCastENSL_16StoreWithoutCastEEEviT_T0_T2_T3_T4_T5_:
	.zero		564


//--------------------- .nv.constant0._ZN2at6native29vectorized_elementwise_kernelILi2EZZZNS0_29binary_cross_entropy_out_cudaERKNS_6TensorES4_RKSt8optionalIS2_ElRS2_ENKUlvE_clEvENKUlvE1_clEvEUlN3c104HalfESD_E_St5arrayIPcLm3EEEEviT0_T1_ --------------------------
	.section	.nv.constant0._ZN2at6native29vectorized_elementwise_kernelILi2EZZZNS0_29binary_cross_entropy_out_cudaERKNS_6TensorES4_RKSt8optionalIS2_ElRS2_ENKUlvE_clEvENKUlvE1_clEvEUlN3c104HalfESD_E_St5arrayIPcLm3EEEEviT0_T1_,"a",@progbits
	.sectionflags	@""
	.align	4
.nv.constant0._ZN2at6native29vectorized_elementwise_kernelILi2EZZZNS0_29binary_cross_entropy_out_cudaERKNS_6TensorES4_RKSt8optionalIS2_ElRS2_ENKUlvE_clEvENKUlvE1_clEvEUlN3c104HalfESD_E_St5arrayIPcLm3EEEEviT0_T1_:
	.zero		560


//--------------------- .nv.constant0._ZN2at6native29vectorized_elementwise_kernelILi4EZZZNS0_29binary_cross_entropy_out_cudaERKNS_6TensorES4_RKSt8optionalIS2_ElRS2_ENKUlvE_clEvENKUlvE1_clEvEUlN3c104HalfESD_E_St5arrayIPcLm3EEEEviT0_T1_ --------------------------
	.section	.nv.constant0._ZN2at6native29vectorized_elementwise_kernelILi4EZZZNS0_29binary_cross_entropy_out_cudaERKNS_6TensorES4_RKSt8optionalIS2_ElRS2_ENKUlvE_clEvENKUlvE1_clEvEUlN3c104HalfESD_E_St5arrayIPcLm3EEEEviT0_T1_,"a",@progbits
	.sectionflags	@""
	.align	4
.nv.constant0._ZN2at6native29vectorized_elementwise_kernelILi4EZZZNS0_29binary_cross_entropy_out_cudaERKNS_6TensorES4_RKSt8optionalIS2_ElRS2_ENKUlvE_clEvENKUlvE1_clEvEUlN3c104HalfESD_E_St5arrayIPcLm3EEEEviT0_T1_:
	.zero		560


//--------------------- .nv.constant0._ZN2at6native29vectorized_elementwise_kernelILi8EZZZNS0_29binary_cross_entropy_out_cudaERKNS_6TensorES4_RKSt8optionalIS2_ElRS2_ENKUlvE_clEvENKUlvE1_clEvEUlN3c104HalfESD_E_St5arrayIPcLm3EEEEviT0_T1_ --------------------------
	.section	.nv.constant0._ZN2at6native29vectorized_elementwise_kernelILi8EZZZNS0_29binary_cross_entropy_out_cudaERKNS_6TensorES4_RKSt8optionalIS2_ElRS2_ENKUlvE_clEvENKUlvE1_clEvEUlN3c104HalfESD_E_St5arrayIPcLm3EEEEviT0_T1_,"a",@progbits
	.sectionflags	@""
	.align	4
.nv.constant0._ZN2at6native29vectorized_elementwise_kernelILi8EZZZNS0_29binary_cross_entropy_out_cudaERKNS_6TensorES4_RKSt8optionalIS2_ElRS2_ENKUlvE_clEvENKUlvE1_clEvEUlN3c104HalfESD_E_St5arrayIPcLm3EEEEviT0_T1_:
	.zero		560


//--------------------- .nv.constant0._ZN2at6native18elementwise_kernelILi128ELi4EZNS0_15gpu_kernel_implIZZZNS0_29binary_cross_entropy_out_cudaERKNS_6TensorES5_RKSt8optionalIS3_ElRS3_ENKUlvE_clEvENKUlvE0_clEvEUlffE_EEvRNS_18TensorIteratorBaseERKT_EUliE_EEviT1_ --------------------------
	.section	.nv.constant0._ZN2at6native18elementwise_kernelILi128ELi4EZNS0_15gpu_kernel_implIZZZNS0_29binary_cross_entropy_out_cudaERKNS_6TensorES5_RKSt8optionalIS3_ElRS3_ENKUlvE_clEvENKUlvE0_clEvEUlffE_EEvRNS_18TensorIteratorBaseERKT_EUliE_EEviT1_,"a",@progbits
	.sectionflags	@""
	.align	4
.nv.constant0._ZN2at6native18elementwise_kernelILi128ELi4EZNS0_15gpu_kernel_implIZZZNS0_29binary_cross_entropy_out_cudaERKNS_6TensorES5_RKSt8optionalIS3_ElRS3_ENKUlvE_clEvENKUlvE0_clEvEUlffE_EEvRNS_18TensorIteratorBaseERKT_EUliE_EEviT1_:
	.zero		1184


//--------------------- .nv.constant0._ZN2at6native27unrolled_elementwise_kernelIZZZNS0_29binary_cross_entropy_out_cudaERKNS_6TensorES4_RKSt8optionalIS2_ElRS2_ENKUlvE_clEvENKUlvE0_clEvEUlffE_St5arrayIPcLm3EELi4E23TrivialOffsetCalculatorILi2EjESG_ILi1EjENS0_6memory12LoadWithCastILi2EEENSJ_13StoreWithCastILi1EEEEEviT_T0_T2_T3_T4_T5_ --------------------------
	.section	.nv.constant0._ZN2at6native27unrolled_elementwise_kernelIZZZNS0_29binary_cross_entropy_out_cudaERKNS_6TensorES4_RKSt8optionalIS2_ElRS2_ENKUlvE_clEvENKUlvE0_clEvEUlffE_St5arrayIPcLm3EELi4E23TrivialOffsetCalculatorILi2EjESG_ILi1EjENS0_6memory12LoadWithCastILi2EEENSJ_13StoreWithCastILi1EEEEEviT_T0_T2_T3_T4_T5_,"a",@progbits
	.sectionflags	@""
	.align	4
.nv.constant0._ZN2at6native27unrolled_elementwise_kernelIZZZNS0_29binary_cross_entropy_out_cudaERKNS_6TensorES4_RKSt8optionalIS2_ElRS2_ENKUlvE_clEvENKUlvE0_clEvEUlffE_St5arrayIPcLm3EELi4E23TrivialOffsetCalculatorILi2EjESG_ILi1EjENS0_6memory12LoadWithCastILi2EEENSJ_13StoreWithCastILi1EEEEEviT_T0_T2_T3_T4_T5_:
	.zero		584


//--------------------- .nv.constant0._ZN2at6native18elementwise_kernelILi128ELi2EZNS0_22gpu_kernel_impl_nocastIZZZNS0_29binary_cross_entropy_out_cudaERKNS_6TensorES5_RKSt8optionalIS3_ElRS3_ENKUlvE_clEvENKUlvE0_clEvEUlffE_EEvRNS_18TensorIteratorBaseERKT_EUliE_EEviT1_ --------------------------
	.section	.nv.constant0._ZN2at6native18elementwise_kernelILi128ELi2EZNS0_22gpu_kernel_impl_nocastIZZZNS0_29binary_cross_entropy_out_cudaERKNS_6TensorES5_RKSt8optionalIS3_ElRS3_ENKUlvE_clEvENKUlvE0_clEvEUlffE_EEvRNS_18TensorIteratorBaseERKT_EUliE_EEviT1_,"a",@progbits
	.sectionflags	@""
	.align	4
.nv.constant0._ZN2at6native18elementwise_kernelILi128ELi2EZNS0_22gpu_kernel_impl_nocastIZZZNS0_29binary_cross_entropy_out_cudaERKNS_6TensorES5_RKSt8optionalIS3_ElRS3_ENKUlvE_clEvENKUlvE0_clEvEUlffE_EEvRNS_18TensorIteratorBaseERKT_EUliE_EEviT1_:
	.zero		1184


//--------------------- .nv.constant0._ZN2at6native27unrolled_elementwise_kernelIZZZNS0_29binary_cross_entropy_out_cudaERKNS_6TensorES4_RKSt8optionalIS2_ElRS2_ENKUlvE_clEvENKUlvE0_clEvEUlffE_St5arrayIPcLm3EELi4E23TrivialOffsetCalculatorILi2EjESG_ILi1EjENS0_6memory15LoadWithoutCastENSJ_16StoreWithoutCastEEEviT_T0_T2_T3_T4_T5_ --------------------------
	.section	.nv.constant0._ZN2at6native27unrolled_elementwise_kernelIZZZNS0_29binary_cross_entropy_out_cudaERKNS_6TensorES4_RKSt8optionalIS2_ElRS2_ENKUlvE_clEvENKUlvE0_clEvEUlffE_St5arrayIPcLm3EELi4E23TrivialOffsetCalculatorILi2EjESG_ILi1EjENS0_6memory15LoadWithoutCastENSJ_16StoreWithoutCastEEEviT_T0_T2_T3_T4_T5_,"a",@progbits
	.sectionflags	@""
	.align	4
.nv.constant0._ZN2at6native27unrolled_elementwise_kernelIZZZNS0_29binary_cross_entropy_out_cudaERKNS_6TensorES4_RKSt8optionalIS2_ElRS2_ENKUlvE_clEvENKUlvE0_clEvEUlffE_St5arrayIPcLm3EELi4E23TrivialOffsetCalculatorILi2EjESG_ILi1EjENS0_6memory15LoadWithoutCastENSJ_16StoreWithoutCastEEEviT_T0_T2_T3_T4_T5_:
	.zero		564


//--------------------- .nv.constant0._ZN2at6native29vectorized_elementwise_kernelILi2EZZZNS0_29binary_cross_entropy_out_cudaERKNS_6TensorES4_RKSt8optionalIS2_ElRS2_ENKUlvE_clEvENKUlvE0_clEvEUlffE_St5arrayIPcLm3EEEEviT0_T1_ --------------------------
	.section	.nv.constant0._ZN2at6native29vectorized_elementwise_kernelILi2EZZZNS0_29binary_cross_entropy_out_cudaERKNS_6TensorES4_RKSt8optionalIS2_ElRS2_ENKUlvE_clEvENKUlvE0_clEvEUlffE_St5arrayIPcLm3EEEEviT0_T1_,"a",@progbits
	.sectionflags	@""
	.align	4
.nv.constant0._ZN2at6native29vectorized_elementwise_kernelILi2EZZZNS0_29binary_cross_entropy_out_cudaERKNS_6TensorES4_RKSt8optionalIS2_ElRS2_ENKUlvE_clEvENKUlvE0_clEvEUlffE_St5arrayIPcLm3EEEEviT0_T1_:
	.zero		560


//--------------------- .nv.constant0._ZN2at6native29vectorized_elementwise_kernelILi4EZZZNS0_29binary_cross_entropy_out_cudaERKNS_6TensorES4_RKSt8optionalIS2_ElRS2_ENKUlvE_clEvENKUlvE0_clEvEUlffE_St5arrayIPcLm3EEEEviT0_T1_ --------------------------
	.section	.nv.constant0._ZN2at6native29vectorized_elementwise_kernelILi4EZZZNS0_29binary_cross_entropy_out_cudaERKNS_6TensorES4_RKSt8optionalIS2_ElRS2_ENKUlvE_clEvENKUlvE0_clEvEUlffE_St5arrayIPcLm3EEEEviT0_T1_,"a",@progbits
	.sectionflags	@""
	.align	4
.nv.constant0._ZN2at6native29vectorized_elementwise_kernelILi4EZZZNS0_29binary_cross_entropy_out_cudaERKNS_6TensorES4_RKSt8optionalIS2_ElRS2_ENKUlvE_clEvENKUlvE0_clEvEUlffE_St5arrayIPcLm3EEEEviT0_T1_:
	.zero		560


//--------------------- .nv.constant0._ZN2at6native29vectorized_elementwise_kernelILi8EZZZNS0_29binary_cross_entropy_out_cudaERKNS_6TensorES4_RKSt8optionalIS2_ElRS2_ENKUlvE_clEvENKUlvE0_clEvEUlffE_St5arrayIPcLm3EEEEviT0_T1_ --------------------------
	.section	.nv.constant0._ZN2at6native29vectorized_elementwise_kernelILi8EZZZNS0_29binary_cross_entropy_out_cudaERKNS_6TensorES4_RKSt8optionalIS2_ElRS2_ENKUlvE_clEvENKUlvE0_clEvEUlffE_St5arrayIPcLm3EEEEviT0_T1_,"a",@progbits
	.sectionflags	@""
	.align	4
.nv.constant0._ZN2at6native29vectorized_elementwise_kernelILi8EZZZNS0_29binary_cross_entropy_out_cudaERKNS_6TensorES4_RKSt8optionalIS2_ElRS2_ENKUlvE_clEvENKUlvE0_clEvEUlffE_St5arrayIPcLm3EEEEviT0_T1_:
	.zero		560


//--------------------- .nv.constant0._ZN2at6native18elementwise_kernelILi128ELi4EZNS0_15gpu_kernel_implIZZZNS0_29binary_cross_entropy_out_cudaERKNS_6TensorES5_RKSt8optionalIS3_ElRS3_ENKUlvE_clEvENKUlvE_clEvEUlddE_EEvRNS_18TensorIteratorBaseERKT_EUliE_EEviT1_ --------------------------
	.section	.nv.constant0._ZN2at6native18elementwise_kernelILi128ELi4EZNS0_15gpu_kernel_implIZZZNS0_29binary_cross_entropy_out_cudaERKNS_6TensorES5_RKSt8optionalIS3_ElRS3_ENKUlvE_clEvENKUlvE_clEvEUlddE_EEvRNS_18TensorIteratorBaseERKT_EUliE_EEviT1_,"a",@progbits
	.sectionflags	@""
	.align	4
.nv.constant0._ZN2at6native18elementwise_kernelILi128ELi4EZNS0_15gpu_kernel_implIZZZNS0_29binary_cross_entropy_out_cudaERKNS_6TensorES5_RKSt8optionalIS3_ElRS3_ENKUlvE_clEvENKUlvE_clEvEUlddE_EEvRNS_18TensorIteratorBaseERKT_EUliE_EEviT1_:
	.zero		1184


//--------------------- .nv.constant0._ZN2at6native27unrolled_elementwise_kernelIZZZNS0_29binary_cross_entropy_out_cudaERKNS_6TensorES4_RKSt8optionalIS2_ElRS2_ENKUlvE_clEvENKUlvE_clEvEUlddE_St5arrayIPcLm3EELi4E23TrivialOffsetCalculatorILi2EjESG_ILi1EjENS0_6memory12LoadWithCastILi2EEENSJ_13StoreWithCastILi1EEEEEviT_T0_T2_T3_T4_T5_ --------------------------
	.section	.nv.constant0._ZN2at6native27unrolled_elementwise_kernelIZZZNS0_29binary_cross_entropy_out_cudaERKNS_6TensorES4_RKSt8optionalIS2_ElRS2_ENKUlvE_clEvENKUlvE_clEvEUlddE_St5arrayIPcLm3EELi4E23TrivialOffsetCalculatorILi2EjESG_ILi1EjENS0_6memory12LoadWithCastILi2EEENSJ_13StoreWithCastILi1EEEEEviT_T0_T2_T3_T4_T5_,"a",@progbits
	.sectionflags	@""
	.align	4
.nv.constant0._ZN2at6native27unrolled_elementwise_kernelIZZZNS0_29binary_cross_entropy_out_cudaERKNS_6TensorES4_RKSt8optionalIS2_ElRS2_ENKUlvE_clEvENKUlvE_clEvEUlddE_St5arrayIPcLm3EELi4E23TrivialOffsetCalculatorILi2EjESG_ILi1EjENS0_6memory12LoadWithCastILi2EEENSJ_13StoreWithCastILi1EEEEEviT_T0_T2_T3_T4_T5_:
	.zero		584


//--------------------- .nv.constant0._ZN2at6native18elementwise_kernelILi128ELi2EZNS0_22gpu_kernel_impl_nocastIZZZNS0_29binary_cross_entropy_out_cudaERKNS_6TensorES5_RKSt8optionalIS3_ElRS3_ENKUlvE_clEvENKUlvE_clEvEUlddE_EEvRNS_18TensorIteratorBaseERKT_EUliE_EEviT1_ --------------------------
	.section	.nv.constant0._ZN2at6native18elementwise_kernelILi128ELi2EZNS0_22gpu_kernel_impl_nocastIZZZNS0_29binary_cross_entropy_out_cudaERKNS_6TensorES5_RKSt8optionalIS3_ElRS3_ENKUlvE_clEvENKUlvE_clEvEUlddE_EEvRNS_18TensorIteratorBaseERKT_EUliE_EEviT1_,"a",@progbits
	.sectionflags	@""
	.align	4
.nv.constant0._ZN2at6native18elementwise_kernelILi128ELi2EZNS0_22gpu_kernel_impl_nocastIZZZNS0_29binary_cross_entropy_out_cudaERKNS_6TensorES5_RKSt8optionalIS3_ElRS3_ENKUlvE_clEvENKUlvE_clEvEUlddE_EEvRNS_18TensorIteratorBaseERKT_EUliE_EEviT1_:
	.zero		1184


//--------------------- .nv.constant0._ZN2at6native27unrolled_elementwise_kernelIZZZNS0_29binary_cross_entropy_out_cudaERKNS_6TensorES4_RKSt8optionalIS2_ElRS2_ENKUlvE_clEvENKUlvE_clEvEUlddE_St5arrayIPcLm3EELi4E23TrivialOffsetCalculatorILi2EjESG_ILi1EjENS0_6memory15LoadWithoutCastENSJ_16StoreWithoutCastEEEviT_T0_T2_T3_T4_T5_ --------------------------
	.section	.nv.constant0._ZN2at6native27unrolled_elementwise_kernelIZZZNS0_29binary_cross_entropy_out_cudaERKNS_6TensorES4_RKSt8optionalIS2_ElRS2_ENKUlvE_clEvENKUlvE_clEvEUlddE_St5arrayIPcLm3EELi4E23TrivialOffsetCalculatorILi2EjESG_ILi1EjENS0_6memory15LoadWithoutCastENSJ_16StoreWithoutCastEEEviT_T0_T2_T3_T4_T5_,"a",@progbits
	.sectionflags	@""
	.align	4
.nv.constant0._ZN2at6native27unrolled_elementwise_kernelIZZZNS0_29binary_cross_entropy_out_cudaERKNS_6TensorES4_RKSt8optionalIS2_ElRS2_ENKUlvE_clEvENKUlvE_clEvEUlddE_St5arrayIPcLm3EELi4E23TrivialOffsetCalculatorILi2EjESG_ILi1EjENS0_6memory15LoadWithoutCastENSJ_16StoreWithoutCastEEEviT_T0_T2_T3_T4_T5_:
	.zero		564


//--------------------- .nv.constant0._ZN2at6native29vectorized_elementwise_kernelILi2EZZZNS0_29binary_cross_entropy_out_cudaERKNS_6TensorES4_RKSt8optionalIS2_ElRS2_ENKUlvE_clEvENKUlvE_clEvEUlddE_St5arrayIPcLm3EEEEviT0_T1_ --------------------------
	.section	.nv.constant0._ZN2at6native29vectorized_elementwise_kernelILi2EZZZNS0_29binary_cross_entropy_out_cudaERKNS_6TensorES4_RKSt8optionalIS2_ElRS2_ENKUlvE_clEvENKUlvE_clEvEUlddE_St5arrayIPcLm3EEEEviT0_T1_,"a",@progbits
	.sectionflags	@""
	.align	4
.nv.constant0._ZN2at6native29vectorized_elementwise_kernelILi2EZZZNS0_29binary_cross_entropy_out_cudaERKNS_6TensorES4_RKSt8optionalIS2_ElRS2_ENKUlvE_clEvENKUlvE_clEvEUlddE_St5arrayIPcLm3EEEEviT0_T1_:
	.zero		560


//--------------------- .nv.constant0._ZN2at6native29vectorized_elementwise_kernelILi4EZZZNS0_29binary_cross_entropy_out_cudaERKNS_6TensorES4_RKSt8optionalIS2_ElRS2_ENKUlvE_clEvENKUlvE_clEvEUlddE_St5arrayIPcLm3EEEEviT0_T1_ --------------------------
	.section	.nv.constant0._ZN2at6native29vectorized_elementwise_kernelILi4EZZZNS0_29binary_cross_entropy_out_cudaERKNS_6TensorES4_RKSt8optionalIS2_ElRS2_ENKUlvE_clEvENKUlvE_clEvEUlddE_St5arrayIPcLm3EEEEviT0_T1_,"a",@progbits
	.sectionflags	@""
	.align	4
.nv.constant0._ZN2at6native29vectorized_elementwise_kernelILi4EZZZNS0_29binary_cross_entropy_out_cudaERKNS_6TensorES4_RKSt8optionalIS2_ElRS2_ENKUlvE_clEvENKUlvE_clEvEUlddE_St5arrayIPcLm3EEEEviT0_T1_:
	.zero		560


//--------------------- .nv.constant0._ZN2at6native29vectorized_elementwise_kernelILi8EZZZNS0_29binary_cross_entropy_out_cudaERKNS_6TensorES4_RKSt8optionalIS2_ElRS2_ENKUlvE_clEvENKUlvE_clEvEUlddE_St5arrayIPcLm3EEEEviT0_T1_ --------------------------
	.section	.nv.constant0._ZN2at6native29vectorized_elementwise_kernelILi8EZZZNS0_29binary_cross_entropy_out_cudaERKNS_6TensorES4_RKSt8optionalIS2_ElRS2_ENKUlvE_clEvENKUlvE_clEvEUlddE_St5arrayIPcLm3EEEEviT0_T1_,"a",@progbits
	.sectionflags	@""
	.align	4
.nv.constant0._ZN2at6native29vectorized_elementwise_kernelILi8EZZZNS0_29binary_cross_entropy_out_cudaERKNS_6TensorES4_RKSt8optionalIS2_ElRS2_ENKUlvE_clEvENKUlvE_clEvEUlddE_St5arrayIPcLm3EEEEviT0_T1_:
	.zero		560


//--------------------- .nv.constant0._ZN2at6native18elementwise_kernelILi128ELi4EZNS0_15gpu_kernel_implIZZZN37_INTERNAL_cee6930f_7_Loss_cu_5b0651e139_GLOBAL__N__cee6930f_7_Loss_cu_5b0651e140binary_cross_entropy_backward_out_kernelERNS_6TensorERKS5_S8_S8_ENKUlvE_clEvENKUlvE2_clEvEUlN3c108BFloat16ESC_SC_E_EEvRNS_18TensorIteratorBaseERKT_EUliE_EEviT1_ --------------------------
	.section	.nv.constant0._ZN2at6native18elementwise_kernelILi128ELi4EZNS0_15gpu_kernel_implIZZZN37_INTERNAL_cee6930f_7_Loss_cu_5b0651e139_GLOBAL__N__cee6930f_7_Loss_cu_5b0651e140binary_cross_entropy_backward_out_kernelERNS_6TensorERKS5_S8_S8_ENKUlvE_clEvENKUlvE2_clEvEUlN3c108BFloat16ESC_SC_E_EEvRNS_18TensorIteratorBaseERKT_EUliE_EEviT1_,"a",@progbits
	.sectionflags	@""
	.align	4
.nv.constant0._ZN2at6native18elementwise_kernelILi128ELi4EZNS0_15gpu_kernel_implIZZZN37_INTERNAL_cee6930f_7_Loss_cu_5b0651e139_GLOBAL__N__cee6930f_7_Loss_cu_5b0651e140binary_cross_entropy_backward_out_kernelERNS_6TensorERKS5_S8_S8_ENKUlvE_clEvENKUlvE2_clEvEUlN3c108BFloat16ESC_SC_E_EEvRNS_18TensorIteratorBaseERKT_EUliE_EEviT1_:
	.zero		1288


//--------------------- .nv.constant0._ZN2at6native27unrolled_elementwise_kernelIZZZN37_INTERNAL_cee6930f_7_Loss_cu_5b0651e139_GLOBAL__N__cee6930f_7_Loss_cu_5b0651e140binary_cross_entropy_backward_out_kernelERNS_6TensorERKS4_S7_S7_ENKUlvE_clEvENKUlvE2_clEvEUlN3c108BFloat16ESB_SB_E_St5arrayIPcLm4EELi4E23TrivialOffsetCalculatorILi3EjESG_ILi1EjENS0_6memory12LoadWithCastILi3EEENSJ_13StoreWithCastILi1EEEEEviT_T0_T2_T3_T4_T5_ --------------------------
	.section	.nv.constant0._ZN2at6native27unrolled_elementwise_kernelIZZZN37_INTERNAL_cee6930f_7_Loss_cu_5b0651e139_GLOBAL__N__cee6930f_7_Loss_cu_5b0651e140binary_cross_entropy_backward_out_kernelERNS_6TensorERKS4_S7_S7_ENKUlvE_clEvENKUlvE2_clEvEUlN3c108BFloat16ESB_SB_E_St5arrayIPcLm4EELi4E23TrivialOffsetCalculatorILi3EjESG_ILi1EjENS0_6memory12LoadWithCastILi3EEENSJ_13StoreWithCastILi1EEEEEviT_T0_T2_T3_T4_T5_,"a",@progbits
	.sectionflags	@""
	.align	4
.nv.constant0._ZN2at6native27unrolled_elementwise_kernelIZZZN37_INTERNAL_cee6930f_7_Loss_cu_5b0651e139_GLOBAL__N__cee6930f_7_Loss_cu_5b0651e140binary_cross_entropy_backward_out_kernelERNS_6TensorERKS4_S7_S7_ENKUlvE_clEvENKUlvE2_clEvEUlN3c108BFloat16ESB_SB_E_St5arrayIPcLm4EELi4E23TrivialOffsetCalculatorILi3EjESG_ILi1EjENS0_6memory12LoadWithCastILi3EEENSJ_13StoreWithCastILi1EEEEEviT_T0_T2_T3_T4_T5_:
	.zero		596


//--------------------- .nv.constant0._ZN2at6native18elementwise_kernelILi128ELi4EZNS0_22gpu_kernel_impl_nocastIZZZN37_INTERNAL_cee6930f_7_Loss_cu_5b0651e139_GLOBAL__N__cee6930f_7_Loss_cu_5b0651e140binary_cross_entropy_backward_out_kernelERNS_6TensorERKS5_S8_S8_ENKUlvE_clEvENKUlvE2_clEvEUlN3c108BFloat16ESC_SC_E_EEvRNS_18TensorIteratorBaseERKT_EUliE_EEviT1_ --------------------------
	.section	.nv.constant0._ZN2at6native18elementwise_kernelILi128ELi4EZNS0_22gpu_kernel_impl_nocastIZZZN37_INTERNAL_cee6930f_7_Loss_cu_5b0651e139_GLOBAL__N__cee6930f_7_Loss_cu_5b0651e140binary_cross_entropy_backward_out_kernelERNS_6TensorERKS5_S8_S8_ENKUlvE_clEvENKUlvE2_clEvEUlN3c108BFloat16ESC_SC_E_EEvRNS_18TensorIteratorBaseERKT_EUliE_EEviT1_,"a",@progbits
	.sectionflags	@""
	.align	4
.nv.constant0._ZN2at6native18elementwise_kernelILi128ELi4EZNS0_22gpu_kernel_impl_nocastIZZZN37_INTERNAL_cee6930f_7_Loss_cu_5b0651e139_GLOBAL__N__cee6930f_7_Loss_cu_5b0651e140binary_cross_entropy_backward_out_kernelERNS_6TensorERKS5_S8_S8_ENKUlvE_clEvENKUlvE2_clEvEUlN3c108BFloat16ESC_SC_E_EEvRNS_18TensorIteratorBaseERKT_EUliE_EEviT1_:
	.zero		1288


//--------------------- .nv.constant0._ZN2at6native27unrolled_elementwise_kernelIZZZN37_INTERNAL_cee6930f_7_Loss_cu_5b0651e139_GLOBAL__N__cee6930f_7_Loss_cu_5b0651e140binary_cross_entropy_backward_out_kernelERNS_6TensorERKS4_S7_S7_ENKUlvE_clEvENKUlvE2_clEvEUlN3c108BFloat16ESB_SB_E_St5arrayIPcLm4EELi4E23TrivialOffsetCalculatorILi3EjESG_ILi1EjENS0_6memory15LoadWithoutCastENSJ_16StoreWithoutCastEEEviT_T0_T2_T3_T4_T5_ --------------------------
	.section	.nv.constant0._ZN2at6native27unrolled_elementwise_kernelIZZZN37_INTERNAL_cee6930f_7_Loss_cu_5b0651e139_GLOBAL__N__cee6930f_7_Loss_cu_5b0651e140binary_cross_entropy_backward_out_kernelERNS_6TensorERKS4_S7_S7_ENKUlvE_clEvENKUlvE2_clEvEUlN3c108BFloat16ESB_SB_E_St5arrayIPcLm4EELi4E23TrivialOffsetCalculatorILi3EjESG_ILi1EjENS0_6memory15LoadWithoutCastENSJ_16StoreWithoutCastEEEviT_T0_T2_T3_T4_T5_,"a",@progbits
	.sectionflags	@""
	.align	4
.nv.constant0._ZN2at6native27unrolled_elementwise_kernelIZZZN37_INTERNAL_cee6930f_7_Loss_cu_5b0651e139_GLOBAL__N__cee6930f_7_Loss_cu_5b0651e140binary_cross_entropy_backward_out_kernelERNS_6TensorERKS4_S7_S7_ENKUlvE_clEvENKUlvE2_clEvEUlN3c108BFloat16ESB_SB_E_St5arrayIPcLm4EELi4E23TrivialOffsetCalculatorILi3EjESG_ILi1EjENS0_6memory15LoadWithoutCastENSJ_16StoreWithoutCastEEEviT_T0_T2_T3_T4_T5_:
	.zero		572


//--------------------- .nv.constant0._ZN2at6native29vectorized_elementwise_kernelILi2EZZZN37_INTERNAL_cee6930f_7_Loss_cu_5b0651e139_GLOBAL__N__cee6930f_7_Loss_cu_5b0651e140binary_cross_entropy_backward_out_kernelERNS_6TensorERKS4_S7_S7_ENKUlvE_clEvENKUlvE2_clEvEUlN3c108BFloat16ESB_SB_E_St5arrayIPcLm4EEEEviT0_T1_ --------------------------
	.section	.nv.constant0._ZN2at6native29vectorized_elementwise_kernelILi2EZZZN37_INTERNAL_cee6930f_7_Loss_cu_5b0651e139_GLOBAL__N__cee6930f_7_Loss_cu_5b0651e140binary_cross_entropy_backward_out_kernelERNS_6TensorERKS4_S7_S7_ENKUlvE_clEvENKUlvE2_clEvEUlN3c108BFloat16ESB_SB_E_St5arrayIPcLm4EEEEviT0_T1_,"a",@progbits
	.sectionflags	@""
	.align	4
.nv.constant0._ZN2at6native29vectorized_elementwise_kernelILi2EZZZN37_INTERNAL_cee6930f_7_Loss_cu_5b0651e139_GLOBAL__N__cee6930f_7_Loss_cu_5b0651e140binary_cross_entropy_backward_out_kernelERNS_6TensorERKS4_S7_S7_ENKUlvE_clEvENKUlvE2_clEvEUlN3c108BFloat16ESB_SB_E_St5arrayIPcLm4EEEEviT0_T1_:
	.zero		568


//--------------------- .nv.constant0._ZN2at6native29vectorized_elementwise_kernelILi4EZZZN37_INTERNAL_cee6930f_7_Loss_cu_5b0651e139_GLOBAL__N__cee6930f_7_Loss_cu_5b0651e140binary_cross_entropy_backward_out_kernelERNS_6TensorERKS4_S7_S7_ENKUlvE_clEvENKUlvE2_clEvEUlN3c108BFloat16ESB_SB_E_St5arrayIPcLm4EEEEviT0_T1_ --------------------------
	.section	.nv.constant0._ZN2at6native29vectorized_elementwise_kernelILi4EZZZN37_INTERNAL_cee6930f_7_Loss_cu_5b0651e139_GLOBAL__N__cee6930f_7_Loss_cu_5b0651e140binary_cross_entropy_backward_out_kernelERNS_6TensorERKS4_S7_S7_ENKUlvE_clEvENKUlvE2_clEvEUlN3c108BFloat16ESB_SB_E_St5arrayIPcLm4EEEEviT0_T1_,"a",@progbits
	.sectionflags	@""
	.align	4
.nv.constant0._ZN2at6native29vectorized_elementwise_kernelILi4EZZZN37_INTERNAL_cee6930f_7_Loss_cu_5b0651e139_GLOBAL__N__cee6930f_7_Loss_cu_5b0651e140binary_cross_entropy_backward_out_kernelERNS_6TensorERKS4_S7_S7_ENKUlvE_clEvENKUlvE2_clEvEUlN3c108BFloat16ESB_SB_E_St5arrayIPcLm4EEEEviT0_T1_:
	.zero		568


//--------------------- .nv.constant0._ZN2at6native29vectorized_elementwise_kernelILi8EZZZN37_INTERNAL_cee6930f_7_Loss_cu_5b0651e139_GLOBAL__N__cee6930f_7_Loss_cu_5b0651e140binary_cross_entropy_backward_out_kernelERNS_6TensorERKS4_S7_S7_ENKUlvE_clEvENKUlvE2_clEvEUlN3c108BFloat16ESB_SB_E_St5arrayIPcLm4EEEEviT0_T1_ --------------------------
	.section	.nv.constant0._ZN2at6native29vectorized_elementwise_kernelILi8EZZZN37_INTERNAL_cee6930f_7_Loss_cu_5b0651e139_GLOBAL__N__cee6930f_7_Loss_cu_5b0651e140binary_cross_entropy_backward_out_kernelERNS_6TensorERKS4_S7_S7_ENKUlvE_clEvENKUlvE2_clEvEUlN3c108BFloat16ESB_SB_E_St5arrayIPcLm4EEEEviT0_T1_,"a",@progbits
	.sectionflags	@""
	.align	4
.nv.constant0._ZN2at6native29vectorized_elementwise_kernelILi8EZZZN37_INTERNAL_cee6930f_7_Loss_cu_5b0651e139_GLOBAL__N__cee6930f_7_Loss_cu_5b0651e140binary_cross_entropy_backward_out_kernelERNS_6TensorERKS4_S7_S7_ENKUlvE_clEvENKUlvE2_clEvEUlN3c108BFloat16ESB_SB_E_St5arrayIPcLm4EEEEviT0_T1_:
	.zero		568


//--------------------- .nv.constant0._ZN2at6native18elementwise_kernelILi128ELi4EZNS0_15gpu_kernel_implIZZZN37_INTERNAL_cee6930f_7_Loss_cu_5b0651e139_GLOBAL__N__cee6930f_7_Loss_cu_5b0651e140binary_cross_entropy_backward_out_kernelERNS_6TensorERKS5_S8_S8_ENKUlvE_clEvENKUlvE1_clEvEUlN3c104HalfESC_SC_E_EEvRNS_18TensorIteratorBaseERKT_EUliE_EEviT1_ --------------------------
	.section	.nv.constant0._ZN2at6native18elementwise_kernelILi128ELi4EZNS0_15gpu_kernel_implIZZZN37_INTERNAL_cee6930f_7_Loss_cu_5b0651e139_GLOBAL__N__cee6930f_7_Loss_cu_5b0651e140binary_cross_entropy_backward_out_kernelERNS_6TensorERKS5_S8_S8_ENKUlvE_clEvENKUlvE1_clEvEUlN3c104HalfESC_SC_E_EEvRNS_18TensorIteratorBaseERKT_EUliE_EEviT1_,"a",@progbits
	.sectionflags	@""
	.align	4
.nv.constant0._ZN2at6native18elementwise_kernelILi128ELi4EZNS0_15gpu_kernel_implIZZZN37_INTERNAL_cee6930f_7_Loss_cu_5b0651e139_GLOBAL__N__cee6930f_7_Loss_cu_5b0651e140binary_cross_entropy_backward_out_kernelERNS_6TensorERKS5_S8_S8_ENKUlvE_clEvENKUlvE1_clEvEUlN3c104HalfESC_SC_E_EEvRNS_18TensorIteratorBaseERKT_EUliE_EEviT1_:
	.zero		1288


//--------------------- .nv.constant0._ZN2at6native27unrolled_elementwise_kernelIZZZN37_INTERNAL_cee6930f_7_Loss_cu_5b0651e139_GLOBAL__N__cee6930f_7_Loss_cu_5b0651e140binary_cross_entropy_backward_out_kernelERNS_6TensorERKS4_S7_S7_ENKUlvE_clEvENKUlvE1_clEvEUlN3c104HalfESB_SB_E_St5arrayIPcLm4EELi4E23TrivialOffsetCalculatorILi3EjESG_ILi1EjENS0_6memory12LoadWithCastILi3EEENSJ_13StoreWithCastILi1EEEEEviT_T0_T2_T3_T4_T5_ --------------------------
	.section	.nv.constant0._ZN2at6native27unrolled_elementwise_kernelIZZZN37_INTERNAL_cee6930f_7_Loss_cu_5b0651e139_GLOBAL__N__cee6930f_7_Loss_cu_5b0651e140binary_cross_entropy_backward_out_kernelERNS_6TensorERKS4_S7_S7_ENKUlvE_clEvENKUlvE1_clEvEUlN3c104HalfESB_SB_E_St5arrayIPcLm4EELi4E23TrivialOffsetCalculatorILi3EjESG_ILi1EjENS0_6memory12LoadWithCastILi3EEENSJ_13StoreWithCastILi1EEEEEviT_T0_T2_T3_T4_T5_,"a",@progbits
	.sectionflags	@""
	.align	4
.nv.constant0._ZN2at6native27unrolled_elementwise_kernelIZZZN37_INTERNAL_cee6930f_7_Loss_cu_5b0651e139_GLOBAL__N__cee6930f_7_Loss_cu_5b0651e140binary_cross_entropy_backward_out_kernelERNS_6TensorERKS4_S7_S7_ENKUlvE_clEvENKUlvE1_clEvEUlN3c104HalfESB_SB_E_St5arrayIPcLm4EELi4E23TrivialOffsetCalculatorILi3EjESG_ILi1EjENS0_6memory12LoadWithCastILi3EEENSJ_13StoreWithCastILi1EEEEEviT_T0_T2_T3_T4_T5_:
	.zero		596


//--------------------- .nv.constant0._ZN2at6native18elementwise_kernelILi128ELi4EZNS0_22gpu_kernel_impl_nocastIZZZN37_INTERNAL_cee6930f_7_Loss_cu_5b0651e139_GLOBAL__N__cee6930f_7_Loss_cu_5b0651e140binary_cross_entropy_backward_out_kernelERNS_6TensorERKS5_S8_S8_ENKUlvE_clEvENKUlvE1_clEvEUlN3c104HalfESC_SC_E_EEvRNS_18TensorIteratorBaseERKT_EUliE_EEviT1_ --------------------------
	.section	.nv.constant0._ZN2at6native18elementwise_kernelILi128ELi4EZNS0_22gpu_kernel_impl_nocastIZZZN37_INTERNAL_cee6930f_7_Loss_cu_5b0651e139_GLOBAL__N__cee6930f_7_Loss_cu_5b0651e140binary_cross_entropy_backward_out_kernelERNS_6TensorERKS5_S8_S8_ENKUlvE_clEvENKUlvE1_clEvEUlN3c104HalfESC_SC_E_EEvRNS_18TensorIteratorBaseERKT_EUliE_EEviT1_,"a",@progbits
	.sectionflags	@""
	.align	4
.nv.constant0._ZN2at6native18elementwise_kernelILi128ELi4EZNS0_22gpu_kernel_impl_nocastIZZZN37_INTERNAL_cee6930f_7_Loss_cu_5b0651e139_GLOBAL__N__cee6930f_7_Loss_cu_5b0651e140binary_cross_entropy_backward_out_kernelERNS_6TensorERKS5_S8_S8_ENKUlvE_clEvENKUlvE1_clEvEUlN3c104HalfESC_SC_E_EEvRNS_18TensorIteratorBaseERKT_EUliE_EEviT1_:
	.zero		1288


//--------------------- .nv.constant0._ZN2at6native27unrolled_elementwise_kernelIZZZN37_INTERNAL_cee6930f_7_Loss_cu_5b0651e139_GLOBAL__N__cee6930f_7_Loss_cu_5b0651e140binary_cross_entropy_backward_out_kernelERNS_6TensorERKS4_S7_S7_ENKUlvE_clEvENKUlvE1_clEvEUlN3c104HalfESB_SB_E_St5arrayIPcLm4EELi4E23TrivialOffsetCalculatorILi3EjESG_ILi1EjENS0_6memory15LoadWithoutCastENSJ_16StoreWithoutCastEEEviT_T0_T2_T3_T4_T5_ --------------------------
	.section	.nv.constant0._ZN2at6native27unrolled_elementwise_kernelIZZZN37_INTERNAL_cee6930f_7_Loss_cu_5b0651e139_GLOBAL__N__cee6930f_7_Loss_cu_5b0651e140binary_cross_entropy_backward_out_kernelERNS_6TensorERKS4_S7_S7_ENKUlvE_clEvENKUlvE1_clEvEUlN3c104HalfESB_SB_E_St5arrayIPcLm4EELi4E23TrivialOffsetCalculatorILi3EjESG_ILi1EjENS0_6memory15LoadWithoutCastENSJ_16StoreWithoutCastEEEviT_T0_T2_T3_T4_T5_,"a",@progbits
	.sectionflags	@""
	.align	4
.nv.constant0._ZN2at6native27unrolled_elementwise_kernelIZZZN37_INTERNAL_cee6930f_7_Loss_cu_5b0651e139_GLOBAL__N__cee6930f_7_Loss_cu_5b0651e140binary_cross_entropy_backward_out_kernelERNS_6TensorERKS4_S7_S7_ENKUlvE_clEvENKUlvE1_clEvEUlN3c104HalfESB_SB_E_St5arrayIPcLm4EELi4E23TrivialOffsetCalculatorILi3EjESG_ILi1EjENS0_6memory15LoadWithoutCastENSJ_16StoreWithoutCastEEEviT_T0_T2_T3_T4_T5_:
	.zero		572


//--------------------- .nv.constant0._ZN2at6native29vectorized_elementwise_kernelILi2EZZZN37_INTERNAL_cee6930f_7_Loss_cu_5b0651e139_GLOBAL__N__cee6930f_7_Loss_cu_5b0651e140binary_cross_entropy_backward_out_kernelERNS_6TensorERKS4_S7_S7_ENKUlvE_clEvENKUlvE1_clEvEUlN3c104HalfESB_SB_E_St5arrayIPcLm4EEEEviT0_T1_ --------------------------
	.section	.nv.constant0._ZN2at6native29vectorized_elementwise_kernelILi2EZZZN37_INTERNAL_cee6930f_7_Loss_cu_5b0651e139_GLOBAL__N__cee6930f_7_Loss_cu_5b0651e140binary_cross_entropy_backward_out_kernelERNS_6TensorERKS4_S7_S7_ENKUlvE_clEvENKUlvE1_clEvEUlN3c104HalfESB_SB_E_St5arrayIPcLm4EEEEviT0_T1_,"a",@progbits
	.sectionflags	@""
	.align	4
.nv.constant0._ZN2at6native29vectorized_elementwise_kernelILi2EZZZN37_INTERNAL_cee6930f_7_Loss_cu_5b0651e139_GLOBAL__N__cee6930f_7_Loss_cu_5b0651e140binary_cross_entropy_backward_out_kernelERNS_6TensorERKS4_S7_S7_ENKUlvE_clEvENKUlvE1_clEvEUlN3c104HalfESB_SB_E_St5arrayIPcLm4EEEEviT0_T1_:
	.zero		568


//--------------------- .nv.constant0._ZN2at6native29vectorized_elementwise_kernelILi4EZZZN37_INTERNAL_cee6930f_7_Loss_cu_5b0651e139_GLOBAL__N__cee6930f_7_Loss_cu_5b0651e140binary_cross_entropy_backward_out_kernelERNS_6TensorERKS4_S7_S7_ENKUlvE_clEvENKUlvE1_clEvEUlN3c104HalfESB_SB_E_St5arrayIPcLm4EEEEviT0_T1_ --------------------------
	.section	.nv.constant0._ZN2at6native29vectorized_elementwise_kernelILi4EZZZN37_INTERNAL_cee6930f_7_Loss_cu_5b0651e139_GLOBAL__N__cee6930f_7_Loss_cu_5b0651e140binary_cross_entropy_backward_out_kernelERNS_6TensorERKS4_S7_S7_ENKUlvE_clEvENKUlvE1_clEvEUlN3c104HalfESB_SB_E_St5arrayIPcLm4EEEEviT0_T1_,"a",@progbits
	.sectionflags	@""
	.align	4
.nv.constant0._ZN2at6native29vectorized_elementwise_kernelILi4EZZZN37_INTERNAL_cee6930f_7_Loss_cu_5b0651e139_GLOBAL__N__cee6930f_7_Loss_cu_5b0651e140binary_cross_entropy_backward_out_kernelERNS_6TensorERKS4_S7_S7_ENKUlvE_clEvENKUlvE1_clEvEUlN3c104HalfESB_SB_E_St5arrayIPcLm4EEEEviT0_T1_:
	.zero		568


//--------------------- .nv.constant0._ZN2at6native29vectorized_elementwise_kernelILi8EZZZN37_INTERNAL_cee6930f_7_Loss_cu_5b0651e139_GLOBAL__N__cee6930f_7_Loss_cu_5b0651e140binary_cross_entropy_backward_out_kernelERNS_6TensorERKS4_S7_S7_ENKUlvE_clEvENKUlvE1_clEvEUlN3c104HalfESB_SB_E_St5arrayIPcLm4EEEEviT0_T1_ --------------------------
	.section	.nv.constant0._ZN2at6native29vectorized_elementwise_kernelILi8EZZZN37_INTERNAL_cee6930f_7_Loss_cu_5b0651e139_GLOBAL__N__cee6930f_7_Loss_cu_5b0651e140binary_cross_entropy_backward_out_kernelERNS_6TensorERKS4_S7_S7_ENKUlvE_clEvENKUlvE1_clEvEUlN3c104HalfESB_SB_E_St5arrayIPcLm4EEEEviT0_T1_,"a",@progbits
	.sectionflags	@""
	.align	4
.nv.constant0._ZN2at6native29vectorized_elementwise_kernelILi8EZZZN37_INTERNAL_cee6930f_7_Loss_cu_5b0651e139_GLOBAL__N__cee6930f_7_Loss_cu_5b0651e140binary_cross_entropy_backward_out_kernelERNS_6TensorERKS4_S7_S7_ENKUlvE_clEvENKUlvE1_clEvEUlN3c104HalfESB_SB_E_St5arrayIPcLm4EEEEviT0_T1_:
	.zero		568


//--------------------- .nv.constant0._ZN2at6native18elementwise_kernelILi128ELi4EZNS0_15gpu_kernel_implIZZZN37_INTERNAL_cee6930f_7_Loss_cu_5b0651e139_GLOBAL__N__cee6930f_7_Loss_cu_5b0651e140binary_cross_entropy_backward_out_kernelERNS_6TensorERKS5_S8_S8_ENKUlvE_clEvENKUlvE0_clEvEUlfffE_EEvRNS_18TensorIteratorBaseERKT_EUliE_EEviT1_ --------------------------
	.section	.nv.constant0._ZN2at6native18elementwise_kernelILi128ELi4EZNS0_15gpu_kernel_implIZZZN37_INTERNAL_cee6930f_7_Loss_cu_5b0651e139_GLOBAL__N__cee6930f_7_Loss_cu_5b0651e140binary_cross_entropy_backward_out_kernelERNS_6TensorERKS5_S8_S8_ENKUlvE_clEvENKUlvE0_clEvEUlfffE_EEvRNS_18TensorIteratorBaseERKT_EUliE_EEviT1_,"a",@progbits
	.sectionflags	@""
	.align	4
.nv.constant0._ZN2at6native18elementwise_kernelILi128ELi4EZNS0_15gpu_kernel_implIZZZN37_INTERNAL_cee6930f_7_Loss_cu_5b0651e139_GLOBAL__N__cee6930f_7_Loss_cu_5b0651e140binary_cross_entropy_backward_out_kernelERNS_6TensorERKS5_S8_S8_ENKUlvE_clEvENKUlvE0_clEvEUlfffE_EEvRNS_18TensorIteratorBaseERKT_EUliE_EEviT1_:
	.zero		1288


//--------------------- .nv.constant0._ZN2at6native27unrolled_elementwise_kernelIZZZN37_INTERNAL_cee6930f_7_Loss_cu_5b0651e139_GLOBAL__N__cee6930f_7_Loss_cu_5b0651e140binary_cross_entropy_backward_out_kernelERNS_6TensorERKS4_S7_S7_ENKUlvE_clEvENKUlvE0_clEvEUlfffE_St5arrayIPcLm4EELi4E23TrivialOffsetCalculatorILi3EjESE_ILi1EjENS0_6memory12LoadWithCastILi3EEENSH_13StoreWithCastILi1EEEEEviT_T0_T2_T3_T4_T5_ --------------------------
	.section	.nv.constant0._ZN2at6native27unrolled_elementwise_kernelIZZZN37_INTERNAL_cee6930f_7_Loss_cu_5b0651e139_GLOBAL__N__cee6930f_7_Loss_cu_5b0651e140binary_cross_entropy_backward_out_kernelERNS_6TensorERKS4_S7_S7_ENKUlvE_clEvENKUlvE0_clEvEUlfffE_St5arrayIPcLm4EELi4E23TrivialOffsetCalculatorILi3EjESE_ILi1EjENS0_6memory12LoadWithCastILi3EEENSH_13StoreWithCastILi1EEEEEviT_T0_T2_T3_T4_T5_,"a",@progbits
	.sectionflags	@""
	.align	4
.nv.constant0._ZN2at6native27unrolled_elementwise_kernelIZZZN37_INTERNAL_cee6930f_7_Loss_cu_5b0651e139_GLOBAL__N__cee6930f_7_Loss_cu_5b0651e140binary_cross_entropy_backward_out_kernelERNS_6TensorERKS4_S7_S7_ENKUlvE_clEvENKUlvE0_clEvEUlfffE_St5arrayIPcLm4EELi4E23TrivialOffsetCalculatorILi3EjESE_ILi1EjENS0_6memory12LoadWithCastILi3EEENSH_13StoreWithCastILi1EEEEEviT_T0_T2_T3_T4_T5_:
	.zero		596


//--------------------- .nv.constant0._ZN2at6native18elementwise_kernelILi128ELi2EZNS0_22gpu_kernel_impl_nocastIZZZN37_INTERNAL_cee6930f_7_Loss_cu_5b0651e139_GLOBAL__N__cee6930f_7_Loss_cu_5b0651e140binary_cross_entropy_backward_out_kernelERNS_6TensorERKS5_S8_S8_ENKUlvE_clEvENKUlvE0_clEvEUlfffE_EEvRNS_18TensorIteratorBaseERKT_EUliE_EEviT1_ --------------------------
	.section	.nv.constant0._ZN2at6native18elementwise_kernelILi128ELi2EZNS0_22gpu_kernel_impl_nocastIZZZN37_INTERNAL_cee6930f_7_Loss_cu_5b0651e139_GLOBAL__N__cee6930f_7_Loss_cu_5b0651e140binary_cross_entropy_backward_out_kernelERNS_6TensorERKS5_S8_S8_ENKUlvE_clEvENKUlvE0_clEvEUlfffE_EEvRNS_18TensorIteratorBaseERKT_EUliE_EEviT1_,"a",@progbits
	.sectionflags	@""
	.align	4
.nv.constant0._ZN2at6native18elementwise_kernelILi128ELi2EZNS0_22gpu_kernel_impl_nocastIZZZN37_INTERNAL_cee6930f_7_Loss_cu_5b0651e139_GLOBAL__N__cee6930f_7_Loss_cu_5b0651e140binary_cross_entropy_backward_out_kernelERNS_6TensorERKS5_S8_S8_ENKUlvE_clEvENKUlvE0_clEvEUlfffE_EEvRNS_18TensorIteratorBaseERKT_EUliE_EEviT1_:
	.zero		1288


//--------------------- .nv.constant0._ZN2at6native27unrolled_elementwise_kernelIZZZN37_INTERNAL_cee6930f_7_Loss_cu_5b0651e139_GLOBAL__N__cee6930f_7_Loss_cu_5b0651e140binary_cross_entropy_backward_out_kernelERNS_6TensorERKS4_S7_S7_ENKUlvE_clEvENKUlvE0_clEvEUlfffE_St5arrayIPcLm4EELi4E23TrivialOffsetCalculatorILi3EjESE_ILi1EjENS0_6memory15LoadWithoutCastENSH_16StoreWithoutCastEEEviT_T0_T2_T3_T4_T5_ --------------------------
	.section	.nv.constant0._ZN2at6native27unrolled_elementwise_kernelIZZZN37_INTERNAL_cee6930f_7_Loss_cu_5b0651e139_GLOBAL__N__cee6930f_7_Loss_cu_5b0651e140binary_cross_entropy_backward_out_kernelERNS_6TensorERKS4_S7_S7_ENKUlvE_clEvENKUlvE0_clEvEUlfffE_St5arrayIPcLm4EELi4E23TrivialOffsetCalculatorILi3EjESE_ILi1EjENS0_6memory15LoadWithoutCastENSH_16StoreWithoutCastEEEviT_T0_T2_T3_T4_T5_,"a",@progbits
	.sectionflags	@""
	.align	4
.nv.constant0._ZN2at6native27unrolled_elementwise_kernelIZZZN37_INTERNAL_cee6930f_7_Loss_cu_5b0651e139_GLOBAL__N__cee6930f_7_Loss_cu_5b0651e140binary_cross_entropy_backward_out_kernelERNS_6TensorERKS4_S7_S7_ENKUlvE_clEvENKUlvE0_clEvEUlfffE_St5arrayIPcLm4EELi4E23TrivialOffsetCalculatorILi3EjESE_ILi1EjENS0_6memory15LoadWithoutCastENSH_16StoreWithoutCastEEEviT_T0_T2_T3_T4_T5_:
	.zero		572


//--------------------- .nv.constant0._ZN2at6native29vectorized_elementwise_kernelILi2EZZZN37_INTERNAL_cee6930f_7_Loss_cu_5b0651e139_GLOBAL__N__cee6930f_7_Loss_cu_5b0651e140binary_cross_entropy_backward_out_kernelERNS_6TensorERKS4_S7_S7_ENKUlvE_clEvENKUlvE0_clEvEUlfffE_St5arrayIPcLm4EEEEviT0_T1_ --------------------------
	.section	.nv.constant0._ZN2at6native29vectorized_elementwise_kernelILi2EZZZN37_INTERNAL_cee6930f_7_Loss_cu_5b0651e139_GLOBAL__N__cee6930f_7_Loss_cu_5b0651e140binary_cross_entropy_backward_out_kernelERNS_6TensorERKS4_S7_S7_ENKUlvE_clEvENKUlvE0_clEvEUlfffE_St5arrayIPcLm4EEEEviT0_T1_,"a",@progbits
	.sectionflags	@""
	.align	4
.nv.constant0._ZN2at6native29vectorized_elementwise_kernelILi2EZZZN37_INTERNAL_cee6930f_7_Loss_cu_5b0651e139_GLOBAL__N__cee6930f_7_Loss_cu_5b0651e140binary_cross_entropy_backward_out_kernelERNS_6TensorERKS4_S7_S7_ENKUlvE_clEvENKUlvE0_clEvEUlfffE_St5arrayIPcLm4EEEEviT0_T1_:
	.zero		568


//--------------------- .nv.constant0._ZN2at6native29vectorized_elementwise_kernelILi4EZZZN37_INTERNAL_cee6930f_7_Loss_cu_5b0651e139_GLOBAL__N__cee6930f_7_Loss_cu_5b0651e140binary_cross_entropy_backward_out_kernelERNS_6TensorERKS4_S7_S7_ENKUlvE_clEvENKUlvE0_clEvEUlfffE_St5arrayIPcLm4EEEEviT0_T1_ --------------------------
	.section	.nv.constant0._ZN2at6native29vectorized_elementwise_kernelILi4EZZZN37_INTERNAL_cee6930f_7_Loss_cu_5b0651e139_GLOBAL__N__cee6930f_7_Loss_cu_5b0651e140binary_cross_entropy_backward_out_kernelERNS_6TensorERKS4_S7_S7_ENKUlvE_clEvENKUlvE0_clEvEUlfffE_St5arrayIPcLm4EEEEviT0_T1_,"a",@progbits
	.sectionflags	@""
	.align	4
.nv.constant0._ZN2at6native29vectorized_elementwise_kernelILi4EZZZN37_INTERNAL_cee6930f_7_Loss_cu_5b0651e139_GLOBAL__N__cee6930f_7_Loss_cu_5b0651e140binary_cross_entropy_backward_out_kernelERNS_6TensorERKS4_S7_S7_ENKUlvE_clEvENKUlvE0_clEvEUlfffE_St5arrayIPcLm4EEEEviT0_T1_:
	.zero		568


//--------------------- .nv.constant0._ZN2at6native29vectorized_elementwise_kernelILi8EZZZN37_INTERNAL_cee6930f_7_Loss_cu_5b0651e139_GLOBAL__N__cee6930f_7_Loss_cu_5b0651e140binary_cross_entropy_backward_out_kernelERNS_6TensorERKS4_S7_S7_ENKUlvE_clEvENKUlvE0_clEvEUlfffE_St5arrayIPcLm4EEEEviT0_T1_ --------------------------
	.section	.nv.constant0._ZN2at6native29vectorized_elementwise_kernelILi8EZZZN37_INTERNAL_cee6930f_7_Loss_cu_5b0651e139_GLOBAL__N__cee6930f_7_Loss_cu_5b0651e140binary_cross_entropy_backward_out_kernelERNS_6TensorERKS4_S7_S7_ENKUlvE_clEvENKUlvE0_clEvEUlfffE_St5arrayIPcLm4EEEEviT0_T1_,"a",@progbits
	.sectionflags	@""
	.align	4
.nv.constant0._ZN2at6native29vectorized_elementwise_kernelILi8EZZZN37_INTERNAL_cee6930f_7_Loss_cu_5b0651e139_GLOBAL__N__cee6930f_7_Loss_cu_5b0651e140binary_cross_entropy_backward_out_kernelERNS_6TensorERKS4_S7_S7_ENKUlvE_clEvENKUlvE0_clEvEUlfffE_St5arrayIPcLm4EEEEviT0_T1_:
	.zero		568


//--------------------- .nv.constant0._ZN2at6native18elementwise_kernelILi128ELi4EZNS0_15gpu_kernel_implIZZZN37_INTERNAL_cee6930f_7_Loss_cu_5b0651e139_GLOBAL__N__cee6930f_7_Loss_cu_5b0651e140binary_cross_entropy_backward_out_kernelERNS_6TensorERKS5_S8_S8_ENKUlvE_clEvENKUlvE_clEvEUldddE_EEvRNS_18TensorIteratorBaseERKT_EUliE_EEviT1_ --------------------------
	.section	.nv.constant0._ZN2at6native18elementwise_kernelILi128ELi4EZNS0_15gpu_kernel_implIZZZN37_INTERNAL_cee6930f_7_Loss_cu_5b0651e139_GLOBAL__N__cee6930f_7_Loss_cu_5b0651e140binary_cross_entropy_backward_out_kernelERNS_6TensorERKS5_S8_S8_ENKUlvE_clEvENKUlvE_clEvEUldddE_EEvRNS_18TensorIteratorBaseERKT_EUliE_EEviT1_,"a",@progbits
	.sectionflags	@""
	.align	4
.nv.constant0._ZN2at6native18elementwise_kernelILi128ELi4EZNS0_15gpu_kernel_implIZZZN37_INTERNAL_cee6930f_7_Loss_cu_5b0651e139_GLOBAL__N__cee6930f_7_Loss_cu_5b0651e140binary_cross_entropy_backward_out_kernelERNS_6TensorERKS5_S8_S8_ENKUlvE_clEvENKUlvE_clEvEUldddE_EEvRNS_18TensorIteratorBaseERKT_EUliE_EEviT1_:
	.zero		1288


//--------------------- .nv.constant0._ZN2at6native27unrolled_elementwise_kernelIZZZN37_INTERNAL_cee6930f_7_Loss_cu_5b0651e139_GLOBAL__N__cee6930f_7_Loss_cu_5b0651e140binary_cross_entropy_backward_out_kernelERNS_6TensorERKS4_S7_S7_ENKUlvE_clEvENKUlvE_clEvEUldddE_St5arrayIPcLm4EELi4E23TrivialOffsetCalculatorILi3EjESE_ILi1EjENS0_6memory12LoadWithCastILi3EEENSH_13StoreWithCastILi1EEEEEviT_T0_T2_T3_T4_T5_ --------------------------
	.section	.nv.constant0._ZN2at6native27unrolled_elementwise_kernelIZZZN37_INTERNAL_cee6930f_7_Loss_cu_5b0651e139_GLOBAL__N__cee6930f_7_Loss_cu_5b0651e140binary_cross_entropy_backward_out_kernelERNS_6TensorERKS4_S7_S7_ENKUlvE_clEvENKUlvE_clEvEUldddE_St5arrayIPcLm4EELi4E23TrivialOffsetCalculatorILi3EjESE_ILi1EjENS0_6memory12LoadWithCastILi3EEENSH_13StoreWithCastILi1EEEEEviT_T0_T2_T3_T4_T5_,"a",@progbits
	.sectionflags	@""
	.align	4
.nv.constant0._ZN2at6native27unrolled_elementwise_kernelIZZZN37_INTERNAL_cee6930f_7_Loss_cu_5b0651e139_GLOBAL__N__cee6930f_7_Loss_cu_5b0651e140binary_cross_entropy_backward_out_kernelERNS_6TensorERKS4_S7_S7_ENKUlvE_clEvENKUlvE_clEvEUldddE_St5arrayIPcLm4EELi4E23TrivialOffsetCalculatorILi3EjESE_ILi1EjENS0_6memory12LoadWithCastILi3EEENSH_13StoreWithCastILi1EEEEEviT_T0_T2_T3_T4_T5_:
	.zero		596


//--------------------- .nv.constant0._ZN2at6native18elementwise_kernelILi128ELi2EZNS0_22gpu_kernel_impl_nocastIZZZN37_INTERNAL_cee6930f_7_Loss_cu_5b0651e139_GLOBAL__N__cee6930f_7_Loss_cu_5b0651e140binary_cross_entropy_backward_out_kernelERNS_6TensorERKS5_S8_S8_ENKUlvE_clEvENKUlvE_clEvEUldddE_EEvRNS_18TensorIteratorBaseERKT_EUliE_EEviT1_ --------------------------
	.section	.nv.constant0._ZN2at6native18elementwise_kernelILi128ELi2EZNS0_22gpu_kernel_impl_nocastIZZZN37_INTERNAL_cee6930f_7_Loss_cu_5b0651e139_GLOBAL__N__cee6930f_7_Loss_cu_5b0651e140binary_cross_entropy_backward_out_kernelERNS_6TensorERKS5_S8_S8_ENKUlvE_clEvENKUlvE_clEvEUldddE_EEvRNS_18TensorIteratorBaseERKT_EUliE_EEviT1_,"a",@progbits
	.sectionflags	@""
	.align	4
.nv.constant0._ZN2at6native18elementwise_kernelILi128ELi2EZNS0_22gpu_kernel_impl_nocastIZZZN37_INTERNAL_cee6930f_7_Loss_cu_5b0651e139_GLOBAL__N__cee6930f_7_Loss_cu_5b0651e140binary_cross_entropy_backward_out_kernelERNS_6TensorERKS5_S8_S8_ENKUlvE_clEvENKUlvE_clEvEUldddE_EEvRNS_18TensorIteratorBaseERKT_EUliE_EEviT1_:
	.zero		1288


//--------------------- .nv.constant0._ZN2at6native27unrolled_elementwise_kernelIZZZN37_INTERNAL_cee6930f_7_Loss_cu_5b0651e139_GLOBAL__N__cee6930f_7_Loss_cu_5b0651e140binary_cross_entropy_backward_out_kernelERNS_6TensorERKS4_S7_S7_ENKUlvE_clEvENKUlvE_clEvEUldddE_St5arrayIPcLm4EELi4E23TrivialOffsetCalculatorILi3EjESE_ILi1EjENS0_6memory15LoadWithoutCastENSH_16StoreWithoutCastEEEviT_T0_T2_T3_T4_T5_ --------------------------
	.section	.nv.constant0._ZN2at6native27unrolled_elementwise_kernelIZZZN37_INTERNAL_cee6930f_7_Loss_cu_5b0651e139_GLOBAL__N__cee6930f_7_Loss_cu_5b0651e140binary_cross_entropy_backward_out_kernelERNS_6TensorERKS4_S7_S7_ENKUlvE_clEvENKUlvE_clEvEUldddE_St5arrayIPcLm4EELi4E23TrivialOffsetCalculatorILi3EjESE_ILi1EjENS0_6memory15LoadWithoutCastENSH_16StoreWithoutCastEEEviT_T0_T2_T3_T4_T5_,"a",@progbits
	.sectionflags	@""
	.align	4
.nv.constant0._ZN2at6native27unrolled_elementwise_kernelIZZZN37_INTERNAL_cee6930f_7_Loss_cu_5b0651e139_GLOBAL__N__cee6930f_7_Loss_cu_5b0651e140binary_cross_entropy_backward_out_kernelERNS_6TensorERKS4_S7_S7_ENKUlvE_clEvENKUlvE_clEvEUldddE_St5arrayIPcLm4EELi4E23TrivialOffsetCalculatorILi3EjESE_ILi1EjENS0_6memory15LoadWithoutCastENSH_16StoreWithoutCastEEEviT_T0_T2_T3_T4_T5_:
	.zero		572


//--------------------- .nv.constant0._ZN2at6native29vectorized_elementwise_kernelILi2EZZZN37_INTERNAL_cee6930f_7_Loss_cu_5b0651e139_GLOBAL__N__cee6930f_7_Loss_cu_5b0651e140binary_cross_entropy_backward_out_kernelERNS_6TensorERKS4_S7_S7_ENKUlvE_clEvENKUlvE_clEvEUldddE_St5arrayIPcLm4EEEEviT0_T1_ --------------------------
	.section	.nv.constant0._ZN2at6native29vectorized_elementwise_kernelILi2EZZZN37_INTERNAL_cee6930f_7_Loss_cu_5b0651e139_GLOBAL__N__cee6930f_7_Loss_cu_5b0651e140binary_cross_entropy_backward_out_kernelERNS_6TensorERKS4_S7_S7_ENKUlvE_clEvENKUlvE_clEvEUldddE_St5arrayIPcLm4EEEEviT0_T1_,"a",@progbits
	.sectionflags	@""
	.align	4
.nv.constant0._ZN2at6native29vectorized_elementwise_kernelILi2EZZZN37_INTERNAL_cee6930f_7_Loss_cu_5b0651e139_GLOBAL__N__cee6930f_7_Loss_cu_5b0651e140binary_cross_entropy_backward_out_kernelERNS_6TensorERKS4_S7_S7_ENKUlvE_clEvENKUlvE_clEvEUldddE_St5arrayIPcLm4EEEEviT0_T1_:
	.zero		568


//--------------------- .nv.constant0._ZN2at6native29vectorized_elementwise_kernelILi4EZZZN37_INTERNAL_cee6930f_7_Loss_cu_5b0651e139_GLOBAL__N__cee6930f_7_Loss_cu_5b0651e140binary_cross_entropy_backward_out_kernelERNS_6TensorERKS4_S7_S7_ENKUlvE_clEvENKUlvE_clEvEUldddE_St5arrayIPcLm4EEEEviT0_T1_ --------------------------
	.section	.nv.constant0._ZN2at6native29vectorized_elementwise_kernelILi4EZZZN37_INTERNAL_cee6930f_7_Loss_cu_5b0651e139_GLOBAL__N__cee6930f_7_Loss_cu_5b0651e140binary_cross_entropy_backward_out_kernelERNS_6TensorERKS4_S7_S7_ENKUlvE_clEvENKUlvE_clEvEUldddE_St5arrayIPcLm4EEEEviT0_T1_,"a",@progbits
	.sectionflags	@""
	.align	4
.nv.constant0._ZN2at6native29vectorized_elementwise_kernelILi4EZZZN37_INTERNAL_cee6930f_7_Loss_cu_5b0651e139_GLOBAL__N__cee6930f_7_Loss_cu_5b0651e140binary_cross_entropy_backward_out_kernelERNS_6TensorERKS4_S7_S7_ENKUlvE_clEvENKUlvE_clEvEUldddE_St5arrayIPcLm4EEEEviT0_T1_:
	.zero		568


//--------------------- .nv.constant0._ZN2at6native29vectorized_elementwise_kernelILi8EZZZN37_INTERNAL_cee6930f_7_Loss_cu_5b0651e139_GLOBAL__N__cee6930f_7_Loss_cu_5b0651e140binary_cross_entropy_backward_out_kernelERNS_6TensorERKS4_S7_S7_ENKUlvE_clEvENKUlvE_clEvEUldddE_St5arrayIPcLm4EEEEviT0_T1_ --------------------------
	.section	.nv.constant0._ZN2at6native29vectorized_elementwise_kernelILi8EZZZN37_INTERNAL_cee6930f_7_Loss_cu_5b0651e139_GLOBAL__N__cee6930f_7_Loss_cu_5b0651e140binary_cross_entropy_backward_out_kernelERNS_6TensorERKS4_S7_S7_ENKUlvE_clEvENKUlvE_clEvEUldddE_St5arrayIPcLm4EEEEviT0_T1_,"a",@progbits
	.sectionflags	@""
	.align	4
.nv.constant0._ZN2at6native29vectorized_elementwise_kernelILi8EZZZN37_INTERNAL_cee6930f_7_Loss_cu_5b0651e139_GLOBAL__N__cee6930f_7_Loss_cu_5b0651e140binary_cross_entropy_backward_out_kernelERNS_6TensorERKS4_S7_S7_ENKUlvE_clEvENKUlvE_clEvEUldddE_St5arrayIPcLm4EEEEviT0_T1_:
	.zero		568


//--------------------- SYMBOLS --------------------------

	.type		.nv.reservedSmem.offset0,@object
	.size		.nv.reservedSmem.offset0,0x4
	.type		__assertfail,@function
